// Copyright (c) 2024, Jay Shah, Ganesh Bikshandi, Ying Zhang, Vijay Thakkar, Pradeep Ramani, Tri Dao.
// Splitting the different template instantiations to different files to speed up compilation.
// This file is auto-generated. See "generate_kernels.py"

#include "flash_fwd_launch_template.h"

#ifndef FLASHATTENTION_DISABLE_HDIM64
template void run_mha_fwd_<90, cutlass::float_e4m3_t, 64, 64, false, true, true, true>(Flash_fwd_params &params, cudaStream_t stream);
#endif


// ===== COMPILED SASS (sm_90a) =====

	.target	sm_90a

	.elftype	@"ET_EXEC"


//--------------------- .note.nv.tkinfo           --------------------------
	.section	.note.nv.tkinfo,"",@"SHT_NOTE"
	.sectionflags	@"SHF_NOTE_NV_TKINFO"
	.tkinfo
        /*0018*/ 	.word	0x00000002
        /*0030*/ 	.string	""
        /*0030*/ 	.string	"ptxas"
        /*0030*/ 	.string	"Cuda compilation tools, release 13.0, V13.0.88"
        /*0030*/ 	.string	"Build cuda_13.0.r13.0/compiler.36424714_0"
        /*0030*/ 	.string	"-arch sm_90a -m 64 "



//--------------------- .note.nv.cuinfo           --------------------------
	.section	.note.nv.cuinfo,"",@"SHT_NOTE"
	.sectionflags	@"SHF_NOTE_NV_CUINFO"
        /*0018*/ 	.short	0x0002
        /*001a*/ 	.short	0x005a
        /*001c*/ 	.short	0x0082
	.zero		2


//--------------------- .nv.info                  --------------------------
	.section	.nv.info,"",@"SHT_CUDA_INFO"
	.align	4


	//----- nvinfo : EIATTR_REGCOUNT
	.align		4
        /*0000*/ 	.byte	0x04, 0x2f
        /*0002*/ 	.short	(.L_21 - .L_20)
	.align		4
.L_20:
        /*0004*/ 	.word	index@(_ZN7cutlass13device_kernelIN5flash11enable_sm90INS1_16FlashAttnFwdSm90INS1_25CollectiveMainloopFwdSm90ILi2EN4cute5tupleIJNS5_1CILi1EEES8_S8_EEENS6_IJNS7_ILi192EEENS7_ILi160EEENS7_ILi64EEEEEELi64ENS_12float_e4m3_tEfNS_4arch4Sm90ELb1ELb0ELb1ELb1ELb1ELb1ELb0ELb1ELb1ELb1ELb0ELb0EEENS1_21CollectiveEpilogueFwdINS6_IJSA_SC_SB_EEES9_NS_10bfloat16_tESG_Li384ELb1ELb1ELb0ELb1EEENS1_36VarlenDynamicPersistentTileSchedulerILi192ELi160ELi384ELi128ELb0ELb1ELb1ELb1ELb1ELb1EEEEEEEEEvNT_6ParamsE)
        /*0008*/ 	.word	0x00000080


	//----- nvinfo : EIATTR_FRAME_SIZE
	.align		4
.L_21:
        /*000c*/ 	.byte	0x04, 0x11
        /*000e*/ 	.short	(.L_23 - .L_22)
	.align		4
.L_22:
        /*0010*/ 	.word	index@(_ZN7cutlass13device_kernelIN5flash11enable_sm90INS1_16FlashAttnFwdSm90INS1_25CollectiveMainloopFwdSm90ILi2EN4cute5tupleIJNS5_1CILi1EEES8_S8_EEENS6_IJNS7_ILi192EEENS7_ILi160EEENS7_ILi64EEEEEELi64ENS_12float_e4m3_tEfNS_4arch4Sm90ELb1ELb0ELb1ELb1ELb1ELb1ELb0ELb1ELb1ELb1ELb0ELb0EEENS1_21CollectiveEpilogueFwdINS6_IJSA_SC_SB_EEES9_NS_10bfloat16_tESG_Li384ELb1ELb1ELb0ELb1EEENS1_36VarlenDynamicPersistentTileSchedulerILi192ELi160ELi384ELi128ELb0ELb1ELb1ELb1ELb1ELb1EEEEEEEEEvNT_6ParamsE)
        /*0014*/ 	.word	0x00000088


	//----- nvinfo : EIATTR_REGCOUNT
	.align		4
.L_23:
        /*0018*/ 	.byte	0x04, 0x2f
        /*001a*/ 	.short	(.L_25 - .L_24)
	.align		4
.L_24:
        /*001c*/ 	.word	index@(_ZN7cutlass13device_kernelIN5flash11enable_sm90INS1_16FlashAttnFwdSm90INS1_25CollectiveMainloopFwdSm90ILi2EN4cute5tupleIJNS5_1CILi1EEES8_S8_EEENS6_IJNS7_ILi192EEENS7_ILi160EEENS7_ILi64EEEEEELi64ENS_12float_e4m3_tEfNS_4arch4Sm90ELb1ELb0ELb1ELb1ELb1ELb0ELb0ELb1ELb1ELb1ELb0ELb0EEENS1_21CollectiveEpilogueFwdINS6_IJSA_SC_SB_EEES9_NS_10bfloat16_tESG_Li384ELb1ELb1ELb0ELb1EEENS1_36VarlenDynamicPersistentTileSchedulerILi192ELi160ELi384ELi128ELb0ELb1ELb1ELb1ELb1ELb1EEEEEEEEEvNT_6ParamsE)
        /*0020*/ 	.word	0x00000080


	//----- nvinfo : EIATTR_FRAME_SIZE
	.align		4
.L_25:
        /*0024*/ 	.byte	0x04, 0x11
        /*0026*/ 	.short	(.L_27 - .L_26)
	.align		4
.L_26:
        /*0028*/ 	.word	index@(_ZN7cutlass13device_kernelIN5flash11enable_sm90INS1_16FlashAttnFwdSm90INS1_25CollectiveMainloopFwdSm90ILi2EN4cute5tupleIJNS5_1CILi1EEES8_S8_EEENS6_IJNS7_ILi192EEENS7_ILi160EEENS7_ILi64EEEEEELi64ENS_12float_e4m3_tEfNS_4arch4Sm90ELb1ELb0ELb1ELb1ELb1ELb0ELb0ELb1ELb1ELb1ELb0ELb0EEENS1_21CollectiveEpilogueFwdINS6_IJSA_SC_SB_EEES9_NS_10bfloat16_tESG_Li384ELb1ELb1ELb0ELb1EEENS1_36VarlenDynamicPersistentTileSchedulerILi192ELi160ELi384ELi128ELb0ELb1ELb1ELb1ELb1ELb1EEEEEEEEEvNT_6ParamsE)
        /*002c*/ 	.word	0x00000038


	//----- nvinfo : EIATTR_REGCOUNT
	.align		4
.L_27:
        /*0030*/ 	.byte	0x04, 0x2f
        /*0032*/ 	.short	(.L_29 - .L_28)
	.align		4
.L_28:
        /*0034*/ 	.word	index@(_ZN7cutlass13device_kernelIN5flash11enable_sm90INS1_16FlashAttnFwdSm90INS1_25CollectiveMainloopFwdSm90ILi2EN4cute5tupleIJNS5_1CILi1EEES8_S8_EEENS6_IJNS7_ILi192EEENS7_ILi160EEENS7_ILi64EEEEEELi64ENS_12float_e4m3_tEfNS_4arch4Sm90ELb1ELb0ELb1ELb0ELb1ELb0ELb0ELb1ELb1ELb1ELb0ELb0EEENS1_21CollectiveEpilogueFwdINS6_IJSA_SC_SB_EEES9_NS_10bfloat16_tESG_Li384ELb0ELb1ELb0ELb1EEENS1_30DynamicPersistentTileSchedulerILi384ELi128ELb0ELb1ELb1EEEEEEEEEvNT_6ParamsE)
        /*0038*/ 	.word	0x00000080


	//----- nvinfo : EIATTR_FRAME_SIZE
	.align		4
.L_29:
        /*003c*/ 	.byte	0x04, 0x11
        /*003e*/ 	.short	(.L_31 - .L_30)
	.align		4
.L_30:
        /*0040*/ 	.word	index@(_ZN7cutlass13device_kernelIN5flash11enable_sm90INS1_16FlashAttnFwdSm90INS1_25CollectiveMainloopFwdSm90ILi2EN4cute5tupleIJNS5_1CILi1EEES8_S8_EEENS6_IJNS7_ILi192EEENS7_ILi160EEENS7_ILi64EEEEEELi64ENS_12float_e4m3_tEfNS_4arch4Sm90ELb1ELb0ELb1ELb0ELb1ELb0ELb0ELb1ELb1ELb1ELb0ELb0EEENS1_21CollectiveEpilogueFwdINS6_IJSA_SC_SB_EEES9_NS_10bfloat16_tESG_Li384ELb0ELb1ELb0ELb1EEENS1_30DynamicPersistentTileSchedulerILi384ELi128ELb0ELb1ELb1EEEEEEEEEvNT_6ParamsE)
        /*0044*/ 	.word	0x00000030


	//----- nvinfo : EIATTR_REGCOUNT
	.align		4
.L_31:
        /*0048*/ 	.byte	0x04, 0x2f
        /*004a*/ 	.short	(.L_33 - .L_32)
	.align		4
.L_32:
        /*004c*/ 	.word	index@(_ZN7cutlass13device_kernelIN5flash11enable_sm90INS1_16FlashAttnFwdSm90INS1_25CollectiveMainloopFwdSm90ILi2EN4cute5tupleIJNS5_1CILi1EEES8_S8_EEENS6_IJNS7_ILi192EEENS7_ILi160EEENS7_ILi64EEEEEELi64ENS_12float_e4m3_tEfNS_4arch4Sm90ELb0ELb1ELb1ELb1ELb1ELb1ELb0ELb1ELb1ELb1ELb0ELb0EEENS1_21CollectiveEpilogueFwdINS6_IJSA_SC_SB_EEES9_NS_10bfloat16_tESG_Li384ELb1ELb1ELb0ELb1EEENS1_36VarlenDynamicPersistentTileSchedulerILi192ELi160ELi384ELi128ELb0ELb1ELb1ELb1ELb0ELb1EEEEEEEEEvNT_6ParamsE)
        /*0050*/ 	.word	0x00000080


	//----- nvinfo : EIATTR_FRAME_SIZE
	.align		4
.L_33:
        /*0054*/ 	.byte	0x04, 0x11
        /*0056*/ 	.short	(.L_35 - .L_34)
	.align		4
.L_34:
        /*0058*/ 	.word	index@(_ZN7cutlass13device_kernelIN5flash11enable_sm90INS1_16FlashAttnFwdSm90INS1_25CollectiveMainloopFwdSm90ILi2EN4cute5tupleIJNS5_1CILi1EEES8_S8_EEENS6_IJNS7_ILi192EEENS7_ILi160EEENS7_ILi64EEEEEELi64ENS_12float_e4m3_tEfNS_4arch4Sm90ELb0ELb1ELb1ELb1ELb1ELb1ELb0ELb1ELb1ELb1ELb0ELb0EEENS1_21CollectiveEpilogueFwdINS6_IJSA_SC_SB_EEES9_NS_10bfloat16_tESG_Li384ELb1ELb1ELb0ELb1EEENS1_36VarlenDynamicPersistentTileSchedulerILi192ELi160ELi384ELi128ELb0ELb1ELb1ELb1ELb0ELb1EEEEEEEEEvNT_6ParamsE)
        /*005c*/ 	.word	0x00000068


	//----- nvinfo : EIATTR_REGCOUNT
	.align		4
.L_35:
        /*0060*/ 	.byte	0x04, 0x2f
        /*0062*/ 	.short	(.L_37 - .L_36)
	.align		4
.L_36:
        /*0064*/ 	.word	index@(_ZN7cutlass13device_kernelIN5flash11enable_sm90INS1_16FlashAttnFwdSm90INS1_25CollectiveMainloopFwdSm90ILi2EN4cute5tupleIJNS5_1CILi1EEES8_S8_EEENS6_IJNS7_ILi192EEENS7_ILi160EEENS7_ILi64EEEEEELi64ENS_12float_e4m3_tEfNS_4arch4Sm90ELb0ELb1ELb1ELb1ELb1ELb0ELb0ELb1ELb1ELb1ELb0ELb0EEENS1_21CollectiveEpilogueFwdINS6_IJSA_SC_SB_EEES9_NS_10bfloat16_tESG_Li384ELb1ELb1ELb0ELb1EEENS1_36VarlenDynamicPersistentTileSchedulerILi192ELi160ELi384ELi128ELb0ELb1ELb1ELb1ELb0ELb1EEEEEEEEEvNT_6ParamsE)
        /*0068*/ 	.word	0x00000080


	//----- nvinfo : EIATTR_FRAME_SIZE
	.align		4
.L_37:
        /*006c*/ 	.byte	0x04, 0x11
        /*006e*/ 	.short	(.L_39 - .L_38)
	.align		4
.L_38:
        /*0070*/ 	.word	index@(_ZN7cutlass13device_kernelIN5flash11enable_sm90INS1_16FlashAttnFwdSm90INS1_25CollectiveMainloopFwdSm90ILi2EN4cute5tupleIJNS5_1CILi1EEES8_S8_EEENS6_IJNS7_ILi192EEENS7_ILi160EEENS7_ILi64EEEEEELi64ENS_12float_e4m3_tEfNS_4arch4Sm90ELb0ELb1ELb1ELb1ELb1ELb0ELb0ELb1ELb1ELb1ELb0ELb0EEENS1_21CollectiveEpilogueFwdINS6_IJSA_SC_SB_EEES9_NS_10bfloat16_tESG_Li384ELb1ELb1ELb0ELb1EEENS1_36VarlenDynamicPersistentTileSchedulerILi192ELi160ELi384ELi128ELb0ELb1ELb1ELb1ELb0ELb1EEEEEEEEEvNT_6ParamsE)
        /*0074*/ 	.word	0x00000038


	//----- nvinfo : EIATTR_REGCOUNT
	.align		4
.L_39:
        /*0078*/ 	.byte	0x04, 0x2f
        /*007a*/ 	.short	(.L_41 - .L_40)
	.align		4
.L_40:
        /*007c*/ 	.word	index@(_ZN7cutlass13device_kernelIN5flash11enable_sm90INS1_16FlashAttnFwdSm90INS1_25CollectiveMainloopFwdSm90ILi2EN4cute5tupleIJNS5_1CILi1EEES8_S8_EEENS6_IJNS7_ILi192EEENS7_ILi160EEENS7_ILi64EEEEEELi64ENS_12float_e4m3_tEfNS_4arch4Sm90ELb0ELb1ELb1ELb0ELb1ELb0ELb0ELb1ELb1ELb1ELb0ELb0EEENS1_21CollectiveEpilogueFwdINS6_IJSA_SC_SB_EEES9_NS_10bfloat16_tESG_Li384ELb0ELb1ELb0ELb1EEENS1_30DynamicPersistentTileSchedulerILi384ELi128ELb0ELb1ELb1EEEEEEEEEvNT_6ParamsE)
        /*0080*/ 	.word	0x00000080


	//----- nvinfo : EIATTR_FRAME_SIZE
	.align		4
.L_41:
        /*0084*/ 	.byte	0x04, 0x11
        /*0086*/ 	.short	(.L_43 - .L_42)
	.align		4
.L_42:
        /*0088*/ 	.word	index@(_ZN7cutlass13device_kernelIN5flash11enable_sm90INS1_16FlashAttnFwdSm90INS1_25CollectiveMainloopFwdSm90ILi2EN4cute5tupleIJNS5_1CILi1EEES8_S8_EEENS6_IJNS7_ILi192EEENS7_ILi160EEENS7_ILi64EEEEEELi64ENS_12float_e4m3_tEfNS_4arch4Sm90ELb0ELb1ELb1ELb0ELb1ELb0ELb0ELb1ELb1ELb1ELb0ELb0EEENS1_21CollectiveEpilogueFwdINS6_IJSA_SC_SB_EEES9_NS_10bfloat16_tESG_Li384ELb0ELb1ELb0ELb1EEENS1_30DynamicPersistentTileSchedulerILi384ELi128ELb0ELb1ELb1EEEEEEEEEvNT_6ParamsE)
        /*008c*/ 	.word	0x00000038


	//----- nvinfo : EIATTR_REGCOUNT
	.align		4
.L_43:
        /*0090*/ 	.byte	0x04, 0x2f
        /*0092*/ 	.short	(.L_45 - .L_44)
	.align		4
.L_44:
        /*0094*/ 	.word	index@(_ZN7cutlass13device_kernelIN5flash11enable_sm90INS1_16FlashAttnFwdSm90INS1_25CollectiveMainloopFwdSm90ILi2EN4cute5tupleIJNS5_1CILi1EEES8_S8_EEENS6_IJNS7_ILi192EEENS7_ILi160EEENS7_ILi64EEEEEELi64ENS_12float_e4m3_tEfNS_4arch4Sm90ELb0ELb0ELb1ELb1ELb1ELb1ELb0ELb1ELb1ELb1ELb0ELb0EEENS1_21CollectiveEpilogueFwdINS6_IJSA_SC_SB_EEES9_NS_10bfloat16_tESG_Li384ELb1ELb1ELb0ELb1EEENS1_36VarlenDynamicPersistentTileSchedulerILi192ELi160ELi384ELi128ELb0ELb1ELb1ELb0ELb1ELb1EEEEEEEEEvNT_6ParamsE)
        /*0098*/ 	.word	0x00000080


	//----- nvinfo : EIATTR_FRAME_SIZE
	.align		4
.L_45:
        /*009c*/ 	.byte	0x04, 0x11
        /*009e*/ 	.short	(.L_47 - .L_46)
	.align		4
.L_46:
        /*00a0*/ 	.word	index@(_ZN7cutlass13device_kernelIN5flash11enable_sm90INS1_16FlashAttnFwdSm90INS1_25CollectiveMainloopFwdSm90ILi2EN4cute5tupleIJNS5_1CILi1EEES8_S8_EEENS6_IJNS7_ILi192EEENS7_ILi160EEENS7_ILi64EEEEEELi64ENS_12float_e4m3_tEfNS_4arch4Sm90ELb0ELb0ELb1ELb1ELb1ELb1ELb0ELb1ELb1ELb1ELb0ELb0EEENS1_21CollectiveEpilogueFwdINS6_IJSA_SC_SB_EEES9_NS_10bfloat16_tESG_Li384ELb1ELb1ELb0ELb1EEENS1_36VarlenDynamicPersistentTileSchedulerILi192ELi160ELi384ELi128ELb0ELb1ELb1ELb0ELb1ELb1EEEEEEEEEvNT_6ParamsE)
        /*00a4*/ 	.word	0x00000090


	//----- nvinfo : EIATTR_REGCOUNT
	.align		4
.L_47:
        /*00a8*/ 	.byte	0x04, 0x2f
        /*00aa*/ 	.short	(.L_49 - .L_48)
	.align		4
.L_48:
        /*00ac*/ 	.word	index@(_ZN7cutlass13device_kernelIN5flash11enable_sm90INS1_16FlashAttnFwdSm90INS1_25CollectiveMainloopFwdSm90ILi2EN4cute5tupleIJNS5_1CILi1EEES8_S8_EEENS6_IJNS7_ILi192EEENS7_ILi160EEENS7_ILi64EEEEEELi64ENS_12float_e4m3_tEfNS_4arch4Sm90ELb0ELb0ELb1ELb1ELb1ELb0ELb0ELb1ELb1ELb1ELb0ELb0EEENS1_21CollectiveEpilogueFwdINS6_IJSA_SC_SB_EEES9_NS_10bfloat16_tESG_Li384ELb1ELb1ELb0ELb1EEENS1_36VarlenDynamicPersistentTileSchedulerILi192ELi160ELi384ELi128ELb0ELb1ELb1ELb0ELb1ELb1EEEEEEEEEvNT_6ParamsE)
        /*00b0*/ 	.word	0x00000080


	//----- nvinfo : EIATTR_FRAME_SIZE
	.align		4
.L_49:
        /*00b4*/ 	.byte	0x04, 0x11
        /*00b6*/ 	.short	(.L_51 - .L_50)
	.align		4
.L_50:
        /*00b8*/ 	.word	index@(_ZN7cutlass13device_kernelIN5flash11enable_sm90INS1_16FlashAttnFwdSm90INS1_25CollectiveMainloopFwdSm90ILi2EN4cute5tupleIJNS5_1CILi1EEES8_S8_EEENS6_IJNS7_ILi192EEENS7_ILi160EEENS7_ILi64EEEEEELi64ENS_12float_e4m3_tEfNS_4arch4Sm90ELb0ELb0ELb1ELb1ELb1ELb0ELb0ELb1ELb1ELb1ELb0ELb0EEENS1_21CollectiveEpilogueFwdINS6_IJSA_SC_SB_EEES9_NS_10bfloat16_tESG_Li384ELb1ELb1ELb0ELb1EEENS1_36VarlenDynamicPersistentTileSchedulerILi192ELi160ELi384ELi128ELb0ELb1ELb1ELb0ELb1ELb1EEEEEEEEEvNT_6ParamsE)
        /*00bc*/ 	.word	0x00000038


	//----- nvinfo : EIATTR_REGCOUNT
	.align		4
.L_51:
        /*00c0*/ 	.byte	0x04, 0x2f
        /*00c2*/ 	.short	(.L_53 - .L_52)
	.align		4
.L_52:
        /*00c4*/ 	.word	index@(_ZN7cutlass13device_kernelIN5flash11enable_sm90INS1_16FlashAttnFwdSm90INS1_25CollectiveMainloopFwdSm90ILi2EN4cute5tupleIJNS5_1CILi1EEES8_S8_EEENS6_IJNS7_ILi192EEENS7_ILi160EEENS7_ILi64EEEEEELi64ENS_12float_e4m3_tEfNS_4arch4Sm90ELb0ELb0ELb1ELb0ELb1ELb0ELb0ELb1ELb1ELb1ELb0ELb0EEENS1_21CollectiveEpilogueFwdINS6_IJSA_SC_SB_EEES9_NS_10bfloat16_tESG_Li384ELb0ELb1ELb0ELb1EEENS1_29StaticPersistentTileSchedulerILb0EEEEEEEEEvNT_6ParamsE)
        /*00c8*/ 	.word	0x00000080


	//----- nvinfo : EIATTR_FRAME_SIZE
	.align		4
.L_53:
        /*00cc*/ 	.byte	0x04, 0x11
        /*00ce*/ 	.short	(.L_55 - .L_54)
	.align		4
.L_54:
        /*00d0*/ 	.word	index@(_ZN7cutlass13device_kernelIN5flash11enable_sm90INS1_16FlashAttnFwdSm90INS1_25CollectiveMainloopFwdSm90ILi2EN4cute5tupleIJNS5_1CILi1EEES8_S8_EEENS6_IJNS7_ILi192EEENS7_ILi160EEENS7_ILi64EEEEEELi64ENS_12float_e4m3_tEfNS_4arch4Sm90ELb0ELb0ELb1ELb0ELb1ELb0ELb0ELb1ELb1ELb1ELb0ELb0EEENS1_21CollectiveEpilogueFwdINS6_IJSA_SC_SB_EEES9_NS_10bfloat16_tESG_Li384ELb0ELb1ELb0ELb1EEENS1_29StaticPersistentTileSchedulerILb0EEEEEEEEEvNT_6ParamsE)
        /*00d4*/ 	.word	0x00000028


	//----- nvinfo : EIATTR_MIN_STACK_SIZE
	.align		4
.L_55:
        /*00d8*/ 	.byte	0x04, 0x12
        /*00da*/ 	.short	(.L_57 - .L_56)
	.align		4
.L_56:
        /*00dc*/ 	.word	index@(_ZN7cutlass13device_kernelIN5flash11enable_sm90INS1_16FlashAttnFwdSm90INS1_25CollectiveMainloopFwdSm90ILi2EN4cute5tupleIJNS5_1CILi1EEES8_S8_EEENS6_IJNS7_ILi192EEENS7_ILi160EEENS7_ILi64EEEEEELi64ENS_12float_e4m3_tEfNS_4arch4Sm90ELb0ELb0ELb1ELb0ELb1ELb0ELb0ELb1ELb1ELb1ELb0ELb0EEENS1_21CollectiveEpilogueFwdINS6_IJSA_SC_SB_EEES9_NS_10bfloat16_tESG_Li384ELb0ELb1ELb0ELb1EEENS1_29StaticPersistentTileSchedulerILb0EEEEEEEEEvNT_6ParamsE)
        /*00e0*/ 	.word	0x00000028


	//----- nvinfo : EIATTR_MIN_STACK_SIZE
	.align		4
.L_57:
        /*00e4*/ 	.byte	0x04, 0x12
        /*00e6*/ 	.short	(.L_59 - .L_58)
	.align		4
.L_58:
        /*00e8*/ 	.word	index@(_ZN7cutlass13device_kernelIN5flash11enable_sm90INS1_16FlashAttnFwdSm90INS1_25CollectiveMainloopFwdSm90ILi2EN4cute5tupleIJNS5_1CILi1EEES8_S8_EEENS6_IJNS7_ILi192EEENS7_ILi160EEENS7_ILi64EEEEEELi64ENS_12float_e4m3_tEfNS_4arch4Sm90ELb0ELb0ELb1ELb1ELb1ELb0ELb0ELb1ELb1ELb1ELb0ELb0EEENS1_21CollectiveEpilogueFwdINS6_IJSA_SC_SB_EEES9_NS_10bfloat16_tESG_Li384ELb1ELb1ELb0ELb1EEENS1_36VarlenDynamicPersistentTileSchedulerILi192ELi160ELi384ELi128ELb0ELb1ELb1ELb0ELb1ELb1EEEEEEEEEvNT_6ParamsE)
        /*00ec*/ 	.word	0x00000038


	//----- nvinfo : EIATTR_MIN_STACK_SIZE
	.align		4
.L_59:
        /*00f0*/ 	.byte	0x04, 0x12
        /*00f2*/ 	.short	(.L_61 - .L_60)
	.align		4
.L_60:
        /*00f4*/ 	.word	index@(_ZN7cutlass13device_kernelIN5flash11enable_sm90INS1_16FlashAttnFwdSm90INS1_25CollectiveMainloopFwdSm90ILi2EN4cute5tupleIJNS5_1CILi1EEES8_S8_EEENS6_IJNS7_ILi192EEENS7_ILi160EEENS7_ILi64EEEEEELi64ENS_12float_e4m3_tEfNS_4arch4Sm90ELb0ELb0ELb1ELb1ELb1ELb1ELb0ELb1ELb1ELb1ELb0ELb0EEENS1_21CollectiveEpilogueFwdINS6_IJSA_SC_SB_EEES9_NS_10bfloat16_tESG_Li384ELb1ELb1ELb0ELb1EEENS1_36VarlenDynamicPersistentTileSchedulerILi192ELi160ELi384ELi128ELb0ELb1ELb1ELb0ELb1ELb1EEEEEEEEEvNT_6ParamsE)
        /*00f8*/ 	.word	0x00000090


	//----- nvinfo : EIATTR_MIN_STACK_SIZE
	.align		4
.L_61:
        /*00fc*/ 	.byte	0x04, 0x12
        /*00fe*/ 	.short	(.L_63 - .L_62)
	.align		4
.L_62:
        /*0100*/ 	.word	index@(_ZN7cutlass13device_kernelIN5flash11enable_sm90INS1_16FlashAttnFwdSm90INS1_25CollectiveMainloopFwdSm90ILi2EN4cute5tupleIJNS5_1CILi1EEES8_S8_EEENS6_IJNS7_ILi192EEENS7_ILi160EEENS7_ILi64EEEEEELi64ENS_12float_e4m3_tEfNS_4arch4Sm90ELb0ELb1ELb1ELb0ELb1ELb0ELb0ELb1ELb1ELb1ELb0ELb0EEENS1_21CollectiveEpilogueFwdINS6_IJSA_SC_SB_EEES9_NS_10bfloat16_tESG_Li384ELb0ELb1ELb0ELb1EEENS1_30DynamicPersistentTileSchedulerILi384ELi128ELb0ELb1ELb1EEEEEEEEEvNT_6ParamsE)
        /*0104*/ 	.word	0x00000038


	//----- nvinfo : EIATTR_MIN_STACK_SIZE
	.align		4
.L_63:
        /*0108*/ 	.byte	0x04, 0x12
        /*010a*/ 	.short	(.L_65 - .L_64)
	.align		4
.L_64:
        /*010c*/ 	.word	index@(_ZN7cutlass13device_kernelIN5flash11enable_sm90INS1_16FlashAttnFwdSm90INS1_25CollectiveMainloopFwdSm90ILi2EN4cute5tupleIJNS5_1CILi1EEES8_S8_EEENS6_IJNS7_ILi192EEENS7_ILi160EEENS7_ILi64EEEEEELi64ENS_12float_e4m3_tEfNS_4arch4Sm90ELb0ELb1ELb1ELb1ELb1ELb0ELb0ELb1ELb1ELb1ELb0ELb0EEENS1_21CollectiveEpilogueFwdINS6_IJSA_SC_SB_EEES9_NS_10bfloat16_tESG_Li384ELb1ELb1ELb0ELb1EEENS1_36VarlenDynamicPersistentTileSchedulerILi192ELi160ELi384ELi128ELb0ELb1ELb1ELb1ELb0ELb1EEEEEEEEEvNT_6ParamsE)
        /*0110*/ 	.word	0x00000038


	//----- nvinfo : EIATTR_MIN_STACK_SIZE
	.align		4
.L_65:
        /*0114*/ 	.byte	0x04, 0x12
        /*0116*/ 	.short	(.L_67 - .L_66)
	.align		4
.L_66:
        /*0118*/ 	.word	index@(_ZN7cutlass13device_kernelIN5flash11enable_sm90INS1_16FlashAttnFwdSm90INS1_25CollectiveMainloopFwdSm90ILi2EN4cute5tupleIJNS5_1CILi1EEES8_S8_EEENS6_IJNS7_ILi192EEENS7_ILi160EEENS7_ILi64EEEEEELi64ENS_12float_e4m3_tEfNS_4arch4Sm90ELb0ELb1ELb1ELb1ELb1ELb1ELb0ELb1ELb1ELb1ELb0ELb0EEENS1_21CollectiveEpilogueFwdINS6_IJSA_SC_SB_EEES9_NS_10bfloat16_tESG_Li384ELb1ELb1ELb0ELb1EEENS1_36VarlenDynamicPersistentTileSchedulerILi192ELi160ELi384ELi128ELb0ELb1ELb1ELb1ELb0ELb1EEEEEEEEEvNT_6ParamsE)
        /*011c*/ 	.word	0x00000068


	//----- nvinfo : EIATTR_MIN_STACK_SIZE
	.align		4
.L_67:
        /*0120*/ 	.byte	0x04, 0x12
        /*0122*/ 	.short	(.L_69 - .L_68)
	.align		4
.L_68:
        /*0124*/ 	.word	index@(_ZN7cutlass13device_kernelIN5flash11enable_sm90INS1_16FlashAttnFwdSm90INS1_25CollectiveMainloopFwdSm90ILi2EN4cute5tupleIJNS5_1CILi1EEES8_S8_EEENS6_IJNS7_ILi192EEENS7_ILi160EEENS7_ILi64EEEEEELi64ENS_12float_e4m3_tEfNS_4arch4Sm90ELb1ELb0ELb1ELb0ELb1ELb0ELb0ELb1ELb1ELb1ELb0ELb0EEENS1_21CollectiveEpilogueFwdINS6_IJSA_SC_SB_EEES9_NS_10bfloat16_tESG_Li384ELb0ELb1ELb0ELb1EEENS1_30DynamicPersistentTileSchedulerILi384ELi128ELb0ELb1ELb1EEEEEEEEEvNT_6ParamsE)
        /*0128*/ 	.word	0x00000030


	//----- nvinfo : EIATTR_MIN_STACK_SIZE
	.align		4
.L_69:
        /*012c*/ 	.byte	0x04, 0x12
        /*012e*/ 	.short	(.L_71 - .L_70)
	.align		4
.L_70:
        /*0130*/ 	.word	index@(_ZN7cutlass13device_kernelIN5flash11enable_sm90INS1_16FlashAttnFwdSm90INS1_25CollectiveMainloopFwdSm90ILi2EN4cute5tupleIJNS5_1CILi1EEES8_S8_EEENS6_IJNS7_ILi192EEENS7_ILi160EEENS7_ILi64EEEEEELi64ENS_12float_e4m3_tEfNS_4arch4Sm90ELb1ELb0ELb1ELb1ELb1ELb0ELb0ELb1ELb1ELb1ELb0ELb0EEENS1_21CollectiveEpilogueFwdINS6_IJSA_SC_SB_EEES9_NS_10bfloat16_tESG_Li384ELb1ELb1ELb0ELb1EEENS1_36VarlenDynamicPersistentTileSchedulerILi192ELi160ELi384ELi128ELb0ELb1ELb1ELb1ELb1ELb1EEEEEEEEEvNT_6ParamsE)
        /*0134*/ 	.word	0x00000038


	//----- nvinfo : EIATTR_MIN_STACK_SIZE
	.align		4
.L_71:
        /*0138*/ 	.byte	0x04, 0x12
        /*013a*/ 	.short	(.L_73 - .L_72)
	.align		4
.L_72:
        /*013c*/ 	.word	index@(_ZN7cutlass13device_kernelIN5flash11enable_sm90INS1_16FlashAttnFwdSm90INS1_25CollectiveMainloopFwdSm90ILi2EN4cute5tupleIJNS5_1CILi1EEES8_S8_EEENS6_IJNS7_ILi192EEENS7_ILi160EEENS7_ILi64EEEEEELi64ENS_12float_e4m3_tEfNS_4arch4Sm90ELb1ELb0ELb1ELb1ELb1ELb1ELb0ELb1ELb1ELb1ELb0ELb0EEENS1_21CollectiveEpilogueFwdINS6_IJSA_SC_SB_EEES9_NS_10bfloat16_tESG_Li384ELb1ELb1ELb0ELb1EEENS1_36VarlenDynamicPersistentTileSchedulerILi192ELi160ELi384ELi128ELb0ELb1ELb1ELb1ELb1ELb1EEEEEEEEEvNT_6ParamsE)
        /*0140*/ 	.word	0x00000088
.L_73:


//--------------------- .nv.compat                --------------------------
	.section	.nv.compat,"",@"SHT_CUDA_COMPAT_INFO"
	.align	4
        /*0000*/ 	.byte	0x02, 0x09, 0x01, 0x00, 0x02, 0x02, 0x04, 0x00, 0x02, 0x05, 0x05, 0x00, 0x03, 0x07, 0x01, 0x01
        /*0010*/ 	.byte	0x02, 0x03, 0x01, 0x00, 0x02, 0x06, 0x01, 0x00, 0x04, 0x0b, 0x08, 0x00, 0x00, 0x00, 0x00, 0x00
        /*0020*/ 	.byte	0x00, 0x00, 0x00, 0x00


//--------------------- .nv.info._ZN7cutlass13device_kernelIN5flash11enable_sm90INS1_16FlashAttnFwdSm90INS1_25CollectiveMainloopFwdSm90ILi2EN4cute5tupleIJNS5_1CILi1EEES8_S8_EEENS6_IJNS7_ILi192EEENS7_ILi160EEENS7_ILi64EEEEEELi64ENS_12float_e4m3_tEfNS_4arch4Sm90ELb0ELb0ELb1ELb0ELb1ELb0ELb0ELb1ELb1ELb1ELb0ELb0EEENS1_21CollectiveEpilogueFwdINS6_IJSA_SC_SB_EEES9_NS_10bfloat16_tESG_Li384ELb0ELb1ELb0ELb1EEENS1_29StaticPersistentTileSchedulerILb0EEEEEEEEEvNT_6ParamsE --------------------------
	.section	.nv.info._ZN7cutlass13device_kernelIN5flash11enable_sm90INS1_16FlashAttnFwdSm90INS1_25CollectiveMainloopFwdSm90ILi2EN4cute5tupleIJNS5_1CILi1EEES8_S8_EEENS6_IJNS7_ILi192EEENS7_ILi160EEENS7_ILi64EEEEEELi64ENS_12float_e4m3_tEfNS_4arch4Sm90ELb0ELb0ELb1ELb0ELb1ELb0ELb0ELb1ELb1ELb1ELb0ELb0EEENS1_21CollectiveEpilogueFwdINS6_IJSA_SC_SB_EEES9_NS_10bfloat16_tESG_Li384ELb0ELb1ELb0ELb1EEENS1_29StaticPersistentTileSchedulerILb0EEEEEEEEEvNT_6ParamsE,"",@"SHT_CUDA_INFO"
	.sectionflags	@""
	.align	4


	//----- nvinfo : EIATTR_CUDA_API_VERSION
	.align		4
        /*0000*/ 	.byte	0x04, 0x37
        /*0002*/ 	.short	(.L_75 - .L_74)
.L_74:
        /*0004*/ 	.word	0x00000082


	//----- nvinfo : EIATTR_KPARAM_INFO
	.align		4
.L_75:
        /*0008*/ 	.byte	0x04, 0x17
        /*000a*/ 	.short	(.L_77 - .L_76)
.L_76:
        /*000c*/ 	.word	0x00000000
        /*0010*/ 	.short	0x0000
        /*0012*/ 	.short	0x0070
        /*0014*/ 	.byte	0x00, 0xf0, 0x01, 0x28


	//----- nvinfo : EIATTR_SPARSE_MMA_MASK
	.align		4
.L_77:
        /*0018*/ 	.byte	0x03, 0x50
        /*001a*/ 	.short	0x0000


	//----- nvinfo : EIATTR_MAXREG_COUNT
	.align		4
        /*001c*/ 	.byte	0x03, 0x1b
        /*001e*/ 	.short	0x0080


	//----- nvinfo : EIATTR_NUM_BARRIERS
	.align		4
        /*0020*/ 	.byte	0x02, 0x4c
        /*0022*/ 	.byte	0x09
	.zero		1


	//----- nvinfo : EIATTR_EXTERNS
	.align		4
        /*0024*/ 	.byte	0x04, 0x0f
        /*0026*/ 	.short	(.L_79 - .L_78)


	//   ....[0]....
	.align		4
.L_78:
        /*0028*/ 	.word	index@(__assertfail)


	//----- nvinfo : EIATTR_ANNOTATIONS
	.align		4
.L_79:
        /*002c*/ 	.byte	0x04, 0x55
        /*002e*/ 	.short	(.L_81 - .L_80)


	//   ....[0]....
.L_80:
        /*0030*/ 	.word	0x00000001
        /*0034*/ 	.byte	0x80, 0x8f, 0x00, 0x00, 0x01, 0x00, 0x00, 0x00, 0xc0, 0x8f, 0x00, 0x00, 0x01, 0x00, 0x00, 0x00
        /* <DEDUP_REMOVED lines=12> */
        /*0104*/ 	.byte	0xf0, 0xc9, 0x00, 0x00


	//----- nvinfo : EIATTR_MERCURY_ISA_VERSION
	.align		4
.L_81:
        /*0108*/ 	.byte	0x03, 0x5f
        /*010a*/ 	.short	0x0101


	//----- nvinfo : EIATTR_INT_WARP_WIDE_INSTR_OFFSETS
	.align		4
        /*010c*/ 	.byte	0x04, 0x31
        /*010e*/ 	.short	(.L_83 - .L_82)


	//   ....[0]....
.L_82:
        /*0110*/ 	.word	0x000000c0


	//   ....[1]....
        /*0114*/ 	.word	0x000000d0


	//   ....[2]....
        /*0118*/ 	.word	0x00000170


	//----- nvinfo : EIATTR_COOP_GROUP_MASK_REGIDS
	.align		4
.L_83:
        /*011c*/ 	.byte	0x04, 0x29
        /*011e*/ 	.short	(.L_85 - .L_84)


	//   ....[0]....
.L_84:
        /*0120*/ 	.word	0xffffffff


	//   ....[1]....
        /*0124*/ 	.word	0xffffffff


	//   ....[2]....
        /*0128*/ 	.word	0xffffffff


	//   ....[3]....
        /*012c*/ 	.word	0xffffffff


	//   ....[4]....
        /*0130*/ 	.word	0xffffffff


	//   ....[5]....
        /*0134*/ 	.word	0xffffffff


	//   ....[6]....
        /*0138*/ 	.word	0xffffffff


	//   ....[7]....
        /*013c*/ 	.word	0xffffffff


	//   ....[8]....
        /*0140*/ 	.word	0xffffffff


	//   ....[9]....
        /*0144*/ 	.word	0xffffffff


	//   ....[10]....
        /*0148*/ 	.word	0xffffffff


	//   ....[11]....
        /*014c*/ 	.word	0xffffffff


	//   ....[12]....
        /*0150*/ 	.word	0xffffffff


	//   ....[13]....
        /*0154*/ 	.word	0xffffffff


	//   ....[14]....
        /*0158*/ 	.word	0xffffffff


	//   ....[15]....
        /*015c*/ 	.word	0xffffffff


	//   ....[16]....
        /*0160*/ 	.word	0xffffffff


	//   ....[17]....
        /*0164*/ 	.word	0xffffffff


	//   ....[18]....
        /*0168*/ 	.word	0xffffffff


	//   ....[19]....
        /*016c*/ 	.word	0xffffffff


	//   ....[20]....
        /*0170*/ 	.word	0xffffffff


	//   ....[21]....
        /*0174*/ 	.word	0xffffffff


	//   ....[22]....
        /*0178*/ 	.word	0xffffffff


	//   ....[23]....
        /*017c*/ 	.word	0xffffffff


	//   ....[24]....
        /*0180*/ 	.word	0xffffffff


	//   ....[25]....
        /*0184*/ 	.word	0xffffffff


	//   ....[26]....
        /*0188*/ 	.word	0xffffffff


	//   ....[27]....
        /*018c*/ 	.word	0xffffffff


	//   ....[28]....
        /*0190*/ 	.word	0xffffffff


	//   ....[29]....
        /*0194*/ 	.word	0xffffffff


	//   ....[30]....
        /*0198*/ 	.word	0xffffffff


	//   ....[31]....
        /*019c*/ 	.word	0xffffffff


	//   ....[32]....
        /*01a0*/ 	.word	0xffffffff


	//   ....[33]....
        /*01a4*/ 	.word	0xffffffff


	//   ....[34]....
        /*01a8*/ 	.word	0xffffffff


	//   ....[35]....
        /*01ac*/ 	.word	0xffffffff


	//   ....[36]....
        /*01b0*/ 	.word	0xffffffff


	//   ....[37]....
        /*01b4*/ 	.word	0xffffffff


	//   ....[38]....
        /*01b8*/ 	.word	0xffffffff


	//   ....[39]....
        /*01bc*/ 	.word	0xffffffff


	//   ....[40]....
        /*01c0*/ 	.word	0xffffffff


	//   ....[41]....
        /*01c4*/ 	.word	0xffffffff


	//   ....[42]....
        /*01c8*/ 	.word	0xffffffff


	//   ....[43]....
        /*01cc*/ 	.word	0xffffffff


	//   ....[44]....
        /*01d0*/ 	.word	0xffffffff


	//   ....[45]....
        /*01d4*/ 	.word	0xffffffff


	//   ....[46]....
        /*01d8*/ 	.word	0xffffffff


	//   ....[47]....
        /*01dc*/ 	.word	0xffffffff


	//   ....[48]....
        /*01e0*/ 	.word	0xffffffff


	//   ....[49]....
        /*01e4*/ 	.word	0xffffffff


	//   ....[50]....
        /*01e8*/ 	.word	0xffffffff


	//   ....[51]....
        /*01ec*/ 	.word	0xffffffff


	//   ....[52]....
        /*01f0*/ 	.word	0xffffffff


	//   ....[53]....
        /*01f4*/ 	.word	0xffffffff


	//   ....[54]....
        /*01f8*/ 	.word	0xffffffff


	//   ....[55]....
        /*01fc*/ 	.word	0xffffffff


	//   ....[56]....
        /*0200*/ 	.word	0xffffffff


	//   ....[57]....
        /*0204*/ 	.word	0xffffffff


	//   ....[58]....
        /*0208*/ 	.word	0xffffffff


	//   ....[59]....
        /*020c*/ 	.word	0xffffffff


	//   ....[60]....
        /*0210*/ 	.word	0xffffffff


	//   ....[61]....
        /*0214*/ 	.word	0xffffffff


	//   ....[62]....
        /*0218*/ 	.word	0xffffffff


	//   ....[63]....
        /*021c*/ 	.word	0xffffffff


	//   ....[64]....
        /*0220*/ 	.word	0xffffffff


	//   ....[65]....
        /*0224*/ 	.word	0xffffffff


	//   ....[66]....
        /*0228*/ 	.word	0xffffffff


	//   ....[67]....
        /*022c*/ 	.word	0xffffffff


	//   ....[68]....
        /*0230*/ 	.word	0xffffffff


	//   ....[69]....
        /*0234*/ 	.word	0xffffffff


	//   ....[70]....
        /*0238*/ 	.word	0xffffffff


	//   ....[71]....
        /*023c*/ 	.word	0xffffffff


	//   ....[72]....
        /*0240*/ 	.word	0xffffffff


	//   ....[73]....
        /*0244*/ 	.word	0xffffffff


	//   ....[74]....
        /*0248*/ 	.word	0xffffffff


	//   ....[75]....
        /*024c*/ 	.word	0xffffffff


	//   ....[76]....
        /*0250*/ 	.word	0xffffffff


	//   ....[77]....
        /*0254*/ 	.word	0xffffffff


	//   ....[78]....
        /*0258*/ 	.word	0xffffffff


	//   ....[79]....
        /*025c*/ 	.word	0xffffffff


	//   ....[80]....
        /*0260*/ 	.word	0xffffffff


	//   ....[81]....
        /*0264*/ 	.word	0xffffffff


	//   ....[82]....
        /*0268*/ 	.word	0xffffffff


	//   ....[83]....
        /*026c*/ 	.word	0xffffffff


	//   ....[84]....
        /*0270*/ 	.word	0xffffffff


	//   ....[85]....
        /*0274*/ 	.word	0xffffffff


	//   ....[86]....
        /*0278*/ 	.word	0xffffffff


	//   ....[87]....
        /*027c*/ 	.word	0xffffffff


	//   ....[88]....
        /*0280*/ 	.word	0xffffffff


	//   ....[89]....
        /*0284*/ 	.word	0xffffffff


	//   ....[90]....
        /*0288*/ 	.word	0xffffffff


	//   ....[91]....
        /*028c*/ 	.word	0xffffffff


	//   ....[92]....
        /*0290*/ 	.word	0xffffffff


	//   ....[93]....
        /*0294*/ 	.word	0xffffffff


	//   ....[94]....
        /*0298*/ 	.word	0xffffffff


	//   ....[95]....
        /*029c*/ 	.word	0xffffffff


	//   ....[96]....
        /*02a0*/ 	.word	0xffffffff


	//   ....[97]....
        /*02a4*/ 	.word	0xffffffff


	//   ....[98]....
        /*02a8*/ 	.word	0xffffffff


	//   ....[99]....
        /*02ac*/ 	.word	0xffffffff


	//   ....[100]....
        /*02b0*/ 	.word	0x0500000f


	//   ....[101]....
        /*02b4*/ 	.word	0x0500000f


	//   ....[102]....
        /*02b8*/ 	.word	0x0500000f


	//   ....[103]....
        /*02bc*/ 	.word	0x0500000f


	//   ....[104]....
        /*02c0*/ 	.word	0x0500000f


	//   ....[105]....
        /*02c4*/ 	.word	0x0500000f


	//   ....[106]....
        /*02c8*/ 	.word	0x0500000f


	//   ....[107]....
        /*02cc*/ 	.word	0x0500000f


	//   ....[108]....
        /*02d0*/ 	.word	0x0500000f


	//   ....[109]....
        /*02d4*/ 	.word	0x0500000f


	//   ....[110]....
        /*02d8*/ 	.word	0x0500000f


	//   ....[111]....
        /*02dc*/ 	.word	0x0500000f


	//   ....[112]....
        /*02e0*/ 	.word	0x0500000f


	//   ....[113]....
        /*02e4*/ 	.word	0x0500000f


	//   ....[114]....
        /*02e8*/ 	.word	0x0500000f


	//   ....[115]....
        /*02ec*/ 	.word	0x0500000f


	//   ....[116]....
        /*02f0*/ 	.word	0x0500000f


	//   ....[117]....
        /*02f4*/ 	.word	0x0500000f


	//   ....[118]....
        /*02f8*/ 	.word	0x0500000f


	//   ....[119]....
        /*02fc*/ 	.word	0x0500000f


	//   ....[120]....
        /*0300*/ 	.word	0x0500000f


	//   ....[121]....
        /*0304*/ 	.word	0x0500000f


	//   ....[122]....
        /*0308*/ 	.word	0x0500000f


	//   ....[123]....
        /*030c*/ 	.word	0x0500000f


	//   ....[124]....
        /*0310*/ 	.word	0x0500000f


	//   ....[125]....
        /*0314*/ 	.word	0x0500000f


	//   ....[126]....
        /*0318*/ 	.word	0x0500000f


	//   ....[127]....
        /*031c*/ 	.word	0x0500000f


	//   ....[128]....
        /*0320*/ 	.word	0x0500000f


	//   ....[129]....
        /*0324*/ 	.word	0x0500000f


	//   ....[130]....
        /*0328*/ 	.word	0x0500000f


	//   ....[131]....
        /*032c*/ 	.word	0x0500000f


	//   ....[132]....
        /*0330*/ 	.word	0x0500000f


	//   ....[133]....
        /*0334*/ 	.word	0x0500000f


	//   ....[134]....
        /*0338*/ 	.word	0x0500000f


	//   ....[135]....
        /*033c*/ 	.word	0x0500000f


	//   ....[136]....
        /*0340*/ 	.word	0x0500000f


	//   ....[137]....
        /*0344*/ 	.word	0x0500000f


	//   ....[138]....
        /*0348*/ 	.word	0x0500000f


	//   ....[139]....
        /*034c*/ 	.word	0x0500000f


	//   ....[140]....
        /*0350*/ 	.word	0x0500000f


	//   ....[141]....
        /*0354*/ 	.word	0x0500000f


	//   ....[142]....
        /*0358*/ 	.word	0x0500000f


	//   ....[143]....
        /*035c*/ 	.word	0x0500000f


	//   ....[144]....
        /*0360*/ 	.word	0x0500000f


	//   ....[145]....
        /*0364*/ 	.word	0x0500000f


	//   ....[146]....
        /*0368*/ 	.word	0x0500000f


	//   ....[147]....
        /*036c*/ 	.word	0x0500000f


	//   ....[148]....
        /*0370*/ 	.word	0x0500000f


	//   ....[149]....
        /*0374*/ 	.word	0x0500000f


	//   ....[150]....
        /*0378*/ 	.word	0x0500000f


	//   ....[151]....
        /*037c*/ 	.word	0x0500000f


	//   ....[152]....
        /*0380*/ 	.word	0x0500000f


	//----- nvinfo : EIATTR_COOP_GROUP_INSTR_OFFSETS
	.align		4
.L_85:
        /*0384*/ 	.byte	0x04, 0x28
        /*0386*/ 	.short	(.L_87 - .L_86)


	//   ....[0]....
.L_86:
        /*0388*/ 	.word	0x00000070


	//   ....[1]....
        /*038c*/ 	.word	0x000000b0


	//   ....[2]....
        /*0390*/ 	.word	0x000002d0


	//   ....[3]....
        /*0394*/ 	.word	0x00000430


	//   ....[4]....
        /*0398*/ 	.word	0x00000550


	//   ....[5]....
        /*039c*/ 	.word	0x000006b0


	//   ....[6]....
        /*03a0*/ 	.word	0x00000cc0


	//   ....[7]....
        /*03a4*/ 	.word	0x00002d00


	//   ....[8]....
        /*03a8*/ 	.word	0x00002d90


	//   ....[9]....
        /*03ac*/ 	.word	0x000033b0


	//   ....[10]....
        /*03b0*/ 	.word	0x00003480


	//   ....[11]....
        /*03b4*/ 	.word	0x00005cd0


	//   ....[12]....
        /*03b8*/ 	.word	0x00005d00


	//   ....[13]....
        /*03bc*/ 	.word	0x00005d20


	//   ....[14]....
        /*03c0*/ 	.word	0x00005d40


	//   ....[15]....
        /*03c4*/ 	.word	0x00007620


	//   ....[16]....
        /*03c8*/ 	.word	0x00007630


	//   ....[17]....
        /*03cc*/ 	.word	0x000076b0


	//   ....[18]....
        /*03d0*/ 	.word	0x000076c0


	//   ....[19]....
        /*03d4*/ 	.word	0x000083a0


	//   ....[20]....
        /*03d8*/ 	.word	0x000083b0


	//   ....[21]....
        /*03dc*/ 	.word	0x000083c0


	//   ....[22]....
        /*03e0*/ 	.word	0x000083d0


	//   ....[23]....
        /*03e4*/ 	.word	0x000083e0


	//   ....[24]....
        /*03e8*/ 	.word	0x000083f0


	//   ....[25]....
        /*03ec*/ 	.word	0x00008400


	//   ....[26]....
        /*03f0*/ 	.word	0x00008410


	//   ....[27]....
        /*03f4*/ 	.word	0x00008420


	//   ....[28]....
        /*03f8*/ 	.word	0x00008430


	//   ....[29]....
        /*03fc*/ 	.word	0x00008440


	//   ....[30]....
        /*0400*/ 	.word	0x00008470


	//   ....[31]....
        /*0404*/ 	.word	0x00008480


	//   ....[32]....
        /*0408*/ 	.word	0x000084b0


	//   ....[33]....
        /*040c*/ 	.word	0x000084c0


	//   ....[34]....
        /*0410*/ 	.word	0x000084f0


	//   ....[35]....
        /*0414*/ 	.word	0x00008510


	//   ....[36]....
        /*0418*/ 	.word	0x00008530


	//   ....[37]....
        /*041c*/ 	.word	0x000085b0


	//   ....[38]....
        /*0420*/ 	.word	0x000085e0


	//   ....[39]....
        /*0424*/ 	.word	0x00008a30


	//   ....[40]....
        /*0428*/ 	.word	0x00008a60


	//   ....[41]....
        /*042c*/ 	.word	0x00008aa0


	//   ....[42]....
        /*0430*/ 	.word	0x00008ad0


	//   ....[43]....
        /*0434*/ 	.word	0x00008af0


	//   ....[44]....
        /*0438*/ 	.word	0x00008b00


	//   ....[45]....
        /*043c*/ 	.word	0x00008b10


	//   ....[46]....
        /*0440*/ 	.word	0x00008b20


	//   ....[47]....
        /*0444*/ 	.word	0x0000a120


	//   ....[48]....
        /*0448*/ 	.word	0x0000a150


	//   ....[49]....
        /*044c*/ 	.word	0x0000a180


	//   ....[50]....
        /*0450*/ 	.word	0x0000a1d0


	//   ....[51]....
        /*0454*/ 	.word	0x0000a1e0


	//   ....[52]....
        /*0458*/ 	.word	0x0000a220


	//   ....[53]....
        /*045c*/ 	.word	0x0000a230


	//   ....[54]....
        /*0460*/ 	.word	0x0000a240


	//   ....[55]....
        /*0464*/ 	.word	0x0000a280


	//   ....[56]....
        /*0468*/ 	.word	0x0000a2c0


	//   ....[57]....
        /*046c*/ 	.word	0x0000a6b0


	//   ....[58]....
        /*0470*/ 	.word	0x0000a6d0


	//   ....[59]....
        /*0474*/ 	.word	0x0000a6f0


	//   ....[60]....
        /*0478*/ 	.word	0x0000a720


	//   ....[61]....
        /*047c*/ 	.word	0x0000a780


	//   ....[62]....
        /*0480*/ 	.word	0x0000a790


	//   ....[63]....
        /*0484*/ 	.word	0x0000a7a0


	//   ....[64]....
        /*0488*/ 	.word	0x0000a7f0


	//   ....[65]....
        /*048c*/ 	.word	0x0000a810


	//   ....[66]....
        /*0490*/ 	.word	0x0000a820


	//   ....[67]....
        /*0494*/ 	.word	0x0000b0b0


	//   ....[68]....
        /*0498*/ 	.word	0x0000b0d0


	//   ....[69]....
        /*049c*/ 	.word	0x0000b130


	//   ....[70]....
        /*04a0*/ 	.word	0x0000b170


	//   ....[71]....
        /*04a4*/ 	.word	0x0000b1b0


	//   ....[72]....
        /*04a8*/ 	.word	0x0000b1f0


	//   ....[73]....
        /*04ac*/ 	.word	0x0000b200


	//   ....[74]....
        /*04b0*/ 	.word	0x0000b240


	//   ....[75]....
        /*04b4*/ 	.word	0x0000b290


	//   ....[76]....
        /*04b8*/ 	.word	0x0000b2d0


	//   ....[77]....
        /*04bc*/ 	.word	0x0000b2f0


	//   ....[78]....
        /*04c0*/ 	.word	0x0000b320


	//   ....[79]....
        /*04c4*/ 	.word	0x0000bbc0


	//   ....[80]....
        /*04c8*/ 	.word	0x0000bbd0


	//   ....[81]....
        /*04cc*/ 	.word	0x0000bbf0


	//   ....[82]....
        /*04d0*/ 	.word	0x0000bc40


	//   ....[83]....
        /*04d4*/ 	.word	0x0000bc50


	//   ....[84]....
        /*04d8*/ 	.word	0x0000bc90


	//   ....[85]....
        /*04dc*/ 	.word	0x0000bca0


	//   ....[86]....
        /*04e0*/ 	.word	0x0000bcb0


	//   ....[87]....
        /*04e4*/ 	.word	0x0000bcf0


	//   ....[88]....
        /*04e8*/ 	.word	0x0000bd30


	//   ....[89]....
        /*04ec*/ 	.word	0x0000c150


	//   ....[90]....
        /*04f0*/ 	.word	0x0000c160


	//   ....[91]....
        /*04f4*/ 	.word	0x0000c170


	//   ....[92]....
        /*04f8*/ 	.word	0x0000c180


	//   ....[93]....
        /*04fc*/ 	.word	0x0000c1c0


	//   ....[94]....
        /*0500*/ 	.word	0x0000c1d0


	//   ....[95]....
        /*0504*/ 	.word	0x0000c210


	//   ....[96]....
        /*0508*/ 	.word	0x0000c220


	//   ....[97]....
        /*050c*/ 	.word	0x0000c230


	//   ....[98]....
        /*0510*/ 	.word	0x0000c270


	//   ....[99]....
        /*0514*/ 	.word	0x0000ce90


	//   ....[100]....
        /*0518*/ 	.word	0x0000d3b0


	//   ....[101]....
        /*051c*/ 	.word	0x0000d490


	//   ....[102]....
        /*0520*/ 	.word	0x0000d550


	//   ....[103]....
        /*0524*/ 	.word	0x0000d5c0


	//   ....[104]....
        /*0528*/ 	.word	0x0000d680


	//   ....[105]....
        /*052c*/ 	.word	0x0000d6e0


	//   ....[106]....
        /*0530*/ 	.word	0x0000d790


	//   ....[107]....
        /*0534*/ 	.word	0x0000d7f0


	//   ....[108]....
        /*0538*/ 	.word	0x0000d8a0


	//   ....[109]....
        /*053c*/ 	.word	0x0000d900


	//   ....[110]....
        /*0540*/ 	.word	0x0000d9b0


	//   ....[111]....
        /*0544*/ 	.word	0x0000daa0


	//   ....[112]....
        /*0548*/ 	.word	0x0000db60


	//   ....[113]....
        /*054c*/ 	.word	0x0000dbe0


	//   ....[114]....
        /*0550*/ 	.word	0x0000dca0


	//   ....[115]....
        /*0554*/ 	.word	0x0000dd00


	//   ....[116]....
        /*0558*/ 	.word	0x0000ddc0


	//   ....[117]....
        /*055c*/ 	.word	0x0000de20


	//   ....[118]....
        /*0560*/ 	.word	0x0000df00


	//   ....[119]....
        /*0564*/ 	.word	0x0000df60


	//   ....[120]....
        /*0568*/ 	.word	0x0000e030


	//   ....[121]....
        /*056c*/ 	.word	0x0000e0c0


	//   ....[122]....
        /*0570*/ 	.word	0x0000e130


	//   ....[123]....
        /*0574*/ 	.word	0x0000e1b0


	//   ....[124]....
        /*0578*/ 	.word	0x0000e260


	//   ....[125]....
        /*057c*/ 	.word	0x0000e2e0


	//   ....[126]....
        /*0580*/ 	.word	0x0000e380


	//   ....[127]....
        /*0584*/ 	.word	0x0000e400


	//   ....[128]....
        /*0588*/ 	.word	0x0000e4c0


	//   ....[129]....
        /*058c*/ 	.word	0x0000e520


	//   ....[130]....
        /*0590*/ 	.word	0x0000e5d0


	//   ....[131]....
        /*0594*/ 	.word	0x0000e650


	//   ....[132]....
        /*0598*/ 	.word	0x0000e6e0


	//   ....[133]....
        /*059c*/ 	.word	0x0000e820


	//   ....[134]....
        /*05a0*/ 	.word	0x0000e8d0


	//   ....[135]....
        /*05a4*/ 	.word	0x0000e980


	//   ....[136]....
        /*05a8*/ 	.word	0x0000ea20


	//   ....[137]....
        /*05ac*/ 	.word	0x0000ead0


	//   ....[138]....
        /*05b0*/ 	.word	0x0000eb70


	//   ....[139]....
        /*05b4*/ 	.word	0x0000ec20


	//   ....[140]....
        /*05b8*/ 	.word	0x0000ecc0


	//   ....[141]....
        /*05bc*/ 	.word	0x0000ed30


	//   ....[142]....
        /*05c0*/ 	.word	0x0000edf0


	//   ....[143]....
        /*05c4*/ 	.word	0x0000eee0


	//   ....[144]....
        /*05c8*/ 	.word	0x0000ef70


	//   ....[145]....
        /*05cc*/ 	.word	0x0000efd0


	//   ....[146]....
        /*05d0*/ 	.word	0x0000f080


	//   ....[147]....
        /*05d4*/ 	.word	0x0000f0e0


	//   ....[148]....
        /*05d8*/ 	.word	0x0000f190


	//   ....[149]....
        /*05dc*/ 	.word	0x0000f1f0


	//   ....[150]....
        /*05e0*/ 	.word	0x0000f2a0


	//   ....[151]....
        /*05e4*/ 	.word	0x0000f300


	//   ....[152]....
        /*05e8*/ 	.word	0x0000f3b0


	//----- nvinfo : EIATTR_REG_RECONFIG
	.align		4
.L_87:
        /*05ec*/ 	.byte	0x01, 0x54
	.zero		2


	//----- nvinfo : EIATTR_SYSCALL_OFFSETS
	.align		4
        /*05f0*/ 	.byte	0x04, 0x46
        /*05f2*/ 	.short	(.L_89 - .L_88)


	//   ....[0]....
.L_88:
        /*05f4*/ 	.word	0x00000fc0


	//   ....[1]....
        /*05f8*/ 	.word	0x000095d0


	//   ....[2]....
        /*05fc*/ 	.word	0x00009730


	//   ....[3]....
        /*0600*/ 	.word	0x00009870


	//   ....[4]....
        /*0604*/ 	.word	0x00009990


	//   ....[5]....
        /*0608*/ 	.word	0x0000abe0


	//----- nvinfo : EIATTR_MBARRIER_INSTR_OFFSETS
	.align		4
.L_89:
        /*060c*/ 	.byte	0x04, 0x39
        /*060e*/ 	.short	(.L_91 - .L_90)


	//   ....[0]....
.L_90:
        /*0610*/ 	.word	0x00000180
        /*0614*/ 	.word	0x000000ff
        /*0618*/ 	.word	0x00013200
        /*061c*/ 	.short	0x0100
        /*061e*/ 	.byte	0x08
	.zero		1


	//   ....[1]....
        /*0620*/ 	.word	0x00000190
        /*0624*/ 	.word	0x000000ff
        /*0628*/ 	.word	0x00013220
        /*062c*/ 	.short	0x0100
        /*062e*/ 	.byte	0x08
	.zero		1


	//   ....[2]....
        /*0630*/ 	.word	0x00000280
        /*0634*/ 	.word	0x000000ff
        /*0638*/ 	.word	0x00013230
        /*063c*/ 	.short	0x0100
        /*063e*/ 	.byte	0x08
	.zero		1


	//   ....[3]....
        /*0640*/ 	.word	0x00000290
        /*0644*/ 	.word	0x000000ff
        /*0648*/ 	.word	0x00013240
        /*064c*/ 	.short	0x0100
        /*064e*/ 	.byte	0x08
	.zero		1


	//   ....[4]....
        /*0650*/ 	.word	0x000002a0
        /*0654*/ 	.word	0x000000ff
        /*0658*/ 	.word	0x00013238
        /*065c*/ 	.short	0x0100
        /*065e*/ 	.byte	0x08
	.zero		1


	//   ....[5]....
        /*0660*/ 	.word	0x000002b0
        /*0664*/ 	.word	0x000000ff
        /*0668*/ 	.word	0x00013248
        /*066c*/ 	.short	0x0100
        /*066e*/ 	.byte	0x08
	.zero		1


	//   ....[6]....
        /*0670*/ 	.word	0x000003e0
        /*0674*/ 	.word	0x000000ff
        /*0678*/ 	.word	0x00013250
        /*067c*/ 	.short	0x0100
        /*067e*/ 	.byte	0x08
	.zero		1


	//   ....[7]....
        /*0680*/ 	.word	0x000003f0
        /*0684*/ 	.word	0x000000ff
        /*0688*/ 	.word	0x00013260
        /*068c*/ 	.short	0x0100
        /*068e*/ 	.byte	0x08
	.zero		1


	//   ....[8]....
        /*0690*/ 	.word	0x00000400
        /*0694*/ 	.word	0x000000ff
        /*0698*/ 	.word	0x00013258
        /*069c*/ 	.short	0x0100
        /*069e*/ 	.byte	0x08
	.zero		1


	//   ....[9]....
        /*06a0*/ 	.word	0x00000410
        /*06a4*/ 	.word	0x000000ff
        /*06a8*/ 	.word	0x00013268
        /*06ac*/ 	.short	0x0100
        /*06ae*/ 	.byte	0x08
	.zero		1


	//   ....[10]....
        /*06b0*/ 	.word	0x00000500
        /*06b4*/ 	.word	0x000000ff
        /*06b8*/ 	.word	0x00013270
        /*06bc*/ 	.short	0x0100
        /*06be*/ 	.byte	0x06
	.zero		1


	//   ....[11]....
        /*06c0*/ 	.word	0x00000510
        /*06c4*/ 	.word	0x000000ff
        /*06c8*/ 	.word	0x00013280
        /*06cc*/ 	.short	0x0100
        /*06ce*/ 	.byte	0x06
	.zero		1


	//   ....[12]....
        /*06d0*/ 	.word	0x00000520
        /*06d4*/ 	.word	0x000000ff
        /*06d8*/ 	.word	0x00013278
        /*06dc*/ 	.short	0x0100
        /*06de*/ 	.byte	0x06
	.zero		1


	//   ....[13]....
        /*06e0*/ 	.word	0x00000530
        /*06e4*/ 	.word	0x000000ff
        /*06e8*/ 	.word	0x00013288
        /*06ec*/ 	.short	0x0100
        /*06ee*/ 	.byte	0x06
	.zero		1


	//   ....[14]....
        /*06f0*/ 	.word	0x00000660
        /*06f4*/ 	.word	0x000000ff
        /*06f8*/ 	.word	0x00013290
        /*06fc*/ 	.short	0x0100
        /*06fe*/ 	.byte	0x08
	.zero		1


	//   ....[15]....
        /*0700*/ 	.word	0x00000670
        /*0704*/ 	.word	0x000000ff
        /*0708*/ 	.word	0x000132a0
        /*070c*/ 	.short	0x0100
        /*070e*/ 	.byte	0x08
	.zero		1


	//   ....[16]....
        /*0710*/ 	.word	0x00000680
        /*0714*/ 	.word	0x000000ff
        /*0718*/ 	.word	0x00013298
        /*071c*/ 	.short	0x0100
        /*071e*/ 	.byte	0x08
	.zero		1


	//   ....[17]....
        /*0720*/ 	.word	0x00000690
        /*0724*/ 	.word	0x000000ff
        /*0728*/ 	.word	0x000132a8
        /*072c*/ 	.short	0x0100
        /*072e*/ 	.byte	0x08
	.zero		1


	//   ....[18]....
        /*0730*/ 	.word	0x000007e0
        /*0734*/ 	.word	0x000000ff
        /*0738*/ 	.word	0x000132b0
        /*073c*/ 	.short	0x0100
        /*073e*/ 	.byte	0x08
	.zero		1


	//   ....[19]....
        /*0740*/ 	.word	0x000007f0
        /*0744*/ 	.word	0x000000ff
        /*0748*/ 	.word	0x000132c0
        /*074c*/ 	.short	0x0100
        /*074e*/ 	.byte	0x08
	.zero		1


	//   ....[20]....
        /*0750*/ 	.word	0x00000800
        /*0754*/ 	.word	0x000000ff
        /*0758*/ 	.word	0x000132b8
        /*075c*/ 	.short	0x0100
        /*075e*/ 	.byte	0x08
	.zero		1


	//   ....[21]....
        /*0760*/ 	.word	0x00000810
        /*0764*/ 	.word	0x000000ff
        /*0768*/ 	.word	0x000132c8
        /*076c*/ 	.short	0x0100
        /*076e*/ 	.byte	0x08
	.zero		1


	//   ....[22]....
        /*0770*/ 	.word	0x00001350
        /*0774*/ 	.word	0x00000019
        /*0778*/ 	.word	0x00013200
        /*077c*/ 	.short	0x010a
        /*077e*/ 	.byte	0x3f
	.zero		1


	//   ....[23]....
        /*0780*/ 	.word	0x000013f0
        /*0784*/ 	.word	0x00000003
        /*0788*/ 	.word	0x00013230
        /*078c*/ 	.short	0x010a
        /*078e*/ 	.byte	0x3f
	.zero		1


	//   ....[24]....
        /*0790*/ 	.word	0x00001470
        /*0794*/ 	.word	0x00000003
        /*0798*/ 	.word	0x00013230
        /*079c*/ 	.short	0x010a
        /*079e*/ 	.byte	0x3f
	.zero		1


	//   ....[25]....
        /*07a0*/ 	.word	0x00002210
        /*07a4*/ 	.word	0x00000028
        /*07a8*/ 	.word	0x00000000
        /*07ac*/ 	.short	0x0101
        /*07ae*/ 	.byte	0x3f
	.zero		1


	//   ....[26]....
        /*07b0*/ 	.word	0x000046a0
        /*07b4*/ 	.word	0x000000ff
        /*07b8*/ 	.word	0x00013230
        /*07bc*/ 	.short	0x010a
        /*07be*/ 	.byte	0x07
	.zero		1


	//   ....[27]....
        /*07c0*/ 	.word	0x000046e0
        /*07c4*/ 	.word	0x000000ff
        /*07c8*/ 	.word	0x00013230
        /*07cc*/ 	.short	0x010a
        /*07ce*/ 	.byte	0x07
	.zero		1


	//   ....[28]....
        /*07d0*/ 	.word	0x00004b30
        /*07d4*/ 	.word	0x000000ff
        /*07d8*/ 	.word	0x00013250
        /*07dc*/ 	.short	0x010a
        /*07de*/ 	.byte	0x0e
	.zero		1


	//   ....[29]....
        /*07e0*/ 	.word	0x00004b70
        /*07e4*/ 	.word	0x000000ff
        /*07e8*/ 	.word	0x00013250
        /*07ec*/ 	.short	0x010a
        /*07ee*/ 	.byte	0x0e
	.zero		1


	//   ....[30]....
        /*07f0*/ 	.word	0x00005490
        /*07f4*/ 	.word	0x000000ff
        /*07f8*/ 	.word	0x00000000
        /*07fc*/ 	.short	0x0101
        /*07fe*/ 	.byte	0x07
	.zero		1


	//   ....[31]....
        /*0800*/ 	.word	0x00006e00
        /*0804*/ 	.word	0x000000ff
        /*0808*/ 	.word	0x00000000
        /*080c*/ 	.short	0x0101
        /*080e*/ 	.byte	0x07
	.zero		1


	//   ....[32]....
        /*0810*/ 	.word	0x000072e0
        /*0814*/ 	.word	0x000000ff
        /*0818*/ 	.word	0x00013250
        /*081c*/ 	.short	0x010a
        /*081e*/ 	.byte	0x07
	.zero		1


	//   ....[33]....
        /*0820*/ 	.word	0x00007320
        /*0824*/ 	.word	0x000000ff
        /*0828*/ 	.word	0x00013250
        /*082c*/ 	.short	0x010a
        /*082e*/ 	.byte	0x07
	.zero		1


	//   ....[34]....
        /*0830*/ 	.word	0x00007fd0
        /*0834*/ 	.word	0x000000ff
        /*0838*/ 	.word	0x00000000
        /*083c*/ 	.short	0x0101
        /*083e*/ 	.byte	0x07
	.zero		1


	//   ....[35]....
        /*0840*/ 	.word	0x000089a0
        /*0844*/ 	.word	0x000000ff
        /*0848*/ 	.word	0x00000000
        /*084c*/ 	.short	0x0101
        /*084e*/ 	.byte	0x04
	.zero		1


	//   ....[36]....
        /*0850*/ 	.word	0x00009e80
        /*0854*/ 	.word	0x00000000
        /*0858*/ 	.word	0x00013280
        /*085c*/ 	.short	0x010a
        /*085e*/ 	.byte	0x3f
	.zero		1


	//   ....[37]....
        /*0860*/ 	.word	0x0000a350
        /*0864*/ 	.word	0x00000000
        /*0868*/ 	.word	0x00013270
        /*086c*/ 	.short	0x0107
        /*086e*/ 	.byte	0x3f
	.zero		1


	//   ....[38]....
        /*0870*/ 	.word	0x0000a410
        /*0874*/ 	.word	0x00000000
        /*0878*/ 	.word	0x00013270
        /*087c*/ 	.short	0x0101
        /*087e*/ 	.byte	0x3f
	.zero		1


	//   ....[39]....
        /*0880*/ 	.word	0x0000a440
        /*0884*/ 	.word	0x00000000
        /*0888*/ 	.word	0x00013240
        /*088c*/ 	.short	0x010a
        /*088e*/ 	.byte	0x3f
	.zero		1


	//   ....[40]....
        /*0890*/ 	.word	0x0000a9b0
        /*0894*/ 	.word	0x00000000
        /*0898*/ 	.word	0x00013230
        /*089c*/ 	.short	0x0107
        /*089e*/ 	.byte	0x3f
	.zero		1


	//   ....[41]....
        /*08a0*/ 	.word	0x0000aa80
        /*08a4*/ 	.word	0x00000000
        /*08a8*/ 	.word	0x00013230
        /*08ac*/ 	.short	0x0101
        /*08ae*/ 	.byte	0x3f
	.zero		1


	//   ....[42]....
        /*08b0*/ 	.word	0x0000b3c0
        /*08b4*/ 	.word	0x000000ff
        /*08b8*/ 	.word	0x00013200
        /*08bc*/ 	.short	0x0107
        /*08be*/ 	.byte	0x2b
	.zero		1


	//   ....[43]....
        /*08c0*/ 	.word	0x0000b410
        /*08c4*/ 	.word	0x000000ff
        /*08c8*/ 	.word	0x00013200
        /*08cc*/ 	.short	0x0101
        /*08ce*/ 	.byte	0x2b
	.zero		1


	//   ....[44]....
        /*08d0*/ 	.word	0x0000b440
        /*08d4*/ 	.word	0x000000ff
        /*08d8*/ 	.word	0x00013220
        /*08dc*/ 	.short	0x010a
        /*08de*/ 	.byte	0x2b
	.zero		1


	//   ....[45]....
        /*08e0*/ 	.word	0x0000b930
        /*08e4*/ 	.word	0x00000000
        /*08e8*/ 	.word	0x00013280
        /*08ec*/ 	.short	0x010a
        /*08ee*/ 	.byte	0x3f
	.zero		1


	//   ....[46]....
        /*08f0*/ 	.word	0x0000bde0
        /*08f4*/ 	.word	0x00000000
        /*08f8*/ 	.word	0x00013270
        /*08fc*/ 	.short	0x0107
        /*08fe*/ 	.byte	0x3f
	.zero		1


	//   ....[47]....
        /*0900*/ 	.word	0x0000bea0
        /*0904*/ 	.word	0x00000000
        /*0908*/ 	.word	0x00013270
        /*090c*/ 	.short	0x0101
        /*090e*/ 	.byte	0x3f
	.zero		1


	//   ....[48]....
        /*0910*/ 	.word	0x0000bed0
        /*0914*/ 	.word	0x00000000
        /*0918*/ 	.word	0x00013240
        /*091c*/ 	.short	0x010a
        /*091e*/ 	.byte	0x3f
	.zero		1


	//   ....[49]....
        /*0920*/ 	.word	0x0000c320
        /*0924*/ 	.word	0x00000000
        /*0928*/ 	.word	0x00013230
        /*092c*/ 	.short	0x0107
        /*092e*/ 	.byte	0x3f
	.zero		1


	//   ....[50]....
        /*0930*/ 	.word	0x0000c3e0
        /*0934*/ 	.word	0x00000000
        /*0938*/ 	.word	0x00013230
        /*093c*/ 	.short	0x0101
        /*093e*/ 	.byte	0x3f
	.zero		1


	//   ....[51]....
        /*0940*/ 	.word	0x0000c470
        /*0944*/ 	.word	0x00000000
        /*0948*/ 	.word	0x00013270
        /*094c*/ 	.short	0x010a
        /*094e*/ 	.byte	0x3f
	.zero		1


	//   ....[52]....
        /*0950*/ 	.word	0x0000c500
        /*0954*/ 	.word	0x00000000
        /*0958*/ 	.word	0x00013260
        /*095c*/ 	.short	0x010a
        /*095e*/ 	.byte	0x3f
	.zero		1


	//   ....[53]....
        /*0960*/ 	.word	0x0000c800
        /*0964*/ 	.word	0x00000000
        /*0968*/ 	.word	0x00013250
        /*096c*/ 	.short	0x0101
        /*096e*/ 	.byte	0x3f
	.zero		1


	//   ....[54]....
        /*0970*/ 	.word	0x0000c890
        /*0974*/ 	.word	0x00000000
        /*0978*/ 	.word	0x00000000
        /*097c*/ 	.short	0x0101
        /*097e*/ 	.byte	0x3f
	.zero		1


	//   ....[55]....
        /*0980*/ 	.word	0x0000c930
        /*0984*/ 	.word	0x00000002
        /*0988*/ 	.word	0x00013270
        /*098c*/ 	.short	0x010a
        /*098e*/ 	.byte	0x3f
	.zero		1


	//   ....[56]....
        /*0990*/ 	.word	0x0000c9c0
        /*0994*/ 	.word	0x00000002
        /*0998*/ 	.word	0x00013260
        /*099c*/ 	.short	0x010a
        /*099e*/ 	.byte	0x3f
	.zero		1


	//   ....[57]....
        /*09a0*/ 	.word	0x0000ccc0
        /*09a4*/ 	.word	0x00000002
        /*09a8*/ 	.word	0x00013250
        /*09ac*/ 	.short	0x0101
        /*09ae*/ 	.byte	0x3f
	.zero		1


	//   ....[58]....
        /*09b0*/ 	.word	0x0000cdb0
        /*09b4*/ 	.word	0x00000002
        /*09b8*/ 	.word	0x00000000
        /*09bc*/ 	.short	0x0101
        /*09be*/ 	.byte	0x3f
	.zero		1


	//   ....[59]....
        /*09c0*/ 	.word	0x0000ce40
        /*09c4*/ 	.word	0x00000005
        /*09c8*/ 	.word	0x00013220
        /*09cc*/ 	.short	0x010a
        /*09ce*/ 	.byte	0x3f
	.zero		1


	//   ....[60]....
        /*09d0*/ 	.word	0x0000cf70
        /*09d4*/ 	.word	0x00000003
        /*09d8*/ 	.word	0x00013240
        /*09dc*/ 	.short	0x010a
        /*09de*/ 	.byte	0x3f
	.zero		1


	//   ....[61]....
        /*09e0*/ 	.word	0x0000d010
        /*09e4*/ 	.word	0x00000005
        /*09e8*/ 	.word	0x00013240
        /*09ec*/ 	.short	0x010a
        /*09ee*/ 	.byte	0x3f
	.zero		1


	//   ....[62]....
        /*09f0*/ 	.word	0x0000d050
        /*09f4*/ 	.word	0x00000003
        /*09f8*/ 	.word	0x00013260
        /*09fc*/ 	.short	0x010a
        /*09fe*/ 	.byte	0x3f
	.zero		1


	//   ....[63]....
        /*0a00*/ 	.word	0x0000d090
        /*0a04*/ 	.word	0x00000005
        /*0a08*/ 	.word	0x00013260
        /*0a0c*/ 	.short	0x010a
        /*0a0e*/ 	.byte	0x3f
	.zero		1


	//   ....[64]....
        /*0a10*/ 	.word	0x0000d0d0
        /*0a14*/ 	.word	0x00000003
        /*0a18*/ 	.word	0x00013280
        /*0a1c*/ 	.short	0x010a
        /*0a1e*/ 	.byte	0x3f
	.zero		1


	//   ....[65]....
        /*0a20*/ 	.word	0x0000d110
        /*0a24*/ 	.word	0x00000005
        /*0a28*/ 	.word	0x00013280
        /*0a2c*/ 	.short	0x010a
        /*0a2e*/ 	.byte	0x3f
	.zero		1


	//   ....[66]....
        /*0a30*/ 	.word	0x0000d170
        /*0a34*/ 	.word	0x00000019
        /*0a38*/ 	.word	0x00013200
        /*0a3c*/ 	.short	0x010a
        /*0a3e*/ 	.byte	0x3f
	.zero		1


	//   ....[67]....
        /*0a40*/ 	.word	0x0000d1c0
        /*0a44*/ 	.word	0x00000003
        /*0a48*/ 	.word	0x00013230
        /*0a4c*/ 	.short	0x010a
        /*0a4e*/ 	.byte	0x3f
	.zero		1


	//   ....[68]....
        /*0a50*/ 	.word	0x0000d220
        /*0a54*/ 	.word	0x00000008
        /*0a58*/ 	.word	0x00013230
        /*0a5c*/ 	.short	0x010a
        /*0a5e*/ 	.byte	0x3f
	.zero		1


	//   ....[69]....
        /*0a60*/ 	.word	0x0000d280
        /*0a64*/ 	.word	0x00000008
        /*0a68*/ 	.word	0x00013250
        /*0a6c*/ 	.short	0x010a
        /*0a6e*/ 	.byte	0x3f
	.zero		1


	//   ....[70]....
        /*0a70*/ 	.word	0x0000d2e0
        /*0a74*/ 	.word	0x00000003
        /*0a78*/ 	.word	0x00013250
        /*0a7c*/ 	.short	0x010a
        /*0a7e*/ 	.byte	0x3f
	.zero		1


	//   ....[71]....
        /*0a80*/ 	.word	0x0000d3e0
        /*0a84*/ 	.word	0x00000000
        /*0a88*/ 	.word	0x00013280
        /*0a8c*/ 	.short	0x010a
        /*0a8e*/ 	.byte	0x3f
	.zero		1


	//   ....[72]....
        /*0a90*/ 	.word	0x0000d9f0
        /*0a94*/ 	.word	0x00000000
        /*0a98*/ 	.word	0x00013240
        /*0a9c*/ 	.short	0x010a
        /*0a9e*/ 	.byte	0x3f
	.zero		1


	//   ....[73]....
        /*0aa0*/ 	.word	0x0000e720
        /*0aa4*/ 	.word	0x00000003
        /*0aa8*/ 	.word	0x00013220
        /*0aac*/ 	.short	0x010a
        /*0aae*/ 	.byte	0x3f
	.zero		1


	//   ....[74]....
        /*0ab0*/ 	.word	0x0000e770
        /*0ab4*/ 	.word	0x00000000
        /*0ab8*/ 	.word	0x00013280
        /*0abc*/ 	.short	0x010a
        /*0abe*/ 	.byte	0x3f
	.zero		1


	//   ....[75]....
        /*0ac0*/ 	.word	0x0000ee30
        /*0ac4*/ 	.word	0x00000000
        /*0ac8*/ 	.word	0x00013240
        /*0acc*/ 	.short	0x010a
        /*0ace*/ 	.byte	0x3f
	.zero		1


	//   ....[76]....
        /*0ad0*/ 	.word	0x0000f3e0
        /*0ad4*/ 	.word	0x00000000
        /*0ad8*/ 	.word	0x00013270
        /*0adc*/ 	.short	0x010a
        /*0ade*/ 	.byte	0x3f
	.zero		1


	//   ....[77]....
        /*0ae0*/ 	.word	0x0000f430
        /*0ae4*/ 	.word	0x00000000
        /*0ae8*/ 	.word	0x00013260
        /*0aec*/ 	.short	0x010a
        /*0aee*/ 	.byte	0x3f
	.zero		1


	//   ....[78]....
        /*0af0*/ 	.word	0x0000f480
        /*0af4*/ 	.word	0x00000002
        /*0af8*/ 	.word	0x00013270
        /*0afc*/ 	.short	0x010a
        /*0afe*/ 	.byte	0x3f
	.zero		1


	//   ....[79]....
        /*0b00*/ 	.word	0x0000f4d0
        /*0b04*/ 	.word	0x00000002
        /*0b08*/ 	.word	0x00013260
        /*0b0c*/ 	.short	0x010a
        /*0b0e*/ 	.byte	0x3f
	.zero		1


	//   ....[80]....
        /*0b10*/ 	.word	0x0000f520
        /*0b14*/ 	.word	0x00000005
        /*0b18*/ 	.word	0x00013220
        /*0b1c*/ 	.short	0x010a
        /*0b1e*/ 	.byte	0x3f
	.zero		1


	//   ....[81]....
        /*0b20*/ 	.word	0x0000f570
        /*0b24*/ 	.word	0x00000003
        /*0b28*/ 	.word	0x00013240
        /*0b2c*/ 	.short	0x010a
        /*0b2e*/ 	.byte	0x3f
	.zero		1


	//   ....[82]....
        /*0b30*/ 	.word	0x0000f5c0
        /*0b34*/ 	.word	0x00000005
        /*0b38*/ 	.word	0x00013240
        /*0b3c*/ 	.short	0x010a
        /*0b3e*/ 	.byte	0x3f
	.zero		1


	//   ....[83]....
        /*0b40*/ 	.word	0x0000f610
        /*0b44*/ 	.word	0x00000003
        /*0b48*/ 	.word	0x00013260
        /*0b4c*/ 	.short	0x010a
        /*0b4e*/ 	.byte	0x3f
	.zero		1


	//   ....[84]....
        /*0b50*/ 	.word	0x0000f660
        /*0b54*/ 	.word	0x00000005
        /*0b58*/ 	.word	0x00013260
        /*0b5c*/ 	.short	0x010a
        /*0b5e*/ 	.byte	0x3f
	.zero		1


	//   ....[85]....
        /*0b60*/ 	.word	0x0000f6b0
        /*0b64*/ 	.word	0x00000003
        /*0b68*/ 	.word	0x00013280
        /*0b6c*/ 	.short	0x010a
        /*0b6e*/ 	.byte	0x3f
	.zero		1


	//----- nvinfo : EIATTR_NUM_MBARRIERS
	.align		4
.L_91:
        /*0b70*/ 	.byte	0x03, 0x38
        /*0b72*/ 	.short	0x0016


	//----- nvinfo : EIATTR_EXIT_INSTR_OFFSETS
	.align		4
        /*0b74*/ 	.byte	0x04, 0x1c
        /*0b76*/ 	.short	(.L_93 - .L_92)


	//   ....[0]....
.L_92:
        /*0b78*/ 	.word	0x00000930


	//   ....[1]....
        /*0b7c*/ 	.word	0x00008bd0


	//   ....[2]....
        /*0b80*/ 	.word	0x0000ceb0


	//   ....[3]....
        /*0b84*/ 	.word	0x0000d160


	//----- nvinfo : EIATTR_MAX_THREADS
	.align		4
.L_93:
        /*0b88*/ 	.byte	0x04, 0x05
        /*0b8a*/ 	.short	(.L_95 - .L_94)
.L_94:
        /*0b8c*/ 	.word	0x00000200
        /*0b90*/ 	.word	0x00000001
        /*0b94*/ 	.word	0x00000001


	//----- nvinfo : EIATTR_CRS_STACK_SIZE
	.align		4
.L_95:
        /*0b98*/ 	.byte	0x04, 0x1e
        /*0b9a*/ 	.short	(.L_97 - .L_96)
.L_96:
        /*0b9c*/ 	.word	0x00000000


	//----- nvinfo : EIATTR_CBANK_PARAM_SIZE
	.align		4
.L_97:
        /*0ba0*/ 	.byte	0x03, 0x19
        /*0ba2*/ 	.short	0x0a70


	//----- nvinfo : EIATTR_PARAM_CBANK
	.align		4
        /*0ba4*/ 	.byte	0x04, 0x0a
        /*0ba6*/ 	.short	(.L_99 - .L_98)
	.align		4
.L_98:
        /*0ba8*/ 	.word	index@(.nv.constant0._ZN7cutlass13device_kernelIN5flash11enable_sm90INS1_16FlashAttnFwdSm90INS1_25CollectiveMainloopFwdSm90ILi2EN4cute5tupleIJNS5_1CILi1EEES8_S8_EEENS6_IJNS7_ILi192EEENS7_ILi160EEENS7_ILi64EEEEEELi64ENS_12float_e4m3_tEfNS_4arch4Sm90ELb0ELb0ELb1ELb0ELb1ELb0ELb0ELb1ELb1ELb1ELb0ELb0EEENS1_21CollectiveEpilogueFwdINS6_IJSA_SC_SB_EEES9_NS_10bfloat16_tESG_Li384ELb0ELb1ELb0ELb1EEENS1_29StaticPersistentTileSchedulerILb0EEEEEEEEEvNT_6ParamsE)
        /*0bac*/ 	.short	0x0210
        /*0bae*/ 	.short	0x0a70


	//----- nvinfo : EIATTR_SW_WAR
	.align		4
.L_99:
        /*0bb0*/ 	.byte	0x04, 0x36
        /*0bb2*/ 	.short	(.L_101 - .L_100)
.L_100:
        /*0bb4*/ 	.word	0x00000008
.L_101:


//--------------------- .nv.info._ZN7cutlass13device_kernelIN5flash11enable_sm90INS1_16FlashAttnFwdSm90INS1_25CollectiveMainloopFwdSm90ILi2EN4cute5tupleIJNS5_1CILi1EEES8_S8_EEENS6_IJNS7_ILi192EEENS7_ILi160EEENS7_ILi64EEEEEELi64ENS_12float_e4m3_tEfNS_4arch4Sm90ELb0ELb0ELb1ELb1ELb1ELb0ELb0ELb1ELb1ELb1ELb0ELb0EEENS1_21CollectiveEpilogueFwdINS6_IJSA_SC_SB_EEES9_NS_10bfloat16_tESG_Li384ELb1ELb1ELb0ELb1EEENS1_36VarlenDynamicPersistentTileSchedulerILi192ELi160ELi384ELi128ELb0ELb1ELb1ELb0ELb1ELb1EEEEEEEEEvNT_6ParamsE --------------------------
	.section	.nv.info._ZN7cutlass13device_kernelIN5flash11enable_sm90INS1_16FlashAttnFwdSm90INS1_25CollectiveMainloopFwdSm90ILi2EN4cute5tupleIJNS5_1CILi1EEES8_S8_EEENS6_IJNS7_ILi192EEENS7_ILi160EEENS7_ILi64EEEEEELi64ENS_12float_e4m3_tEfNS_4arch4Sm90ELb0ELb0ELb1ELb1ELb1ELb0ELb0ELb1ELb1ELb1ELb0ELb0EEENS1_21CollectiveEpilogueFwdINS6_IJSA_SC_SB_EEES9_NS_10bfloat16_tESG_Li384ELb1ELb1ELb0ELb1EEENS1_36VarlenDynamicPersistentTileSchedulerILi192ELi160ELi384ELi128ELb0ELb1ELb1ELb0ELb1ELb1EEEEEEEEEvNT_6ParamsE,"",@"SHT_CUDA_INFO"
	.sectionflags	@""
	.align	4


	//----- nvinfo : EIATTR_CUDA_API_VERSION
	.align		4
        /*0000*/ 	.byte	0x04, 0x37
        /*0002*/ 	.short	(.L_103 - .L_102)
.L_102:
        /*0004*/ 	.word	0x00000082


	//----- nvinfo : EIATTR_KPARAM_INFO
	.align		4
.L_103:
        /*0008*/ 	.byte	0x04, 0x17
        /*000a*/ 	.short	(.L_105 - .L_104)
.L_104:
        /*000c*/ 	.word	0x00000000
        /*0010*/ 	.short	0x0000
        /*0012*/ 	.short	0x0070
        /*0014*/ 	.byte	0x00, 0xf0, 0x01, 0x2a


	//----- nvinfo : EIATTR_SPARSE_MMA_MASK
	.align		4
.L_105:
        /*0018*/ 	.byte	0x03, 0x50
        /*001a*/ 	.short	0x0000


	//----- nvinfo : EIATTR_MAXREG_COUNT
	.align		4
        /*001c*/ 	.byte	0x03, 0x1b
        /*001e*/ 	.short	0x0080


	//----- nvinfo : EIATTR_NUM_BARRIERS
	.align		4
        /*0020*/ 	.byte	0x02, 0x4c
        /*0022*/ 	.byte	0x09
	.zero		1


	//----- nvinfo : EIATTR_EXTERNS
	.align		4
        /*0024*/ 	.byte	0x04, 0x0f
        /*0026*/ 	.short	(.L_107 - .L_106)


	//   ....[0]....
	.align		4
.L_106:
        /*0028*/ 	.word	index@(__assertfail)


	//----- nvinfo : EIATTR_ANNOTATIONS
	.align		4
.L_107:
        /*002c*/ 	.byte	0x04, 0x55
        /*002e*/ 	.short	(.L_109 - .L_108)


	//   ....[0]....
.L_108:
        /* <DEDUP_REMOVED lines=34> */
        /*0244*/ 	.byte	0x30, 0x07, 0x01, 0x00, 0x01, 0x00, 0x00, 0x00, 0x50, 0x07, 0x01, 0x00


	//----- nvinfo : EIATTR_MERCURY_ISA_VERSION
	.align		4
.L_109:
        /*0250*/ 	.byte	0x03, 0x5f
        /*0252*/ 	.short	0x0101


	//----- nvinfo : EIATTR_UNUSED_LOAD_BYTE_OFFSET
	.align		4
        /*0254*/ 	.byte	0x04, 0x44
        /*0256*/ 	.short	(.L_111 - .L_110)


	//   ....[0]....
.L_110:
        /*0258*/ 	.word	0x00000940
        /*025c*/ 	.word	0x0000fff0


	//   ....[1]....
        /*0260*/ 	.word	0x00007f20
        /*0264*/ 	.word	0x0000fff0


	//----- nvinfo : EIATTR_INT_WARP_WIDE_INSTR_OFFSETS
	.align		4
.L_111:
        /*0268*/ 	.byte	0x04, 0x31
        /*026a*/ 	.short	(.L_113 - .L_112)


	//   ....[0]....
.L_112:
        /*026c*/ 	.word	0x000000c0


	//   ....[1]....
        /*0270*/ 	.word	0x000000d0


	//   ....[2]....
        /*0274*/ 	.word	0x00000170


	//   ....[3]....
        /*0278*/ 	.word	0x0000aea0


	//   ....[4]....
        /*027c*/ 	.word	0x0000af30


	//   ....[5]....
        /*0280*/ 	.word	0x0000ea00


	//   ....[6]....
        /*0284*/ 	.word	0x0000ea90


	//----- nvinfo : EIATTR_COOP_GROUP_MASK_REGIDS
	.align		4
.L_113:
        /*0288*/ 	.byte	0x04, 0x29
        /*028a*/ 	.short	(.L_115 - .L_114)


	//   ....[0]....
.L_114:
        /*028c*/ 	.word	0xffffffff


	//   ....[1]....
        /*0290*/ 	.word	0xffffffff


	//   ....[2]....
        /*0294*/ 	.word	0xffffffff


	//   ....[3]....
        /*0298*/ 	.word	0xffffffff


	//   ....[4]....
        /*029c*/ 	.word	0xffffffff


	//   ....[5]....
        /*02a0*/ 	.word	0xffffffff


	//   ....[6]....
        /*02a4*/ 	.word	0xffffffff


	//   ....[7]....
        /*02a8*/ 	.word	0xffffffff


	//   ....[8]....
        /*02ac*/ 	.word	0xffffffff


	//   ....[9]....
        /*02b0*/ 	.word	0xffffffff


	//   ....[10]....
        /*02b4*/ 	.word	0xffffffff


	//   ....[11]....
        /*02b8*/ 	.word	0xffffffff


	//   ....[12]....
        /*02bc*/ 	.word	0xffffffff


	//   ....[13]....
        /*02c0*/ 	.word	0xffffffff


	//   ....[14]....
        /*02c4*/ 	.word	0xffffffff


	//   ....[15]....
        /*02c8*/ 	.word	0xffffffff


	//   ....[16]....
        /*02cc*/ 	.word	0xffffffff


	//   ....[17]....
        /*02d0*/ 	.word	0xffffffff


	//   ....[18]....
        /*02d4*/ 	.word	0xffffffff


	//   ....[19]....
        /*02d8*/ 	.word	0xffffffff


	//   ....[20]....
        /*02dc*/ 	.word	0xffffffff


	//   ....[21]....
        /*02e0*/ 	.word	0xffffffff


	//   ....[22]....
        /*02e4*/ 	.word	0xffffffff


	//   ....[23]....
        /*02e8*/ 	.word	0xffffffff


	//   ....[24]....
        /*02ec*/ 	.word	0xffffffff


	//   ....[25]....
        /*02f0*/ 	.word	0xffffffff


	//   ....[26]....
        /*02f4*/ 	.word	0xffffffff


	//   ....[27]....
        /*02f8*/ 	.word	0xffffffff


	//   ....[28]....
        /*02fc*/ 	.word	0xffffffff


	//   ....[29]....
        /*0300*/ 	.word	0xffffffff


	//   ....[30]....
        /*0304*/ 	.word	0xffffffff


	//   ....[31]....
        /*0308*/ 	.word	0xffffffff


	//   ....[32]....
        /*030c*/ 	.word	0xffffffff


	//   ....[33]....
        /*0310*/ 	.word	0xffffffff


	//   ....[34]....
        /*0314*/ 	.word	0xffffffff


	//   ....[35]....
        /*0318*/ 	.word	0xffffffff


	//   ....[36]....
        /*031c*/ 	.word	0xffffffff


	//   ....[37]....
        /*0320*/ 	.word	0xffffffff


	//   ....[38]....
        /*0324*/ 	.word	0xffffffff


	//   ....[39]....
        /*0328*/ 	.word	0xffffffff


	//   ....[40]....
        /*032c*/ 	.word	0xffffffff


	//   ....[41]....
        /*0330*/ 	.word	0xffffffff


	//   ....[42]....
        /*0334*/ 	.word	0xffffffff


	//   ....[43]....
        /*0338*/ 	.word	0xffffffff


	//   ....[44]....
        /*033c*/ 	.word	0xffffffff


	//   ....[45]....
        /*0340*/ 	.word	0xffffffff


	//   ....[46]....
        /*0344*/ 	.word	0xffffffff


	//   ....[47]....
        /*0348*/ 	.word	0xffffffff


	//   ....[48]....
        /*034c*/ 	.word	0xffffffff


	//   ....[49]....
        /*0350*/ 	.word	0xffffffff


	//   ....[50]....
        /*0354*/ 	.word	0xffffffff


	//   ....[51]....
        /*0358*/ 	.word	0xffffffff


	//   ....[52]....
        /*035c*/ 	.word	0xffffffff


	//   ....[53]....
        /*0360*/ 	.word	0xffffffff


	//   ....[54]....
        /*0364*/ 	.word	0xffffffff


	//   ....[55]....
        /*0368*/ 	.word	0xffffffff


	//   ....[56]....
        /*036c*/ 	.word	0xffffffff


	//   ....[57]....
        /*0370*/ 	.word	0xffffffff


	//   ....[58]....
        /*0374*/ 	.word	0xffffffff


	//   ....[59]....
        /*0378*/ 	.word	0xffffffff


	//   ....[60]....
        /*037c*/ 	.word	0xffffffff


	//   ....[61]....
        /*0380*/ 	.word	0xffffffff


	//   ....[62]....
        /*0384*/ 	.word	0xffffffff


	//   ....[63]....
        /*0388*/ 	.word	0xffffffff


	//   ....[64]....
        /*038c*/ 	.word	0xffffffff


	//   ....[65]....
        /*0390*/ 	.word	0xffffffff


	//   ....[66]....
        /*0394*/ 	.word	0xffffffff


	//   ....[67]....
        /*0398*/ 	.word	0xffffffff


	//   ....[68]....
        /*039c*/ 	.word	0xffffffff


	//   ....[69]....
        /*03a0*/ 	.word	0xffffffff


	//   ....[70]....
        /*03a4*/ 	.word	0xffffffff


	//   ....[71]....
        /*03a8*/ 	.word	0xffffffff


	//   ....[72]....
        /*03ac*/ 	.word	0xffffffff


	//   ....[73]....
        /*03b0*/ 	.word	0xffffffff


	//   ....[74]....
        /*03b4*/ 	.word	0xffffffff


	//   ....[75]....
        /*03b8*/ 	.word	0xffffffff


	//   ....[76]....
        /*03bc*/ 	.word	0xffffffff


	//   ....[77]....
        /*03c0*/ 	.word	0xffffffff


	//   ....[78]....
        /*03c4*/ 	.word	0xffffffff


	//   ....[79]....
        /*03c8*/ 	.word	0xffffffff


	//   ....[80]....
        /*03cc*/ 	.word	0xffffffff


	//   ....[81]....
        /*03d0*/ 	.word	0xffffffff


	//   ....[82]....
        /*03d4*/ 	.word	0xffffffff


	//   ....[83]....
        /*03d8*/ 	.word	0xffffffff


	//   ....[84]....
        /*03dc*/ 	.word	0xffffffff


	//   ....[85]....
        /*03e0*/ 	.word	0xffffffff


	//   ....[86]....
        /*03e4*/ 	.word	0xffffffff


	//   ....[87]....
        /*03e8*/ 	.word	0xffffffff


	//   ....[88]....
        /*03ec*/ 	.word	0xffffffff


	//   ....[89]....
        /*03f0*/ 	.word	0xffffffff


	//   ....[90]....
        /*03f4*/ 	.word	0xffffffff


	//   ....[91]....
        /*03f8*/ 	.word	0xffffffff


	//   ....[92]....
        /*03fc*/ 	.word	0xffffffff


	//   ....[93]....
        /*0400*/ 	.word	0xffffffff


	//   ....[94]....
        /*0404*/ 	.word	0xffffffff


	//   ....[95]....
        /*0408*/ 	.word	0xffffffff


	//   ....[96]....
        /*040c*/ 	.word	0xffffffff


	//   ....[97]....
        /*0410*/ 	.word	0xffffffff


	//   ....[98]....
        /*0414*/ 	.word	0xffffffff


	//   ....[99]....
        /*0418*/ 	.word	0xffffffff


	//   ....[100]....
        /*041c*/ 	.word	0xffffffff


	//   ....[101]....
        /*0420*/ 	.word	0xffffffff


	//   ....[102]....
        /*0424*/ 	.word	0xffffffff


	//   ....[103]....
        /*0428*/ 	.word	0xffffffff


	//   ....[104]....
        /*042c*/ 	.word	0xffffffff


	//   ....[105]....
        /*0430*/ 	.word	0xffffffff


	//   ....[106]....
        /*0434*/ 	.word	0xffffffff


	//   ....[107]....
        /*0438*/ 	.word	0xffffffff


	//   ....[108]....
        /*043c*/ 	.word	0xffffffff


	//   ....[109]....
        /*0440*/ 	.word	0xffffffff


	//   ....[110]....
        /*0444*/ 	.word	0xffffffff


	//   ....[111]....
        /*0448*/ 	.word	0xffffffff


	//   ....[112]....
        /*044c*/ 	.word	0xffffffff


	//   ....[113]....
        /*0450*/ 	.word	0xffffffff


	//   ....[114]....
        /*0454*/ 	.word	0xffffffff


	//   ....[115]....
        /*0458*/ 	.word	0xffffffff


	//   ....[116]....
        /*045c*/ 	.word	0xffffffff


	//   ....[117]....
        /*0460*/ 	.word	0xffffffff


	//   ....[118]....
        /*0464*/ 	.word	0xffffffff


	//   ....[119]....
        /*0468*/ 	.word	0xffffffff


	//   ....[120]....
        /*046c*/ 	.word	0xffffffff


	//   ....[121]....
        /*0470*/ 	.word	0xffffffff


	//   ....[122]....
        /*0474*/ 	.word	0xffffffff


	//   ....[123]....
        /*0478*/ 	.word	0xffffffff


	//   ....[124]....
        /*047c*/ 	.word	0xffffffff


	//   ....[125]....
        /*0480*/ 	.word	0xffffffff


	//   ....[126]....
        /*0484*/ 	.word	0xffffffff


	//   ....[127]....
        /*0488*/ 	.word	0xffffffff


	//   ....[128]....
        /*048c*/ 	.word	0xffffffff


	//   ....[129]....
        /*0490*/ 	.word	0xffffffff


	//   ....[130]....
        /*0494*/ 	.word	0xffffffff


	//   ....[131]....
        /*0498*/ 	.word	0xffffffff


	//   ....[132]....
        /*049c*/ 	.word	0xffffffff


	//   ....[133]....
        /*04a0*/ 	.word	0xffffffff


	//   ....[134]....
        /*04a4*/ 	.word	0xffffffff


	//   ....[135]....
        /*04a8*/ 	.word	0xffffffff


	//   ....[136]....
        /*04ac*/ 	.word	0xffffffff


	//   ....[137]....
        /*04b0*/ 	.word	0xffffffff


	//   ....[138]....
        /*04b4*/ 	.word	0xffffffff


	//   ....[139]....
        /*04b8*/ 	.word	0xffffffff


	//   ....[140]....
        /*04bc*/ 	.word	0xffffffff


	//   ....[141]....
        /*04c0*/ 	.word	0x0500000f


	//   ....[142]....
        /*04c4*/ 	.word	0x0500000f


	//   ....[143]....
        /*04c8*/ 	.word	0x0500000f


	//   ....[144]....
        /*04cc*/ 	.word	0x0500000f


	//   ....[145]....
        /*04d0*/ 	.word	0x0500000f


	//   ....[146]....
        /*04d4*/ 	.word	0x0500000f


	//   ....[147]....
        /*04d8*/ 	.word	0x0500000f


	//   ....[148]....
        /*04dc*/ 	.word	0x0500000f


	//   ....[149]....
        /*04e0*/ 	.word	0x0500000f


	//   ....[150]....
        /*04e4*/ 	.word	0x0500000f


	//   ....[151]....
        /*04e8*/ 	.word	0x0500000f


	//   ....[152]....
        /*04ec*/ 	.word	0x0500000f


	//   ....[153]....
        /*04f0*/ 	.word	0x0500000f


	//   ....[154]....
        /*04f4*/ 	.word	0x0500000f


	//   ....[155]....
        /*04f8*/ 	.word	0x0500000f


	//   ....[156]....
        /*04fc*/ 	.word	0x0500000f


	//   ....[157]....
        /*0500*/ 	.word	0x0500000f


	//   ....[158]....
        /*0504*/ 	.word	0x0500000f


	//   ....[159]....
        /*0508*/ 	.word	0x0500000f


	//   ....[160]....
        /*050c*/ 	.word	0x0500000f


	//   ....[161]....
        /*0510*/ 	.word	0x0500000f


	//   ....[162]....
        /*0514*/ 	.word	0x0500000f


	//   ....[163]....
        /*0518*/ 	.word	0x0500000f


	//   ....[164]....
        /*051c*/ 	.word	0x0500000f


	//   ....[165]....
        /*0520*/ 	.word	0x0500000f


	//   ....[166]....
        /*0524*/ 	.word	0x0500000f


	//   ....[167]....
        /*0528*/ 	.word	0x0500000f


	//   ....[168]....
        /*052c*/ 	.word	0x0500000f


	//   ....[169]....
        /*0530*/ 	.word	0x0500000f


	//   ....[170]....
        /*0534*/ 	.word	0x0500000f


	//   ....[171]....
        /*0538*/ 	.word	0x0500000f


	//   ....[172]....
        /*053c*/ 	.word	0x0500000f


	//   ....[173]....
        /*0540*/ 	.word	0x0500000f


	//   ....[174]....
        /*0544*/ 	.word	0x0500000f


	//   ....[175]....
        /*0548*/ 	.word	0x0500000f


	//   ....[176]....
        /*054c*/ 	.word	0x0500000f


	//   ....[177]....
        /*0550*/ 	.word	0x0500000f


	//   ....[178]....
        /*0554*/ 	.word	0x0500000f


	//   ....[179]....
        /*0558*/ 	.word	0x0500000f


	//   ....[180]....
        /*055c*/ 	.word	0x0500000f


	//   ....[181]....
        /*0560*/ 	.word	0x0500000f


	//   ....[182]....
        /*0564*/ 	.word	0x0500000f


	//   ....[183]....
        /*0568*/ 	.word	0x0500000f


	//   ....[184]....
        /*056c*/ 	.word	0x0500000f


	//   ....[185]....
        /*0570*/ 	.word	0x0500000f


	//   ....[186]....
        /*0574*/ 	.word	0x0500000f


	//   ....[187]....
        /*0578*/ 	.word	0x0500000f


	//   ....[188]....
        /*057c*/ 	.word	0x0500000f


	//   ....[189]....
        /*0580*/ 	.word	0x0500000f


	//   ....[190]....
        /*0584*/ 	.word	0x0500000f


	//   ....[191]....
        /*0588*/ 	.word	0x0500000f


	//   ....[192]....
        /*058c*/ 	.word	0x0500000f


	//   ....[193]....
        /*0590*/ 	.word	0x0500000f


	//   ....[194]....
        /*0594*/ 	.word	0x0500000f


	//----- nvinfo : EIATTR_COOP_GROUP_INSTR_OFFSETS
	.align		4
.L_115:
        /*0598*/ 	.byte	0x04, 0x28
        /*059a*/ 	.short	(.L_117 - .L_116)


	//   ....[0]....
.L_116:
        /*059c*/ 	.word	0x00000070


	//   ....[1]....
        /*05a0*/ 	.word	0x000000b0


	//   ....[2]....
        /*05a4*/ 	.word	0x000002d0


	//   ....[3]....
        /*05a8*/ 	.word	0x00000430


	//   ....[4]....
        /*05ac*/ 	.word	0x00000550


	//   ....[5]....
        /*05b0*/ 	.word	0x000006b0


	//   ....[6]....
        /*05b4*/ 	.word	0x00001210


	//   ....[7]....
        /*05b8*/ 	.word	0x00003090


	//   ....[8]....
        /*05bc*/ 	.word	0x00003110


	//   ....[9]....
        /*05c0*/ 	.word	0x00003760


	//   ....[10]....
        /*05c4*/ 	.word	0x00003830


	//   ....[11]....
        /*05c8*/ 	.word	0x00006040


	//   ....[12]....
        /*05cc*/ 	.word	0x00006070


	//   ....[13]....
        /*05d0*/ 	.word	0x00006090


	//   ....[14]....
        /*05d4*/ 	.word	0x000060b0


	//   ....[15]....
        /*05d8*/ 	.word	0x00007980


	//   ....[16]....
        /*05dc*/ 	.word	0x00007990


	//   ....[17]....
        /*05e0*/ 	.word	0x00007a10


	//   ....[18]....
        /*05e4*/ 	.word	0x00007a20


	//   ....[19]....
        /*05e8*/ 	.word	0x00008480


	//   ....[20]....
        /*05ec*/ 	.word	0x00008490


	//   ....[21]....
        /*05f0*/ 	.word	0x000084a0


	//   ....[22]....
        /*05f4*/ 	.word	0x000084b0


	//   ....[23]....
        /*05f8*/ 	.word	0x000084c0


	//   ....[24]....
        /*05fc*/ 	.word	0x000084d0


	//   ....[25]....
        /*0600*/ 	.word	0x000084e0


	//   ....[26]....
        /*0604*/ 	.word	0x000084f0


	//   ....[27]....
        /*0608*/ 	.word	0x00008500


	//   ....[28]....
        /*060c*/ 	.word	0x00008520


	//   ....[29]....
        /*0610*/ 	.word	0x00008540


	//   ....[30]....
        /*0614*/ 	.word	0x00008550


	//   ....[31]....
        /*0618*/ 	.word	0x00008560


	//   ....[32]....
        /*061c*/ 	.word	0x00008570


	//   ....[33]....
        /*0620*/ 	.word	0x00008590


	//   ....[34]....
        /*0624*/ 	.word	0x000085c0


	//   ....[35]....
        /*0628*/ 	.word	0x00008a70


	//   ....[36]....
        /*062c*/ 	.word	0x00008ab0


	//   ....[37]....
        /*0630*/ 	.word	0x00008af0


	//   ....[38]....
        /*0634*/ 	.word	0x00008b30


	//   ....[39]....
        /*0638*/ 	.word	0x00008ff0


	//   ....[40]....
        /*063c*/ 	.word	0x00009030


	//   ....[41]....
        /*0640*/ 	.word	0x00009060


	//   ....[42]....
        /*0644*/ 	.word	0x00009090


	//   ....[43]....
        /*0648*/ 	.word	0x000090c0


	//   ....[44]....
        /*064c*/ 	.word	0x000090e0


	//   ....[45]....
        /*0650*/ 	.word	0x000090f0


	//   ....[46]....
        /*0654*/ 	.word	0x00009120


	//   ....[47]....
        /*0658*/ 	.word	0x00009a10


	//   ....[48]....
        /*065c*/ 	.word	0x00009a40


	//   ....[49]....
        /*0660*/ 	.word	0x00009a80


	//   ....[50]....
        /*0664*/ 	.word	0x00009ab0


	//   ....[51]....
        /*0668*/ 	.word	0x00009ae0


	//   ....[52]....
        /*066c*/ 	.word	0x00009af0


	//   ....[53]....
        /*0670*/ 	.word	0x00009b00


	//   ....[54]....
        /*0674*/ 	.word	0x00009b20


	//   ....[55]....
        /*0678*/ 	.word	0x00009c70


	//   ....[56]....
        /*067c*/ 	.word	0x00009e40


	//   ....[57]....
        /*0680*/ 	.word	0x00009e70


	//   ....[58]....
        /*0684*/ 	.word	0x00009ea0


	//   ....[59]....
        /*0688*/ 	.word	0x00009ed0


	//   ....[60]....
        /*068c*/ 	.word	0x00009f00


	//   ....[61]....
        /*0690*/ 	.word	0x00009f40


	//   ....[62]....
        /*0694*/ 	.word	0x0000a090


	//   ....[63]....
        /*0698*/ 	.word	0x0000a0c0


	//   ....[64]....
        /*069c*/ 	.word	0x0000a0f0


	//   ....[65]....
        /*06a0*/ 	.word	0x0000a120


	//   ....[66]....
        /*06a4*/ 	.word	0x0000a150


	//   ....[67]....
        /*06a8*/ 	.word	0x0000a190


	//   ....[68]....
        /*06ac*/ 	.word	0x0000a210


	//   ....[69]....
        /*06b0*/ 	.word	0x0000a250


	//   ....[70]....
        /*06b4*/ 	.word	0x0000a2e0


	//   ....[71]....
        /*06b8*/ 	.word	0x0000bea0


	//   ....[72]....
        /*06bc*/ 	.word	0x0000beb0


	//   ....[73]....
        /*06c0*/ 	.word	0x0000bf10


	//   ....[74]....
        /*06c4*/ 	.word	0x0000bf40


	//   ....[75]....
        /*06c8*/ 	.word	0x0000bf80


	//   ....[76]....
        /*06cc*/ 	.word	0x0000bfa0


	//   ....[77]....
        /*06d0*/ 	.word	0x0000bfb0


	//   ....[78]....
        /*06d4*/ 	.word	0x0000bfc0


	//   ....[79]....
        /*06d8*/ 	.word	0x0000c050


	//   ....[80]....
        /*06dc*/ 	.word	0x0000c070


	//   ....[81]....
        /*06e0*/ 	.word	0x0000c4e0


	//   ....[82]....
        /*06e4*/ 	.word	0x0000c4f0


	//   ....[83]....
        /*06e8*/ 	.word	0x0000c510


	//   ....[84]....
        /*06ec*/ 	.word	0x0000c5a0


	//   ....[85]....
        /*06f0*/ 	.word	0x0000c5b0


	//   ....[86]....
        /*06f4*/ 	.word	0x0000c620


	//   ....[87]....
        /*06f8*/ 	.word	0x0000c630


	//   ....[88]....
        /*06fc*/ 	.word	0x0000c640


	//   ....[89]....
        /*0700*/ 	.word	0x0000c650


	//   ....[90]....
        /*0704*/ 	.word	0x0000c6f0


	//   ....[91]....
        /*0708*/ 	.word	0x0000cfc0


	//   ....[92]....
        /*070c*/ 	.word	0x0000cff0


	//   ....[93]....
        /*0710*/ 	.word	0x0000d010


	//   ....[94]....
        /*0714*/ 	.word	0x0000d090


	//   ....[95]....
        /*0718*/ 	.word	0x0000d0b0


	//   ....[96]....
        /*071c*/ 	.word	0x0000d130


	//   ....[97]....
        /*0720*/ 	.word	0x0000d150


	//   ....[98]....
        /*0724*/ 	.word	0x0000d160


	//   ....[99]....
        /*0728*/ 	.word	0x0000d170


	//   ....[100]....
        /*072c*/ 	.word	0x0000d270


	//   ....[101]....
        /*0730*/ 	.word	0x0000d280


	//   ....[102]....
        /*0734*/ 	.word	0x0000d290


	//   ....[103]....
        /*0738*/ 	.word	0x0000dc70


	//   ....[104]....
        /*073c*/ 	.word	0x0000dc80


	//   ....[105]....
        /*0740*/ 	.word	0x0000dca0


	//   ....[106]....
        /*0744*/ 	.word	0x0000dcf0


	//   ....[107]....
        /*0748*/ 	.word	0x0000dd00


	//   ....[108]....
        /*074c*/ 	.word	0x0000dd40


	//   ....[109]....
        /*0750*/ 	.word	0x0000dd50


	//   ....[110]....
        /*0754*/ 	.word	0x0000dd60


	//   ....[111]....
        /*0758*/ 	.word	0x0000dda0


	//   ....[112]....
        /*075c*/ 	.word	0x0000dde0


	//   ....[113]....
        /*0760*/ 	.word	0x0000e210


	//   ....[114]....
        /*0764*/ 	.word	0x0000e220


	//   ....[115]....
        /*0768*/ 	.word	0x0000e230


	//   ....[116]....
        /*076c*/ 	.word	0x0000e270


	//   ....[117]....
        /*0770*/ 	.word	0x0000e280


	//   ....[118]....
        /*0774*/ 	.word	0x0000e2c0


	//   ....[119]....
        /*0778*/ 	.word	0x0000e2d0


	//   ....[120]....
        /*077c*/ 	.word	0x0000e2e0


	//   ....[121]....
        /*0780*/ 	.word	0x0000e320


	//   ....[122]....
        /*0784*/ 	.word	0x0000e360


	//   ....[123]....
        /*0788*/ 	.word	0x0000f1b0


	//   ....[124]....
        /*078c*/ 	.word	0x0000f1e0


	//   ....[125]....
        /*0790*/ 	.word	0x0000f210


	//   ....[126]....
        /*0794*/ 	.word	0x0000f220


	//   ....[127]....
        /*0798*/ 	.word	0x0000f250


	//   ....[128]....
        /*079c*/ 	.word	0x0000f260


	//   ....[129]....
        /*07a0*/ 	.word	0x0000f290


	//   ....[130]....
        /*07a4*/ 	.word	0x0000f2d0


	//   ....[131]....
        /*07a8*/ 	.word	0x0000f410


	//   ....[132]....
        /*07ac*/ 	.word	0x0000f440


	//   ....[133]....
        /*07b0*/ 	.word	0x0000f470


	//   ....[134]....
        /*07b4*/ 	.word	0x0000f4a0


	//   ....[135]....
        /*07b8*/ 	.word	0x0000f4d0


	//   ....[136]....
        /*07bc*/ 	.word	0x0000f510


	//   ....[137]....
        /*07c0*/ 	.word	0x0000f5a0


	//   ....[138]....
        /*07c4*/ 	.word	0x0000f5e0


	//   ....[139]....
        /*07c8*/ 	.word	0x0000f670


	//   ....[140]....
        /*07cc*/ 	.word	0x0000fa90


	//   ....[141]....
        /*07d0*/ 	.word	0x0000fff0


	//   ....[142]....
        /*07d4*/ 	.word	0x000100e0


	//   ....[143]....
        /*07d8*/ 	.word	0x00010170


	//   ....[144]....
        /*07dc*/ 	.word	0x00010230


	//   ....[145]....
        /*07e0*/ 	.word	0x000102f0


	//   ....[146]....
        /*07e4*/ 	.word	0x000103a0


	//   ....[147]....
        /*07e8*/ 	.word	0x00010440


	//   ....[148]....
        /*07ec*/ 	.word	0x000104e0


	//   ....[149]....
        /*07f0*/ 	.word	0x00010590


	//   ....[150]....
        /*07f4*/ 	.word	0x00010610


	//   ....[151]....
        /*07f8*/ 	.word	0x000106e0


	//   ....[152]....
        /*07fc*/ 	.word	0x00010810


	//   ....[153]....
        /*0800*/ 	.word	0x000108c0


	//   ....[154]....
        /*0804*/ 	.word	0x00010940


	//   ....[155]....
        /*0808*/ 	.word	0x00010a30


	//   ....[156]....
        /*080c*/ 	.word	0x00010a90


	//   ....[157]....
        /*0810*/ 	.word	0x00010b70


	//   ....[158]....
        /*0814*/ 	.word	0x00010bd0


	//   ....[159]....
        /*0818*/ 	.word	0x00010c70


	//   ....[160]....
        /*081c*/ 	.word	0x00010d10


	//   ....[161]....
        /*0820*/ 	.word	0x00010dc0


	//   ....[162]....
        /*0824*/ 	.word	0x00010e70


	//   ....[163]....
        /*0828*/ 	.word	0x00010ee0


	//   ....[164]....
        /*082c*/ 	.word	0x00010f40


	//   ....[165]....
        /*0830*/ 	.word	0x00011030


	//   ....[166]....
        /*0834*/ 	.word	0x00011090


	//   ....[167]....
        /*0838*/ 	.word	0x00011190


	//   ....[168]....
        /*083c*/ 	.word	0x000111f0


	//   ....[169]....
        /*0840*/ 	.word	0x000112d0


	//   ....[170]....
        /*0844*/ 	.word	0x00011350


	//   ....[171]....
        /*0848*/ 	.word	0x00011420


	//   ....[172]....
        /*084c*/ 	.word	0x000114a0


	//   ....[173]....
        /*0850*/ 	.word	0x00011560


	//   ....[174]....
        /*0854*/ 	.word	0x00011690


	//   ....[175]....
        /*0858*/ 	.word	0x00011740


	//   ....[176]....
        /*085c*/ 	.word	0x000117f0


	//   ....[177]....
        /*0860*/ 	.word	0x00011890


	//   ....[178]....
        /*0864*/ 	.word	0x00011940


	//   ....[179]....
        /*0868*/ 	.word	0x000119e0


	//   ....[180]....
        /*086c*/ 	.word	0x00011a90


	//   ....[181]....
        /*0870*/ 	.word	0x00011b30


	//   ....[182]....
        /*0874*/ 	.word	0x00011ba0


	//   ....[183]....
        /*0878*/ 	.word	0x00011c60


	//   ....[184]....
        /*087c*/ 	.word	0x00011d50


	//   ....[185]....
        /*0880*/ 	.word	0x00011de0


	//   ....[186]....
        /*0884*/ 	.word	0x00011e40


	//   ....[187]....
        /*0888*/ 	.word	0x00011ef0


	//   ....[188]....
        /*088c*/ 	.word	0x00011f50


	//   ....[189]....
        /*0890*/ 	.word	0x00012000


	//   ....[190]....
        /*0894*/ 	.word	0x00012060


	//   ....[191]....
        /*0898*/ 	.word	0x00012110


	//   ....[192]....
        /*089c*/ 	.word	0x00012170


	//   ....[193]....
        /*08a0*/ 	.word	0x00012220


	//   ....[194]....
        /*08a4*/ 	.word	0x00012480


	//----- nvinfo : EIATTR_REG_RECONFIG
	.align		4
.L_117:
        /*08a8*/ 	.byte	0x01, 0x54
	.zero		2


	//----- nvinfo : EIATTR_SYSCALL_OFFSETS
	.align		4
        /*08ac*/ 	.byte	0x04, 0x46
        /*08ae*/ 	.short	(.L_119 - .L_118)


	//   ....[0]....
.L_118:
        /*08b0*/ 	.word	0x000013b0


	//   ....[1]....
        /*08b4*/ 	.word	0x0000b090


	//   ....[2]....
        /*08b8*/ 	.word	0x0000b220


	//   ....[3]....
        /*08bc*/ 	.word	0x0000b370


	//   ....[4]....
        /*08c0*/ 	.word	0x0000b4c0


	//   ....[5]....
        /*08c4*/ 	.word	0x0000caf0


	//----- nvinfo : EIATTR_MBARRIER_INSTR_OFFSETS
	.align		4
.L_119:
        /*08c8*/ 	.byte	0x04, 0x39
        /*08ca*/ 	.short	(.L_121 - .L_120)


	//   ....[0]....
.L_120:
        /*08cc*/ 	.word	0x00000180
        /*08d0*/ 	.word	0x000000ff
        /*08d4*/ 	.word	0x00013200
        /*08d8*/ 	.short	0x0100
        /*08da*/ 	.byte	0x08
	.zero		1


	//   ....[1]....
        /*08dc*/ 	.word	0x00000190
        /*08e0*/ 	.word	0x000000ff
        /*08e4*/ 	.word	0x00013220
        /*08e8*/ 	.short	0x0100
        /*08ea*/ 	.byte	0x08
	.zero		1


	//   ....[2]....
        /*08ec*/ 	.word	0x00000280
        /*08f0*/ 	.word	0x000000ff
        /*08f4*/ 	.word	0x00013230
        /*08f8*/ 	.short	0x0100
        /*08fa*/ 	.byte	0x08
	.zero		1


	//   ....[3]....
        /*08fc*/ 	.word	0x00000290
        /*0900*/ 	.word	0x000000ff
        /*0904*/ 	.word	0x00013240
        /*0908*/ 	.short	0x0100
        /*090a*/ 	.byte	0x08
	.zero		1


	//   ....[4]....
        /*090c*/ 	.word	0x000002a0
        /*0910*/ 	.word	0x000000ff
        /*0914*/ 	.word	0x00013238
        /*0918*/ 	.short	0x0100
        /*091a*/ 	.byte	0x08
	.zero		1


	//   ....[5]....
        /*091c*/ 	.word	0x000002b0
        /*0920*/ 	.word	0x000000ff
        /*0924*/ 	.word	0x00013248
        /*0928*/ 	.short	0x0100
        /*092a*/ 	.byte	0x08
	.zero		1


	//   ....[6]....
        /*092c*/ 	.word	0x000003e0
        /*0930*/ 	.word	0x000000ff
        /*0934*/ 	.word	0x00013250
        /*0938*/ 	.short	0x0100
        /*093a*/ 	.byte	0x08
	.zero		1


	//   ....[7]....
        /*093c*/ 	.word	0x000003f0
        /*0940*/ 	.word	0x000000ff
        /*0944*/ 	.word	0x00013260
        /*0948*/ 	.short	0x0100
        /*094a*/ 	.byte	0x08
	.zero		1


	//   ....[8]....
        /*094c*/ 	.word	0x00000400
        /*0950*/ 	.word	0x000000ff
        /*0954*/ 	.word	0x00013258
        /*0958*/ 	.short	0x0100
        /*095a*/ 	.byte	0x08
	.zero		1


	//   ....[9]....
        /*095c*/ 	.word	0x00000410
        /*0960*/ 	.word	0x000000ff
        /*0964*/ 	.word	0x00013268
        /*0968*/ 	.short	0x0100
        /*096a*/ 	.byte	0x08
	.zero		1


	//   ....[10]....
        /*096c*/ 	.word	0x00000500
        /*0970*/ 	.word	0x000000ff
        /*0974*/ 	.word	0x00013270
        /*0978*/ 	.short	0x0100
        /*097a*/ 	.byte	0x06
	.zero		1


	//   ....[11]....
        /*097c*/ 	.word	0x00000510
        /*0980*/ 	.word	0x000000ff
        /*0984*/ 	.word	0x00013280
        /*0988*/ 	.short	0x0100
        /*098a*/ 	.byte	0x06
	.zero		1


	//   ....[12]....
        /*098c*/ 	.word	0x00000520
        /*0990*/ 	.word	0x000000ff
        /*0994*/ 	.word	0x00013278
        /*0998*/ 	.short	0x0100
        /*099a*/ 	.byte	0x06
	.zero		1


	//   ....[13]....
        /*099c*/ 	.word	0x00000530
        /*09a0*/ 	.word	0x000000ff
        /*09a4*/ 	.word	0x00013288
        /*09a8*/ 	.short	0x0100
        /*09aa*/ 	.byte	0x06
	.zero		1


	//   ....[14]....
        /*09ac*/ 	.word	0x00000660
        /*09b0*/ 	.word	0x000000ff
        /*09b4*/ 	.word	0x00013290
        /*09b8*/ 	.short	0x0100
        /*09ba*/ 	.byte	0x08
	.zero		1


	//   ....[15]....
        /*09bc*/ 	.word	0x00000670
        /*09c0*/ 	.word	0x000000ff
        /*09c4*/ 	.word	0x000132a0
        /*09c8*/ 	.short	0x0100
        /*09ca*/ 	.byte	0x08
	.zero		1


	//   ....[16]....
        /*09cc*/ 	.word	0x00000680
        /*09d0*/ 	.word	0x000000ff
        /*09d4*/ 	.word	0x00013298
        /*09d8*/ 	.short	0x0100
        /*09da*/ 	.byte	0x08
	.zero		1


	//   ....[17]....
        /*09dc*/ 	.word	0x00000690
        /*09e0*/ 	.word	0x000000ff
        /*09e4*/ 	.word	0x000132a8
        /*09e8*/ 	.short	0x0100
        /*09ea*/ 	.byte	0x08
	.zero		1


	//   ....[18]....
        /*09ec*/ 	.word	0x000007e0
        /*09f0*/ 	.word	0x000000ff
        /*09f4*/ 	.word	0x000132b0
        /*09f8*/ 	.short	0x0100
        /*09fa*/ 	.byte	0x08
	.zero		1


	//   ....[19]....
        /*09fc*/ 	.word	0x000007f0
        /*0a00*/ 	.word	0x000000ff
        /*0a04*/ 	.word	0x000132c0
        /*0a08*/ 	.short	0x0100
        /*0a0a*/ 	.byte	0x08
	.zero		1


	//   ....[20]....
        /*0a0c*/ 	.word	0x00000800
        /*0a10*/ 	.word	0x000000ff
        /*0a14*/ 	.word	0x000132b8
        /*0a18*/ 	.short	0x0100
        /*0a1a*/ 	.byte	0x08
	.zero		1


	//   ....[21]....
        /*0a1c*/ 	.word	0x00000810
        /*0a20*/ 	.word	0x000000ff
        /*0a24*/ 	.word	0x000132c8
        /*0a28*/ 	.short	0x0100
        /*0a2a*/ 	.byte	0x08
	.zero		1


	//   ....[22]....
        /*0a2c*/ 	.word	0x000016e0
        /*0a30*/ 	.word	0x00000019
        /*0a34*/ 	.word	0x00013200
        /*0a38*/ 	.short	0x010a
        /*0a3a*/ 	.byte	0x3f
	.zero		1


	//   ....[23]....
        /*0a3c*/ 	.word	0x00001780
        /*0a40*/ 	.word	0x00000003
        /*0a44*/ 	.word	0x00013230
        /*0a48*/ 	.short	0x010a
        /*0a4a*/ 	.byte	0x3f
	.zero		1


	//   ....[24]....
        /*0a4c*/ 	.word	0x00001800
        /*0a50*/ 	.word	0x00000003
        /*0a54*/ 	.word	0x00013230
        /*0a58*/ 	.short	0x010a
        /*0a5a*/ 	.byte	0x3f
	.zero		1


	//   ....[25]....
        /*0a5c*/ 	.word	0x00002570
        /*0a60*/ 	.word	0x00000028
        /*0a64*/ 	.word	0x00000000
        /*0a68*/ 	.short	0x0101
        /*0a6a*/ 	.byte	0x3f
	.zero		1


	//   ....[26]....
        /*0a6c*/ 	.word	0x00004a30
        /*0a70*/ 	.word	0x000000ff
        /*0a74*/ 	.word	0x00013230
        /*0a78*/ 	.short	0x010a
        /*0a7a*/ 	.byte	0x16
	.zero		1


	//   ....[27]....
        /*0a7c*/ 	.word	0x00004a70
        /*0a80*/ 	.word	0x000000ff
        /*0a84*/ 	.word	0x00013230
        /*0a88*/ 	.short	0x010a
        /*0a8a*/ 	.byte	0x16
	.zero		1


	//   ....[28]....
        /*0a8c*/ 	.word	0x00004ec0
        /*0a90*/ 	.word	0x000000ff
        /*0a94*/ 	.word	0x00013250
        /*0a98*/ 	.short	0x010a
        /*0a9a*/ 	.byte	0x0b
	.zero		1


	//   ....[29]....
        /*0a9c*/ 	.word	0x00004f00
        /*0aa0*/ 	.word	0x000000ff
        /*0aa4*/ 	.word	0x00013250
        /*0aa8*/ 	.short	0x010a
        /*0aaa*/ 	.byte	0x0b
	.zero		1


	//   ....[30]....
        /*0aac*/ 	.word	0x000057e0
        /*0ab0*/ 	.word	0x000000ff
        /*0ab4*/ 	.word	0x00000000
        /*0ab8*/ 	.short	0x0101
        /*0aba*/ 	.byte	0x16
	.zero		1


	//   ....[31]....
        /*0abc*/ 	.word	0x00007170
        /*0ac0*/ 	.word	0x000000ff
        /*0ac4*/ 	.word	0x00000000
        /*0ac8*/ 	.short	0x0101
        /*0aca*/ 	.byte	0x06
	.zero		1


	//   ....[32]....
        /*0acc*/ 	.word	0x00007650
        /*0ad0*/ 	.word	0x000000ff
        /*0ad4*/ 	.word	0x00013250
        /*0ad8*/ 	.short	0x010a
        /*0ada*/ 	.byte	0x0e
	.zero		1


	//   ....[33]....
        /*0adc*/ 	.word	0x00007690
        /*0ae0*/ 	.word	0x000000ff
        /*0ae4*/ 	.word	0x00013250
        /*0ae8*/ 	.short	0x010a
        /*0aea*/ 	.byte	0x0e
	.zero		1


	//   ....[34]....
        /*0aec*/ 	.word	0x00007d00
        /*0af0*/ 	.word	0x000000ff
        /*0af4*/ 	.word	0x00000000
        /*0af8*/ 	.short	0x0101
        /*0afa*/ 	.byte	0x04
	.zero		1


	//   ....[35]....
        /*0afc*/ 	.word	0x000090d0
        /*0b00*/ 	.word	0x00000000
        /*0b04*/ 	.word	0x00000000
        /*0b08*/ 	.short	0x0101
        /*0b0a*/ 	.byte	0x3f
	.zero		1


	//   ....[36]....
        /*0b0c*/ 	.word	0x0000bb00
        /*0b10*/ 	.word	0x00000004
        /*0b14*/ 	.word	0x00013280
        /*0b18*/ 	.short	0x010a
        /*0b1a*/ 	.byte	0x3f
	.zero		1


	//   ....[37]....
        /*0b1c*/ 	.word	0x0000c190
        /*0b20*/ 	.word	0x00000004
        /*0b24*/ 	.word	0x00013270
        /*0b28*/ 	.short	0x0107
        /*0b2a*/ 	.byte	0x3f
	.zero		1


	//   ....[38]....
        /*0b2c*/ 	.word	0x0000c250
        /*0b30*/ 	.word	0x00000004
        /*0b34*/ 	.word	0x00013270
        /*0b38*/ 	.short	0x0101
        /*0b3a*/ 	.byte	0x3f
	.zero		1


	//   ....[39]....
        /*0b3c*/ 	.word	0x0000c2a0
        /*0b40*/ 	.word	0x00000004
        /*0b44*/ 	.word	0x00013240
        /*0b48*/ 	.short	0x010a
        /*0b4a*/ 	.byte	0x3f
	.zero		1


	//   ....[40]....
        /*0b4c*/ 	.word	0x0000c800
        /*0b50*/ 	.word	0x00000004
        /*0b54*/ 	.word	0x00013230
        /*0b58*/ 	.short	0x0107
        /*0b5a*/ 	.byte	0x3f
	.zero		1


	//   ....[41]....
        /*0b5c*/ 	.word	0x0000c8d0
        /*0b60*/ 	.word	0x00000004
        /*0b64*/ 	.word	0x00013230
        /*0b68*/ 	.short	0x0101
        /*0b6a*/ 	.byte	0x3f
	.zero		1


	//   ....[42]....
        /*0b6c*/ 	.word	0x0000d370
        /*0b70*/ 	.word	0x00000016
        /*0b74*/ 	.word	0x00013200
        /*0b78*/ 	.short	0x0107
        /*0b7a*/ 	.byte	0x3f
	.zero		1


	//   ....[43]....
        /*0b7c*/ 	.word	0x0000d460
        /*0b80*/ 	.word	0x00000016
        /*0b84*/ 	.word	0x00013200
        /*0b88*/ 	.short	0x0101
        /*0b8a*/ 	.byte	0x3f
	.zero		1


	//   ....[44]....
        /*0b8c*/ 	.word	0x0000d480
        /*0b90*/ 	.word	0x00000016
        /*0b94*/ 	.word	0x00013220
        /*0b98*/ 	.short	0x010a
        /*0b9a*/ 	.byte	0x3f
	.zero		1


	//   ....[45]....
        /*0b9c*/ 	.word	0x0000d9a0
        /*0ba0*/ 	.word	0x00000000
        /*0ba4*/ 	.word	0x00013280
        /*0ba8*/ 	.short	0x010a
        /*0baa*/ 	.byte	0x3f
	.zero		1


	//   ....[46]....
        /*0bac*/ 	.word	0x0000de90
        /*0bb0*/ 	.word	0x00000000
        /*0bb4*/ 	.word	0x00013270
        /*0bb8*/ 	.short	0x0107
        /*0bba*/ 	.byte	0x3f
	.zero		1


	//   ....[47]....
        /*0bbc*/ 	.word	0x0000df50
        /*0bc0*/ 	.word	0x00000000
        /*0bc4*/ 	.word	0x00013270
        /*0bc8*/ 	.short	0x0101
        /*0bca*/ 	.byte	0x3f
	.zero		1


	//   ....[48]....
        /*0bcc*/ 	.word	0x0000df80
        /*0bd0*/ 	.word	0x00000000
        /*0bd4*/ 	.word	0x00013240
        /*0bd8*/ 	.short	0x010a
        /*0bda*/ 	.byte	0x3f
	.zero		1


	//   ....[49]....
        /*0bdc*/ 	.word	0x0000e3e0
        /*0be0*/ 	.word	0x00000000
        /*0be4*/ 	.word	0x00013230
        /*0be8*/ 	.short	0x0107
        /*0bea*/ 	.byte	0x3f
	.zero		1


	//   ....[50]....
        /*0bec*/ 	.word	0x0000e4a0
        /*0bf0*/ 	.word	0x00000000
        /*0bf4*/ 	.word	0x00013230
        /*0bf8*/ 	.short	0x0101
        /*0bfa*/ 	.byte	0x3f
	.zero		1


	//   ....[51]....
        /*0bfc*/ 	.word	0x0000e530
        /*0c00*/ 	.word	0x00000002
        /*0c04*/ 	.word	0x00013270
        /*0c08*/ 	.short	0x010a
        /*0c0a*/ 	.byte	0x3f
	.zero		1


	//   ....[52]....
        /*0c0c*/ 	.word	0x0000e5c0
        /*0c10*/ 	.word	0x00000002
        /*0c14*/ 	.word	0x00013260
        /*0c18*/ 	.short	0x010a
        /*0c1a*/ 	.byte	0x3f
	.zero		1


	//   ....[53]....
        /*0c1c*/ 	.word	0x0000e8d0
        /*0c20*/ 	.word	0x00000002
        /*0c24*/ 	.word	0x00013250
        /*0c28*/ 	.short	0x0101
        /*0c2a*/ 	.byte	0x3f
	.zero		1


	//   ....[54]....
        /*0c2c*/ 	.word	0x0000e960
        /*0c30*/ 	.word	0x00000002
        /*0c34*/ 	.word	0x00000000
        /*0c38*/ 	.short	0x0101
        /*0c3a*/ 	.byte	0x3f
	.zero		1


	//   ....[55]....
        /*0c3c*/ 	.word	0x0000eb30
        /*0c40*/ 	.word	0x00000003
        /*0c44*/ 	.word	0x00013270
        /*0c48*/ 	.short	0x010a
        /*0c4a*/ 	.byte	0x3f
	.zero		1


	//   ....[56]....
        /*0c4c*/ 	.word	0x0000ebc0
        /*0c50*/ 	.word	0x00000003
        /*0c54*/ 	.word	0x00013260
        /*0c58*/ 	.short	0x010a
        /*0c5a*/ 	.byte	0x3f
	.zero		1


	//   ....[57]....
        /*0c5c*/ 	.word	0x0000eee0
        /*0c60*/ 	.word	0x00000003
        /*0c64*/ 	.word	0x00013250
        /*0c68*/ 	.short	0x0101
        /*0c6a*/ 	.byte	0x3f
	.zero		1


	//   ....[58]....
        /*0c6c*/ 	.word	0x0000efa0
        /*0c70*/ 	.word	0x00000003
        /*0c74*/ 	.word	0x00000000
        /*0c78*/ 	.short	0x0101
        /*0c7a*/ 	.byte	0x3f
	.zero		1


	//   ....[59]....
        /*0c7c*/ 	.word	0x0000fa10
        /*0c80*/ 	.word	0x00000005
        /*0c84*/ 	.word	0x00013220
        /*0c88*/ 	.short	0x010a
        /*0c8a*/ 	.byte	0x3f
	.zero		1


	//   ....[60]....
        /*0c8c*/ 	.word	0x0000fbc0
        /*0c90*/ 	.word	0x00000003
        /*0c94*/ 	.word	0x00013240
        /*0c98*/ 	.short	0x010a
        /*0c9a*/ 	.byte	0x3f
	.zero		1


	//   ....[61]....
        /*0c9c*/ 	.word	0x0000fc50
        /*0ca0*/ 	.word	0x00000005
        /*0ca4*/ 	.word	0x00013240
        /*0ca8*/ 	.short	0x010a
        /*0caa*/ 	.byte	0x3f
	.zero		1


	//   ....[62]....
        /*0cac*/ 	.word	0x0000fc90
        /*0cb0*/ 	.word	0x00000003
        /*0cb4*/ 	.word	0x00013260
        /*0cb8*/ 	.short	0x010a
        /*0cba*/ 	.byte	0x3f
	.zero		1


	//   ....[63]....
        /*0cbc*/ 	.word	0x0000fcd0
        /*0cc0*/ 	.word	0x00000005
        /*0cc4*/ 	.word	0x00013260
        /*0cc8*/ 	.short	0x010a
        /*0cca*/ 	.byte	0x3f
	.zero		1


	//   ....[64]....
        /*0ccc*/ 	.word	0x0000fd10
        /*0cd0*/ 	.word	0x00000003
        /*0cd4*/ 	.word	0x00013280
        /*0cd8*/ 	.short	0x010a
        /*0cda*/ 	.byte	0x3f
	.zero		1


	//   ....[65]....
        /*0cdc*/ 	.word	0x0000fd50
        /*0ce0*/ 	.word	0x00000005
        /*0ce4*/ 	.word	0x00013280
        /*0ce8*/ 	.short	0x010a
        /*0cea*/ 	.byte	0x3f
	.zero		1


	//   ....[66]....
        /*0cec*/ 	.word	0x0000fdb0
        /*0cf0*/ 	.word	0x00000019
        /*0cf4*/ 	.word	0x00013200
        /*0cf8*/ 	.short	0x010a
        /*0cfa*/ 	.byte	0x3f
	.zero		1


	//   ....[67]....
        /*0cfc*/ 	.word	0x0000fe00
        /*0d00*/ 	.word	0x00000003
        /*0d04*/ 	.word	0x00013230
        /*0d08*/ 	.short	0x010a
        /*0d0a*/ 	.byte	0x3f
	.zero		1


	//   ....[68]....
        /*0d0c*/ 	.word	0x0000fe60
        /*0d10*/ 	.word	0x00000008
        /*0d14*/ 	.word	0x00013230
        /*0d18*/ 	.short	0x010a
        /*0d1a*/ 	.byte	0x3f
	.zero		1


	//   ....[69]....
        /*0d1c*/ 	.word	0x0000fec0
        /*0d20*/ 	.word	0x00000008
        /*0d24*/ 	.word	0x00013250
        /*0d28*/ 	.short	0x010a
        /*0d2a*/ 	.byte	0x3f
	.zero		1


	//   ....[70]....
        /*0d2c*/ 	.word	0x0000ff20
        /*0d30*/ 	.word	0x00000003
        /*0d34*/ 	.word	0x00013250
        /*0d38*/ 	.short	0x010a
        /*0d3a*/ 	.byte	0x3f
	.zero		1


	//   ....[71]....
        /*0d3c*/ 	.word	0x00010030
        /*0d40*/ 	.word	0x00000004
        /*0d44*/ 	.word	0x00013280
        /*0d48*/ 	.short	0x010a
        /*0d4a*/ 	.byte	0x3f
	.zero		1


	//   ....[72]....
        /*0d4c*/ 	.word	0x00010760
        /*0d50*/ 	.word	0x00000004
        /*0d54*/ 	.word	0x00013240
        /*0d58*/ 	.short	0x010a
        /*0d5a*/ 	.byte	0x3f
	.zero		1


	//   ....[73]....
        /*0d5c*/ 	.word	0x00011590
        /*0d60*/ 	.word	0x00000016
        /*0d64*/ 	.word	0x00013220
        /*0d68*/ 	.short	0x010a
        /*0d6a*/ 	.byte	0x3f
	.zero		1


	//   ....[74]....
        /*0d6c*/ 	.word	0x000115e0
        /*0d70*/ 	.word	0x00000000
        /*0d74*/ 	.word	0x00013280
        /*0d78*/ 	.short	0x010a
        /*0d7a*/ 	.byte	0x3f
	.zero		1


	//   ....[75]....
        /*0d7c*/ 	.word	0x00011ca0
        /*0d80*/ 	.word	0x00000000
        /*0d84*/ 	.word	0x00013240
        /*0d88*/ 	.short	0x010a
        /*0d8a*/ 	.byte	0x3f
	.zero		1


	//   ....[76]....
        /*0d8c*/ 	.word	0x00012260
        /*0d90*/ 	.word	0x00000002
        /*0d94*/ 	.word	0x00013270
        /*0d98*/ 	.short	0x010a
        /*0d9a*/ 	.byte	0x3f
	.zero		1


	//   ....[77]....
        /*0d9c*/ 	.word	0x000122b0
        /*0da0*/ 	.word	0x00000002
        /*0da4*/ 	.word	0x00013260
        /*0da8*/ 	.short	0x010a
        /*0daa*/ 	.byte	0x3f
	.zero		1


	//   ....[78]....
        /*0dac*/ 	.word	0x00012300
        /*0db0*/ 	.word	0x00000003
        /*0db4*/ 	.word	0x00013270
        /*0db8*/ 	.short	0x010a
        /*0dba*/ 	.byte	0x3f
	.zero		1


	//   ....[79]....
        /*0dbc*/ 	.word	0x00012350
        /*0dc0*/ 	.word	0x00000003
        /*0dc4*/ 	.word	0x00013260
        /*0dc8*/ 	.short	0x010a
        /*0dca*/ 	.byte	0x3f
	.zero		1


	//   ....[80]....
        /*0dcc*/ 	.word	0x000123a0
        /*0dd0*/ 	.word	0x00000005
        /*0dd4*/ 	.word	0x00013220
        /*0dd8*/ 	.short	0x010a
        /*0dda*/ 	.byte	0x3f
	.zero		1


	//   ....[81]....
        /*0ddc*/ 	.word	0x00012540
        /*0de0*/ 	.word	0x00000003
        /*0de4*/ 	.word	0x00013240
        /*0de8*/ 	.short	0x010a
        /*0dea*/ 	.byte	0x3f
	.zero		1


	//   ....[82]....
        /*0dec*/ 	.word	0x00012590
        /*0df0*/ 	.word	0x00000005
        /*0df4*/ 	.word	0x00013240
        /*0df8*/ 	.short	0x010a
        /*0dfa*/ 	.byte	0x3f
	.zero		1


	//   ....[83]....
        /*0dfc*/ 	.word	0x000125e0
        /*0e00*/ 	.word	0x00000003
        /*0e04*/ 	.word	0x00013260
        /*0e08*/ 	.short	0x010a
        /*0e0a*/ 	.byte	0x3f
	.zero		1


	//   ....[84]....
        /*0e0c*/ 	.word	0x00012630
        /*0e10*/ 	.word	0x00000005
        /*0e14*/ 	.word	0x00013260
        /*0e18*/ 	.short	0x010a
        /*0e1a*/ 	.byte	0x3f
	.zero		1


	//   ....[85]....
        /*0e1c*/ 	.word	0x00012680
        /*0e20*/ 	.word	0x00000003
        /*0e24*/ 	.word	0x00013280
        /*0e28*/ 	.short	0x010a
        /*0e2a*/ 	.byte	0x3f
	.zero		1


	//----- nvinfo : EIATTR_NUM_MBARRIERS
	.align		4
.L_121:
        /*0e2c*/ 	.byte	0x03, 0x38
        /*0e2e*/ 	.short	0x0016


	//----- nvinfo : EIATTR_EXIT_INSTR_OFFSETS
	.align		4
        /*0e30*/ 	.byte	0x04, 0x1c
        /*0e32*/ 	.short	(.L_123 - .L_122)


	//   ....[0]....
.L_122:
        /*0e34*/ 	.word	0x00000980


	//   ....[1]....
        /*0e38*/ 	.word	0x00009c20


	//   ....[2]....
        /*0e3c*/ 	.word	0x0000fda0


	//----- nvinfo : EIATTR_MAX_THREADS
	.align		4
.L_123:
        /*0e40*/ 	.byte	0x04, 0x05
        /*0e42*/ 	.short	(.L_125 - .L_124)
.L_124:
        /*0e44*/ 	.word	0x00000200
        /*0e48*/ 	.word	0x00000001
        /*0e4c*/ 	.word	0x00000001


	//----- nvinfo : EIATTR_CRS_STACK_SIZE
	.align		4
.L_125:
        /*0e50*/ 	.byte	0x04, 0x1e
        /*0e52*/ 	.short	(.L_127 - .L_126)
.L_126:
        /*0e54*/ 	.word	0x00000000


	//----- nvinfo : EIATTR_CBANK_PARAM_SIZE
	.align		4
.L_127:
        /*0e58*/ 	.byte	0x03, 0x19
        /*0e5a*/ 	.short	0x0af0


	//----- nvinfo : EIATTR_PARAM_CBANK
	.align		4
        /*0e5c*/ 	.byte	0x04, 0x0a
        /*0e5e*/ 	.short	(.L_129 - .L_128)
	.align		4
.L_128:
        /*0e60*/ 	.word	index@(.nv.constant0._ZN7cutlass13device_kernelIN5flash11enable_sm90INS1_16FlashAttnFwdSm90INS1_25CollectiveMainloopFwdSm90ILi2EN4cute5tupleIJNS5_1CILi1EEES8_S8_EEENS6_IJNS7_ILi192EEENS7_ILi160EEENS7_ILi64EEEEEELi64ENS_12float_e4m3_tEfNS_4arch4Sm90ELb0ELb0ELb1ELb1ELb1ELb0ELb0ELb1ELb1ELb1ELb0ELb0EEENS1_21CollectiveEpilogueFwdINS6_IJSA_SC_SB_EEES9_NS_10bfloat16_tESG_Li384ELb1ELb1ELb0ELb1EEENS1_36VarlenDynamicPersistentTileSchedulerILi192ELi160ELi384ELi128ELb0ELb1ELb1ELb0ELb1ELb1EEEEEEEEEvNT_6ParamsE)
        /*0e64*/ 	.short	0x0210
        /*0e66*/ 	.short	0x0af0


	//----- nvinfo : EIATTR_SW_WAR
	.align		4
.L_129:
        /*0e68*/ 	.byte	0x04, 0x36
        /*0e6a*/ 	.short	(.L_131 - .L_130)
.L_130:
        /*0e6c*/ 	.word	0x00000008
.L_131:


//--------------------- .nv.info._ZN7cutlass13device_kernelIN5flash11enable_sm90INS1_16FlashAttnFwdSm90INS1_25CollectiveMainloopFwdSm90ILi2EN4cute5tupleIJNS5_1CILi1EEES8_S8_EEENS6_IJNS7_ILi192EEENS7_ILi160EEENS7_ILi64EEEEEELi64ENS_12float_e4m3_tEfNS_4arch4Sm90ELb0ELb0ELb1ELb1ELb1ELb1ELb0ELb1ELb1ELb1ELb0ELb0EEENS1_21CollectiveEpilogueFwdINS6_IJSA_SC_SB_EEES9_NS_10bfloat16_tESG_Li384ELb1ELb1ELb0ELb1EEENS1_36VarlenDynamicPersistentTileSchedulerILi192ELi160ELi384ELi128ELb0ELb1ELb1ELb0ELb1ELb1EEEEEEEEEvNT_6ParamsE --------------------------
	.section	.nv.info._ZN7cutlass13device_kernelIN5flash11enable_sm90INS1_16FlashAttnFwdSm90INS1_25CollectiveMainloopFwdSm90ILi2EN4cute5tupleIJNS5_1CILi1EEES8_S8_EEENS6_IJNS7_ILi192EEENS7_ILi160EEENS7_ILi64EEEEEELi64ENS_12float_e4m3_tEfNS_4arch4Sm90ELb0ELb0ELb1ELb1ELb1ELb1ELb0ELb1ELb1ELb1ELb0ELb0EEENS1_21CollectiveEpilogueFwdINS6_IJSA_SC_SB_EEES9_NS_10bfloat16_tESG_Li384ELb1ELb1ELb0ELb1EEENS1_36VarlenDynamicPersistentTileSchedulerILi192ELi160ELi384ELi128ELb0ELb1ELb1ELb0ELb1ELb1EEEEEEEEEvNT_6ParamsE,"",@"SHT_CUDA_INFO"
	.sectionflags	@""
	.align	4


	//----- nvinfo : EIATTR_CUDA_API_VERSION
	.align		4
        /*0000*/ 	.byte	0x04, 0x37
        /*0002*/ 	.short	(.L_133 - .L_132)
.L_132:
        /*0004*/ 	.word	0x00000082


	//----- nvinfo : EIATTR_KPARAM_INFO
	.align		4
.L_133:
        /*0008*/ 	.byte	0x04, 0x17
        /*000a*/ 	.short	(.L_135 - .L_134)
.L_134:
        /*000c*/ 	.word	0x00000000
        /*0010*/ 	.short	0x0000
        /*0012*/ 	.short	0x0070
        /*0014*/ 	.byte	0x00, 0xf0, 0x01, 0x2a


	//----- nvinfo : EIATTR_SPARSE_MMA_MASK
	.align		4
.L_135:
        /*0018*/ 	.byte	0x03, 0x50
        /*001a*/ 	.short	0x0000


	//----- nvinfo : EIATTR_MAXREG_COUNT
	.align		4
        /*001c*/ 	.byte	0x03, 0x1b
        /*001e*/ 	.short	0x0080


	//----- nvinfo : EIATTR_NUM_BARRIERS
	.align		4
        /*0020*/ 	.byte	0x02, 0x4c
        /*0022*/ 	.byte	0x10
	.zero		1


	//----- nvinfo : EIATTR_EXTERNS
	.align		4
        /*0024*/ 	.byte	0x04, 0x0f
        /*0026*/ 	.short	(.L_137 - .L_136)


	//   ....[0]....
	.align		4
.L_136:
        /*0028*/ 	.word	index@(__assertfail)


	//----- nvinfo : EIATTR_ANNOTATIONS
	.align		4
.L_137:
        /*002c*/ 	.byte	0x04, 0x55
        /*002e*/ 	.short	(.L_139 - .L_138)


	//   ....[0]....
.L_138:
        /* <DEDUP_REMOVED lines=123> */


	//----- nvinfo : EIATTR_MERCURY_ISA_VERSION
	.align		4
.L_139:
        /*07c8*/ 	.byte	0x03, 0x5f
        /*07ca*/ 	.short	0x0101


	//----- nvinfo : EIATTR_UNUSED_LOAD_BYTE_OFFSET
	.align		4
        /*07cc*/ 	.byte	0x04, 0x44
        /*07ce*/ 	.short	(.L_141 - .L_140)


	//   ....[0]....
.L_140:
        /*07d0*/ 	.word	0x00000a40
        /*07d4*/ 	.word	0x0000fff0


	//   ....[1]....
        /*07d8*/ 	.word	0x0000eca0
        /*07dc*/ 	.word	0x0000fff0


	//----- nvinfo : EIATTR_INT_WARP_WIDE_INSTR_OFFSETS
	.align		4
.L_141:
        /*07e0*/ 	.byte	0x04, 0x31
        /*07e2*/ 	.short	(.L_143 - .L_142)


	//   ....[0]....
.L_142:
        /*07e4*/ 	.word	0x00000120


	//   ....[1]....
        /*07e8*/ 	.word	0x000001c0


	//   ....[2]....
        /*07ec*/ 	.word	0x00000230


	//   ....[3]....
        /*07f0*/ 	.word	0x00012b10


	//   ....[4]....
        /*07f4*/ 	.word	0x00012ba0


	//   ....[5]....
        /*07f8*/ 	.word	0x00016680


	//   ....[6]....
        /*07fc*/ 	.word	0x00016710


	//----- nvinfo : EIATTR_COOP_GROUP_MASK_REGIDS
	.align		4
.L_143:
        /*0800*/ 	.byte	0x04, 0x29
        /*0802*/ 	.short	(.L_145 - .L_144)


	//   ....[0]....
.L_144:
        /*0804*/ 	.word	0xffffffff


	//   ....[1]....
        /*0808*/ 	.word	0xffffffff


	//   ....[2]....
        /*080c*/ 	.word	0xffffffff


	//   ....[3]....
        /*0810*/ 	.word	0xffffffff


	//   ....[4]....
        /*0814*/ 	.word	0xffffffff


	//   ....[5]....
        /*0818*/ 	.word	0xffffffff


	//   ....[6]....
        /*081c*/ 	.word	0xffffffff


	//   ....[7]....
        /*0820*/ 	.word	0xffffffff


	//   ....[8]....
        /*0824*/ 	.word	0xffffffff


	//   ....[9]....
        /*0828*/ 	.word	0xffffffff


	//   ....[10]....
        /*082c*/ 	.word	0xffffffff


	//   ....[11]....
        /*0830*/ 	.word	0xffffffff


	//   ....[12]....
        /*0834*/ 	.word	0xffffffff


	//   ....[13]....
        /*0838*/ 	.word	0xffffffff


	//   ....[14]....
        /*083c*/ 	.word	0xffffffff


	//   ....[15]....
        /*0840*/ 	.word	0xffffffff


	//   ....[16]....
        /*0844*/ 	.word	0xffffffff


	//   ....[17]....
        /*0848*/ 	.word	0xffffffff


	//   ....[18]....
        /*084c*/ 	.word	0xffffffff


	//   ....[19]....
        /*0850*/ 	.word	0xffffffff


	//   ....[20]....
        /*0854*/ 	.word	0xffffffff


	//   ....[21]....
        /*0858*/ 	.word	0xffffffff


	//   ....[22]....
        /*085c*/ 	.word	0xffffffff


	//   ....[23]....
        /*0860*/ 	.word	0xffffffff


	//   ....[24]....
        /*0864*/ 	.word	0xffffffff


	//   ....[25]....
        /*0868*/ 	.word	0xffffffff


	//   ....[26]....
        /*086c*/ 	.word	0xffffffff


	//   ....[27]....
        /*0870*/ 	.word	0xffffffff


	//   ....[28]....
        /*0874*/ 	.word	0xffffffff


	//   ....[29]....
        /*0878*/ 	.word	0xffffffff


	//   ....[30]....
        /*087c*/ 	.word	0xffffffff


	//   ....[31]....
        /*0880*/ 	.word	0xffffffff


	//   ....[32]....
        /*0884*/ 	.word	0xffffffff


	//   ....[33]....
        /*0888*/ 	.word	0xffffffff


	//   ....[34]....
        /*088c*/ 	.word	0xffffffff


	//   ....[35]....
        /*0890*/ 	.word	0xffffffff


	//   ....[36]....
        /*0894*/ 	.word	0xffffffff


	//   ....[37]....
        /*0898*/ 	.word	0xffffffff


	//   ....[38]....
        /*089c*/ 	.word	0xffffffff


	//   ....[39]....
        /*08a0*/ 	.word	0xffffffff


	//   ....[40]....
        /*08a4*/ 	.word	0xffffffff


	//   ....[41]....
        /*08a8*/ 	.word	0xffffffff


	//   ....[42]....
        /*08ac*/ 	.word	0xffffffff


	//   ....[43]....
        /*08b0*/ 	.word	0xffffffff


	//   ....[44]....
        /*08b4*/ 	.word	0xffffffff


	//   ....[45]....
        /*08b8*/ 	.word	0xffffffff


	//   ....[46]....
        /*08bc*/ 	.word	0xffffffff


	//   ....[47]....
        /*08c0*/ 	.word	0xffffffff


	//   ....[48]....
        /*08c4*/ 	.word	0xffffffff


	//   ....[49]....
        /*08c8*/ 	.word	0xffffffff


	//   ....[50]....
        /*08cc*/ 	.word	0xffffffff


	//   ....[51]....
        /*08d0*/ 	.word	0xffffffff


	//   ....[52]....
        /*08d4*/ 	.word	0xffffffff


	//   ....[53]....
        /*08d8*/ 	.word	0xffffffff


	//   ....[54]....
        /*08dc*/ 	.word	0xffffffff


	//   ....[55]....
        /*08e0*/ 	.word	0xffffffff


	//   ....[56]....
        /*08e4*/ 	.word	0xffffffff


	//   ....[57]....
        /*08e8*/ 	.word	0xffffffff


	//   ....[58]....
        /*08ec*/ 	.word	0xffffffff


	//   ....[59]....
        /*08f0*/ 	.word	0xffffffff


	//   ....[60]....
        /*08f4*/ 	.word	0xffffffff


	//   ....[61]....
        /*08f8*/ 	.word	0xffffffff


	//   ....[62]....
        /*08fc*/ 	.word	0xffffffff


	//   ....[63]....
        /*0900*/ 	.word	0xffffffff


	//   ....[64]....
        /*0904*/ 	.word	0xffffffff


	//   ....[65]....
        /*0908*/ 	.word	0xffffffff


	//   ....[66]....
        /*090c*/ 	.word	0xffffffff


	//   ....[67]....
        /*0910*/ 	.word	0xffffffff


	//   ....[68]....
        /*0914*/ 	.word	0xffffffff


	//   ....[69]....
        /*0918*/ 	.word	0xffffffff


	//   ....[70]....
        /*091c*/ 	.word	0xffffffff


	//   ....[71]....
        /*0920*/ 	.word	0xffffffff


	//   ....[72]....
        /*0924*/ 	.word	0xffffffff


	//   ....[73]....
        /*0928*/ 	.word	0xffffffff


	//   ....[74]....
        /*092c*/ 	.word	0xffffffff


	//   ....[75]....
        /*0930*/ 	.word	0xffffffff


	//   ....[76]....
        /*0934*/ 	.word	0xffffffff


	//   ....[77]....
        /*0938*/ 	.word	0xffffffff


	//   ....[78]....
        /*093c*/ 	.word	0xffffffff


	//   ....[79]....
        /*0940*/ 	.word	0xffffffff


	//   ....[80]....
        /*0944*/ 	.word	0xffffffff


	//   ....[81]....
        /*0948*/ 	.word	0xffffffff


	//   ....[82]....
        /*094c*/ 	.word	0xffffffff


	//   ....[83]....
        /*0950*/ 	.word	0xffffffff


	//   ....[84]....
        /*0954*/ 	.word	0xffffffff


	//   ....[85]....
        /*0958*/ 	.word	0xffffffff


	//   ....[86]....
        /*095c*/ 	.word	0xffffffff


	//   ....[87]....
        /*0960*/ 	.word	0xffffffff


	//   ....[88]....
        /*0964*/ 	.word	0xffffffff


	//   ....[89]....
        /*0968*/ 	.word	0xffffffff


	//   ....[90]....
        /*096c*/ 	.word	0xffffffff


	//   ....[91]....
        /*0970*/ 	.word	0xffffffff


	//   ....[92]....
        /*0974*/ 	.word	0xffffffff


	//   ....[93]....
        /*0978*/ 	.word	0xffffffff


	//   ....[94]....
        /*097c*/ 	.word	0xffffffff


	//   ....[95]....
        /*0980*/ 	.word	0xffffffff


	//   ....[96]....
        /*0984*/ 	.word	0xffffffff


	//   ....[97]....
        /*0988*/ 	.word	0xffffffff


	//   ....[98]....
        /*098c*/ 	.word	0xffffffff


	//   ....[99]....
        /*0990*/ 	.word	0xffffffff


	//   ....[100]....
        /*0994*/ 	.word	0xffffffff


	//   ....[101]....
        /*0998*/ 	.word	0xffffffff


	//   ....[102]....
        /*099c*/ 	.word	0xffffffff


	//   ....[103]....
        /*09a0*/ 	.word	0xffffffff


	//   ....[104]....
        /*09a4*/ 	.word	0xffffffff


	//   ....[105]....
        /*09a8*/ 	.word	0xffffffff


	//   ....[106]....
        /*09ac*/ 	.word	0xffffffff


	//   ....[107]....
        /*09b0*/ 	.word	0xffffffff


	//   ....[108]....
        /*09b4*/ 	.word	0xffffffff


	//   ....[109]....
        /*09b8*/ 	.word	0xffffffff


	//   ....[110]....
        /*09bc*/ 	.word	0xffffffff


	//   ....[111]....
        /*09c0*/ 	.word	0xffffffff


	//   ....[112]....
        /*09c4*/ 	.word	0xffffffff


	//   ....[113]....
        /*09c8*/ 	.word	0xffffffff


	//   ....[114]....
        /*09cc*/ 	.word	0xffffffff


	//   ....[115]....
        /*09d0*/ 	.word	0xffffffff


	//   ....[116]....
        /*09d4*/ 	.word	0xffffffff


	//   ....[117]....
        /*09d8*/ 	.word	0xffffffff


	//   ....[118]....
        /*09dc*/ 	.word	0xffffffff


	//   ....[119]....
        /*09e0*/ 	.word	0xffffffff


	//   ....[120]....
        /*09e4*/ 	.word	0xffffffff


	//   ....[121]....
        /*09e8*/ 	.word	0xffffffff


	//   ....[122]....
        /*09ec*/ 	.word	0xffffffff


	//   ....[123]....
        /*09f0*/ 	.word	0xffffffff


	//   ....[124]....
        /*09f4*/ 	.word	0xffffffff


	//   ....[125]....
        /*09f8*/ 	.word	0xffffffff


	//   ....[126]....
        /*09fc*/ 	.word	0xffffffff


	//   ....[127]....
        /*0a00*/ 	.word	0xffffffff


	//   ....[128]....
        /*0a04*/ 	.word	0xffffffff


	//   ....[129]....
        /*0a08*/ 	.word	0xffffffff


	//   ....[130]....
        /*0a0c*/ 	.word	0xffffffff


	//   ....[131]....
        /*0a10*/ 	.word	0xffffffff


	//   ....[132]....
        /*0a14*/ 	.word	0xffffffff


	//   ....[133]....
        /*0a18*/ 	.word	0xffffffff


	//   ....[134]....
        /*0a1c*/ 	.word	0xffffffff


	//   ....[135]....
        /*0a20*/ 	.word	0xffffffff


	//   ....[136]....
        /*0a24*/ 	.word	0xffffffff


	//   ....[137]....
        /*0a28*/ 	.word	0xffffffff


	//   ....[138]....
        /*0a2c*/ 	.word	0xffffffff


	//   ....[139]....
        /*0a30*/ 	.word	0xffffffff


	//   ....[140]....
        /*0a34*/ 	.word	0xffffffff


	//   ....[141]....
        /*0a38*/ 	.word	0xffffffff


	//   ....[142]....
        /*0a3c*/ 	.word	0xffffffff


	//   ....[143]....
        /*0a40*/ 	.word	0xffffffff


	//   ....[144]....
        /*0a44*/ 	.word	0xffffffff


	//   ....[145]....
        /*0a48*/ 	.word	0xffffffff


	//   ....[146]....
        /*0a4c*/ 	.word	0xffffffff


	//   ....[147]....
        /*0a50*/ 	.word	0xffffffff


	//   ....[148]....
        /*0a54*/ 	.word	0xffffffff


	//   ....[149]....
        /*0a58*/ 	.word	0xffffffff


	//   ....[150]....
        /*0a5c*/ 	.word	0xffffffff


	//   ....[151]....
        /*0a60*/ 	.word	0xffffffff


	//   ....[152]....
        /*0a64*/ 	.word	0xffffffff


	//   ....[153]....
        /*0a68*/ 	.word	0xffffffff


	//   ....[154]....
        /*0a6c*/ 	.word	0xffffffff


	//   ....[155]....
        /*0a70*/ 	.word	0xffffffff


	//   ....[156]....
        /*0a74*/ 	.word	0xffffffff


	//   ....[157]....
        /*0a78*/ 	.word	0xffffffff


	//   ....[158]....
        /*0a7c*/ 	.word	0xffffffff


	//   ....[159]....
        /*0a80*/ 	.word	0x0500000f


	//   ....[160]....
        /*0a84*/ 	.word	0x0500000f


	//   ....[161]....
        /*0a88*/ 	.word	0x0500000f


	//   ....[162]....
        /*0a8c*/ 	.word	0x0500000f


	//   ....[163]....
        /*0a90*/ 	.word	0x0500000f


	//   ....[164]....
        /*0a94*/ 	.word	0x0500000f


	//   ....[165]....
        /*0a98*/ 	.word	0x0500000f


	//   ....[166]....
        /*0a9c*/ 	.word	0x0500000f


	//   ....[167]....
        /*0aa0*/ 	.word	0x0500000f


	//   ....[168]....
        /*0aa4*/ 	.word	0x0500000f


	//   ....[169]....
        /*0aa8*/ 	.word	0x0500000f


	//   ....[170]....
        /*0aac*/ 	.word	0x0500000f


	//   ....[171]....
        /*0ab0*/ 	.word	0x0500000f


	//   ....[172]....
        /*0ab4*/ 	.word	0x0500000f


	//   ....[173]....
        /*0ab8*/ 	.word	0x0500000f


	//   ....[174]....
        /*0abc*/ 	.word	0x0500000f


	//   ....[175]....
        /*0ac0*/ 	.word	0x0500000f


	//   ....[176]....
        /*0ac4*/ 	.word	0x0500000f


	//   ....[177]....
        /*0ac8*/ 	.word	0x0500000f


	//   ....[178]....
        /*0acc*/ 	.word	0x0500000f


	//   ....[179]....
        /*0ad0*/ 	.word	0x0500000f


	//   ....[180]....
        /*0ad4*/ 	.word	0x0500000f


	//   ....[181]....
        /*0ad8*/ 	.word	0x0500000f


	//   ....[182]....
        /*0adc*/ 	.word	0x0500000f


	//   ....[183]....
        /*0ae0*/ 	.word	0x0500000f


	//   ....[184]....
        /*0ae4*/ 	.word	0x0500000f


	//   ....[185]....
        /*0ae8*/ 	.word	0x0500000f


	//   ....[186]....
        /*0aec*/ 	.word	0x0500000f


	//   ....[187]....
        /*0af0*/ 	.word	0x0500000f


	//   ....[188]....
        /*0af4*/ 	.word	0x0500000f


	//   ....[189]....
        /*0af8*/ 	.word	0x0500000f


	//   ....[190]....
        /*0afc*/ 	.word	0x0500000f


	//   ....[191]....
        /*0b00*/ 	.word	0x0500000f


	//   ....[192]....
        /*0b04*/ 	.word	0x0500000f


	//   ....[193]....
        /*0b08*/ 	.word	0x0500000f


	//   ....[194]....
        /*0b0c*/ 	.word	0x0500000f


	//   ....[195]....
        /*0b10*/ 	.word	0x0500000f


	//   ....[196]....
        /*0b14*/ 	.word	0x0500000f


	//   ....[197]....
        /*0b18*/ 	.word	0x0500000f


	//   ....[198]....
        /*0b1c*/ 	.word	0x0500000f


	//   ....[199]....
        /*0b20*/ 	.word	0x0500000f


	//   ....[200]....
        /*0b24*/ 	.word	0x0500000f


	//   ....[201]....
        /*0b28*/ 	.word	0x0500000f


	//   ....[202]....
        /*0b2c*/ 	.word	0x0500000f


	//   ....[203]....
        /*0b30*/ 	.word	0x0500000f


	//   ....[204]....
        /*0b34*/ 	.word	0x0500000f


	//   ....[205]....
        /*0b38*/ 	.word	0x0500000f


	//   ....[206]....
        /*0b3c*/ 	.word	0x0500000f


	//   ....[207]....
        /*0b40*/ 	.word	0x0500000f


	//   ....[208]....
        /*0b44*/ 	.word	0x0500000f


	//   ....[209]....
        /*0b48*/ 	.word	0x0500000f


	//   ....[210]....
        /*0b4c*/ 	.word	0x0500000f


	//   ....[211]....
        /*0b50*/ 	.word	0x0500000f


	//   ....[212]....
        /*0b54*/ 	.word	0x0500000f


	//   ....[213]....
        /*0b58*/ 	.word	0x0500000f


	//   ....[214]....
        /*0b5c*/ 	.word	0x0500000f


	//   ....[215]....
        /*0b60*/ 	.word	0x0500000f


	//   ....[216]....
        /*0b64*/ 	.word	0x0500000f


	//   ....[217]....
        /*0b68*/ 	.word	0x0500000f


	//   ....[218]....
        /*0b6c*/ 	.word	0x0500000f


	//   ....[219]....
        /*0b70*/ 	.word	0x0500000f


	//   ....[220]....
        /*0b74*/ 	.word	0x0500000f


	//   ....[221]....
        /*0b78*/ 	.word	0x0500000f


	//   ....[222]....
        /*0b7c*/ 	.word	0x0500000f


	//   ....[223]....
        /*0b80*/ 	.word	0x0500000f


	//   ....[224]....
        /*0b84*/ 	.word	0x0500000f


	//   ....[225]....
        /*0b88*/ 	.word	0x0500000f


	//   ....[226]....
        /*0b8c*/ 	.word	0x0500000f


	//   ....[227]....
        /*0b90*/ 	.word	0x0500000f


	//   ....[228]....
        /*0b94*/ 	.word	0x0500000f


	//   ....[229]....
        /*0b98*/ 	.word	0x0500000f


	//   ....[230]....
        /*0b9c*/ 	.word	0x0500000f


	//   ....[231]....
        /*0ba0*/ 	.word	0x0500000f


	//   ....[232]....
        /*0ba4*/ 	.word	0x0500000f


	//   ....[233]....
        /*0ba8*/ 	.word	0x0500000f


	//   ....[234]....
        /*0bac*/ 	.word	0x0500000f


	//   ....[235]....
        /*0bb0*/ 	.word	0x0500000f


	//   ....[236]....
        /*0bb4*/ 	.word	0x0500000f


	//   ....[237]....
        /*0bb8*/ 	.word	0x0500000f


	//   ....[238]....
        /*0bbc*/ 	.word	0x0500000f


	//   ....[239]....
        /*0bc0*/ 	.word	0x0500000f


	//   ....[240]....
        /*0bc4*/ 	.word	0x0500000f


	//   ....[241]....
        /*0bc8*/ 	.word	0x0500000f


	//   ....[242]....
        /*0bcc*/ 	.word	0x0500000f


	//   ....[243]....
        /*0bd0*/ 	.word	0x0500000f


	//   ....[244]....
        /*0bd4*/ 	.word	0x0500000f


	//----- nvinfo : EIATTR_COOP_GROUP_INSTR_OFFSETS
	.align		4
.L_145:
        /*0bd8*/ 	.byte	0x04, 0x28
        /*0bda*/ 	.short	(.L_147 - .L_146)


	//   ....[0]....
.L_146:
        /*0bdc*/ 	.word	0x00000060


	//   ....[1]....
        /*0be0*/ 	.word	0x00000130


	//   ....[2]....
        /*0be4*/ 	.word	0x000001e0


	//   ....[3]....
        /*0be8*/ 	.word	0x000003a0


	//   ....[4]....
        /*0bec*/ 	.word	0x00000500


	//   ....[5]....
        /*0bf0*/ 	.word	0x00000620


	//   ....[6]....
        /*0bf4*/ 	.word	0x00000780


	//   ....[7]....
        /*0bf8*/ 	.word	0x00002670


	//   ....[8]....
        /*0bfc*/ 	.word	0x00002680


	//   ....[9]....
        /*0c00*/ 	.word	0x000037d0


	//   ....[10]....
        /*0c04*/ 	.word	0x000037e0


	//   ....[11]....
        /*0c08*/ 	.word	0x00004960


	//   ....[12]....
        /*0c0c*/ 	.word	0x00004970


	//   ....[13]....
        /*0c10*/ 	.word	0x00004d20


	//   ....[14]....
        /*0c14*/ 	.word	0x00004d40


	//   ....[15]....
        /*0c18*/ 	.word	0x00005170


	//   ....[16]....
        /*0c1c*/ 	.word	0x000059a0


	//   ....[17]....
        /*0c20*/ 	.word	0x000059b0


	//   ....[18]....
        /*0c24*/ 	.word	0x000059c0


	//   ....[19]....
        /*0c28*/ 	.word	0x000059d0


	//   ....[20]....
        /*0c2c*/ 	.word	0x00006cb0


	//   ....[21]....
        /*0c30*/ 	.word	0x00006cc0


	//   ....[22]....
        /*0c34*/ 	.word	0x00006cd0


	//   ....[23]....
        /*0c38*/ 	.word	0x00006ce0


	//   ....[24]....
        /*0c3c*/ 	.word	0x00009a30


	//   ....[25]....
        /*0c40*/ 	.word	0x00009a90


	//   ....[26]....
        /*0c44*/ 	.word	0x00009f20


	//   ....[27]....
        /*0c48*/ 	.word	0x00009f40


	//   ....[28]....
        /*0c4c*/ 	.word	0x0000c930


	//   ....[29]....
        /*0c50*/ 	.word	0x0000c990


	//   ....[30]....
        /*0c54*/ 	.word	0x0000cd60


	//   ....[31]....
        /*0c58*/ 	.word	0x0000cd80


	//   ....[32]....
        /*0c5c*/ 	.word	0x0000e680


	//   ....[33]....
        /*0c60*/ 	.word	0x0000e690


	//   ....[34]....
        /*0c64*/ 	.word	0x0000e720


	//   ....[35]....
        /*0c68*/ 	.word	0x0000e740


	//   ....[36]....
        /*0c6c*/ 	.word	0x0000f230


	//   ....[37]....
        /*0c70*/ 	.word	0x0000f240


	//   ....[38]....
        /*0c74*/ 	.word	0x0000f250


	//   ....[39]....
        /*0c78*/ 	.word	0x0000f260


	//   ....[40]....
        /*0c7c*/ 	.word	0x0000f270


	//   ....[41]....
        /*0c80*/ 	.word	0x0000f280


	//   ....[42]....
        /*0c84*/ 	.word	0x0000f290


	//   ....[43]....
        /*0c88*/ 	.word	0x0000f2a0


	//   ....[44]....
        /*0c8c*/ 	.word	0x0000f2b0


	//   ....[45]....
        /*0c90*/ 	.word	0x0000f2c0


	//   ....[46]....
        /*0c94*/ 	.word	0x0000f2d0


	//   ....[47]....
        /*0c98*/ 	.word	0x0000f2e0


	//   ....[48]....
        /*0c9c*/ 	.word	0x0000f2f0


	//   ....[49]....
        /*0ca0*/ 	.word	0x0000f300


	//   ....[50]....
        /*0ca4*/ 	.word	0x0000f310


	//   ....[51]....
        /*0ca8*/ 	.word	0x0000f320


	//   ....[52]....
        /*0cac*/ 	.word	0x0000f870


	//   ....[53]....
        /*0cb0*/ 	.word	0x0000f8b0


	//   ....[54]....
        /*0cb4*/ 	.word	0x0000f8d0


	//   ....[55]....
        /*0cb8*/ 	.word	0x0000f8f0


	//   ....[56]....
        /*0cbc*/ 	.word	0x0000fdf0


	//   ....[57]....
        /*0cc0*/ 	.word	0x0000fe20


	//   ....[58]....
        /*0cc4*/ 	.word	0x0000fe30


	//   ....[59]....
        /*0cc8*/ 	.word	0x0000fe50


	//   ....[60]....
        /*0ccc*/ 	.word	0x0000fe70


	//   ....[61]....
        /*0cd0*/ 	.word	0x0000fe90


	//   ....[62]....
        /*0cd4*/ 	.word	0x0000ff50


	//   ....[63]....
        /*0cd8*/ 	.word	0x0000ff60


	//   ....[64]....
        /*0cdc*/ 	.word	0x00010820


	//   ....[65]....
        /*0ce0*/ 	.word	0x00010860


	//   ....[66]....
        /*0ce4*/ 	.word	0x00010870


	//   ....[67]....
        /*0ce8*/ 	.word	0x00010880


	//   ....[68]....
        /*0cec*/ 	.word	0x00010890


	//   ....[69]....
        /*0cf0*/ 	.word	0x000108a0


	//   ....[70]....
        /*0cf4*/ 	.word	0x000108b0


	//   ....[71]....
        /*0cf8*/ 	.word	0x000108c0


	//   ....[72]....
        /*0cfc*/ 	.word	0x00010a80


	//   ....[73]....
        /*0d00*/ 	.word	0x00010c50


	//   ....[74]....
        /*0d04*/ 	.word	0x00010c80


	//   ....[75]....
        /*0d08*/ 	.word	0x00010cb0


	//   ....[76]....
        /*0d0c*/ 	.word	0x00010ce0


	//   ....[77]....
        /*0d10*/ 	.word	0x00010d10


	//   ....[78]....
        /*0d14*/ 	.word	0x00010d40


	//   ....[79]....
        /*0d18*/ 	.word	0x00010eb0


	//   ....[80]....
        /*0d1c*/ 	.word	0x00010ee0


	//   ....[81]....
        /*0d20*/ 	.word	0x00010f10


	//   ....[82]....
        /*0d24*/ 	.word	0x00010f40


	//   ....[83]....
        /*0d28*/ 	.word	0x00010f70


	//   ....[84]....
        /*0d2c*/ 	.word	0x00010fa0


	//   ....[85]....
        /*0d30*/ 	.word	0x00011030


	//   ....[86]....
        /*0d34*/ 	.word	0x00011060


	//   ....[87]....
        /*0d38*/ 	.word	0x000110e0


	//   ....[88]....
        /*0d3c*/ 	.word	0x00011db0


	//   ....[89]....
        /*0d40*/ 	.word	0x00013ae0


	//   ....[90]....
        /*0d44*/ 	.word	0x00013af0


	//   ....[91]....
        /*0d48*/ 	.word	0x00013b40


	//   ....[92]....
        /*0d4c*/ 	.word	0x00013b60


	//   ....[93]....
        /*0d50*/ 	.word	0x00013bc0


	//   ....[94]....
        /*0d54*/ 	.word	0x00013be0


	//   ....[95]....
        /*0d58*/ 	.word	0x00013bf0


	//   ....[96]....
        /*0d5c*/ 	.word	0x00013c00


	//   ....[97]....
        /*0d60*/ 	.word	0x00013c90


	//   ....[98]....
        /*0d64*/ 	.word	0x00013cb0


	//   ....[99]....
        /*0d68*/ 	.word	0x00014160


	//   ....[100]....
        /*0d6c*/ 	.word	0x00014180


	//   ....[101]....
        /*0d70*/ 	.word	0x00014220


	//   ....[102]....
        /*0d74*/ 	.word	0x00014230


	//   ....[103]....
        /*0d78*/ 	.word	0x000142a0


	//   ....[104]....
        /*0d7c*/ 	.word	0x000142b0


	//   ....[105]....
        /*0d80*/ 	.word	0x000142c0


	//   ....[106]....
        /*0d84*/ 	.word	0x000142d0


	//   ....[107]....
        /*0d88*/ 	.word	0x00014380


	//   ....[108]....
        /*0d8c*/ 	.word	0x000143a0


	//   ....[109]....
        /*0d90*/ 	.word	0x00014c50


	//   ....[110]....
        /*0d94*/ 	.word	0x00014c80


	//   ....[111]....
        /*0d98*/ 	.word	0x00014cf0


	//   ....[112]....
        /*0d9c*/ 	.word	0x00014d10


	//   ....[113]....
        /*0da0*/ 	.word	0x00014d90


	//   ....[114]....
        /*0da4*/ 	.word	0x00014db0


	//   ....[115]....
        /*0da8*/ 	.word	0x00014dc0


	//   ....[116]....
        /*0dac*/ 	.word	0x00014e30


	//   ....[117]....
        /*0db0*/ 	.word	0x00014e80


	//   ....[118]....
        /*0db4*/ 	.word	0x00014e90


	//   ....[119]....
        /*0db8*/ 	.word	0x00014ec0


	//   ....[120]....
        /*0dbc*/ 	.word	0x00014ee0


	//   ....[121]....
        /*0dc0*/ 	.word	0x000158f0


	//   ....[122]....
        /*0dc4*/ 	.word	0x00015900


	//   ....[123]....
        /*0dc8*/ 	.word	0x00015920


	//   ....[124]....
        /*0dcc*/ 	.word	0x00015970


	//   ....[125]....
        /*0dd0*/ 	.word	0x00015980


	//   ....[126]....
        /*0dd4*/ 	.word	0x000159c0


	//   ....[127]....
        /*0dd8*/ 	.word	0x000159d0


	//   ....[128]....
        /*0ddc*/ 	.word	0x000159e0


	//   ....[129]....
        /*0de0*/ 	.word	0x00015a20


	//   ....[130]....
        /*0de4*/ 	.word	0x00015a60


	//   ....[131]....
        /*0de8*/ 	.word	0x00015e90


	//   ....[132]....
        /*0dec*/ 	.word	0x00015ea0


	//   ....[133]....
        /*0df0*/ 	.word	0x00015eb0


	//   ....[134]....
        /*0df4*/ 	.word	0x00015ef0


	//   ....[135]....
        /*0df8*/ 	.word	0x00015f00


	//   ....[136]....
        /*0dfc*/ 	.word	0x00015f40


	//   ....[137]....
        /*0e00*/ 	.word	0x00015f50


	//   ....[138]....
        /*0e04*/ 	.word	0x00015f60


	//   ....[139]....
        /*0e08*/ 	.word	0x00015fa0


	//   ....[140]....
        /*0e0c*/ 	.word	0x00015fe0


	//   ....[141]....
        /*0e10*/ 	.word	0x00016df0


	//   ....[142]....
        /*0e14*/ 	.word	0x00016e20


	//   ....[143]....
        /*0e18*/ 	.word	0x00016e60


	//   ....[144]....
        /*0e1c*/ 	.word	0x00016e90


	//   ....[145]....
        /*0e20*/ 	.word	0x00016ec0


	//   ....[146]....
        /*0e24*/ 	.word	0x00016ef0


	//   ....[147]....
        /*0e28*/ 	.word	0x00016f20


	//   ....[148]....
        /*0e2c*/ 	.word	0x00016f50


	//   ....[149]....
        /*0e30*/ 	.word	0x000170d0


	//   ....[150]....
        /*0e34*/ 	.word	0x00017100


	//   ....[151]....
        /*0e38*/ 	.word	0x00017130


	//   ....[152]....
        /*0e3c*/ 	.word	0x00017160


	//   ....[153]....
        /*0e40*/ 	.word	0x00017190


	//   ....[154]....
        /*0e44*/ 	.word	0x000171c0


	//   ....[155]....
        /*0e48*/ 	.word	0x00017280


	//   ....[156]....
        /*0e4c*/ 	.word	0x000172a0


	//   ....[157]....
        /*0e50*/ 	.word	0x00017310


	//   ....[158]....
        /*0e54*/ 	.word	0x000177a0


	//   ....[159]....
        /*0e58*/ 	.word	0x00017b50


	//   ....[160]....
        /*0e5c*/ 	.word	0x00017be0


	//   ....[161]....
        /*0e60*/ 	.word	0x00017cb0


	//   ....[162]....
        /*0e64*/ 	.word	0x00017d40


	//   ....[163]....
        /*0e68*/ 	.word	0x00017e20


	//   ....[164]....
        /*0e6c*/ 	.word	0x00017eb0


	//   ....[165]....
        /*0e70*/ 	.word	0x00017f90


	//   ....[166]....
        /*0e74*/ 	.word	0x00018020


	//   ....[167]....
        /*0e78*/ 	.word	0x00018070


	//   ....[168]....
        /*0e7c*/ 	.word	0x000180c0


	//   ....[169]....
        /*0e80*/ 	.word	0x000181a0


	//   ....[170]....
        /*0e84*/ 	.word	0x00018230


	//   ....[171]....
        /*0e88*/ 	.word	0x00018280


	//   ....[172]....
        /*0e8c*/ 	.word	0x000182d0


	//   ....[173]....
        /*0e90*/ 	.word	0x00018520


	//   ....[174]....
        /*0e94*/ 	.word	0x00018800


	//   ....[175]....
        /*0e98*/ 	.word	0x00018900


	//   ....[176]....
        /*0e9c*/ 	.word	0x00018990


	//   ....[177]....
        /*0ea0*/ 	.word	0x000189f0


	//   ....[178]....
        /*0ea4*/ 	.word	0x00018ac0


	//   ....[179]....
        /*0ea8*/ 	.word	0x00018b20


	//   ....[180]....
        /*0eac*/ 	.word	0x00018be0


	//   ....[181]....
        /*0eb0*/ 	.word	0x00018cf0


	//   ....[182]....
        /*0eb4*/ 	.word	0x00018d40


	//   ....[183]....
        /*0eb8*/ 	.word	0x00018da0


	//   ....[184]....
        /*0ebc*/ 	.word	0x00018e70


	//   ....[185]....
        /*0ec0*/ 	.word	0x00018fa0


	//   ....[186]....
        /*0ec4*/ 	.word	0x00019050


	//   ....[187]....
        /*0ec8*/ 	.word	0x000190d0


	//   ....[188]....
        /*0ecc*/ 	.word	0x000191c0


	//   ....[189]....
        /*0ed0*/ 	.word	0x00019220


	//   ....[190]....
        /*0ed4*/ 	.word	0x00019300


	//   ....[191]....
        /*0ed8*/ 	.word	0x00019360


	//   ....[192]....
        /*0edc*/ 	.word	0x00019440


	//   ....[193]....
        /*0ee0*/ 	.word	0x000194a0


	//   ....[194]....
        /*0ee4*/ 	.word	0x00019570


	//   ....[195]....
        /*0ee8*/ 	.word	0x00019620


	//   ....[196]....
        /*0eec*/ 	.word	0x00019690


	//   ....[197]....
        /*0ef0*/ 	.word	0x000196f0


	//   ....[198]....
        /*0ef4*/ 	.word	0x000197b0


	//   ....[199]....
        /*0ef8*/ 	.word	0x00019810


	//   ....[200]....
        /*0efc*/ 	.word	0x00019910


	//   ....[201]....
        /*0f00*/ 	.word	0x00019970


	//   ....[202]....
        /*0f04*/ 	.word	0x00019a70


	//   ....[203]....
        /*0f08*/ 	.word	0x00019ad0


	//   ....[204]....
        /*0f0c*/ 	.word	0x00019b90


	//   ....[205]....
        /*0f10*/ 	.word	0x00019c00


	//   ....[206]....
        /*0f14*/ 	.word	0x00019cd0


	//   ....[207]....
        /*0f18*/ 	.word	0x00019e10


	//   ....[208]....
        /*0f1c*/ 	.word	0x00019ec0


	//   ....[209]....
        /*0f20*/ 	.word	0x00019f70


	//   ....[210]....
        /*0f24*/ 	.word	0x0001a010


	//   ....[211]....
        /*0f28*/ 	.word	0x0001a0c0


	//   ....[212]....
        /*0f2c*/ 	.word	0x0001a160


	//   ....[213]....
        /*0f30*/ 	.word	0x0001a210


	//   ....[214]....
        /*0f34*/ 	.word	0x0001a2b0


	//   ....[215]....
        /*0f38*/ 	.word	0x0001a320


	//   ....[216]....
        /*0f3c*/ 	.word	0x0001a3e0


	//   ....[217]....
        /*0f40*/ 	.word	0x0001a4d0


	//   ....[218]....
        /*0f44*/ 	.word	0x0001a560


	//   ....[219]....
        /*0f48*/ 	.word	0x0001a5c0


	//   ....[220]....
        /*0f4c*/ 	.word	0x0001a670


	//   ....[221]....
        /*0f50*/ 	.word	0x0001a6d0


	//   ....[222]....
        /*0f54*/ 	.word	0x0001a780


	//   ....[223]....
        /*0f58*/ 	.word	0x0001a7e0


	//   ....[224]....
        /*0f5c*/ 	.word	0x0001a890


	//   ....[225]....
        /*0f60*/ 	.word	0x0001a8f0


	//   ....[226]....
        /*0f64*/ 	.word	0x0001a9a0


	//   ....[227]....
        /*0f68*/ 	.word	0x0001ab80


	//   ....[228]....
        /*0f6c*/ 	.word	0x0001ac20


	//   ....[229]....
        /*0f70*/ 	.word	0x0001ad40


	//   ....[230]....
        /*0f74*/ 	.word	0x0001adb0


	//   ....[231]....
        /*0f78*/ 	.word	0x0001ae20


	//   ....[232]....
        /*0f7c*/ 	.word	0x0001ae90


	//   ....[233]....
        /*0f80*/ 	.word	0x0001af00


	//   ....[234]....
        /*0f84*/ 	.word	0x0001af80


	//   ....[235]....
        /*0f88*/ 	.word	0x0001b010


	//   ....[236]....
        /*0f8c*/ 	.word	0x0001b0b0


	//   ....[237]....
        /*0f90*/ 	.word	0x0001b120


	//   ....[238]....
        /*0f94*/ 	.word	0x0001b190


	//   ....[239]....
        /*0f98*/ 	.word	0x0001b200


	//   ....[240]....
        /*0f9c*/ 	.word	0x0001b280


	//   ....[241]....
        /*0fa0*/ 	.word	0x0001b2f0


	//   ....[242]....
        /*0fa4*/ 	.word	0x0001b390


	//   ....[243]....
        /*0fa8*/ 	.word	0x0001b420


	//   ....[244]....
        /*0fac*/ 	.word	0x0001b550


	//----- nvinfo : EIATTR_REG_RECONFIG
	.align		4
.L_147:
        /*0fb0*/ 	.byte	0x01, 0x54
	.zero		2


	//----- nvinfo : EIATTR_SYSCALL_OFFSETS
	.align		4
        /*0fb4*/ 	.byte	0x04, 0x46
        /*0fb6*/ 	.short	(.L_149 - .L_148)


	//   ....[0]....
.L_148:
        /*0fb8*/ 	.word	0x000018f0


	//   ....[1]....
        /*0fbc*/ 	.word	0x00001a40


	//   ....[2]....
        /*0fc0*/ 	.word	0x000052e0


	//   ....[3]....
        /*0fc4*/ 	.word	0x000058c0


	//   ....[4]....
        /*0fc8*/ 	.word	0x00012d00


	//   ....[5]....
        /*0fcc*/ 	.word	0x00012e90


	//   ....[6]....
        /*0fd0*/ 	.word	0x00012fe0


	//   ....[7]....
        /*0fd4*/ 	.word	0x00013130


	//   ....[8]....
        /*0fd8*/ 	.word	0x000147b0


	//----- nvinfo : EIATTR_MBARRIER_INSTR_OFFSETS
	.align		4
.L_149:
        /*0fdc*/ 	.byte	0x04, 0x39
        /*0fde*/ 	.short	(.L_151 - .L_150)


	//   ....[0]....
.L_150:
        /*0fe0*/ 	.word	0x00000250
        /*0fe4*/ 	.word	0x000000ff
        /*0fe8*/ 	.word	0x00013200
        /*0fec*/ 	.short	0x0100
        /*0fee*/ 	.byte	0x08
	.zero		1


	//   ....[1]....
        /*0ff0*/ 	.word	0x00000260
        /*0ff4*/ 	.word	0x000000ff
        /*0ff8*/ 	.word	0x00013220
        /*0ffc*/ 	.short	0x0100
        /*0ffe*/ 	.byte	0x08
	.zero		1


	//   ....[2]....
        /*1000*/ 	.word	0x00000350
        /*1004*/ 	.word	0x000000ff
        /*1008*/ 	.word	0x00013230
        /*100c*/ 	.short	0x0100
        /*100e*/ 	.byte	0x08
	.zero		1


	//   ....[3]....
        /*1010*/ 	.word	0x00000360
        /*1014*/ 	.word	0x000000ff
        /*1018*/ 	.word	0x00013240
        /*101c*/ 	.short	0x0100
        /*101e*/ 	.byte	0x08
	.zero		1


	//   ....[4]....
        /*1020*/ 	.word	0x00000370
        /*1024*/ 	.word	0x000000ff
        /*1028*/ 	.word	0x00013238
        /*102c*/ 	.short	0x0100
        /*102e*/ 	.byte	0x08
	.zero		1


	//   ....[5]....
        /*1030*/ 	.word	0x00000380
        /*1034*/ 	.word	0x000000ff
        /*1038*/ 	.word	0x00013248
        /*103c*/ 	.short	0x0100
        /*103e*/ 	.byte	0x08
	.zero		1


	//   ....[6]....
        /*1040*/ 	.word	0x000004b0
        /*1044*/ 	.word	0x000000ff
        /*1048*/ 	.word	0x00013250
        /*104c*/ 	.short	0x0100
        /*104e*/ 	.byte	0x08
	.zero		1


	//   ....[7]....
        /*1050*/ 	.word	0x000004c0
        /*1054*/ 	.word	0x000000ff
        /*1058*/ 	.word	0x00013260
        /*105c*/ 	.short	0x0100
        /*105e*/ 	.byte	0x08
	.zero		1


	//   ....[8]....
        /*1060*/ 	.word	0x000004d0
        /*1064*/ 	.word	0x000000ff
        /*1068*/ 	.word	0x00013258
        /*106c*/ 	.short	0x0100
        /*106e*/ 	.byte	0x08
	.zero		1


	//   ....[9]....
        /*1070*/ 	.word	0x000004e0
        /*1074*/ 	.word	0x000000ff
        /*1078*/ 	.word	0x00013268
        /*107c*/ 	.short	0x0100
        /*107e*/ 	.byte	0x08
	.zero		1


	//   ....[10]....
        /*1080*/ 	.word	0x000005d0
        /*1084*/ 	.word	0x000000ff
        /*1088*/ 	.word	0x00013270
        /*108c*/ 	.short	0x0100
        /*108e*/ 	.byte	0x06
	.zero		1


	//   ....[11]....
        /*1090*/ 	.word	0x000005e0
        /*1094*/ 	.word	0x000000ff
        /*1098*/ 	.word	0x00013280
        /*109c*/ 	.short	0x0100
        /*109e*/ 	.byte	0x06
	.zero		1


	//   ....[12]....
        /*10a0*/ 	.word	0x000005f0
        /*10a4*/ 	.word	0x000000ff
        /*10a8*/ 	.word	0x00013278
        /*10ac*/ 	.short	0x0100
        /*10ae*/ 	.byte	0x06
	.zero		1


	//   ....[13]....
        /*10b0*/ 	.word	0x00000600
        /*10b4*/ 	.word	0x000000ff
        /*10b8*/ 	.word	0x00013288
        /*10bc*/ 	.short	0x0100
        /*10be*/ 	.byte	0x06
	.zero		1


	//   ....[14]....
        /*10c0*/ 	.word	0x00000730
        /*10c4*/ 	.word	0x000000ff
        /*10c8*/ 	.word	0x00013290
        /*10cc*/ 	.short	0x0100
        /*10ce*/ 	.byte	0x08
	.zero		1


	//   ....[15]....
        /*10d0*/ 	.word	0x00000740
        /*10d4*/ 	.word	0x000000ff
        /*10d8*/ 	.word	0x000132a0
        /*10dc*/ 	.short	0x0100
        /*10de*/ 	.byte	0x08
	.zero		1


	//   ....[16]....
        /*10e0*/ 	.word	0x00000750
        /*10e4*/ 	.word	0x000000ff
        /*10e8*/ 	.word	0x00013298
        /*10ec*/ 	.short	0x0100
        /*10ee*/ 	.byte	0x08
	.zero		1


	//   ....[17]....
        /*10f0*/ 	.word	0x00000760
        /*10f4*/ 	.word	0x000000ff
        /*10f8*/ 	.word	0x000132a8
        /*10fc*/ 	.short	0x0100
        /*10fe*/ 	.byte	0x08
	.zero		1


	//   ....[18]....
        /*1100*/ 	.word	0x000008a0
        /*1104*/ 	.word	0x000000ff
        /*1108*/ 	.word	0x000132b0
        /*110c*/ 	.short	0x0100
        /*110e*/ 	.byte	0x08
	.zero		1


	//   ....[19]....
        /*1110*/ 	.word	0x000008b0
        /*1114*/ 	.word	0x000000ff
        /*1118*/ 	.word	0x000132c0
        /*111c*/ 	.short	0x0100
        /*111e*/ 	.byte	0x08
	.zero		1


	//   ....[20]....
        /*1120*/ 	.word	0x000008c0
        /*1124*/ 	.word	0x000000ff
        /*1128*/ 	.word	0x000132b8
        /*112c*/ 	.short	0x0100
        /*112e*/ 	.byte	0x08
	.zero		1


	//   ....[21]....
        /*1130*/ 	.word	0x000008d0
        /*1134*/ 	.word	0x000000ff
        /*1138*/ 	.word	0x000132c8
        /*113c*/ 	.short	0x0100
        /*113e*/ 	.byte	0x08
	.zero		1


	//   ....[22]....
        /*1140*/ 	.word	0x00002620
        /*1144*/ 	.word	0x00000042
        /*1148*/ 	.word	0x00013290
        /*114c*/ 	.short	0x010a
        /*114e*/ 	.byte	0x3f
	.zero		1


	//   ....[23]....
        /*1150*/ 	.word	0x00003780
        /*1154*/ 	.word	0x00000042
        /*1158*/ 	.word	0x00013290
        /*115c*/ 	.short	0x010a
        /*115e*/ 	.byte	0x3f
	.zero		1


	//   ....[24]....
        /*1160*/ 	.word	0x00004770
        /*1164*/ 	.word	0x00000042
        /*1168*/ 	.word	0x00013290
        /*116c*/ 	.short	0x010a
        /*116e*/ 	.byte	0x3f
	.zero		1


	//   ....[25]....
        /*1170*/ 	.word	0x00004b30
        /*1174*/ 	.word	0x00000004
        /*1178*/ 	.word	0x00000000
        /*117c*/ 	.short	0x0101
        /*117e*/ 	.byte	0x3f
	.zero		1


	//   ....[26]....
        /*1180*/ 	.word	0x00004b70
        /*1184*/ 	.word	0x00000042
        /*1188*/ 	.word	0x000132b0
        /*118c*/ 	.short	0x010a
        /*118e*/ 	.byte	0x3f
	.zero		1


	//   ....[27]....
        /*1190*/ 	.word	0x00004f10
        /*1194*/ 	.word	0x00000042
        /*1198*/ 	.word	0x00000000
        /*119c*/ 	.short	0x0101
        /*119e*/ 	.byte	0x3f
	.zero		1


	//   ....[28]....
        /*11a0*/ 	.word	0x00005620
        /*11a4*/ 	.word	0x00000012
        /*11a8*/ 	.word	0x00013200
        /*11ac*/ 	.short	0x010a
        /*11ae*/ 	.byte	0x3f
	.zero		1


	//   ....[29]....
        /*11b0*/ 	.word	0x00005670
        /*11b4*/ 	.word	0x00000012
        /*11b8*/ 	.word	0x00013200
        /*11bc*/ 	.short	0x010a
        /*11be*/ 	.byte	0x3f
	.zero		1


	//   ....[30]....
        /*11c0*/ 	.word	0x00005c10
        /*11c4*/ 	.word	0x00000012
        /*11c8*/ 	.word	0x00013200
        /*11cc*/ 	.short	0x010a
        /*11ce*/ 	.byte	0x3f
	.zero		1


	//   ....[31]....
        /*11d0*/ 	.word	0x00006ea0
        /*11d4*/ 	.word	0x00000012
        /*11d8*/ 	.word	0x00013200
        /*11dc*/ 	.short	0x010a
        /*11de*/ 	.byte	0x3f
	.zero		1


	//   ....[32]....
        /*11e0*/ 	.word	0x00008040
        /*11e4*/ 	.word	0x00000000
        /*11e8*/ 	.word	0x00013230
        /*11ec*/ 	.short	0x010a
        /*11ee*/ 	.byte	0x3f
	.zero		1


	//   ....[33]....
        /*11f0*/ 	.word	0x000080d0
        /*11f4*/ 	.word	0x00000000
        /*11f8*/ 	.word	0x00013230
        /*11fc*/ 	.short	0x010a
        /*11fe*/ 	.byte	0x3f
	.zero		1


	//   ....[34]....
        /*1200*/ 	.word	0x0000a6f0
        /*1204*/ 	.word	0x00000028
        /*1208*/ 	.word	0x00000000
        /*120c*/ 	.short	0x0101
        /*120e*/ 	.byte	0x3f
	.zero		1


	//   ....[35]....
        /*1210*/ 	.word	0x0000b480
        /*1214*/ 	.word	0x0000000d
        /*1218*/ 	.word	0x00013230
        /*121c*/ 	.short	0x010a
        /*121e*/ 	.byte	0x3f
	.zero		1


	//   ....[36]....
        /*1220*/ 	.word	0x0000b500
        /*1224*/ 	.word	0x0000000d
        /*1228*/ 	.word	0x00013230
        /*122c*/ 	.short	0x010a
        /*122e*/ 	.byte	0x3f
	.zero		1


	//   ....[37]....
        /*1230*/ 	.word	0x0000bac0
        /*1234*/ 	.word	0x0000000e
        /*1238*/ 	.word	0x00013250
        /*123c*/ 	.short	0x010a
        /*123e*/ 	.byte	0x3f
	.zero		1


	//   ....[38]....
        /*1240*/ 	.word	0x0000bb10
        /*1244*/ 	.word	0x0000000e
        /*1248*/ 	.word	0x00013250
        /*124c*/ 	.short	0x010a
        /*124e*/ 	.byte	0x3f
	.zero		1


	//   ....[39]....
        /*1250*/ 	.word	0x0000c560
        /*1254*/ 	.word	0x00000084
        /*1258*/ 	.word	0x00000000
        /*125c*/ 	.short	0x0101
        /*125e*/ 	.byte	0x3f
	.zero		1


	//   ....[40]....
        /*1260*/ 	.word	0x0000de00
        /*1264*/ 	.word	0x0000000e
        /*1268*/ 	.word	0x00000000
        /*126c*/ 	.short	0x0101
        /*126e*/ 	.byte	0x3f
	.zero		1


	//   ....[41]....
        /*1270*/ 	.word	0x0000e2e0
        /*1274*/ 	.word	0x00000008
        /*1278*/ 	.word	0x00013250
        /*127c*/ 	.short	0x010a
        /*127e*/ 	.byte	0x3f
	.zero		1


	//   ....[42]....
        /*1280*/ 	.word	0x0000e330
        /*1284*/ 	.word	0x00000008
        /*1288*/ 	.word	0x00013250
        /*128c*/ 	.short	0x010a
        /*128e*/ 	.byte	0x3f
	.zero		1


	//   ....[43]....
        /*1290*/ 	.word	0x0000eb50
        /*1294*/ 	.word	0x00000004
        /*1298*/ 	.word	0x00000000
        /*129c*/ 	.short	0x0101
        /*129e*/ 	.byte	0x3f
	.zero		1


	//   ....[44]....
        /*12a0*/ 	.word	0x0000ff20
        /*12a4*/ 	.word	0x00000000
        /*12a8*/ 	.word	0x00000000
        /*12ac*/ 	.short	0x0101
        /*12ae*/ 	.byte	0x3f
	.zero		1


	//   ....[45]....
        /*12b0*/ 	.word	0x00011e90
        /*12b4*/ 	.word	0x00000016
        /*12b8*/ 	.word	0x00013220
        /*12bc*/ 	.short	0x010a
        /*12be*/ 	.byte	0x3f
	.zero		1


	//   ....[46]....
        /*12c0*/ 	.word	0x00011f60
        /*12c4*/ 	.word	0x00000005
        /*12c8*/ 	.word	0x000132a0
        /*12cc*/ 	.short	0x010a
        /*12ce*/ 	.byte	0x3f
	.zero		1


	//   ....[47]....
        /*12d0*/ 	.word	0x000121a0
        /*12d4*/ 	.word	0x00000005
        /*12d8*/ 	.word	0x000132c0
        /*12dc*/ 	.short	0x010a
        /*12de*/ 	.byte	0x3f
	.zero		1


	//   ....[48]....
        /*12e0*/ 	.word	0x00012550
        /*12e4*/ 	.word	0x00000005
        /*12e8*/ 	.word	0x000132a0
        /*12ec*/ 	.short	0x010a
        /*12ee*/ 	.byte	0x3f
	.zero		1


	//   ....[49]....
        /*12f0*/ 	.word	0x00012780
        /*12f4*/ 	.word	0x00000005
        /*12f8*/ 	.word	0x000132c0
        /*12fc*/ 	.short	0x010a
        /*12fe*/ 	.byte	0x3f
	.zero		1


	//   ....[50]....
        /*1300*/ 	.word	0x000136f0
        /*1304*/ 	.word	0x00000006
        /*1308*/ 	.word	0x00013280
        /*130c*/ 	.short	0x010a
        /*130e*/ 	.byte	0x3f
	.zero		1


	//   ....[51]....
        /*1310*/ 	.word	0x00013dd0
        /*1314*/ 	.word	0x00000006
        /*1318*/ 	.word	0x00013270
        /*131c*/ 	.short	0x0107
        /*131e*/ 	.byte	0x3f
	.zero		1


	//   ....[52]....
        /*1320*/ 	.word	0x00013e90
        /*1324*/ 	.word	0x00000006
        /*1328*/ 	.word	0x00013270
        /*132c*/ 	.short	0x0101
        /*132e*/ 	.byte	0x3f
	.zero		1


	//   ....[53]....
        /*1330*/ 	.word	0x00013ee0
        /*1334*/ 	.word	0x00000006
        /*1338*/ 	.word	0x00013240
        /*133c*/ 	.short	0x010a
        /*133e*/ 	.byte	0x3f
	.zero		1


	//   ....[54]....
        /*1340*/ 	.word	0x000144b0
        /*1344*/ 	.word	0x00000006
        /*1348*/ 	.word	0x00013230
        /*134c*/ 	.short	0x0107
        /*134e*/ 	.byte	0x3f
	.zero		1


	//   ....[55]....
        /*1350*/ 	.word	0x00014590
        /*1354*/ 	.word	0x00000006
        /*1358*/ 	.word	0x00013230
        /*135c*/ 	.short	0x0101
        /*135e*/ 	.byte	0x3f
	.zero		1


	//   ....[56]....
        /*1360*/ 	.word	0x00014fd0
        /*1364*/ 	.word	0x00000016
        /*1368*/ 	.word	0x00013200
        /*136c*/ 	.short	0x0107
        /*136e*/ 	.byte	0x3f
	.zero		1


	//   ....[57]....
        /*1370*/ 	.word	0x000150c0
        /*1374*/ 	.word	0x00000016
        /*1378*/ 	.word	0x00013200
        /*137c*/ 	.short	0x0101
        /*137e*/ 	.byte	0x3f
	.zero		1


	//   ....[58]....
        /*1380*/ 	.word	0x000150e0
        /*1384*/ 	.word	0x00000016
        /*1388*/ 	.word	0x00013220
        /*138c*/ 	.short	0x010a
        /*138e*/ 	.byte	0x3f
	.zero		1


	//   ....[59]....
        /*1390*/ 	.word	0x00015620
        /*1394*/ 	.word	0x00000006
        /*1398*/ 	.word	0x00013280
        /*139c*/ 	.short	0x010a
        /*139e*/ 	.byte	0x3f
	.zero		1


	//   ....[60]....
        /*13a0*/ 	.word	0x00015b10
        /*13a4*/ 	.word	0x00000006
        /*13a8*/ 	.word	0x00013270
        /*13ac*/ 	.short	0x0107
        /*13ae*/ 	.byte	0x3f
	.zero		1


	//   ....[61]....
        /*13b0*/ 	.word	0x00015bd0
        /*13b4*/ 	.word	0x00000006
        /*13b8*/ 	.word	0x00013270
        /*13bc*/ 	.short	0x0101
        /*13be*/ 	.byte	0x3f
	.zero		1


	//   ....[62]....
        /*13c0*/ 	.word	0x00015c00
        /*13c4*/ 	.word	0x00000006
        /*13c8*/ 	.word	0x00013240
        /*13cc*/ 	.short	0x010a
        /*13ce*/ 	.byte	0x3f
	.zero		1


	//   ....[63]....
        /*13d0*/ 	.word	0x00016060
        /*13d4*/ 	.word	0x00000006
        /*13d8*/ 	.word	0x00013230
        /*13dc*/ 	.short	0x0107
        /*13de*/ 	.byte	0x3f
	.zero		1


	//   ....[64]....
        /*13e0*/ 	.word	0x00016130
        /*13e4*/ 	.word	0x00000006
        /*13e8*/ 	.word	0x00013230
        /*13ec*/ 	.short	0x0101
        /*13ee*/ 	.byte	0x3f
	.zero		1


	//   ....[65]....
        /*13f0*/ 	.word	0x000161b0
        /*13f4*/ 	.word	0x00000002
        /*13f8*/ 	.word	0x00013270
        /*13fc*/ 	.short	0x010a
        /*13fe*/ 	.byte	0x3f
	.zero		1


	//   ....[66]....
        /*1400*/ 	.word	0x00016240
        /*1404*/ 	.word	0x00000002
        /*1408*/ 	.word	0x00013260
        /*140c*/ 	.short	0x010a
        /*140e*/ 	.byte	0x3f
	.zero		1


	//   ....[67]....
        /*1410*/ 	.word	0x00016550
        /*1414*/ 	.word	0x00000002
        /*1418*/ 	.word	0x00013250
        /*141c*/ 	.short	0x0101
        /*141e*/ 	.byte	0x3f
	.zero		1


	//   ....[68]....
        /*1420*/ 	.word	0x000165e0
        /*1424*/ 	.word	0x00000002
        /*1428*/ 	.word	0x00000000
        /*142c*/ 	.short	0x0101
        /*142e*/ 	.byte	0x3f
	.zero		1


	//   ....[69]....
        /*1430*/ 	.word	0x000167b0
        /*1434*/ 	.word	0x00000003
        /*1438*/ 	.word	0x00013270
        /*143c*/ 	.short	0x010a
        /*143e*/ 	.byte	0x3f
	.zero		1


	//   ....[70]....
        /*1440*/ 	.word	0x00016840
        /*1444*/ 	.word	0x00000003
        /*1448*/ 	.word	0x00013260
        /*144c*/ 	.short	0x010a
        /*144e*/ 	.byte	0x3f
	.zero		1


	//   ....[71]....
        /*1450*/ 	.word	0x00016b60
        /*1454*/ 	.word	0x00000003
        /*1458*/ 	.word	0x00013250
        /*145c*/ 	.short	0x0101
        /*145e*/ 	.byte	0x3f
	.zero		1


	//   ....[72]....
        /*1460*/ 	.word	0x00016c20
        /*1464*/ 	.word	0x00000003
        /*1468*/ 	.word	0x00000000
        /*146c*/ 	.short	0x0101
        /*146e*/ 	.byte	0x3f
	.zero		1


	//   ....[73]....
        /*1470*/ 	.word	0x00017720
        /*1474*/ 	.word	0x00000005
        /*1478*/ 	.word	0x00013220
        /*147c*/ 	.short	0x010a
        /*147e*/ 	.byte	0x3f
	.zero		1


	//   ....[74]....
        /*1480*/ 	.word	0x000178c0
        /*1484*/ 	.word	0x00000003
        /*1488*/ 	.word	0x00013240
        /*148c*/ 	.short	0x010a
        /*148e*/ 	.byte	0x3f
	.zero		1


	//   ....[75]....
        /*1490*/ 	.word	0x00017950
        /*1494*/ 	.word	0x0000001d
        /*1498*/ 	.word	0x00013240
        /*149c*/ 	.short	0x010a
        /*149e*/ 	.byte	0x3f
	.zero		1


	//   ....[76]....
        /*14a0*/ 	.word	0x00017990
        /*14a4*/ 	.word	0x00000003
        /*14a8*/ 	.word	0x00013260
        /*14ac*/ 	.short	0x010a
        /*14ae*/ 	.byte	0x3f
	.zero		1


	//   ....[77]....
        /*14b0*/ 	.word	0x000179d0
        /*14b4*/ 	.word	0x0000001d
        /*14b8*/ 	.word	0x00013260
        /*14bc*/ 	.short	0x010a
        /*14be*/ 	.byte	0x3f
	.zero		1


	//   ....[78]....
        /*14c0*/ 	.word	0x00017a10
        /*14c4*/ 	.word	0x00000003
        /*14c8*/ 	.word	0x00013280
        /*14cc*/ 	.short	0x010a
        /*14ce*/ 	.byte	0x3f
	.zero		1


	//   ....[79]....
        /*14d0*/ 	.word	0x00017a50
        /*14d4*/ 	.word	0x0000001d
        /*14d8*/ 	.word	0x00013280
        /*14dc*/ 	.short	0x010a
        /*14de*/ 	.byte	0x3f
	.zero		1


	//   ....[80]....
        /*14e0*/ 	.word	0x00017ab0
        /*14e4*/ 	.word	0x00000042
        /*14e8*/ 	.word	0x00013290
        /*14ec*/ 	.short	0x010a
        /*14ee*/ 	.byte	0x3f
	.zero		1


	//   ....[81]....
        /*14f0*/ 	.word	0x00017c10
        /*14f4*/ 	.word	0x00000042
        /*14f8*/ 	.word	0x00013290
        /*14fc*/ 	.short	0x010a
        /*14fe*/ 	.byte	0x3f
	.zero		1


	//   ....[82]....
        /*1500*/ 	.word	0x00017d80
        /*1504*/ 	.word	0x00000042
        /*1508*/ 	.word	0x00013290
        /*150c*/ 	.short	0x010a
        /*150e*/ 	.byte	0x3f
	.zero		1


	//   ....[83]....
        /*1510*/ 	.word	0x00017ee0
        /*1514*/ 	.word	0x00000042
        /*1518*/ 	.word	0x000132b0
        /*151c*/ 	.short	0x010a
        /*151e*/ 	.byte	0x3f
	.zero		1


	//   ....[84]....
        /*1520*/ 	.word	0x000180f0
        /*1524*/ 	.word	0x00000012
        /*1528*/ 	.word	0x00013200
        /*152c*/ 	.short	0x010a
        /*152e*/ 	.byte	0x3f
	.zero		1


	//   ....[85]....
        /*1530*/ 	.word	0x00018300
        /*1534*/ 	.word	0x00000012
        /*1538*/ 	.word	0x00013200
        /*153c*/ 	.short	0x010a
        /*153e*/ 	.byte	0x3f
	.zero		1


	//   ....[86]....
        /*1540*/ 	.word	0x00018350
        /*1544*/ 	.word	0x00000000
        /*1548*/ 	.word	0x00013230
        /*154c*/ 	.short	0x010a
        /*154e*/ 	.byte	0x3f
	.zero		1


	//   ....[87]....
        /*1550*/ 	.word	0x000183a0
        /*1554*/ 	.word	0x0000000d
        /*1558*/ 	.word	0x00013230
        /*155c*/ 	.short	0x010a
        /*155e*/ 	.byte	0x3f
	.zero		1


	//   ....[88]....
        /*1560*/ 	.word	0x000183f0
        /*1564*/ 	.word	0x0000000e
        /*1568*/ 	.word	0x00013250
        /*156c*/ 	.short	0x010a
        /*156e*/ 	.byte	0x3f
	.zero		1


	//   ....[89]....
        /*1570*/ 	.word	0x00018440
        /*1574*/ 	.word	0x00000008
        /*1578*/ 	.word	0x00013250
        /*157c*/ 	.short	0x010a
        /*157e*/ 	.byte	0x3f
	.zero		1


	//   ....[90]....
        /*1580*/ 	.word	0x000185e0
        /*1584*/ 	.word	0x00000016
        /*1588*/ 	.word	0x00013220
        /*158c*/ 	.short	0x010a
        /*158e*/ 	.byte	0x3f
	.zero		1


	//   ....[91]....
        /*1590*/ 	.word	0x00018630
        /*1594*/ 	.word	0x00000005
        /*1598*/ 	.word	0x000132a0
        /*159c*/ 	.short	0x010a
        /*159e*/ 	.byte	0x3f
	.zero		1


	//   ....[92]....
        /*15a0*/ 	.word	0x00018680
        /*15a4*/ 	.word	0x00000005
        /*15a8*/ 	.word	0x000132c0
        /*15ac*/ 	.short	0x010a
        /*15ae*/ 	.byte	0x3f
	.zero		1


	//   ....[93]....
        /*15b0*/ 	.word	0x000186d0
        /*15b4*/ 	.word	0x00000005
        /*15b8*/ 	.word	0x000132a0
        /*15bc*/ 	.short	0x010a
        /*15be*/ 	.byte	0x3f
	.zero		1


	//   ....[94]....
        /*15c0*/ 	.word	0x00018720
        /*15c4*/ 	.word	0x00000005
        /*15c8*/ 	.word	0x000132c0
        /*15cc*/ 	.short	0x010a
        /*15ce*/ 	.byte	0x3f
	.zero		1


	//   ....[95]....
        /*15d0*/ 	.word	0x00018850
        /*15d4*/ 	.word	0x00000006
        /*15d8*/ 	.word	0x00013280
        /*15dc*/ 	.short	0x010a
        /*15de*/ 	.byte	0x3f
	.zero		1


	//   ....[96]....
        /*15e0*/ 	.word	0x00018ef0
        /*15e4*/ 	.word	0x00000006
        /*15e8*/ 	.word	0x00013240
        /*15ec*/ 	.short	0x010a
        /*15ee*/ 	.byte	0x3f
	.zero		1


	//   ....[97]....
        /*15f0*/ 	.word	0x00019d10
        /*15f4*/ 	.word	0x00000016
        /*15f8*/ 	.word	0x00013220
        /*15fc*/ 	.short	0x010a
        /*15fe*/ 	.byte	0x3f
	.zero		1


	//   ....[98]....
        /*1600*/ 	.word	0x00019d60
        /*1604*/ 	.word	0x00000006
        /*1608*/ 	.word	0x00013280
        /*160c*/ 	.short	0x010a
        /*160e*/ 	.byte	0x3f
	.zero		1


	//   ....[99]....
        /*1610*/ 	.word	0x0001a420
        /*1614*/ 	.word	0x00000006
        /*1618*/ 	.word	0x00013240
        /*161c*/ 	.short	0x010a
        /*161e*/ 	.byte	0x3f
	.zero		1


	//   ....[100]....
        /*1620*/ 	.word	0x0001a9e0
        /*1624*/ 	.word	0x00000002
        /*1628*/ 	.word	0x00013270
        /*162c*/ 	.short	0x010a
        /*162e*/ 	.byte	0x3f
	.zero		1


	//   ....[101]....
        /*1630*/ 	.word	0x0001aa30
        /*1634*/ 	.word	0x00000002
        /*1638*/ 	.word	0x00013260
        /*163c*/ 	.short	0x010a
        /*163e*/ 	.byte	0x3f
	.zero		1


	//   ....[102]....
        /*1640*/ 	.word	0x0001aa80
        /*1644*/ 	.word	0x00000003
        /*1648*/ 	.word	0x00013270
        /*164c*/ 	.short	0x010a
        /*164e*/ 	.byte	0x3f
	.zero		1


	//   ....[103]....
        /*1650*/ 	.word	0x0001aad0
        /*1654*/ 	.word	0x00000003
        /*1658*/ 	.word	0x00013260
        /*165c*/ 	.short	0x010a
        /*165e*/ 	.byte	0x3f
	.zero		1


	//   ....[104]....
        /*1660*/ 	.word	0x0001b470
        /*1664*/ 	.word	0x00000005
        /*1668*/ 	.word	0x00013220
        /*166c*/ 	.short	0x010a
        /*166e*/ 	.byte	0x3f
	.zero		1


	//   ....[105]....
        /*1670*/ 	.word	0x0001b610
        /*1674*/ 	.word	0x00000003
        /*1678*/ 	.word	0x00013240
        /*167c*/ 	.short	0x010a
        /*167e*/ 	.byte	0x3f
	.zero		1


	//   ....[106]....
        /*1680*/ 	.word	0x0001b660
        /*1684*/ 	.word	0x0000001d
        /*1688*/ 	.word	0x00013240
        /*168c*/ 	.short	0x010a
        /*168e*/ 	.byte	0x3f
	.zero		1


	//   ....[107]....
        /*1690*/ 	.word	0x0001b6b0
        /*1694*/ 	.word	0x00000003
        /*1698*/ 	.word	0x00013260
        /*169c*/ 	.short	0x010a
        /*169e*/ 	.byte	0x3f
	.zero		1


	//   ....[108]....
        /*16a0*/ 	.word	0x0001b700
        /*16a4*/ 	.word	0x0000001d
        /*16a8*/ 	.word	0x00013260
        /*16ac*/ 	.short	0x010a
        /*16ae*/ 	.byte	0x3f
	.zero		1


	//   ....[109]....
        /*16b0*/ 	.word	0x0001b750
        /*16b4*/ 	.word	0x00000003
        /*16b8*/ 	.word	0x00013280
        /*16bc*/ 	.short	0x010a
        /*16be*/ 	.byte	0x3f
	.zero		1


	//----- nvinfo : EIATTR_NUM_MBARRIERS
	.align		4
.L_151:
        /*16c0*/ 	.byte	0x03, 0x38
        /*16c2*/ 	.short	0x0016


	//----- nvinfo : EIATTR_EXIT_INSTR_OFFSETS
	.align		4
        /*16c4*/ 	.byte	0x04, 0x1c
        /*16c6*/ 	.short	(.L_153 - .L_152)


	//   ....[0]....
.L_152:
        /*16c8*/ 	.word	0x00017aa0


	//----- nvinfo : EIATTR_MAX_THREADS
	.align		4
.L_153:
        /*16cc*/ 	.byte	0x04, 0x05
        /*16ce*/ 	.short	(.L_155 - .L_154)
.L_154:
        /*16d0*/ 	.word	0x00000200
        /*16d4*/ 	.word	0x00000001
        /*16d8*/ 	.word	0x00000001


	//----- nvinfo : EIATTR_CRS_STACK_SIZE
	.align		4
.L_155:
        /*16dc*/ 	.byte	0x04, 0x1e
        /*16de*/ 	.short	(.L_157 - .L_156)
.L_156:
        /*16e0*/ 	.word	0x00000000


	//----- nvinfo : EIATTR_CBANK_PARAM_SIZE
	.align		4
.L_157:
        /*16e4*/ 	.byte	0x03, 0x19
        /*16e6*/ 	.short	0x0af0


	//----- nvinfo : EIATTR_PARAM_CBANK
	.align		4
        /*16e8*/ 	.byte	0x04, 0x0a
        /*16ea*/ 	.short	(.L_159 - .L_158)
	.align		4
.L_158:
        /*16ec*/ 	.word	index@(.nv.constant0._ZN7cutlass13device_kernelIN5flash11enable_sm90INS1_16FlashAttnFwdSm90INS1_25CollectiveMainloopFwdSm90ILi2EN4cute5tupleIJNS5_1CILi1EEES8_S8_EEENS6_IJNS7_ILi192EEENS7_ILi160EEENS7_ILi64EEEEEELi64ENS_12float_e4m3_tEfNS_4arch4Sm90ELb0ELb0ELb1ELb1ELb1ELb1ELb0ELb1ELb1ELb1ELb0ELb0EEENS1_21CollectiveEpilogueFwdINS6_IJSA_SC_SB_EEES9_NS_10bfloat16_tESG_Li384ELb1ELb1ELb0ELb1EEENS1_36VarlenDynamicPersistentTileSchedulerILi192ELi160ELi384ELi128ELb0ELb1ELb1ELb0ELb1ELb1EEEEEEEEEvNT_6ParamsE)
        /*16f0*/ 	.short	0x0210
        /*16f2*/ 	.short	0x0af0


	//----- nvinfo : EIATTR_SW_WAR
	.align		4
.L_159:
        /*16f4*/ 	.byte	0x04, 0x36
        /*16f6*/ 	.short	(.L_161 - .L_160)
.L_160:
        /*16f8*/ 	.word	0x00000008
.L_161:


//--------------------- .nv.info._ZN7cutlass13device_kernelIN5flash11enable_sm90INS1_16FlashAttnFwdSm90INS1_25CollectiveMainloopFwdSm90ILi2EN4cute5tupleIJNS5_1CILi1EEES8_S8_EEENS6_IJNS7_ILi192EEENS7_ILi160EEENS7_ILi64EEEEEELi64ENS_12float_e4m3_tEfNS_4arch4Sm90ELb0ELb1ELb1ELb0ELb1ELb0ELb0ELb1ELb1ELb1ELb0ELb0EEENS1_21CollectiveEpilogueFwdINS6_IJSA_SC_SB_EEES9_NS_10bfloat16_tESG_Li384ELb0ELb1ELb0ELb1EEENS1_30DynamicPersistentTileSchedulerILi384ELi128ELb0ELb1ELb1EEEEEEEEEvNT_6ParamsE --------------------------
	.section	.nv.info._ZN7cutlass13device_kernelIN5flash11enable_sm90INS1_16FlashAttnFwdSm90INS1_25CollectiveMainloopFwdSm90ILi2EN4cute5tupleIJNS5_1CILi1EEES8_S8_EEENS6_IJNS7_ILi192EEENS7_ILi160EEENS7_ILi64EEEEEELi64ENS_12float_e4m3_tEfNS_4arch4Sm90ELb0ELb1ELb1ELb0ELb1ELb0ELb0ELb1ELb1ELb1ELb0ELb0EEENS1_21CollectiveEpilogueFwdINS6_IJSA_SC_SB_EEES9_NS_10bfloat16_tESG_Li384ELb0ELb1ELb0ELb1EEENS1_30DynamicPersistentTileSchedulerILi384ELi128ELb0ELb1ELb1EEEEEEEEEvNT_6ParamsE,"",@"SHT_CUDA_INFO"
	.sectionflags	@""
	.align	4


	//----- nvinfo : EIATTR_CUDA_API_VERSION
	.align		4
        /*0000*/ 	.byte	0x04, 0x37
        /*0002*/ 	.short	(.L_163 - .L_162)
.L_162:
        /*0004*/ 	.word	0x00000082


	//----- nvinfo : EIATTR_KPARAM_INFO
	.align		4
.L_163:
        /*0008*/ 	.byte	0x04, 0x17
        /*000a*/ 	.short	(.L_165 - .L_164)
.L_164:
        /*000c*/ 	.word	0x00000000
        /*0010*/ 	.short	0x0000
        /*0012*/ 	.short	0x0070
        /*0014*/ 	.byte	0x00, 0xf0, 0x01, 0x2a


	//----- nvinfo : EIATTR_SPARSE_MMA_MASK
	.align		4
.L_165:
        /*0018*/ 	.byte	0x03, 0x50
        /*001a*/ 	.short	0x0000


	//----- nvinfo : EIATTR_MAXREG_COUNT
	.align		4
        /*001c*/ 	.byte	0x03, 0x1b
        /*001e*/ 	.short	0x0080


	//----- nvinfo : EIATTR_NUM_BARRIERS
	.align		4
        /*0020*/ 	.byte	0x02, 0x4c
        /*0022*/ 	.byte	0x09
	.zero		1


	//----- nvinfo : EIATTR_EXTERNS
	.align		4
        /*0024*/ 	.byte	0x04, 0x0f
        /*0026*/ 	.short	(.L_167 - .L_166)


	//   ....[0]....
	.align		4
.L_166:
        /*0028*/ 	.word	index@(__assertfail)


	//----- nvinfo : EIATTR_ANNOTATIONS
	.align		4
.L_167:
        /*002c*/ 	.byte	0x04, 0x55
        /*002e*/ 	.short	(.L_169 - .L_168)


	//   ....[0]....
.L_168:
        /* <DEDUP_REMOVED lines=31> */


	//----- nvinfo : EIATTR_MERCURY_ISA_VERSION
	.align		4
.L_169:
        /*0208*/ 	.byte	0x03, 0x5f
        /*020a*/ 	.short	0x0101


	//----- nvinfo : EIATTR_INT_WARP_WIDE_INSTR_OFFSETS
	.align		4
        /*020c*/ 	.byte	0x04, 0x31
        /*020e*/ 	.short	(.L_171 - .L_170)


	//   ....[0]....
.L_170:
        /*0210*/ 	.word	0x000000c0


	//   ....[1]....
        /*0214*/ 	.word	0x000000d0


	//   ....[2]....
        /*0218*/ 	.word	0x00000170


	//   ....[3]....
        /*021c*/ 	.word	0x000154a0


	//   ....[4]....
        /*0220*/ 	.word	0x00015530


	//   ....[5]....
        /*0224*/ 	.word	0x00018dc0


	//   ....[6]....
        /*0228*/ 	.word	0x00018e50


	//----- nvinfo : EIATTR_COOP_GROUP_MASK_REGIDS
	.align		4
.L_171:
        /*022c*/ 	.byte	0x04, 0x29
        /*022e*/ 	.short	(.L_173 - .L_172)


	//   ....[0]....
.L_172:
        /*0230*/ 	.word	0xffffffff


	//   ....[1]....
        /*0234*/ 	.word	0xffffffff


	//   ....[2]....
        /*0238*/ 	.word	0xffffffff


	//   ....[3]....
        /*023c*/ 	.word	0xffffffff


	//   ....[4]....
        /*0240*/ 	.word	0xffffffff


	//   ....[5]....
        /*0244*/ 	.word	0xffffffff


	//   ....[6]....
        /*0248*/ 	.word	0xffffffff


	//   ....[7]....
        /*024c*/ 	.word	0xffffffff


	//   ....[8]....
        /*0250*/ 	.word	0xffffffff


	//   ....[9]....
        /*0254*/ 	.word	0xffffffff


	//   ....[10]....
        /*0258*/ 	.word	0xffffffff


	//   ....[11]....
        /*025c*/ 	.word	0xffffffff


	//   ....[12]....
        /*0260*/ 	.word	0xffffffff


	//   ....[13]....
        /*0264*/ 	.word	0xffffffff


	//   ....[14]....
        /*0268*/ 	.word	0xffffffff


	//   ....[15]....
        /*026c*/ 	.word	0xffffffff


	//   ....[16]....
        /*0270*/ 	.word	0xffffffff


	//   ....[17]....
        /*0274*/ 	.word	0xffffffff


	//   ....[18]....
        /*0278*/ 	.word	0xffffffff


	//   ....[19]....
        /*027c*/ 	.word	0xffffffff


	//   ....[20]....
        /*0280*/ 	.word	0xffffffff


	//   ....[21]....
        /*0284*/ 	.word	0xffffffff


	//   ....[22]....
        /*0288*/ 	.word	0xffffffff


	//   ....[23]....
        /*028c*/ 	.word	0xffffffff


	//   ....[24]....
        /*0290*/ 	.word	0xffffffff


	//   ....[25]....
        /*0294*/ 	.word	0xffffffff


	//   ....[26]....
        /*0298*/ 	.word	0xffffffff


	//   ....[27]....
        /*029c*/ 	.word	0xffffffff


	//   ....[28]....
        /*02a0*/ 	.word	0xffffffff


	//   ....[29]....
        /*02a4*/ 	.word	0xffffffff


	//   ....[30]....
        /*02a8*/ 	.word	0xffffffff


	//   ....[31]....
        /*02ac*/ 	.word	0xffffffff


	//   ....[32]....
        /*02b0*/ 	.word	0xffffffff


	//   ....[33]....
        /*02b4*/ 	.word	0xffffffff


	//   ....[34]....
        /*02b8*/ 	.word	0xffffffff


	//   ....[35]....
        /*02bc*/ 	.word	0xffffffff


	//   ....[36]....
        /*02c0*/ 	.word	0xffffffff


	//   ....[37]....
        /*02c4*/ 	.word	0xffffffff


	//   ....[38]....
        /*02c8*/ 	.word	0xffffffff


	//   ....[39]....
        /*02cc*/ 	.word	0xffffffff


	//   ....[40]....
        /*02d0*/ 	.word	0xffffffff


	//   ....[41]....
        /*02d4*/ 	.word	0xffffffff


	//   ....[42]....
        /*02d8*/ 	.word	0xffffffff


	//   ....[43]....
        /*02dc*/ 	.word	0xffffffff


	//   ....[44]....
        /*02e0*/ 	.word	0xffffffff


	//   ....[45]....
        /*02e4*/ 	.word	0xffffffff


	//   ....[46]....
        /*02e8*/ 	.word	0xffffffff


	//   ....[47]....
        /*02ec*/ 	.word	0xffffffff


	//   ....[48]....
        /*02f0*/ 	.word	0xffffffff


	//   ....[49]....
        /*02f4*/ 	.word	0xffffffff


	//   ....[50]....
        /*02f8*/ 	.word	0xffffffff


	//   ....[51]....
        /*02fc*/ 	.word	0xffffffff


	//   ....[52]....
        /*0300*/ 	.word	0xffffffff


	//   ....[53]....
        /*0304*/ 	.word	0xffffffff


	//   ....[54]....
        /*0308*/ 	.word	0xffffffff


	//   ....[55]....
        /*030c*/ 	.word	0xffffffff


	//   ....[56]....
        /*0310*/ 	.word	0xffffffff


	//   ....[57]....
        /*0314*/ 	.word	0xffffffff


	//   ....[58]....
        /*0318*/ 	.word	0xffffffff


	//   ....[59]....
        /*031c*/ 	.word	0xffffffff


	//   ....[60]....
        /*0320*/ 	.word	0xffffffff


	//   ....[61]....
        /*0324*/ 	.word	0xffffffff


	//   ....[62]....
        /*0328*/ 	.word	0xffffffff


	//   ....[63]....
        /*032c*/ 	.word	0xffffffff


	//   ....[64]....
        /*0330*/ 	.word	0xffffffff


	//   ....[65]....
        /*0334*/ 	.word	0xffffffff


	//   ....[66]....
        /*0338*/ 	.word	0xffffffff


	//   ....[67]....
        /*033c*/ 	.word	0xffffffff


	//   ....[68]....
        /*0340*/ 	.word	0xffffffff


	//   ....[69]....
        /*0344*/ 	.word	0xffffffff


	//   ....[70]....
        /*0348*/ 	.word	0xffffffff


	//   ....[71]....
        /*034c*/ 	.word	0xffffffff


	//   ....[72]....
        /*0350*/ 	.word	0xffffffff


	//   ....[73]....
        /*0354*/ 	.word	0xffffffff


	//   ....[74]....
        /*0358*/ 	.word	0xffffffff


	//   ....[75]....
        /*035c*/ 	.word	0xffffffff


	//   ....[76]....
        /*0360*/ 	.word	0xffffffff


	//   ....[77]....
        /*0364*/ 	.word	0xffffffff


	//   ....[78]....
        /*0368*/ 	.word	0xffffffff


	//   ....[79]....
        /*036c*/ 	.word	0xffffffff


	//   ....[80]....
        /*0370*/ 	.word	0xffffffff


	//   ....[81]....
        /*0374*/ 	.word	0xffffffff


	//   ....[82]....
        /*0378*/ 	.word	0xffffffff


	//   ....[83]....
        /*037c*/ 	.word	0xffffffff


	//   ....[84]....
        /*0380*/ 	.word	0xffffffff


	//   ....[85]....
        /*0384*/ 	.word	0xffffffff


	//   ....[86]....
        /*0388*/ 	.word	0xffffffff


	//   ....[87]....
        /*038c*/ 	.word	0xffffffff


	//   ....[88]....
        /*0390*/ 	.word	0xffffffff


	//   ....[89]....
        /*0394*/ 	.word	0xffffffff


	//   ....[90]....
        /*0398*/ 	.word	0xffffffff


	//   ....[91]....
        /*039c*/ 	.word	0xffffffff


	//   ....[92]....
        /*03a0*/ 	.word	0xffffffff


	//   ....[93]....
        /*03a4*/ 	.word	0xffffffff


	//   ....[94]....
        /*03a8*/ 	.word	0xffffffff


	//   ....[95]....
        /*03ac*/ 	.word	0xffffffff


	//   ....[96]....
        /*03b0*/ 	.word	0xffffffff


	//   ....[97]....
        /*03b4*/ 	.word	0xffffffff


	//   ....[98]....
        /*03b8*/ 	.word	0xffffffff


	//   ....[99]....
        /*03bc*/ 	.word	0xffffffff


	//   ....[100]....
        /*03c0*/ 	.word	0xffffffff


	//   ....[101]....
        /*03c4*/ 	.word	0xffffffff


	//   ....[102]....
        /*03c8*/ 	.word	0xffffffff


	//   ....[103]....
        /*03cc*/ 	.word	0xffffffff


	//   ....[104]....
        /*03d0*/ 	.word	0xffffffff


	//   ....[105]....
        /*03d4*/ 	.word	0xffffffff


	//   ....[106]....
        /*03d8*/ 	.word	0xffffffff


	//   ....[107]....
        /*03dc*/ 	.word	0xffffffff


	//   ....[108]....
        /*03e0*/ 	.word	0xffffffff


	//   ....[109]....
        /*03e4*/ 	.word	0xffffffff


	//   ....[110]....
        /*03e8*/ 	.word	0xffffffff


	//   ....[111]....
        /*03ec*/ 	.word	0xffffffff


	//   ....[112]....
        /*03f0*/ 	.word	0xffffffff


	//   ....[113]....
        /*03f4*/ 	.word	0xffffffff


	//   ....[114]....
        /*03f8*/ 	.word	0xffffffff


	//   ....[115]....
        /*03fc*/ 	.word	0xffffffff


	//   ....[116]....
        /*0400*/ 	.word	0xffffffff


	//   ....[117]....
        /*0404*/ 	.word	0xffffffff


	//   ....[118]....
        /*0408*/ 	.word	0xffffffff


	//   ....[119]....
        /*040c*/ 	.word	0xffffffff


	//   ....[120]....
        /*0410*/ 	.word	0xffffffff


	//   ....[121]....
        /*0414*/ 	.word	0xffffffff


	//   ....[122]....
        /*0418*/ 	.word	0xffffffff


	//   ....[123]....
        /*041c*/ 	.word	0xffffffff


	//   ....[124]....
        /*0420*/ 	.word	0x0500000f


	//   ....[125]....
        /*0424*/ 	.word	0x0500000f


	//   ....[126]....
        /*0428*/ 	.word	0x0500000f


	//   ....[127]....
        /*042c*/ 	.word	0x0500000f


	//   ....[128]....
        /*0430*/ 	.word	0x0500000f


	//   ....[129]....
        /*0434*/ 	.word	0x0500000f


	//   ....[130]....
        /*0438*/ 	.word	0x0500000f


	//   ....[131]....
        /*043c*/ 	.word	0x0500000f


	//   ....[132]....
        /*0440*/ 	.word	0x0500000f


	//   ....[133]....
        /*0444*/ 	.word	0x0500000f


	//   ....[134]....
        /*0448*/ 	.word	0x0500000f


	//   ....[135]....
        /*044c*/ 	.word	0x0500000f


	//   ....[136]....
        /*0450*/ 	.word	0x0500000f


	//   ....[137]....
        /*0454*/ 	.word	0x0500000f


	//   ....[138]....
        /*0458*/ 	.word	0x0500000f


	//   ....[139]....
        /*045c*/ 	.word	0x0500000f


	//   ....[140]....
        /*0460*/ 	.word	0x0500000f


	//   ....[141]....
        /*0464*/ 	.word	0x0500000f


	//   ....[142]....
        /*0468*/ 	.word	0x0500000f


	//   ....[143]....
        /*046c*/ 	.word	0x0500000f


	//   ....[144]....
        /*0470*/ 	.word	0x0500000f


	//   ....[145]....
        /*0474*/ 	.word	0x0500000f


	//   ....[146]....
        /*0478*/ 	.word	0x0500000f


	//   ....[147]....
        /*047c*/ 	.word	0x0500000f


	//   ....[148]....
        /*0480*/ 	.word	0x0500000f


	//   ....[149]....
        /*0484*/ 	.word	0x0500000f


	//   ....[150]....
        /*0488*/ 	.word	0x0500000f


	//   ....[151]....
        /*048c*/ 	.word	0x0500000f


	//   ....[152]....
        /*0490*/ 	.word	0x0500000f


	//   ....[153]....
        /*0494*/ 	.word	0x0500000f


	//   ....[154]....
        /*0498*/ 	.word	0x0500000f


	//   ....[155]....
        /*049c*/ 	.word	0x0500000f


	//   ....[156]....
        /*04a0*/ 	.word	0x0500000f


	//   ....[157]....
        /*04a4*/ 	.word	0x0500000f


	//   ....[158]....
        /*04a8*/ 	.word	0x0500000f


	//   ....[159]....
        /*04ac*/ 	.word	0x0500000f


	//   ....[160]....
        /*04b0*/ 	.word	0x0500000f


	//   ....[161]....
        /*04b4*/ 	.word	0x0500000f


	//   ....[162]....
        /*04b8*/ 	.word	0x0500000f


	//   ....[163]....
        /*04bc*/ 	.word	0x0500000f


	//   ....[164]....
        /*04c0*/ 	.word	0x0500000f


	//   ....[165]....
        /*04c4*/ 	.word	0x0500000f


	//   ....[166]....
        /*04c8*/ 	.word	0x0500000f


	//   ....[167]....
        /*04cc*/ 	.word	0x0500000f


	//   ....[168]....
        /*04d0*/ 	.word	0x0500000f


	//   ....[169]....
        /*04d4*/ 	.word	0x0500000f


	//   ....[170]....
        /*04d8*/ 	.word	0x0500000f


	//   ....[171]....
        /*04dc*/ 	.word	0x0500000f


	//   ....[172]....
        /*04e0*/ 	.word	0x0500000f


	//   ....[173]....
        /*04e4*/ 	.word	0x0500000f


	//   ....[174]....
        /*04e8*/ 	.word	0x0500000f


	//   ....[175]....
        /*04ec*/ 	.word	0x0500000f


	//   ....[176]....
        /*04f0*/ 	.word	0x0500000f


	//   ....[177]....
        /*04f4*/ 	.word	0x0500000f


	//----- nvinfo : EIATTR_COOP_GROUP_INSTR_OFFSETS
	.align		4
.L_173:
        /*04f8*/ 	.byte	0x04, 0x28
        /*04fa*/ 	.short	(.L_175 - .L_174)


	//   ....[0]....
.L_174:
        /*04fc*/ 	.word	0x00000070


	//   ....[1]....
        /*0500*/ 	.word	0x000000b0


	//   ....[2]....
        /*0504*/ 	.word	0x000002d0


	//   ....[3]....
        /*0508*/ 	.word	0x00000430


	//   ....[4]....
        /*050c*/ 	.word	0x00000550


	//   ....[5]....
        /*0510*/ 	.word	0x000006b0


	//   ....[6]....
        /*0514*/ 	.word	0x000016c0


	//   ....[7]....
        /*0518*/ 	.word	0x000025f0


	//   ....[8]....
        /*051c*/ 	.word	0x00002f60


	//   ....[9]....
        /*0520*/ 	.word	0x00004920


	//   ....[10]....
        /*0524*/ 	.word	0x000049e0


	//   ....[11]....
        /*0528*/ 	.word	0x000051b0


	//   ....[12]....
        /*052c*/ 	.word	0x00005240


	//   ....[13]....
        /*0530*/ 	.word	0x00007040


	//   ....[14]....
        /*0534*/ 	.word	0x00008670


	//   ....[15]....
        /*0538*/ 	.word	0x00008ea0


	//   ....[16]....
        /*053c*/ 	.word	0x00008fb0


	//   ....[17]....
        /*0540*/ 	.word	0x00009b00


	//   ....[18]....
        /*0544*/ 	.word	0x00009b90


	//   ....[19]....
        /*0548*/ 	.word	0x0000c680


	//   ....[20]....
        /*054c*/ 	.word	0x0000c6a0


	//   ....[21]....
        /*0550*/ 	.word	0x0000c6c0


	//   ....[22]....
        /*0554*/ 	.word	0x0000c6e0


	//   ....[23]....
        /*0558*/ 	.word	0x0000e8d0


	//   ....[24]....
        /*055c*/ 	.word	0x0000f100


	//   ....[25]....
        /*0560*/ 	.word	0x00010740


	//   ....[26]....
        /*0564*/ 	.word	0x00010850


	//   ....[27]....
        /*0568*/ 	.word	0x000113b0


	//   ....[28]....
        /*056c*/ 	.word	0x00011440


	//   ....[29]....
        /*0570*/ 	.word	0x000128f0


	//   ....[30]....
        /*0574*/ 	.word	0x00012900


	//   ....[31]....
        /*0578*/ 	.word	0x00012980


	//   ....[32]....
        /*057c*/ 	.word	0x00012990


	//   ....[33]....
        /*0580*/ 	.word	0x00013550


	//   ....[34]....
        /*0584*/ 	.word	0x00013590


	//   ....[35]....
        /*0588*/ 	.word	0x000135c0


	//   ....[36]....
        /*058c*/ 	.word	0x000135d0


	//   ....[37]....
        /*0590*/ 	.word	0x000135e0


	//   ....[38]....
        /*0594*/ 	.word	0x000135f0


	//   ....[39]....
        /*0598*/ 	.word	0x00013600


	//   ....[40]....
        /*059c*/ 	.word	0x00013610


	//   ....[41]....
        /*05a0*/ 	.word	0x00013620


	//   ....[42]....
        /*05a4*/ 	.word	0x00013630


	//   ....[43]....
        /*05a8*/ 	.word	0x00013640


	//   ....[44]....
        /*05ac*/ 	.word	0x00013660


	//   ....[45]....
        /*05b0*/ 	.word	0x00013670


	//   ....[46]....
        /*05b4*/ 	.word	0x00013680


	//   ....[47]....
        /*05b8*/ 	.word	0x00013690


	//   ....[48]....
        /*05bc*/ 	.word	0x000136a0


	//   ....[49]....
        /*05c0*/ 	.word	0x000137f0


	//   ....[50]....
        /*05c4*/ 	.word	0x00013820


	//   ....[51]....
        /*05c8*/ 	.word	0x000138f0


	//   ....[52]....
        /*05cc*/ 	.word	0x00013910


	//   ....[53]....
        /*05d0*/ 	.word	0x00013cd0


	//   ....[54]....
        /*05d4*/ 	.word	0x00013cf0


	//   ....[55]....
        /*05d8*/ 	.word	0x00013d00


	//   ....[56]....
        /*05dc*/ 	.word	0x00013d20


	//   ....[57]....
        /*05e0*/ 	.word	0x00013d40


	//   ....[58]....
        /*05e4*/ 	.word	0x00013d60


	//   ....[59]....
        /*05e8*/ 	.word	0x00013e60


	//   ....[60]....
        /*05ec*/ 	.word	0x00013e70


	//   ....[61]....
        /*05f0*/ 	.word	0x000144c0


	//   ....[62]....
        /*05f4*/ 	.word	0x00014500


	//   ....[63]....
        /*05f8*/ 	.word	0x00014530


	//   ....[64]....
        /*05fc*/ 	.word	0x00014560


	//   ....[65]....
        /*0600*/ 	.word	0x00014580


	//   ....[66]....
        /*0604*/ 	.word	0x00014590


	//   ....[67]....
        /*0608*/ 	.word	0x000145a0


	//   ....[68]....
        /*060c*/ 	.word	0x000145c0


	//   ....[69]....
        /*0610*/ 	.word	0x00014750


	//   ....[70]....
        /*0614*/ 	.word	0x000163f0


	//   ....[71]....
        /*0618*/ 	.word	0x00016420


	//   ....[72]....
        /*061c*/ 	.word	0x00016490


	//   ....[73]....
        /*0620*/ 	.word	0x000164b0


	//   ....[74]....
        /*0624*/ 	.word	0x000164f0


	//   ....[75]....
        /*0628*/ 	.word	0x00016500


	//   ....[76]....
        /*062c*/ 	.word	0x00016520


	//   ....[77]....
        /*0630*/ 	.word	0x00016530


	//   ....[78]....
        /*0634*/ 	.word	0x00016570


	//   ....[79]....
        /*0638*/ 	.word	0x000165c0


	//   ....[80]....
        /*063c*/ 	.word	0x00016a00


	//   ....[81]....
        /*0640*/ 	.word	0x00016a10


	//   ....[82]....
        /*0644*/ 	.word	0x00016a20


	//   ....[83]....
        /*0648*/ 	.word	0x00016a40


	//   ....[84]....
        /*064c*/ 	.word	0x00016ac0


	//   ....[85]....
        /*0650*/ 	.word	0x00016ad0


	//   ....[86]....
        /*0654*/ 	.word	0x00016b40


	//   ....[87]....
        /*0658*/ 	.word	0x00016b50


	//   ....[88]....
        /*065c*/ 	.word	0x00016b60


	//   ....[89]....
        /*0660*/ 	.word	0x00016b70


	//   ....[90]....
        /*0664*/ 	.word	0x00017410


	//   ....[91]....
        /*0668*/ 	.word	0x00017430


	//   ....[92]....
        /*066c*/ 	.word	0x00017450


	//   ....[93]....
        /*0670*/ 	.word	0x000174d0


	//   ....[94]....
        /*0674*/ 	.word	0x000174f0


	//   ....[95]....
        /*0678*/ 	.word	0x00017570


	//   ....[96]....
        /*067c*/ 	.word	0x00017590


	//   ....[97]....
        /*0680*/ 	.word	0x000175a0


	//   ....[98]....
        /*0684*/ 	.word	0x000175b0


	//   ....[99]....
        /*0688*/ 	.word	0x00017650


	//   ....[100]....
        /*068c*/ 	.word	0x00017670


	//   ....[101]....
        /*0690*/ 	.word	0x00017690


	//   ....[102]....
        /*0694*/ 	.word	0x00018050


	//   ....[103]....
        /*0698*/ 	.word	0x00018060


	//   ....[104]....
        /*069c*/ 	.word	0x00018080


	//   ....[105]....
        /*06a0*/ 	.word	0x000180d0


	//   ....[106]....
        /*06a4*/ 	.word	0x000180e0


	//   ....[107]....
        /*06a8*/ 	.word	0x00018120


	//   ....[108]....
        /*06ac*/ 	.word	0x00018130


	//   ....[109]....
        /*06b0*/ 	.word	0x00018140


	//   ....[110]....
        /*06b4*/ 	.word	0x00018180


	//   ....[111]....
        /*06b8*/ 	.word	0x000181c0


	//   ....[112]....
        /*06bc*/ 	.word	0x000185e0


	//   ....[113]....
        /*06c0*/ 	.word	0x000185f0


	//   ....[114]....
        /*06c4*/ 	.word	0x00018600


	//   ....[115]....
        /*06c8*/ 	.word	0x00018640


	//   ....[116]....
        /*06cc*/ 	.word	0x00018650


	//   ....[117]....
        /*06d0*/ 	.word	0x00018690


	//   ....[118]....
        /*06d4*/ 	.word	0x000186a0


	//   ....[119]....
        /*06d8*/ 	.word	0x000186b0


	//   ....[120]....
        /*06dc*/ 	.word	0x000186f0


	//   ....[121]....
        /*06e0*/ 	.word	0x00018730


	//   ....[122]....
        /*06e4*/ 	.word	0x00019500


	//   ....[123]....
        /*06e8*/ 	.word	0x000196a0


	//   ....[124]....
        /*06ec*/ 	.word	0x00019d90


	//   ....[125]....
        /*06f0*/ 	.word	0x00019e70


	//   ....[126]....
        /*06f4*/ 	.word	0x00019f50


	//   ....[127]....
        /*06f8*/ 	.word	0x0001a000


	//   ....[128]....
        /*06fc*/ 	.word	0x0001a0b0


	//   ....[129]....
        /*0700*/ 	.word	0x0001a160


	//   ....[130]....
        /*0704*/ 	.word	0x0001a200


	//   ....[131]....
        /*0708*/ 	.word	0x0001a2a0


	//   ....[132]....
        /*070c*/ 	.word	0x0001a350


	//   ....[133]....
        /*0710*/ 	.word	0x0001a3d0


	//   ....[134]....
        /*0714*/ 	.word	0x0001a4a0


	//   ....[135]....
        /*0718*/ 	.word	0x0001a5a0


	//   ....[136]....
        /*071c*/ 	.word	0x0001a650


	//   ....[137]....
        /*0720*/ 	.word	0x0001a6d0


	//   ....[138]....
        /*0724*/ 	.word	0x0001a7b0


	//   ....[139]....
        /*0728*/ 	.word	0x0001a810


	//   ....[140]....
        /*072c*/ 	.word	0x0001a8f0


	//   ....[141]....
        /*0730*/ 	.word	0x0001a950


	//   ....[142]....
        /*0734*/ 	.word	0x0001a9f0


	//   ....[143]....
        /*0738*/ 	.word	0x0001aa90


	//   ....[144]....
        /*073c*/ 	.word	0x0001ab40


	//   ....[145]....
        /*0740*/ 	.word	0x0001abd0


	//   ....[146]....
        /*0744*/ 	.word	0x0001ac40


	//   ....[147]....
        /*0748*/ 	.word	0x0001aca0


	//   ....[148]....
        /*074c*/ 	.word	0x0001ad90


	//   ....[149]....
        /*0750*/ 	.word	0x0001adf0


	//   ....[150]....
        /*0754*/ 	.word	0x0001aef0


	//   ....[151]....
        /*0758*/ 	.word	0x0001af50


	//   ....[152]....
        /*075c*/ 	.word	0x0001aff0


	//   ....[153]....
        /*0760*/ 	.word	0x0001b0b0


	//   ....[154]....
        /*0764*/ 	.word	0x0001b180


	//   ....[155]....
        /*0768*/ 	.word	0x0001b1e0


	//   ....[156]....
        /*076c*/ 	.word	0x0001b290


	//   ....[157]....
        /*0770*/ 	.word	0x0001b3c0


	//   ....[158]....
        /*0774*/ 	.word	0x0001b470


	//   ....[159]....
        /*0778*/ 	.word	0x0001b520


	//   ....[160]....
        /*077c*/ 	.word	0x0001b5c0


	//   ....[161]....
        /*0780*/ 	.word	0x0001b670


	//   ....[162]....
        /*0784*/ 	.word	0x0001b710


	//   ....[163]....
        /*0788*/ 	.word	0x0001b7c0


	//   ....[164]....
        /*078c*/ 	.word	0x0001b860


	//   ....[165]....
        /*0790*/ 	.word	0x0001b8d0


	//   ....[166]....
        /*0794*/ 	.word	0x0001b990


	//   ....[167]....
        /*0798*/ 	.word	0x0001ba80


	//   ....[168]....
        /*079c*/ 	.word	0x0001bb10


	//   ....[169]....
        /*07a0*/ 	.word	0x0001bb70


	//   ....[170]....
        /*07a4*/ 	.word	0x0001bc20


	//   ....[171]....
        /*07a8*/ 	.word	0x0001bc80


	//   ....[172]....
        /*07ac*/ 	.word	0x0001bd30


	//   ....[173]....
        /*07b0*/ 	.word	0x0001bd90


	//   ....[174]....
        /*07b4*/ 	.word	0x0001be40


	//   ....[175]....
        /*07b8*/ 	.word	0x0001bea0


	//   ....[176]....
        /*07bc*/ 	.word	0x0001bf50


	//   ....[177]....
        /*07c0*/ 	.word	0x0001c1b0


	//----- nvinfo : EIATTR_REG_RECONFIG
	.align		4
.L_175:
        /*07c4*/ 	.byte	0x01, 0x54
	.zero		2


	//----- nvinfo : EIATTR_SYSCALL_OFFSETS
	.align		4
        /*07c8*/ 	.byte	0x04, 0x46
        /*07ca*/ 	.short	(.L_177 - .L_176)


	//   ....[0]....
.L_176:
        /*07cc*/ 	.word	0x00001870


	//   ....[1]....
        /*07d0*/ 	.word	0x000156a0


	//   ....[2]....
        /*07d4*/ 	.word	0x00015810


	//   ....[3]....
        /*07d8*/ 	.word	0x00015960


	//   ....[4]....
        /*07dc*/ 	.word	0x00015aa0


	//   ....[5]....
        /*07e0*/ 	.word	0x00016f20


	//----- nvinfo : EIATTR_MBARRIER_INSTR_OFFSETS
	.align		4
.L_177:
        /*07e4*/ 	.byte	0x04, 0x39
        /*07e6*/ 	.short	(.L_179 - .L_178)


	//   ....[0]....
.L_178:
        /*07e8*/ 	.word	0x00000180
        /*07ec*/ 	.word	0x000000ff
        /*07f0*/ 	.word	0x00013200
        /*07f4*/ 	.short	0x0100
        /*07f6*/ 	.byte	0x08
	.zero		1


	//   ....[1]....
        /*07f8*/ 	.word	0x00000190
        /*07fc*/ 	.word	0x000000ff
        /*0800*/ 	.word	0x00013220
        /*0804*/ 	.short	0x0100
        /*0806*/ 	.byte	0x08
	.zero		1


	//   ....[2]....
        /*0808*/ 	.word	0x00000280
        /*080c*/ 	.word	0x000000ff
        /*0810*/ 	.word	0x00013230
        /*0814*/ 	.short	0x0100
        /*0816*/ 	.byte	0x08
	.zero		1


	//   ....[3]....
        /*0818*/ 	.word	0x00000290
        /*081c*/ 	.word	0x000000ff
        /*0820*/ 	.word	0x00013240
        /*0824*/ 	.short	0x0100
        /*0826*/ 	.byte	0x08
	.zero		1


	//   ....[4]....
        /*0828*/ 	.word	0x000002a0
        /*082c*/ 	.word	0x000000ff
        /*0830*/ 	.word	0x00013238
        /*0834*/ 	.short	0x0100
        /*0836*/ 	.byte	0x08
	.zero		1


	//   ....[5]....
        /*0838*/ 	.word	0x000002b0
        /*083c*/ 	.word	0x000000ff
        /*0840*/ 	.word	0x00013248
        /*0844*/ 	.short	0x0100
        /*0846*/ 	.byte	0x08
	.zero		1


	//   ....[6]....
        /*0848*/ 	.word	0x000003e0
        /*084c*/ 	.word	0x000000ff
        /*0850*/ 	.word	0x00013250
        /*0854*/ 	.short	0x0100
        /*0856*/ 	.byte	0x08
	.zero		1


	//   ....[7]....
        /*0858*/ 	.word	0x000003f0
        /*085c*/ 	.word	0x000000ff
        /*0860*/ 	.word	0x00013260
        /*0864*/ 	.short	0x0100
        /*0866*/ 	.byte	0x08
	.zero		1


	//   ....[8]....
        /*0868*/ 	.word	0x00000400
        /*086c*/ 	.word	0x000000ff
        /*0870*/ 	.word	0x00013258
        /*0874*/ 	.short	0x0100
        /*0876*/ 	.byte	0x08
	.zero		1


	//   ....[9]....
        /*0878*/ 	.word	0x00000410
        /*087c*/ 	.word	0x000000ff
        /*0880*/ 	.word	0x00013268
        /*0884*/ 	.short	0x0100
        /*0886*/ 	.byte	0x08
	.zero		1


	//   ....[10]....
        /*0888*/ 	.word	0x00000500
        /*088c*/ 	.word	0x000000ff
        /*0890*/ 	.word	0x00013270
        /*0894*/ 	.short	0x0100
        /*0896*/ 	.byte	0x06
	.zero		1


	//   ....[11]....
        /*0898*/ 	.word	0x00000510
        /*089c*/ 	.word	0x000000ff
        /*08a0*/ 	.word	0x00013280
        /*08a4*/ 	.short	0x0100
        /*08a6*/ 	.byte	0x06
	.zero		1


	//   ....[12]....
        /*08a8*/ 	.word	0x00000520
        /*08ac*/ 	.word	0x000000ff
        /*08b0*/ 	.word	0x00013278
        /*08b4*/ 	.short	0x0100
        /*08b6*/ 	.byte	0x06
	.zero		1


	//   ....[13]....
        /*08b8*/ 	.word	0x00000530
        /*08bc*/ 	.word	0x000000ff
        /*08c0*/ 	.word	0x00013288
        /*08c4*/ 	.short	0x0100
        /*08c6*/ 	.byte	0x06
	.zero		1


	//   ....[14]....
        /*08c8*/ 	.word	0x00000660
        /*08cc*/ 	.word	0x000000ff
        /*08d0*/ 	.word	0x00013290
        /*08d4*/ 	.short	0x0100
        /*08d6*/ 	.byte	0x08
	.zero		1


	//   ....[15]....
        /*08d8*/ 	.word	0x00000670
        /*08dc*/ 	.word	0x000000ff
        /*08e0*/ 	.word	0x000132a0
        /*08e4*/ 	.short	0x0100
        /*08e6*/ 	.byte	0x08
	.zero		1


	//   ....[16]....
        /*08e8*/ 	.word	0x00000680
        /*08ec*/ 	.word	0x000000ff
        /*08f0*/ 	.word	0x00013298
        /*08f4*/ 	.short	0x0100
        /*08f6*/ 	.byte	0x08
	.zero		1


	//   ....[17]....
        /*08f8*/ 	.word	0x00000690
        /*08fc*/ 	.word	0x000000ff
        /*0900*/ 	.word	0x000132a8
        /*0904*/ 	.short	0x0100
        /*0906*/ 	.byte	0x08
	.zero		1


	//   ....[18]....
        /*0908*/ 	.word	0x000007e0
        /*090c*/ 	.word	0x000000ff
        /*0910*/ 	.word	0x000132b0
        /*0914*/ 	.short	0x0100
        /*0916*/ 	.byte	0x08
	.zero		1


	//   ....[19]....
        /*0918*/ 	.word	0x000007f0
        /*091c*/ 	.word	0x000000ff
        /*0920*/ 	.word	0x000132c0
        /*0924*/ 	.short	0x0100
        /*0926*/ 	.byte	0x08
	.zero		1


	//   ....[20]....
        /*0928*/ 	.word	0x00000800
        /*092c*/ 	.word	0x000000ff
        /*0930*/ 	.word	0x000132b8
        /*0934*/ 	.short	0x0100
        /*0936*/ 	.byte	0x08
	.zero		1


	//   ....[21]....
        /*0938*/ 	.word	0x00000810
        /*093c*/ 	.word	0x000000ff
        /*0940*/ 	.word	0x000132c8
        /*0944*/ 	.short	0x0100
        /*0946*/ 	.byte	0x08
	.zero		1


	//   ....[22]....
        /*0948*/ 	.word	0x00001bc0
        /*094c*/ 	.word	0x000000ff
        /*0950*/ 	.word	0x00013200
        /*0954*/ 	.short	0x010a
        /*0956*/ 	.byte	0x2d
	.zero		1


	//   ....[23]....
        /*0958*/ 	.word	0x00001c60
        /*095c*/ 	.word	0x0000000b
        /*0960*/ 	.word	0x00013230
        /*0964*/ 	.short	0x010a
        /*0966*/ 	.byte	0x3f
	.zero		1


	//   ....[24]....
        /*0968*/ 	.word	0x00001ca0
        /*096c*/ 	.word	0x0000000b
        /*0970*/ 	.word	0x00013230
        /*0974*/ 	.short	0x010a
        /*0976*/ 	.byte	0x3f
	.zero		1


	//   ....[25]....
        /*0978*/ 	.word	0x00002780
        /*097c*/ 	.word	0x000000ff
        /*0980*/ 	.word	0x00000000
        /*0984*/ 	.short	0x0101
        /*0986*/ 	.byte	0x06
	.zero		1


	//   ....[26]....
        /*0988*/ 	.word	0x00006490
        /*098c*/ 	.word	0x000000ff
        /*0990*/ 	.word	0x00013230
        /*0994*/ 	.short	0x010a
        /*0996*/ 	.byte	0x18
	.zero		1


	//   ....[27]....
        /*0998*/ 	.word	0x000064d0
        /*099c*/ 	.word	0x000000ff
        /*09a0*/ 	.word	0x00013230
        /*09a4*/ 	.short	0x010a
        /*09a6*/ 	.byte	0x18
	.zero		1


	//   ....[28]....
        /*09a8*/ 	.word	0x00006920
        /*09ac*/ 	.word	0x000000ff
        /*09b0*/ 	.word	0x00013250
        /*09b4*/ 	.short	0x010a
        /*09b6*/ 	.byte	0x0b
	.zero		1


	//   ....[29]....
        /*09b8*/ 	.word	0x00006960
        /*09bc*/ 	.word	0x000000ff
        /*09c0*/ 	.word	0x00013250
        /*09c4*/ 	.short	0x010a
        /*09c6*/ 	.byte	0x0b
	.zero		1


	//   ....[30]....
        /*09c8*/ 	.word	0x000071d0
        /*09cc*/ 	.word	0x000000ff
        /*09d0*/ 	.word	0x00000000
        /*09d4*/ 	.short	0x0101
        /*09d6*/ 	.byte	0x18
	.zero		1


	//   ....[31]....
        /*09d8*/ 	.word	0x0000a880
        /*09dc*/ 	.word	0x000000ff
        /*09e0*/ 	.word	0x00000000
        /*09e4*/ 	.short	0x0101
        /*09e6*/ 	.byte	0x06
	.zero		1


	//   ....[32]....
        /*09e8*/ 	.word	0x0000b060
        /*09ec*/ 	.word	0x000000ff
        /*09f0*/ 	.word	0x00013230
        /*09f4*/ 	.short	0x010a
        /*09f6*/ 	.byte	0x15
	.zero		1


	//   ....[33]....
        /*09f8*/ 	.word	0x0000b0a0
        /*09fc*/ 	.word	0x000000ff
        /*0a00*/ 	.word	0x00013230
        /*0a04*/ 	.short	0x010a
        /*0a06*/ 	.byte	0x15
	.zero		1


	//   ....[34]....
        /*0a08*/ 	.word	0x0000b4f0
        /*0a0c*/ 	.word	0x000000ff
        /*0a10*/ 	.word	0x00013250
        /*0a14*/ 	.short	0x010a
        /*0a16*/ 	.byte	0x0b
	.zero		1


	//   ....[35]....
        /*0a18*/ 	.word	0x0000b530
        /*0a1c*/ 	.word	0x000000ff
        /*0a20*/ 	.word	0x00013250
        /*0a24*/ 	.short	0x010a
        /*0a26*/ 	.byte	0x0b
	.zero		1


	//   ....[36]....
        /*0a28*/ 	.word	0x0000be40
        /*0a2c*/ 	.word	0x000000ff
        /*0a30*/ 	.word	0x00000000
        /*0a34*/ 	.short	0x0101
        /*0a36*/ 	.byte	0x15
	.zero		1


	//   ....[37]....
        /*0a38*/ 	.word	0x0000d7a0
        /*0a3c*/ 	.word	0x000000ff
        /*0a40*/ 	.word	0x00000000
        /*0a44*/ 	.short	0x0101
        /*0a46*/ 	.byte	0x06
	.zero		1


	//   ....[38]....
        /*0a48*/ 	.word	0x0000dd40
        /*0a4c*/ 	.word	0x000000ff
        /*0a50*/ 	.word	0x00013230
        /*0a54*/ 	.short	0x010a
        /*0a56*/ 	.byte	0x19
	.zero		1


	//   ....[39]....
        /*0a58*/ 	.word	0x0000dd80
        /*0a5c*/ 	.word	0x000000ff
        /*0a60*/ 	.word	0x00013230
        /*0a64*/ 	.short	0x010a
        /*0a66*/ 	.byte	0x19
	.zero		1


	//   ....[40]....
        /*0a68*/ 	.word	0x0000e1d0
        /*0a6c*/ 	.word	0x000000ff
        /*0a70*/ 	.word	0x00013250
        /*0a74*/ 	.short	0x010a
        /*0a76*/ 	.byte	0x0b
	.zero		1


	//   ....[41]....
        /*0a78*/ 	.word	0x0000e210
        /*0a7c*/ 	.word	0x000000ff
        /*0a80*/ 	.word	0x00013250
        /*0a84*/ 	.short	0x010a
        /*0a86*/ 	.byte	0x0b
	.zero		1


	//   ....[42]....
        /*0a88*/ 	.word	0x0000ea70
        /*0a8c*/ 	.word	0x000000ff
        /*0a90*/ 	.word	0x00000000
        /*0a94*/ 	.short	0x0101
        /*0a96*/ 	.byte	0x19
	.zero		1


	//   ....[43]....
        /*0a98*/ 	.word	0x00012120
        /*0a9c*/ 	.word	0x000000ff
        /*0aa0*/ 	.word	0x00000000
        /*0aa4*/ 	.short	0x0101
        /*0aa6*/ 	.byte	0x06
	.zero		1


	//   ....[44]....
        /*0aa8*/ 	.word	0x000125c0
        /*0aac*/ 	.word	0x000000ff
        /*0ab0*/ 	.word	0x00013250
        /*0ab4*/ 	.short	0x010a
        /*0ab6*/ 	.byte	0x0e
	.zero		1


	//   ....[45]....
        /*0ab8*/ 	.word	0x00012600
        /*0abc*/ 	.word	0x000000ff
        /*0ac0*/ 	.word	0x00013250
        /*0ac4*/ 	.short	0x010a
        /*0ac6*/ 	.byte	0x0e
	.zero		1


	//   ....[46]....
        /*0ac8*/ 	.word	0x00012c70
        /*0acc*/ 	.word	0x000000ff
        /*0ad0*/ 	.word	0x00000000
        /*0ad4*/ 	.short	0x0101
        /*0ad6*/ 	.byte	0x04
	.zero		1


	//   ....[47]....
        /*0ad8*/ 	.word	0x00013e20
        /*0adc*/ 	.word	0x00000000
        /*0ae0*/ 	.word	0x00000000
        /*0ae4*/ 	.short	0x0101
        /*0ae6*/ 	.byte	0x3f
	.zero		1


	//   ....[48]....
        /*0ae8*/ 	.word	0x000160d0
        /*0aec*/ 	.word	0x00000004
        /*0af0*/ 	.word	0x00013280
        /*0af4*/ 	.short	0x010a
        /*0af6*/ 	.byte	0x3f
	.zero		1


	//   ....[49]....
        /*0af8*/ 	.word	0x000166b0
        /*0afc*/ 	.word	0x00000004
        /*0b00*/ 	.word	0x00013270
        /*0b04*/ 	.short	0x0107
        /*0b06*/ 	.byte	0x3f
	.zero		1


	//   ....[50]....
        /*0b08*/ 	.word	0x00016770
        /*0b0c*/ 	.word	0x00000004
        /*0b10*/ 	.word	0x00013270
        /*0b14*/ 	.short	0x0101
        /*0b16*/ 	.byte	0x3f
	.zero		1


	//   ....[51]....
        /*0b18*/ 	.word	0x000167a0
        /*0b1c*/ 	.word	0x00000004
        /*0b20*/ 	.word	0x00013240
        /*0b24*/ 	.short	0x010a
        /*0b26*/ 	.byte	0x3f
	.zero		1


	//   ....[52]....
        /*0b28*/ 	.word	0x00016cf0
        /*0b2c*/ 	.word	0x00000004
        /*0b30*/ 	.word	0x00013230
        /*0b34*/ 	.short	0x0107
        /*0b36*/ 	.byte	0x3f
	.zero		1


	//   ....[53]....
        /*0b38*/ 	.word	0x00016dd0
        /*0b3c*/ 	.word	0x00000004
        /*0b40*/ 	.word	0x00013230
        /*0b44*/ 	.short	0x0101
        /*0b46*/ 	.byte	0x3f
	.zero		1


	//   ....[54]....
        /*0b48*/ 	.word	0x00017780
        /*0b4c*/ 	.word	0x00000011
        /*0b50*/ 	.word	0x00013200
        /*0b54*/ 	.short	0x0107
        /*0b56*/ 	.byte	0x3f
	.zero		1


	//   ....[55]....
        /*0b58*/ 	.word	0x00017870
        /*0b5c*/ 	.word	0x00000011
        /*0b60*/ 	.word	0x00013200
        /*0b64*/ 	.short	0x0101
        /*0b66*/ 	.byte	0x3f
	.zero		1


	//   ....[56]....
        /*0b68*/ 	.word	0x00017890
        /*0b6c*/ 	.word	0x00000011
        /*0b70*/ 	.word	0x00013220
        /*0b74*/ 	.short	0x010a
        /*0b76*/ 	.byte	0x3f
	.zero		1


	//   ....[57]....
        /*0b78*/ 	.word	0x00017dc0
        /*0b7c*/ 	.word	0x00000000
        /*0b80*/ 	.word	0x00013280
        /*0b84*/ 	.short	0x010a
        /*0b86*/ 	.byte	0x3f
	.zero		1


	//   ....[58]....
        /*0b88*/ 	.word	0x00018270
        /*0b8c*/ 	.word	0x00000000
        /*0b90*/ 	.word	0x00013270
        /*0b94*/ 	.short	0x0107
        /*0b96*/ 	.byte	0x3f
	.zero		1


	//   ....[59]....
        /*0b98*/ 	.word	0x00018330
        /*0b9c*/ 	.word	0x00000000
        /*0ba0*/ 	.word	0x00013270
        /*0ba4*/ 	.short	0x0101
        /*0ba6*/ 	.byte	0x3f
	.zero		1


	//   ....[60]....
        /*0ba8*/ 	.word	0x00018360
        /*0bac*/ 	.word	0x00000000
        /*0bb0*/ 	.word	0x00013240
        /*0bb4*/ 	.short	0x010a
        /*0bb6*/ 	.byte	0x3f
	.zero		1


	//   ....[61]....
        /*0bb8*/ 	.word	0x000187b0
        /*0bbc*/ 	.word	0x00000000
        /*0bc0*/ 	.word	0x00013230
        /*0bc4*/ 	.short	0x0107
        /*0bc6*/ 	.byte	0x3f
	.zero		1


	//   ....[62]....
        /*0bc8*/ 	.word	0x00018870
        /*0bcc*/ 	.word	0x00000000
        /*0bd0*/ 	.word	0x00013230
        /*0bd4*/ 	.short	0x0101
        /*0bd6*/ 	.byte	0x3f
	.zero		1


	//   ....[63]....
        /*0bd8*/ 	.word	0x00018900
        /*0bdc*/ 	.word	0x00000002
        /*0be0*/ 	.word	0x00013270
        /*0be4*/ 	.short	0x010a
        /*0be6*/ 	.byte	0x3f
	.zero		1


	//   ....[64]....
        /*0be8*/ 	.word	0x00018990
        /*0bec*/ 	.word	0x00000002
        /*0bf0*/ 	.word	0x00013260
        /*0bf4*/ 	.short	0x010a
        /*0bf6*/ 	.byte	0x3f
	.zero		1


	//   ....[65]....
        /*0bf8*/ 	.word	0x00018ca0
        /*0bfc*/ 	.word	0x00000002
        /*0c00*/ 	.word	0x00013250
        /*0c04*/ 	.short	0x0101
        /*0c06*/ 	.byte	0x3f
	.zero		1


	//   ....[66]....
        /*0c08*/ 	.word	0x00018d30
        /*0c0c*/ 	.word	0x00000002
        /*0c10*/ 	.word	0x00000000
        /*0c14*/ 	.short	0x0101
        /*0c16*/ 	.byte	0x3f
	.zero		1


	//   ....[67]....
        /*0c18*/ 	.word	0x00018f10
        /*0c1c*/ 	.word	0x00000003
        /*0c20*/ 	.word	0x00013270
        /*0c24*/ 	.short	0x010a
        /*0c26*/ 	.byte	0x3f
	.zero		1


	//   ....[68]....
        /*0c28*/ 	.word	0x00018fa0
        /*0c2c*/ 	.word	0x00000003
        /*0c30*/ 	.word	0x00013260
        /*0c34*/ 	.short	0x010a
        /*0c36*/ 	.byte	0x3f
	.zero		1


	//   ....[69]....
        /*0c38*/ 	.word	0x000192c0
        /*0c3c*/ 	.word	0x00000003
        /*0c40*/ 	.word	0x00013250
        /*0c44*/ 	.short	0x0101
        /*0c46*/ 	.byte	0x3f
	.zero		1


	//   ....[70]....
        /*0c48*/ 	.word	0x00019380
        /*0c4c*/ 	.word	0x00000003
        /*0c50*/ 	.word	0x00000000
        /*0c54*/ 	.short	0x0101
        /*0c56*/ 	.byte	0x3f
	.zero		1


	//   ....[71]....
        /*0c58*/ 	.word	0x00019620
        /*0c5c*/ 	.word	0x00000005
        /*0c60*/ 	.word	0x00013220
        /*0c64*/ 	.short	0x010a
        /*0c66*/ 	.byte	0x3f
	.zero		1


	//   ....[72]....
        /*0c68*/ 	.word	0x000197d0
        /*0c6c*/ 	.word	0x00000003
        /*0c70*/ 	.word	0x00013240
        /*0c74*/ 	.short	0x010a
        /*0c76*/ 	.byte	0x3f
	.zero		1


	//   ....[73]....
        /*0c78*/ 	.word	0x00019860
        /*0c7c*/ 	.word	0x00000005
        /*0c80*/ 	.word	0x00013240
        /*0c84*/ 	.short	0x010a
        /*0c86*/ 	.byte	0x3f
	.zero		1


	//   ....[74]....
        /*0c88*/ 	.word	0x000198a0
        /*0c8c*/ 	.word	0x00000003
        /*0c90*/ 	.word	0x00013260
        /*0c94*/ 	.short	0x010a
        /*0c96*/ 	.byte	0x3f
	.zero		1


	//   ....[75]....
        /*0c98*/ 	.word	0x000198e0
        /*0c9c*/ 	.word	0x00000005
        /*0ca0*/ 	.word	0x00013260
        /*0ca4*/ 	.short	0x010a
        /*0ca6*/ 	.byte	0x3f
	.zero		1


	//   ....[76]....
        /*0ca8*/ 	.word	0x00019920
        /*0cac*/ 	.word	0x00000003
        /*0cb0*/ 	.word	0x00013280
        /*0cb4*/ 	.short	0x010a
        /*0cb6*/ 	.byte	0x3f
	.zero		1


	//   ....[77]....
        /*0cb8*/ 	.word	0x00019960
        /*0cbc*/ 	.word	0x00000005
        /*0cc0*/ 	.word	0x00013280
        /*0cc4*/ 	.short	0x010a
        /*0cc6*/ 	.byte	0x3f
	.zero		1


	//   ....[78]....
        /*0cc8*/ 	.word	0x000199d0
        /*0ccc*/ 	.word	0x00000003
        /*0cd0*/ 	.word	0x00013200
        /*0cd4*/ 	.short	0x010a
        /*0cd6*/ 	.byte	0x3f
	.zero		1


	//   ....[79]....
        /*0cd8*/ 	.word	0x00019a20
        /*0cdc*/ 	.word	0x0000000b
        /*0ce0*/ 	.word	0x00013230
        /*0ce4*/ 	.short	0x010a
        /*0ce6*/ 	.byte	0x3f
	.zero		1


	//   ....[80]....
        /*0ce8*/ 	.word	0x00019a80
        /*0cec*/ 	.word	0x0000000a
        /*0cf0*/ 	.word	0x00013230
        /*0cf4*/ 	.short	0x010a
        /*0cf6*/ 	.byte	0x3f
	.zero		1


	//   ....[81]....
        /*0cf8*/ 	.word	0x00019ae0
        /*0cfc*/ 	.word	0x0000000a
        /*0d00*/ 	.word	0x00013250
        /*0d04*/ 	.short	0x010a
        /*0d06*/ 	.byte	0x3f
	.zero		1


	//   ....[82]....
        /*0d08*/ 	.word	0x00019b40
        /*0d0c*/ 	.word	0x0000000a
        /*0d10*/ 	.word	0x00013230
        /*0d14*/ 	.short	0x010a
        /*0d16*/ 	.byte	0x3f
	.zero		1


	//   ....[83]....
        /*0d18*/ 	.word	0x00019ba0
        /*0d1c*/ 	.word	0x0000000a
        /*0d20*/ 	.word	0x00013250
        /*0d24*/ 	.short	0x010a
        /*0d26*/ 	.byte	0x3f
	.zero		1


	//   ....[84]....
        /*0d28*/ 	.word	0x00019c00
        /*0d2c*/ 	.word	0x0000000a
        /*0d30*/ 	.word	0x00013230
        /*0d34*/ 	.short	0x010a
        /*0d36*/ 	.byte	0x3f
	.zero		1


	//   ....[85]....
        /*0d38*/ 	.word	0x00019c60
        /*0d3c*/ 	.word	0x0000000a
        /*0d40*/ 	.word	0x00013250
        /*0d44*/ 	.short	0x010a
        /*0d46*/ 	.byte	0x3f
	.zero		1


	//   ....[86]....
        /*0d48*/ 	.word	0x00019cc0
        /*0d4c*/ 	.word	0x00000005
        /*0d50*/ 	.word	0x00013250
        /*0d54*/ 	.short	0x010a
        /*0d56*/ 	.byte	0x3f
	.zero		1


	//   ....[87]....
        /*0d58*/ 	.word	0x00019dc0
        /*0d5c*/ 	.word	0x00000004
        /*0d60*/ 	.word	0x00013280
        /*0d64*/ 	.short	0x010a
        /*0d66*/ 	.byte	0x3f
	.zero		1


	//   ....[88]....
        /*0d68*/ 	.word	0x0001a4f0
        /*0d6c*/ 	.word	0x00000004
        /*0d70*/ 	.word	0x00013240
        /*0d74*/ 	.short	0x010a
        /*0d76*/ 	.byte	0x3f
	.zero		1


	//   ....[89]....
        /*0d78*/ 	.word	0x0001b2c0
        /*0d7c*/ 	.word	0x00000011
        /*0d80*/ 	.word	0x00013220
        /*0d84*/ 	.short	0x010a
        /*0d86*/ 	.byte	0x3f
	.zero		1


	//   ....[90]....
        /*0d88*/ 	.word	0x0001b310
        /*0d8c*/ 	.word	0x00000000
        /*0d90*/ 	.word	0x00013280
        /*0d94*/ 	.short	0x010a
        /*0d96*/ 	.byte	0x3f
	.zero		1


	//   ....[91]....
        /*0d98*/ 	.word	0x0001b9d0
        /*0d9c*/ 	.word	0x00000000
        /*0da0*/ 	.word	0x00013240
        /*0da4*/ 	.short	0x010a
        /*0da6*/ 	.byte	0x3f
	.zero		1


	//   ....[92]....
        /*0da8*/ 	.word	0x0001bf90
        /*0dac*/ 	.word	0x00000002
        /*0db0*/ 	.word	0x00013270
        /*0db4*/ 	.short	0x010a
        /*0db6*/ 	.byte	0x3f
	.zero		1


	//   ....[93]....
        /*0db8*/ 	.word	0x0001bfe0
        /*0dbc*/ 	.word	0x00000002
        /*0dc0*/ 	.word	0x00013260
        /*0dc4*/ 	.short	0x010a
        /*0dc6*/ 	.byte	0x3f
	.zero		1


	//   ....[94]....
        /*0dc8*/ 	.word	0x0001c030
        /*0dcc*/ 	.word	0x00000003
        /*0dd0*/ 	.word	0x00013270
        /*0dd4*/ 	.short	0x010a
        /*0dd6*/ 	.byte	0x3f
	.zero		1


	//   ....[95]....
        /*0dd8*/ 	.word	0x0001c080
        /*0ddc*/ 	.word	0x00000003
        /*0de0*/ 	.word	0x00013260
        /*0de4*/ 	.short	0x010a
        /*0de6*/ 	.byte	0x3f
	.zero		1


	//   ....[96]....
        /*0de8*/ 	.word	0x0001c0d0
        /*0dec*/ 	.word	0x00000005
        /*0df0*/ 	.word	0x00013220
        /*0df4*/ 	.short	0x010a
        /*0df6*/ 	.byte	0x3f
	.zero		1


	//   ....[97]....
        /*0df8*/ 	.word	0x0001c270
        /*0dfc*/ 	.word	0x00000003
        /*0e00*/ 	.word	0x00013240
        /*0e04*/ 	.short	0x010a
        /*0e06*/ 	.byte	0x3f
	.zero		1


	//   ....[98]....
        /*0e08*/ 	.word	0x0001c2c0
        /*0e0c*/ 	.word	0x00000005
        /*0e10*/ 	.word	0x00013240
        /*0e14*/ 	.short	0x010a
        /*0e16*/ 	.byte	0x3f
	.zero		1


	//   ....[99]....
        /*0e18*/ 	.word	0x0001c310
        /*0e1c*/ 	.word	0x00000003
        /*0e20*/ 	.word	0x00013260
        /*0e24*/ 	.short	0x010a
        /*0e26*/ 	.byte	0x3f
	.zero		1


	//   ....[100]....
        /*0e28*/ 	.word	0x0001c360
        /*0e2c*/ 	.word	0x00000005
        /*0e30*/ 	.word	0x00013260
        /*0e34*/ 	.short	0x010a
        /*0e36*/ 	.byte	0x3f
	.zero		1


	//   ....[101]....
        /*0e38*/ 	.word	0x0001c3b0
        /*0e3c*/ 	.word	0x00000003
        /*0e40*/ 	.word	0x00013280
        /*0e44*/ 	.short	0x010a
        /*0e46*/ 	.byte	0x3f
	.zero		1


	//----- nvinfo : EIATTR_NUM_MBARRIERS
	.align		4
.L_179:
        /*0e48*/ 	.byte	0x03, 0x38
        /*0e4a*/ 	.short	0x0016


	//----- nvinfo : EIATTR_EXIT_INSTR_OFFSETS
	.align		4
        /*0e4c*/ 	.byte	0x04, 0x1c
        /*0e4e*/ 	.short	(.L_181 - .L_180)


	//   ....[0]....
.L_180:
        /*0e50*/ 	.word	0x00000960


	//   ....[1]....
        /*0e54*/ 	.word	0x000146d0


	//   ....[2]....
        /*0e58*/ 	.word	0x000199b0


	//----- nvinfo : EIATTR_MAX_THREADS
	.align		4
.L_181:
        /*0e5c*/ 	.byte	0x04, 0x05
        /*0e5e*/ 	.short	(.L_183 - .L_182)
.L_182:
        /*0e60*/ 	.word	0x00000200
        /*0e64*/ 	.word	0x00000001
        /*0e68*/ 	.word	0x00000001


	//----- nvinfo : EIATTR_CRS_STACK_SIZE
	.align		4
.L_183:
        /*0e6c*/ 	.byte	0x04, 0x1e
        /*0e6e*/ 	.short	(.L_185 - .L_184)
.L_184:
        /*0e70*/ 	.word	0x00000000


	//----- nvinfo : EIATTR_CBANK_PARAM_SIZE
	.align		4
.L_185:
        /*0e74*/ 	.byte	0x03, 0x19
        /*0e76*/ 	.short	0x0af0


	//----- nvinfo : EIATTR_PARAM_CBANK
	.align		4
        /*0e78*/ 	.byte	0x04, 0x0a
        /*0e7a*/ 	.short	(.L_187 - .L_186)
	.align		4
.L_186:
        /*0e7c*/ 	.word	index@(.nv.constant0._ZN7cutlass13device_kernelIN5flash11enable_sm90INS1_16FlashAttnFwdSm90INS1_25CollectiveMainloopFwdSm90ILi2EN4cute5tupleIJNS5_1CILi1EEES8_S8_EEENS6_IJNS7_ILi192EEENS7_ILi160EEENS7_ILi64EEEEEELi64ENS_12float_e4m3_tEfNS_4arch4Sm90ELb0ELb1ELb1ELb0ELb1ELb0ELb0ELb1ELb1ELb1ELb0ELb0EEENS1_21CollectiveEpilogueFwdINS6_IJSA_SC_SB_EEES9_NS_10bfloat16_tESG_Li384ELb0ELb1ELb0ELb1EEENS1_30DynamicPersistentTileSchedulerILi384ELi128ELb0ELb1ELb1EEEEEEEEEvNT_6ParamsE)
        /*0e80*/ 	.short	0x0210
        /*0e82*/ 	.short	0x0af0


	//----- nvinfo : EIATTR_SW_WAR
	.align		4
.L_187:
        /*0e84*/ 	.byte	0x04, 0x36
        /*0e86*/ 	.short	(.L_189 - .L_188)
.L_188:
        /*0e88*/ 	.word	0x00000008
.L_189:


//--------------------- .nv.info._ZN7cutlass13device_kernelIN5flash11enable_sm90INS1_16FlashAttnFwdSm90INS1_25CollectiveMainloopFwdSm90ILi2EN4cute5tupleIJNS5_1CILi1EEES8_S8_EEENS6_IJNS7_ILi192EEENS7_ILi160EEENS7_ILi64EEEEEELi64ENS_12float_e4m3_tEfNS_4arch4Sm90ELb0ELb1ELb1ELb1ELb1ELb0ELb0ELb1ELb1ELb1ELb0ELb0EEENS1_21CollectiveEpilogueFwdINS6_IJSA_SC_SB_EEES9_NS_10bfloat16_tESG_Li384ELb1ELb1ELb0ELb1EEENS1_36VarlenDynamicPersistentTileSchedulerILi192ELi160ELi384ELi128ELb0ELb1ELb1ELb1ELb0ELb1EEEEEEEEEvNT_6ParamsE --------------------------
	.section	.nv.info._ZN7cutlass13device_kernelIN5flash11enable_sm90INS1_16FlashAttnFwdSm90INS1_25CollectiveMainloopFwdSm90ILi2EN4cute5tupleIJNS5_1CILi1EEES8_S8_EEENS6_IJNS7_ILi192EEENS7_ILi160EEENS7_ILi64EEEEEELi64ENS_12float_e4m3_tEfNS_4arch4Sm90ELb0ELb1ELb1ELb1ELb1ELb0ELb0ELb1ELb1ELb1ELb0ELb0EEENS1_21CollectiveEpilogueFwdINS6_IJSA_SC_SB_EEES9_NS_10bfloat16_tESG_Li384ELb1ELb1ELb0ELb1EEENS1_36VarlenDynamicPersistentTileSchedulerILi192ELi160ELi384ELi128ELb0ELb1ELb1ELb1ELb0ELb1EEEEEEEEEvNT_6ParamsE,"",@"SHT_CUDA_INFO"
	.sectionflags	@""
	.align	4


	//----- nvinfo : EIATTR_CUDA_API_VERSION
	.align		4
        /*0000*/ 	.byte	0x04, 0x37
        /*0002*/ 	.short	(.L_191 - .L_190)
.L_190:
        /*0004*/ 	.word	0x00000082


	//----- nvinfo : EIATTR_KPARAM_INFO
	.align		4
.L_191:
        /*0008*/ 	.byte	0x04, 0x17
        /*000a*/ 	.short	(.L_193 - .L_192)
.L_192:
        /*000c*/ 	.word	0x00000000
        /*0010*/ 	.short	0x0000
        /*0012*/ 	.short	0x0070
        /*0014*/ 	.byte	0x00, 0xf0, 0x01, 0x2a


	//----- nvinfo : EIATTR_SPARSE_MMA_MASK
	.align		4
.L_193:
        /*0018*/ 	.byte	0x03, 0x50
        /*001a*/ 	.short	0x0000


	//----- nvinfo : EIATTR_MAXREG_COUNT
	.align		4
        /*001c*/ 	.byte	0x03, 0x1b
        /*001e*/ 	.short	0x0080


	//----- nvinfo : EIATTR_NUM_BARRIERS
	.align		4
        /*0020*/ 	.byte	0x02, 0x4c
        /*0022*/ 	.byte	0x09
	.zero		1


	//----- nvinfo : EIATTR_EXTERNS
	.align		4
        /*0024*/ 	.byte	0x04, 0x0f
        /*0026*/ 	.short	(.L_195 - .L_194)


	//   ....[0]....
	.align		4
.L_194:
        /*0028*/ 	.word	index@(__assertfail)


	//----- nvinfo : EIATTR_ANNOTATIONS
	.align		4
.L_195:
        /*002c*/ 	.byte	0x04, 0x55
        /*002e*/ 	.short	(.L_197 - .L_196)


	//   ....[0]....
.L_196:
        /* <DEDUP_REMOVED lines=36> */


	//----- nvinfo : EIATTR_MERCURY_ISA_VERSION
	.align		4
.L_197:
        /*0258*/ 	.byte	0x03, 0x5f
        /*025a*/ 	.short	0x0101


	//----- nvinfo : EIATTR_UNUSED_LOAD_BYTE_OFFSET
	.align		4
        /*025c*/ 	.byte	0x04, 0x44
        /*025e*/ 	.short	(.L_199 - .L_198)


	//   ....[0]....
.L_198:
        /*0260*/ 	.word	0x00000940
        /*0264*/ 	.word	0x0000fff0


	//   ....[1]....
        /*0268*/ 	.word	0x00012f70
        /*026c*/ 	.word	0x0000fff0


	//----- nvinfo : EIATTR_INT_WARP_WIDE_INSTR_OFFSETS
	.align		4
.L_199:
        /*0270*/ 	.byte	0x04, 0x31
        /*0272*/ 	.short	(.L_201 - .L_200)


	//   ....[0]....
.L_200:
        /*0274*/ 	.word	0x000000c0


	//   ....[1]....
        /*0278*/ 	.word	0x000000d0


	//   ....[2]....
        /*027c*/ 	.word	0x00000170


	//   ....[3]....
        /*0280*/ 	.word	0x00016410


	//   ....[4]....
        /*0284*/ 	.word	0x000164a0


	//   ....[5]....
        /*0288*/ 	.word	0x00019f10


	//   ....[6]....
        /*028c*/ 	.word	0x00019fa0


	//----- nvinfo : EIATTR_COOP_GROUP_MASK_REGIDS
	.align		4
.L_201:
        /*0290*/ 	.byte	0x04, 0x29
        /*0292*/ 	.short	(.L_203 - .L_202)


	//   ....[0]....
.L_202:
        /*0294*/ 	.word	0xffffffff


	//   ....[1]....
        /*0298*/ 	.word	0xffffffff


	//   ....[2]....
        /*029c*/ 	.word	0xffffffff


	//   ....[3]....
        /*02a0*/ 	.word	0xffffffff


	//   ....[4]....
        /*02a4*/ 	.word	0xffffffff


	//   ....[5]....
        /*02a8*/ 	.word	0xffffffff


	//   ....[6]....
        /*02ac*/ 	.word	0xffffffff


	//   ....[7]....
        /*02b0*/ 	.word	0xffffffff


	//   ....[8]....
        /*02b4*/ 	.word	0xffffffff


	//   ....[9]....
        /*02b8*/ 	.word	0xffffffff


	//   ....[10]....
        /*02bc*/ 	.word	0xffffffff


	//   ....[11]....
        /*02c0*/ 	.word	0xffffffff


	//   ....[12]....
        /*02c4*/ 	.word	0xffffffff


	//   ....[13]....
        /*02c8*/ 	.word	0xffffffff


	//   ....[14]....
        /*02cc*/ 	.word	0xffffffff


	//   ....[15]....
        /*02d0*/ 	.word	0xffffffff


	//   ....[16]....
        /*02d4*/ 	.word	0xffffffff


	//   ....[17]....
        /*02d8*/ 	.word	0xffffffff


	//   ....[18]....
        /*02dc*/ 	.word	0xffffffff


	//   ....[19]....
        /*02e0*/ 	.word	0xffffffff


	//   ....[20]....
        /*02e4*/ 	.word	0xffffffff


	//   ....[21]....
        /*02e8*/ 	.word	0xffffffff


	//   ....[22]....
        /*02ec*/ 	.word	0xffffffff


	//   ....[23]....
        /*02f0*/ 	.word	0xffffffff


	//   ....[24]....
        /*02f4*/ 	.word	0xffffffff


	//   ....[25]....
        /*02f8*/ 	.word	0xffffffff


	//   ....[26]....
        /*02fc*/ 	.word	0xffffffff


	//   ....[27]....
        /*0300*/ 	.word	0xffffffff


	//   ....[28]....
        /*0304*/ 	.word	0xffffffff


	//   ....[29]....
        /*0308*/ 	.word	0xffffffff


	//   ....[30]....
        /*030c*/ 	.word	0xffffffff


	//   ....[31]....
        /*0310*/ 	.word	0xffffffff


	//   ....[32]....
        /*0314*/ 	.word	0xffffffff


	//   ....[33]....
        /*0318*/ 	.word	0xffffffff


	//   ....[34]....
        /*031c*/ 	.word	0xffffffff


	//   ....[35]....
        /*0320*/ 	.word	0xffffffff


	//   ....[36]....
        /*0324*/ 	.word	0xffffffff


	//   ....[37]....
        /*0328*/ 	.word	0xffffffff


	//   ....[38]....
        /*032c*/ 	.word	0xffffffff


	//   ....[39]....
        /*0330*/ 	.word	0xffffffff


	//   ....[40]....
        /*0334*/ 	.word	0xffffffff


	//   ....[41]....
        /*0338*/ 	.word	0xffffffff


	//   ....[42]....
        /*033c*/ 	.word	0xffffffff


	//   ....[43]....
        /*0340*/ 	.word	0xffffffff


	//   ....[44]....
        /*0344*/ 	.word	0xffffffff


	//   ....[45]....
        /*0348*/ 	.word	0xffffffff


	//   ....[46]....
        /*034c*/ 	.word	0xffffffff


	//   ....[47]....
        /*0350*/ 	.word	0xffffffff


	//   ....[48]....
        /*0354*/ 	.word	0xffffffff


	//   ....[49]....
        /*0358*/ 	.word	0xffffffff


	//   ....[50]....
        /*035c*/ 	.word	0xffffffff


	//   ....[51]....
        /*0360*/ 	.word	0xffffffff


	//   ....[52]....
        /*0364*/ 	.word	0xffffffff


	//   ....[53]....
        /*0368*/ 	.word	0xffffffff


	//   ....[54]....
        /*036c*/ 	.word	0xffffffff


	//   ....[55]....
        /*0370*/ 	.word	0xffffffff


	//   ....[56]....
        /*0374*/ 	.word	0xffffffff


	//   ....[57]....
        /*0378*/ 	.word	0xffffffff


	//   ....[58]....
        /*037c*/ 	.word	0xffffffff


	//   ....[59]....
        /*0380*/ 	.word	0xffffffff


	//   ....[60]....
        /*0384*/ 	.word	0xffffffff


	//   ....[61]....
        /*0388*/ 	.word	0xffffffff


	//   ....[62]....
        /*038c*/ 	.word	0xffffffff


	//   ....[63]....
        /*0390*/ 	.word	0xffffffff


	//   ....[64]....
        /*0394*/ 	.word	0xffffffff


	//   ....[65]....
        /*0398*/ 	.word	0xffffffff


	//   ....[66]....
        /*039c*/ 	.word	0xffffffff


	//   ....[67]....
        /*03a0*/ 	.word	0xffffffff


	//   ....[68]....
        /*03a4*/ 	.word	0xffffffff


	//   ....[69]....
        /*03a8*/ 	.word	0xffffffff


	//   ....[70]....
        /*03ac*/ 	.word	0xffffffff


	//   ....[71]....
        /*03b0*/ 	.word	0xffffffff


	//   ....[72]....
        /*03b4*/ 	.word	0xffffffff


	//   ....[73]....
        /*03b8*/ 	.word	0xffffffff


	//   ....[74]....
        /*03bc*/ 	.word	0xffffffff


	//   ....[75]....
        /*03c0*/ 	.word	0xffffffff


	//   ....[76]....
        /*03c4*/ 	.word	0xffffffff


	//   ....[77]....
        /*03c8*/ 	.word	0xffffffff


	//   ....[78]....
        /*03cc*/ 	.word	0xffffffff


	//   ....[79]....
        /*03d0*/ 	.word	0xffffffff


	//   ....[80]....
        /*03d4*/ 	.word	0xffffffff


	//   ....[81]....
        /*03d8*/ 	.word	0xffffffff


	//   ....[82]....
        /*03dc*/ 	.word	0xffffffff


	//   ....[83]....
        /*03e0*/ 	.word	0xffffffff


	//   ....[84]....
        /*03e4*/ 	.word	0xffffffff


	//   ....[85]....
        /*03e8*/ 	.word	0xffffffff


	//   ....[86]....
        /*03ec*/ 	.word	0xffffffff


	//   ....[87]....
        /*03f0*/ 	.word	0xffffffff


	//   ....[88]....
        /*03f4*/ 	.word	0xffffffff


	//   ....[89]....
        /*03f8*/ 	.word	0xffffffff


	//   ....[90]....
        /*03fc*/ 	.word	0xffffffff


	//   ....[91]....
        /*0400*/ 	.word	0xffffffff


	//   ....[92]....
        /*0404*/ 	.word	0xffffffff


	//   ....[93]....
        /*0408*/ 	.word	0xffffffff


	//   ....[94]....
        /*040c*/ 	.word	0xffffffff


	//   ....[95]....
        /*0410*/ 	.word	0xffffffff


	//   ....[96]....
        /*0414*/ 	.word	0xffffffff


	//   ....[97]....
        /*0418*/ 	.word	0xffffffff


	//   ....[98]....
        /*041c*/ 	.word	0xffffffff


	//   ....[99]....
        /*0420*/ 	.word	0xffffffff


	//   ....[100]....
        /*0424*/ 	.word	0xffffffff


	//   ....[101]....
        /*0428*/ 	.word	0xffffffff


	//   ....[102]....
        /*042c*/ 	.word	0xffffffff


	//   ....[103]....
        /*0430*/ 	.word	0xffffffff


	//   ....[104]....
        /*0434*/ 	.word	0xffffffff


	//   ....[105]....
        /*0438*/ 	.word	0xffffffff


	//   ....[106]....
        /*043c*/ 	.word	0xffffffff


	//   ....[107]....
        /*0440*/ 	.word	0xffffffff


	//   ....[108]....
        /*0444*/ 	.word	0xffffffff


	//   ....[109]....
        /*0448*/ 	.word	0xffffffff


	//   ....[110]....
        /*044c*/ 	.word	0xffffffff


	//   ....[111]....
        /*0450*/ 	.word	0xffffffff


	//   ....[112]....
        /*0454*/ 	.word	0xffffffff


	//   ....[113]....
        /*0458*/ 	.word	0xffffffff


	//   ....[114]....
        /*045c*/ 	.word	0xffffffff


	//   ....[115]....
        /*0460*/ 	.word	0xffffffff


	//   ....[116]....
        /*0464*/ 	.word	0xffffffff


	//   ....[117]....
        /*0468*/ 	.word	0xffffffff


	//   ....[118]....
        /*046c*/ 	.word	0xffffffff


	//   ....[119]....
        /*0470*/ 	.word	0xffffffff


	//   ....[120]....
        /*0474*/ 	.word	0xffffffff


	//   ....[121]....
        /*0478*/ 	.word	0xffffffff


	//   ....[122]....
        /*047c*/ 	.word	0xffffffff


	//   ....[123]....
        /*0480*/ 	.word	0xffffffff


	//   ....[124]....
        /*0484*/ 	.word	0xffffffff


	//   ....[125]....
        /*0488*/ 	.word	0xffffffff


	//   ....[126]....
        /*048c*/ 	.word	0xffffffff


	//   ....[127]....
        /*0490*/ 	.word	0xffffffff


	//   ....[128]....
        /*0494*/ 	.word	0xffffffff


	//   ....[129]....
        /*0498*/ 	.word	0xffffffff


	//   ....[130]....
        /*049c*/ 	.word	0xffffffff


	//   ....[131]....
        /*04a0*/ 	.word	0xffffffff


	//   ....[132]....
        /*04a4*/ 	.word	0xffffffff


	//   ....[133]....
        /*04a8*/ 	.word	0xffffffff


	//   ....[134]....
        /*04ac*/ 	.word	0xffffffff


	//   ....[135]....
        /*04b0*/ 	.word	0xffffffff


	//   ....[136]....
        /*04b4*/ 	.word	0xffffffff


	//   ....[137]....
        /*04b8*/ 	.word	0xffffffff


	//   ....[138]....
        /*04bc*/ 	.word	0xffffffff


	//   ....[139]....
        /*04c0*/ 	.word	0xffffffff


	//   ....[140]....
        /*04c4*/ 	.word	0xffffffff


	//   ....[141]....
        /*04c8*/ 	.word	0xffffffff


	//   ....[142]....
        /*04cc*/ 	.word	0xffffffff


	//   ....[143]....
        /*04d0*/ 	.word	0xffffffff


	//   ....[144]....
        /*04d4*/ 	.word	0xffffffff


	//   ....[145]....
        /*04d8*/ 	.word	0xffffffff


	//   ....[146]....
        /*04dc*/ 	.word	0xffffffff


	//   ....[147]....
        /*04e0*/ 	.word	0xffffffff


	//   ....[148]....
        /*04e4*/ 	.word	0xffffffff


	//   ....[149]....
        /*04e8*/ 	.word	0xffffffff


	//   ....[150]....
        /*04ec*/ 	.word	0xffffffff


	//   ....[151]....
        /*04f0*/ 	.word	0xffffffff


	//   ....[152]....
        /*04f4*/ 	.word	0xffffffff


	//   ....[153]....
        /*04f8*/ 	.word	0xffffffff


	//   ....[154]....
        /*04fc*/ 	.word	0xffffffff


	//   ....[155]....
        /*0500*/ 	.word	0x0500000f


	//   ....[156]....
        /*0504*/ 	.word	0x0500000f


	//   ....[157]....
        /*0508*/ 	.word	0x0500000f


	//   ....[158]....
        /*050c*/ 	.word	0x0500000f


	//   ....[159]....
        /*0510*/ 	.word	0x0500000f


	//   ....[160]....
        /*0514*/ 	.word	0x0500000f


	//   ....[161]....
        /*0518*/ 	.word	0x0500000f


	//   ....[162]....
        /*051c*/ 	.word	0x0500000f


	//   ....[163]....
        /*0520*/ 	.word	0x0500000f


	//   ....[164]....
        /*0524*/ 	.word	0x0500000f


	//   ....[165]....
        /*0528*/ 	.word	0x0500000f


	//   ....[166]....
        /*052c*/ 	.word	0x0500000f


	//   ....[167]....
        /*0530*/ 	.word	0x0500000f


	//   ....[168]....
        /*0534*/ 	.word	0x0500000f


	//   ....[169]....
        /*0538*/ 	.word	0x0500000f


	//   ....[170]....
        /*053c*/ 	.word	0x0500000f


	//   ....[171]....
        /*0540*/ 	.word	0x0500000f


	//   ....[172]....
        /*0544*/ 	.word	0x0500000f


	//   ....[173]....
        /*0548*/ 	.word	0x0500000f


	//   ....[174]....
        /*054c*/ 	.word	0x0500000f


	//   ....[175]....
        /*0550*/ 	.word	0x0500000f


	//   ....[176]....
        /*0554*/ 	.word	0x0500000f


	//   ....[177]....
        /*0558*/ 	.word	0x0500000f


	//   ....[178]....
        /*055c*/ 	.word	0x0500000f


	//   ....[179]....
        /*0560*/ 	.word	0x0500000f


	//   ....[180]....
        /*0564*/ 	.word	0x0500000f


	//   ....[181]....
        /*0568*/ 	.word	0x0500000f


	//   ....[182]....
        /*056c*/ 	.word	0x0500000f


	//   ....[183]....
        /*0570*/ 	.word	0x0500000f


	//   ....[184]....
        /*0574*/ 	.word	0x0500000f


	//   ....[185]....
        /*0578*/ 	.word	0x0500000f


	//   ....[186]....
        /*057c*/ 	.word	0x0500000f


	//   ....[187]....
        /*0580*/ 	.word	0x0500000f


	//   ....[188]....
        /*0584*/ 	.word	0x0500000f


	//   ....[189]....
        /*0588*/ 	.word	0x0500000f


	//   ....[190]....
        /*058c*/ 	.word	0x0500000f


	//   ....[191]....
        /*0590*/ 	.word	0x0500000f


	//   ....[192]....
        /*0594*/ 	.word	0x0500000f


	//   ....[193]....
        /*0598*/ 	.word	0x0500000f


	//   ....[194]....
        /*059c*/ 	.word	0x0500000f


	//   ....[195]....
        /*05a0*/ 	.word	0x0500000f


	//   ....[196]....
        /*05a4*/ 	.word	0x0500000f


	//   ....[197]....
        /*05a8*/ 	.word	0x0500000f


	//   ....[198]....
        /*05ac*/ 	.word	0x0500000f


	//   ....[199]....
        /*05b0*/ 	.word	0x0500000f


	//   ....[200]....
        /*05b4*/ 	.word	0x0500000f


	//   ....[201]....
        /*05b8*/ 	.word	0x0500000f


	//   ....[202]....
        /*05bc*/ 	.word	0x0500000f


	//   ....[203]....
        /*05c0*/ 	.word	0x0500000f


	//   ....[204]....
        /*05c4*/ 	.word	0x0500000f


	//   ....[205]....
        /*05c8*/ 	.word	0x0500000f


	//   ....[206]....
        /*05cc*/ 	.word	0x0500000f


	//   ....[207]....
        /*05d0*/ 	.word	0x0500000f


	//   ....[208]....
        /*05d4*/ 	.word	0x0500000f


	//----- nvinfo : EIATTR_COOP_GROUP_INSTR_OFFSETS
	.align		4
.L_203:
        /*05d8*/ 	.byte	0x04, 0x28
        /*05da*/ 	.short	(.L_205 - .L_204)


	//   ....[0]....
.L_204:
        /*05dc*/ 	.word	0x00000070


	//   ....[1]....
        /*05e0*/ 	.word	0x000000b0


	//   ....[2]....
        /*05e4*/ 	.word	0x000002d0


	//   ....[3]....
        /*05e8*/ 	.word	0x00000430


	//   ....[4]....
        /*05ec*/ 	.word	0x00000550


	//   ....[5]....
        /*05f0*/ 	.word	0x000006b0


	//   ....[6]....
        /*05f4*/ 	.word	0x000017b0


	//   ....[7]....
        /*05f8*/ 	.word	0x000026e0


	//   ....[8]....
        /*05fc*/ 	.word	0x00003040


	//   ....[9]....
        /*0600*/ 	.word	0x00004a20


	//   ....[10]....
        /*0604*/ 	.word	0x00004ad0


	//   ....[11]....
        /*0608*/ 	.word	0x000052d0


	//   ....[12]....
        /*060c*/ 	.word	0x00005350


	//   ....[13]....
        /*0610*/ 	.word	0x00007100


	//   ....[14]....
        /*0614*/ 	.word	0x00008740


	//   ....[15]....
        /*0618*/ 	.word	0x00008f70


	//   ....[16]....
        /*061c*/ 	.word	0x00009080


	//   ....[17]....
        /*0620*/ 	.word	0x00009be0


	//   ....[18]....
        /*0624*/ 	.word	0x00009c60


	//   ....[19]....
        /*0628*/ 	.word	0x0000c750


	//   ....[20]....
        /*062c*/ 	.word	0x0000c770


	//   ....[21]....
        /*0630*/ 	.word	0x0000c790


	//   ....[22]....
        /*0634*/ 	.word	0x0000c7b0


	//   ....[23]....
        /*0638*/ 	.word	0x0000e980


	//   ....[24]....
        /*063c*/ 	.word	0x0000ffd0


	//   ....[25]....
        /*0640*/ 	.word	0x00010800


	//   ....[26]....
        /*0644*/ 	.word	0x00010910


	//   ....[27]....
        /*0648*/ 	.word	0x00011490


	//   ....[28]....
        /*064c*/ 	.word	0x00011500


	//   ....[29]....
        /*0650*/ 	.word	0x000129c0


	//   ....[30]....
        /*0654*/ 	.word	0x000129d0


	//   ....[31]....
        /*0658*/ 	.word	0x00012a50


	//   ....[32]....
        /*065c*/ 	.word	0x00012a60


	//   ....[33]....
        /*0660*/ 	.word	0x00013510


	//   ....[34]....
        /*0664*/ 	.word	0x00013520


	//   ....[35]....
        /*0668*/ 	.word	0x00013530


	//   ....[36]....
        /*066c*/ 	.word	0x00013540


	//   ....[37]....
        /*0670*/ 	.word	0x00013550


	//   ....[38]....
        /*0674*/ 	.word	0x00013560


	//   ....[39]....
        /*0678*/ 	.word	0x00013570


	//   ....[40]....
        /*067c*/ 	.word	0x00013580


	//   ....[41]....
        /*0680*/ 	.word	0x000135b0


	//   ....[42]....
        /*0684*/ 	.word	0x000135c0


	//   ....[43]....
        /*0688*/ 	.word	0x000135e0


	//   ....[44]....
        /*068c*/ 	.word	0x000135f0


	//   ....[45]....
        /*0690*/ 	.word	0x00013620


	//   ....[46]....
        /*0694*/ 	.word	0x00013630


	//   ....[47]....
        /*0698*/ 	.word	0x00013660


	//   ....[48]....
        /*069c*/ 	.word	0x00013690


	//   ....[49]....
        /*06a0*/ 	.word	0x00013af0


	//   ....[50]....
        /*06a4*/ 	.word	0x00013b30


	//   ....[51]....
        /*06a8*/ 	.word	0x00013b50


	//   ....[52]....
        /*06ac*/ 	.word	0x00013b70


	//   ....[53]....
        /*06b0*/ 	.word	0x00014030


	//   ....[54]....
        /*06b4*/ 	.word	0x00014070


	//   ....[55]....
        /*06b8*/ 	.word	0x000140b0


	//   ....[56]....
        /*06bc*/ 	.word	0x000140e0


	//   ....[57]....
        /*06c0*/ 	.word	0x000140f0


	//   ....[58]....
        /*06c4*/ 	.word	0x00014100


	//   ....[59]....
        /*06c8*/ 	.word	0x00014120


	//   ....[60]....
        /*06cc*/ 	.word	0x00014140


	//   ....[61]....
        /*06d0*/ 	.word	0x00014a10


	//   ....[62]....
        /*06d4*/ 	.word	0x00014a40


	//   ....[63]....
        /*06d8*/ 	.word	0x00014a80


	//   ....[64]....
        /*06dc*/ 	.word	0x00014ab0


	//   ....[65]....
        /*06e0*/ 	.word	0x00014ad0


	//   ....[66]....
        /*06e4*/ 	.word	0x00014ae0


	//   ....[67]....
        /*06e8*/ 	.word	0x00014af0


	//   ....[68]....
        /*06ec*/ 	.word	0x00014b10


	//   ....[69]....
        /*06f0*/ 	.word	0x00014c70


	//   ....[70]....
        /*06f4*/ 	.word	0x00014e10


	//   ....[71]....
        /*06f8*/ 	.word	0x00014e40


	//   ....[72]....
        /*06fc*/ 	.word	0x00014e70


	//   ....[73]....
        /*0700*/ 	.word	0x00014eb0


	//   ....[74]....
        /*0704*/ 	.word	0x00014ee0


	//   ....[75]....
        /*0708*/ 	.word	0x00014f20


	//   ....[76]....
        /*070c*/ 	.word	0x00015060


	//   ....[77]....
        /*0710*/ 	.word	0x00015090


	//   ....[78]....
        /*0714*/ 	.word	0x000150c0


	//   ....[79]....
        /*0718*/ 	.word	0x000150f0


	//   ....[80]....
        /*071c*/ 	.word	0x00015120


	//   ....[81]....
        /*0720*/ 	.word	0x00015160


	//   ....[82]....
        /*0724*/ 	.word	0x000151f0


	//   ....[83]....
        /*0728*/ 	.word	0x00015250


	//   ....[84]....
        /*072c*/ 	.word	0x000152f0


	//   ....[85]....
        /*0730*/ 	.word	0x00017380


	//   ....[86]....
        /*0734*/ 	.word	0x000173b0


	//   ....[87]....
        /*0738*/ 	.word	0x000173e0


	//   ....[88]....
        /*073c*/ 	.word	0x00017460


	//   ....[89]....
        /*0740*/ 	.word	0x00017490


	//   ....[90]....
        /*0744*/ 	.word	0x000174a0


	//   ....[91]....
        /*0748*/ 	.word	0x000174c0


	//   ....[92]....
        /*074c*/ 	.word	0x000174d0


	//   ....[93]....
        /*0750*/ 	.word	0x00017570


	//   ....[94]....
        /*0754*/ 	.word	0x00017580


	//   ....[95]....
        /*0758*/ 	.word	0x000179b0


	//   ....[96]....
        /*075c*/ 	.word	0x000179c0


	//   ....[97]....
        /*0760*/ 	.word	0x000179e0


	//   ....[98]....
        /*0764*/ 	.word	0x00017a70


	//   ....[99]....
        /*0768*/ 	.word	0x00017a80


	//   ....[100]....
        /*076c*/ 	.word	0x00017af0


	//   ....[101]....
        /*0770*/ 	.word	0x00017b00


	//   ....[102]....
        /*0774*/ 	.word	0x00017b10


	//   ....[103]....
        /*0778*/ 	.word	0x00017b20


	//   ....[104]....
        /*077c*/ 	.word	0x00017bc0


	//   ....[105]....
        /*0780*/ 	.word	0x00018460


	//   ....[106]....
        /*0784*/ 	.word	0x00018490


	//   ....[107]....
        /*0788*/ 	.word	0x00018530


	//   ....[108]....
        /*078c*/ 	.word	0x00018550


	//   ....[109]....
        /*0790*/ 	.word	0x000185d0


	//   ....[110]....
        /*0794*/ 	.word	0x000185f0


	//   ....[111]....
        /*0798*/ 	.word	0x00018600


	//   ....[112]....
        /*079c*/ 	.word	0x00018610


	//   ....[113]....
        /*07a0*/ 	.word	0x00018710


	//   ....[114]....
        /*07a4*/ 	.word	0x00018720


	//   ....[115]....
        /*07a8*/ 	.word	0x00018730


	//   ....[116]....
        /*07ac*/ 	.word	0x00018780


	//   ....[117]....
        /*07b0*/ 	.word	0x00019180


	//   ....[118]....
        /*07b4*/ 	.word	0x00019190


	//   ....[119]....
        /*07b8*/ 	.word	0x000191b0


	//   ....[120]....
        /*07bc*/ 	.word	0x00019200


	//   ....[121]....
        /*07c0*/ 	.word	0x00019210


	//   ....[122]....
        /*07c4*/ 	.word	0x00019250


	//   ....[123]....
        /*07c8*/ 	.word	0x00019260


	//   ....[124]....
        /*07cc*/ 	.word	0x00019270


	//   ....[125]....
        /*07d0*/ 	.word	0x000192b0


	//   ....[126]....
        /*07d4*/ 	.word	0x000192f0


	//   ....[127]....
        /*07d8*/ 	.word	0x00019720


	//   ....[128]....
        /*07dc*/ 	.word	0x00019730


	//   ....[129]....
        /*07e0*/ 	.word	0x00019740


	//   ....[130]....
        /*07e4*/ 	.word	0x00019780


	//   ....[131]....
        /*07e8*/ 	.word	0x00019790


	//   ....[132]....
        /*07ec*/ 	.word	0x000197d0


	//   ....[133]....
        /*07f0*/ 	.word	0x000197e0


	//   ....[134]....
        /*07f4*/ 	.word	0x000197f0


	//   ....[135]....
        /*07f8*/ 	.word	0x00019830


	//   ....[136]....
        /*07fc*/ 	.word	0x00019870


	//   ....[137]....
        /*0800*/ 	.word	0x0001a6e0


	//   ....[138]....
        /*0804*/ 	.word	0x0001a6f0


	//   ....[139]....
        /*0808*/ 	.word	0x0001a720


	//   ....[140]....
        /*080c*/ 	.word	0x0001a750


	//   ....[141]....
        /*0810*/ 	.word	0x0001a780


	//   ....[142]....
        /*0814*/ 	.word	0x0001a790


	//   ....[143]....
        /*0818*/ 	.word	0x0001a7c0


	//   ....[144]....
        /*081c*/ 	.word	0x0001a800


	//   ....[145]....
        /*0820*/ 	.word	0x0001a930


	//   ....[146]....
        /*0824*/ 	.word	0x0001a960


	//   ....[147]....
        /*0828*/ 	.word	0x0001a990


	//   ....[148]....
        /*082c*/ 	.word	0x0001a9c0


	//   ....[149]....
        /*0830*/ 	.word	0x0001a9f0


	//   ....[150]....
        /*0834*/ 	.word	0x0001aa30


	//   ....[151]....
        /*0838*/ 	.word	0x0001aad0


	//   ....[152]....
        /*083c*/ 	.word	0x0001ab40


	//   ....[153]....
        /*0840*/ 	.word	0x0001ab80


	//   ....[154]....
        /*0844*/ 	.word	0x0001b250


	//   ....[155]....
        /*0848*/ 	.word	0x0001b950


	//   ....[156]....
        /*084c*/ 	.word	0x0001ba40


	//   ....[157]....
        /*0850*/ 	.word	0x0001bb10


	//   ....[158]....
        /*0854*/ 	.word	0x0001bb80


	//   ....[159]....
        /*0858*/ 	.word	0x0001bc60


	//   ....[160]....
        /*085c*/ 	.word	0x0001bd00


	//   ....[161]....
        /*0860*/ 	.word	0x0001bda0


	//   ....[162]....
        /*0864*/ 	.word	0x0001be20


	//   ....[163]....
        /*0868*/ 	.word	0x0001bec0


	//   ....[164]....
        /*086c*/ 	.word	0x0001bf20


	//   ....[165]....
        /*0870*/ 	.word	0x0001bff0


	//   ....[166]....
        /*0874*/ 	.word	0x0001c0f0


	//   ....[167]....
        /*0878*/ 	.word	0x0001c1a0


	//   ....[168]....
        /*087c*/ 	.word	0x0001c220


	//   ....[169]....
        /*0880*/ 	.word	0x0001c310


	//   ....[170]....
        /*0884*/ 	.word	0x0001c370


	//   ....[171]....
        /*0888*/ 	.word	0x0001c450


	//   ....[172]....
        /*088c*/ 	.word	0x0001c4b0


	//   ....[173]....
        /*0890*/ 	.word	0x0001c550


	//   ....[174]....
        /*0894*/ 	.word	0x0001c5f0


	//   ....[175]....
        /*0898*/ 	.word	0x0001c6a0


	//   ....[176]....
        /*089c*/ 	.word	0x0001c750


	//   ....[177]....
        /*08a0*/ 	.word	0x0001c7c0


	//   ....[178]....
        /*08a4*/ 	.word	0x0001c820


	//   ....[179]....
        /*08a8*/ 	.word	0x0001c910


	//   ....[180]....
        /*08ac*/ 	.word	0x0001c970


	//   ....[181]....
        /*08b0*/ 	.word	0x0001ca70


	//   ....[182]....
        /*08b4*/ 	.word	0x0001cad0


	//   ....[183]....
        /*08b8*/ 	.word	0x0001cb70


	//   ....[184]....
        /*08bc*/ 	.word	0x0001cc30


	//   ....[185]....
        /*08c0*/ 	.word	0x0001cd00


	//   ....[186]....
        /*08c4*/ 	.word	0x0001cd80


	//   ....[187]....
        /*08c8*/ 	.word	0x0001ce40


	//   ....[188]....
        /*08cc*/ 	.word	0x0001cf80


	//   ....[189]....
        /*08d0*/ 	.word	0x0001d030


	//   ....[190]....
        /*08d4*/ 	.word	0x0001d0e0


	//   ....[191]....
        /*08d8*/ 	.word	0x0001d180


	//   ....[192]....
        /*08dc*/ 	.word	0x0001d230


	//   ....[193]....
        /*08e0*/ 	.word	0x0001d2d0


	//   ....[194]....
        /*08e4*/ 	.word	0x0001d380


	//   ....[195]....
        /*08e8*/ 	.word	0x0001d420


	//   ....[196]....
        /*08ec*/ 	.word	0x0001d490


	//   ....[197]....
        /*08f0*/ 	.word	0x0001d550


	//   ....[198]....
        /*08f4*/ 	.word	0x0001d640


	//   ....[199]....
        /*08f8*/ 	.word	0x0001d6d0


	//   ....[200]....
        /*08fc*/ 	.word	0x0001d730


	//   ....[201]....
        /*0900*/ 	.word	0x0001d7e0


	//   ....[202]....
        /*0904*/ 	.word	0x0001d840


	//   ....[203]....
        /*0908*/ 	.word	0x0001d8f0


	//   ....[204]....
        /*090c*/ 	.word	0x0001d950


	//   ....[205]....
        /*0910*/ 	.word	0x0001da00


	//   ....[206]....
        /*0914*/ 	.word	0x0001da60


	//   ....[207]....
        /*0918*/ 	.word	0x0001db10


	//   ....[208]....
        /*091c*/ 	.word	0x0001dd70


	//----- nvinfo : EIATTR_REG_RECONFIG
	.align		4
.L_205:
        /*0920*/ 	.byte	0x01, 0x54
	.zero		2


	//----- nvinfo : EIATTR_SYSCALL_OFFSETS
	.align		4
        /*0924*/ 	.byte	0x04, 0x46
        /*0926*/ 	.short	(.L_207 - .L_206)


	//   ....[0]....
.L_206:
        /*0928*/ 	.word	0x00001960


	//   ....[1]....
        /*092c*/ 	.word	0x00016600


	//   ....[2]....
        /*0930*/ 	.word	0x00016770


	//   ....[3]....
        /*0934*/ 	.word	0x000168c0


	//   ....[4]....
        /*0938*/ 	.word	0x00016a00


	//   ....[5]....
        /*093c*/ 	.word	0x00017f50


	//----- nvinfo : EIATTR_MBARRIER_INSTR_OFFSETS
	.align		4
.L_207:
        /*0940*/ 	.byte	0x04, 0x39
        /*0942*/ 	.short	(.L_209 - .L_208)


	//   ....[0]....
.L_208:
        /*0944*/ 	.word	0x00000180
        /*0948*/ 	.word	0x000000ff
        /*094c*/ 	.word	0x00013200
        /*0950*/ 	.short	0x0100
        /*0952*/ 	.byte	0x08
	.zero		1


	//   ....[1]....
        /*0954*/ 	.word	0x00000190
        /*0958*/ 	.word	0x000000ff
        /*095c*/ 	.word	0x00013220
        /*0960*/ 	.short	0x0100
        /*0962*/ 	.byte	0x08
	.zero		1


	//   ....[2]....
        /*0964*/ 	.word	0x00000280
        /*0968*/ 	.word	0x000000ff
        /*096c*/ 	.word	0x00013230
        /*0970*/ 	.short	0x0100
        /*0972*/ 	.byte	0x08
	.zero		1


	//   ....[3]....
        /*0974*/ 	.word	0x00000290
        /*0978*/ 	.word	0x000000ff
        /*097c*/ 	.word	0x00013240
        /*0980*/ 	.short	0x0100
        /*0982*/ 	.byte	0x08
	.zero		1


	//   ....[4]....
        /*0984*/ 	.word	0x000002a0
        /*0988*/ 	.word	0x000000ff
        /*098c*/ 	.word	0x00013238
        /*0990*/ 	.short	0x0100
        /*0992*/ 	.byte	0x08
	.zero		1


	//   ....[5]....
        /*0994*/ 	.word	0x000002b0
        /*0998*/ 	.word	0x000000ff
        /*099c*/ 	.word	0x00013248
        /*09a0*/ 	.short	0x0100
        /*09a2*/ 	.byte	0x08
	.zero		1


	//   ....[6]....
        /*09a4*/ 	.word	0x000003e0
        /*09a8*/ 	.word	0x000000ff
        /*09ac*/ 	.word	0x00013250
        /*09b0*/ 	.short	0x0100
        /*09b2*/ 	.byte	0x08
	.zero		1


	//   ....[7]....
        /*09b4*/ 	.word	0x000003f0
        /*09b8*/ 	.word	0x000000ff
        /*09bc*/ 	.word	0x00013260
        /*09c0*/ 	.short	0x0100
        /*09c2*/ 	.byte	0x08
	.zero		1


	//   ....[8]....
        /*09c4*/ 	.word	0x00000400
        /*09c8*/ 	.word	0x000000ff
        /*09cc*/ 	.word	0x00013258
        /*09d0*/ 	.short	0x0100
        /*09d2*/ 	.byte	0x08
	.zero		1


	//   ....[9]....
        /*09d4*/ 	.word	0x00000410
        /*09d8*/ 	.word	0x000000ff
        /*09dc*/ 	.word	0x00013268
        /*09e0*/ 	.short	0x0100
        /*09e2*/ 	.byte	0x08
	.zero		1


	//   ....[10]....
        /*09e4*/ 	.word	0x00000500
        /*09e8*/ 	.word	0x000000ff
        /*09ec*/ 	.word	0x00013270
        /*09f0*/ 	.short	0x0100
        /*09f2*/ 	.byte	0x06
	.zero		1


	//   ....[11]....
        /*09f4*/ 	.word	0x00000510
        /*09f8*/ 	.word	0x000000ff
        /*09fc*/ 	.word	0x00013280
        /*0a00*/ 	.short	0x0100
        /*0a02*/ 	.byte	0x06
	.zero		1


	//   ....[12]....
        /*0a04*/ 	.word	0x00000520
        /*0a08*/ 	.word	0x000000ff
        /*0a0c*/ 	.word	0x00013278
        /*0a10*/ 	.short	0x0100
        /*0a12*/ 	.byte	0x06
	.zero		1


	//   ....[13]....
        /*0a14*/ 	.word	0x00000530
        /*0a18*/ 	.word	0x000000ff
        /*0a1c*/ 	.word	0x00013288
        /*0a20*/ 	.short	0x0100
        /*0a22*/ 	.byte	0x06
	.zero		1


	//   ....[14]....
        /*0a24*/ 	.word	0x00000660
        /*0a28*/ 	.word	0x000000ff
        /*0a2c*/ 	.word	0x00013290
        /*0a30*/ 	.short	0x0100
        /*0a32*/ 	.byte	0x08
	.zero		1


	//   ....[15]....
        /*0a34*/ 	.word	0x00000670
        /*0a38*/ 	.word	0x000000ff
        /*0a3c*/ 	.word	0x000132a0
        /*0a40*/ 	.short	0x0100
        /*0a42*/ 	.byte	0x08
	.zero		1


	//   ....[16]....
        /*0a44*/ 	.word	0x00000680
        /*0a48*/ 	.word	0x000000ff
        /*0a4c*/ 	.word	0x00013298
        /*0a50*/ 	.short	0x0100
        /*0a52*/ 	.byte	0x08
	.zero		1


	//   ....[17]....
        /*0a54*/ 	.word	0x00000690
        /*0a58*/ 	.word	0x000000ff
        /*0a5c*/ 	.word	0x000132a8
        /*0a60*/ 	.short	0x0100
        /*0a62*/ 	.byte	0x08
	.zero		1


	//   ....[18]....
        /*0a64*/ 	.word	0x000007e0
        /*0a68*/ 	.word	0x000000ff
        /*0a6c*/ 	.word	0x000132b0
        /*0a70*/ 	.short	0x0100
        /*0a72*/ 	.byte	0x08
	.zero		1


	//   ....[19]....
        /*0a74*/ 	.word	0x000007f0
        /*0a78*/ 	.word	0x000000ff
        /*0a7c*/ 	.word	0x000132c0
        /*0a80*/ 	.short	0x0100
        /*0a82*/ 	.byte	0x08
	.zero		1


	//   ....[20]....
        /*0a84*/ 	.word	0x00000800
        /*0a88*/ 	.word	0x000000ff
        /*0a8c*/ 	.word	0x000132b8
        /*0a90*/ 	.short	0x0100
        /*0a92*/ 	.byte	0x08
	.zero		1


	//   ....[21]....
        /*0a94*/ 	.word	0x00000810
        /*0a98*/ 	.word	0x000000ff
        /*0a9c*/ 	.word	0x000132c8
        /*0aa0*/ 	.short	0x0100
        /*0aa2*/ 	.byte	0x08
	.zero		1


	//   ....[22]....
        /*0aa4*/ 	.word	0x00001cb0
        /*0aa8*/ 	.word	0x000000ff
        /*0aac*/ 	.word	0x00013200
        /*0ab0*/ 	.short	0x010a
        /*0ab2*/ 	.byte	0x2d
	.zero		1


	//   ....[23]....
        /*0ab4*/ 	.word	0x00001d50
        /*0ab8*/ 	.word	0x0000006a
        /*0abc*/ 	.word	0x00013230
        /*0ac0*/ 	.short	0x010a
        /*0ac2*/ 	.byte	0x3f
	.zero		1


	//   ....[24]....
        /*0ac4*/ 	.word	0x00001d90
        /*0ac8*/ 	.word	0x0000006a
        /*0acc*/ 	.word	0x00013230
        /*0ad0*/ 	.short	0x010a
        /*0ad2*/ 	.byte	0x3f
	.zero		1


	//   ....[25]....
        /*0ad4*/ 	.word	0x00002860
        /*0ad8*/ 	.word	0x000000ff
        /*0adc*/ 	.word	0x00000000
        /*0ae0*/ 	.short	0x0101
        /*0ae2*/ 	.byte	0x06
	.zero		1


	//   ....[26]....
        /*0ae4*/ 	.word	0x00006570
        /*0ae8*/ 	.word	0x000000ff
        /*0aec*/ 	.word	0x00013230
        /*0af0*/ 	.short	0x010a
        /*0af2*/ 	.byte	0x18
	.zero		1


	//   ....[27]....
        /*0af4*/ 	.word	0x000065b0
        /*0af8*/ 	.word	0x000000ff
        /*0afc*/ 	.word	0x00013230
        /*0b00*/ 	.short	0x010a
        /*0b02*/ 	.byte	0x18
	.zero		1


	//   ....[28]....
        /*0b04*/ 	.word	0x00006a00
        /*0b08*/ 	.word	0x000000ff
        /*0b0c*/ 	.word	0x00013250
        /*0b10*/ 	.short	0x010a
        /*0b12*/ 	.byte	0x0b
	.zero		1


	//   ....[29]....
        /*0b14*/ 	.word	0x00006a40
        /*0b18*/ 	.word	0x000000ff
        /*0b1c*/ 	.word	0x00013250
        /*0b20*/ 	.short	0x010a
        /*0b22*/ 	.byte	0x0b
	.zero		1


	//   ....[30]....
        /*0b24*/ 	.word	0x000072a0
        /*0b28*/ 	.word	0x000000ff
        /*0b2c*/ 	.word	0x00000000
        /*0b30*/ 	.short	0x0101
        /*0b32*/ 	.byte	0x18
	.zero		1


	//   ....[31]....
        /*0b34*/ 	.word	0x0000a950
        /*0b38*/ 	.word	0x000000ff
        /*0b3c*/ 	.word	0x00000000
        /*0b40*/ 	.short	0x0101
        /*0b42*/ 	.byte	0x06
	.zero		1


	//   ....[32]....
        /*0b44*/ 	.word	0x0000b120
        /*0b48*/ 	.word	0x000000ff
        /*0b4c*/ 	.word	0x00013230
        /*0b50*/ 	.short	0x010a
        /*0b52*/ 	.byte	0x06
	.zero		1


	//   ....[33]....
        /*0b54*/ 	.word	0x0000b160
        /*0b58*/ 	.word	0x000000ff
        /*0b5c*/ 	.word	0x00013230
        /*0b60*/ 	.short	0x010a
        /*0b62*/ 	.byte	0x06
	.zero		1


	//   ....[34]....
        /*0b64*/ 	.word	0x0000b5b0
        /*0b68*/ 	.word	0x000000ff
        /*0b6c*/ 	.word	0x00013250
        /*0b70*/ 	.short	0x010a
        /*0b72*/ 	.byte	0x0b
	.zero		1


	//   ....[35]....
        /*0b74*/ 	.word	0x0000b5f0
        /*0b78*/ 	.word	0x000000ff
        /*0b7c*/ 	.word	0x00013250
        /*0b80*/ 	.short	0x010a
        /*0b82*/ 	.byte	0x0b
	.zero		1


	//   ....[36]....
        /*0b84*/ 	.word	0x0000bf10
        /*0b88*/ 	.word	0x000000ff
        /*0b8c*/ 	.word	0x00000000
        /*0b90*/ 	.short	0x0101
        /*0b92*/ 	.byte	0x06
	.zero		1


	//   ....[37]....
        /*0b94*/ 	.word	0x0000d870
        /*0b98*/ 	.word	0x000000ff
        /*0b9c*/ 	.word	0x00000000
        /*0ba0*/ 	.short	0x0101
        /*0ba2*/ 	.byte	0x06
	.zero		1


	//   ....[38]....
        /*0ba4*/ 	.word	0x0000ddf0
        /*0ba8*/ 	.word	0x000000ff
        /*0bac*/ 	.word	0x00013230
        /*0bb0*/ 	.short	0x010a
        /*0bb2*/ 	.byte	0x06
	.zero		1


	//   ....[39]....
        /*0bb4*/ 	.word	0x0000de30
        /*0bb8*/ 	.word	0x000000ff
        /*0bbc*/ 	.word	0x00013230
        /*0bc0*/ 	.short	0x010a
        /*0bc2*/ 	.byte	0x06
	.zero		1


	//   ....[40]....
        /*0bc4*/ 	.word	0x0000e280
        /*0bc8*/ 	.word	0x000000ff
        /*0bcc*/ 	.word	0x00013250
        /*0bd0*/ 	.short	0x010a
        /*0bd2*/ 	.byte	0x0b
	.zero		1


	//   ....[41]....
        /*0bd4*/ 	.word	0x0000e2c0
        /*0bd8*/ 	.word	0x000000ff
        /*0bdc*/ 	.word	0x00013250
        /*0be0*/ 	.short	0x010a
        /*0be2*/ 	.byte	0x0b
	.zero		1


	//   ....[42]....
        /*0be4*/ 	.word	0x0000eae0
        /*0be8*/ 	.word	0x000000ff
        /*0bec*/ 	.word	0x00000000
        /*0bf0*/ 	.short	0x0101
        /*0bf2*/ 	.byte	0x06
	.zero		1


	//   ....[43]....
        /*0bf4*/ 	.word	0x000121e0
        /*0bf8*/ 	.word	0x000000ff
        /*0bfc*/ 	.word	0x00000000
        /*0c00*/ 	.short	0x0101
        /*0c02*/ 	.byte	0x06
	.zero		1


	//   ....[44]....
        /*0c04*/ 	.word	0x00012680
        /*0c08*/ 	.word	0x000000ff
        /*0c0c*/ 	.word	0x00013250
        /*0c10*/ 	.short	0x010a
        /*0c12*/ 	.byte	0x0e
	.zero		1


	//   ....[45]....
        /*0c14*/ 	.word	0x000126c0
        /*0c18*/ 	.word	0x000000ff
        /*0c1c*/ 	.word	0x00013250
        /*0c20*/ 	.short	0x010a
        /*0c22*/ 	.byte	0x0e
	.zero		1


	//   ....[46]....
        /*0c24*/ 	.word	0x00012d40
        /*0c28*/ 	.word	0x000000ff
        /*0c2c*/ 	.word	0x00000000
        /*0c30*/ 	.short	0x0101
        /*0c32*/ 	.byte	0x04
	.zero		1


	//   ....[47]....
        /*0c34*/ 	.word	0x00014090
        /*0c38*/ 	.word	0x00000007
        /*0c3c*/ 	.word	0x00000000
        /*0c40*/ 	.short	0x0101
        /*0c42*/ 	.byte	0x3f
	.zero		1


	//   ....[48]....
        /*0c44*/ 	.word	0x00016fd0
        /*0c48*/ 	.word	0x00000000
        /*0c4c*/ 	.word	0x00013280
        /*0c50*/ 	.short	0x010a
        /*0c52*/ 	.byte	0x3f
	.zero		1


	//   ....[49]....
        /*0c54*/ 	.word	0x00017640
        /*0c58*/ 	.word	0x00000000
        /*0c5c*/ 	.word	0x00013270
        /*0c60*/ 	.short	0x0107
        /*0c62*/ 	.byte	0x3f
	.zero		1


	//   ....[50]....
        /*0c64*/ 	.word	0x00017700
        /*0c68*/ 	.word	0x00000000
        /*0c6c*/ 	.word	0x00013270
        /*0c70*/ 	.short	0x0101
        /*0c72*/ 	.byte	0x3f
	.zero		1


	//   ....[51]....
        /*0c74*/ 	.word	0x00017750
        /*0c78*/ 	.word	0x00000000
        /*0c7c*/ 	.word	0x00013240
        /*0c80*/ 	.short	0x010a
        /*0c82*/ 	.byte	0x3f
	.zero		1


	//   ....[52]....
        /*0c84*/ 	.word	0x00017cc0
        /*0c88*/ 	.word	0x00000000
        /*0c8c*/ 	.word	0x00013230
        /*0c90*/ 	.short	0x0107
        /*0c92*/ 	.byte	0x3f
	.zero		1


	//   ....[53]....
        /*0c94*/ 	.word	0x00017d90
        /*0c98*/ 	.word	0x00000000
        /*0c9c*/ 	.word	0x00013230
        /*0ca0*/ 	.short	0x0101
        /*0ca2*/ 	.byte	0x3f
	.zero		1


	//   ....[54]....
        /*0ca4*/ 	.word	0x00018820
        /*0ca8*/ 	.word	0x00000011
        /*0cac*/ 	.word	0x00013200
        /*0cb0*/ 	.short	0x0107
        /*0cb2*/ 	.byte	0x3f
	.zero		1


	//   ....[55]....
        /*0cb4*/ 	.word	0x00018910
        /*0cb8*/ 	.word	0x00000011
        /*0cbc*/ 	.word	0x00013200
        /*0cc0*/ 	.short	0x0101
        /*0cc2*/ 	.byte	0x3f
	.zero		1


	//   ....[56]....
        /*0cc4*/ 	.word	0x00018930
        /*0cc8*/ 	.word	0x00000011
        /*0ccc*/ 	.word	0x00013220
        /*0cd0*/ 	.short	0x010a
        /*0cd2*/ 	.byte	0x3f
	.zero		1


	//   ....[57]....
        /*0cd4*/ 	.word	0x00018ea0
        /*0cd8*/ 	.word	0x00000000
        /*0cdc*/ 	.word	0x00013280
        /*0ce0*/ 	.short	0x010a
        /*0ce2*/ 	.byte	0x3f
	.zero		1


	//   ....[58]....
        /*0ce4*/ 	.word	0x000193a0
        /*0ce8*/ 	.word	0x00000000
        /*0cec*/ 	.word	0x00013270
        /*0cf0*/ 	.short	0x0107
        /*0cf2*/ 	.byte	0x3f
	.zero		1


	//   ....[59]....
        /*0cf4*/ 	.word	0x00019460
        /*0cf8*/ 	.word	0x00000000
        /*0cfc*/ 	.word	0x00013270
        /*0d00*/ 	.short	0x0101
        /*0d02*/ 	.byte	0x3f
	.zero		1


	//   ....[60]....
        /*0d04*/ 	.word	0x00019490
        /*0d08*/ 	.word	0x00000000
        /*0d0c*/ 	.word	0x00013240
        /*0d10*/ 	.short	0x010a
        /*0d12*/ 	.byte	0x3f
	.zero		1


	//   ....[61]....
        /*0d14*/ 	.word	0x000198f0
        /*0d18*/ 	.word	0x00000000
        /*0d1c*/ 	.word	0x00013230
        /*0d20*/ 	.short	0x0107
        /*0d22*/ 	.byte	0x3f
	.zero		1


	//   ....[62]....
        /*0d24*/ 	.word	0x000199b0
        /*0d28*/ 	.word	0x00000000
        /*0d2c*/ 	.word	0x00013230
        /*0d30*/ 	.short	0x0101
        /*0d32*/ 	.byte	0x3f
	.zero		1


	//   ....[63]....
        /*0d34*/ 	.word	0x00019a40
        /*0d38*/ 	.word	0x00000002
        /*0d3c*/ 	.word	0x00013270
        /*0d40*/ 	.short	0x010a
        /*0d42*/ 	.byte	0x3f
	.zero		1


	//   ....[64]....
        /*0d44*/ 	.word	0x00019ad0
        /*0d48*/ 	.word	0x00000002
        /*0d4c*/ 	.word	0x00013260
        /*0d50*/ 	.short	0x010a
        /*0d52*/ 	.byte	0x3f
	.zero		1


	//   ....[65]....
        /*0d54*/ 	.word	0x00019de0
        /*0d58*/ 	.word	0x00000002
        /*0d5c*/ 	.word	0x00013250
        /*0d60*/ 	.short	0x0101
        /*0d62*/ 	.byte	0x3f
	.zero		1


	//   ....[66]....
        /*0d64*/ 	.word	0x00019e70
        /*0d68*/ 	.word	0x00000002
        /*0d6c*/ 	.word	0x00000000
        /*0d70*/ 	.short	0x0101
        /*0d72*/ 	.byte	0x3f
	.zero		1


	//   ....[67]....
        /*0d74*/ 	.word	0x0001a050
        /*0d78*/ 	.word	0x00000003
        /*0d7c*/ 	.word	0x00013270
        /*0d80*/ 	.short	0x010a
        /*0d82*/ 	.byte	0x3f
	.zero		1


	//   ....[68]....
        /*0d84*/ 	.word	0x0001a0e0
        /*0d88*/ 	.word	0x00000003
        /*0d8c*/ 	.word	0x00013260
        /*0d90*/ 	.short	0x010a
        /*0d92*/ 	.byte	0x3f
	.zero		1


	//   ....[69]....
        /*0d94*/ 	.word	0x0001a410
        /*0d98*/ 	.word	0x00000003
        /*0d9c*/ 	.word	0x00013250
        /*0da0*/ 	.short	0x0101
        /*0da2*/ 	.byte	0x3f
	.zero		1


	//   ....[70]....
        /*0da4*/ 	.word	0x0001a4a0
        /*0da8*/ 	.word	0x00000003
        /*0dac*/ 	.word	0x00000000
        /*0db0*/ 	.short	0x0101
        /*0db2*/ 	.byte	0x3f
	.zero		1


	//   ....[71]....
        /*0db4*/ 	.word	0x0001b1d0
        /*0db8*/ 	.word	0x00000005
        /*0dbc*/ 	.word	0x00013220
        /*0dc0*/ 	.short	0x010a
        /*0dc2*/ 	.byte	0x3f
	.zero		1


	//   ....[72]....
        /*0dc4*/ 	.word	0x0001b370
        /*0dc8*/ 	.word	0x00000004
        /*0dcc*/ 	.word	0x00013240
        /*0dd0*/ 	.short	0x010a
        /*0dd2*/ 	.byte	0x3f
	.zero		1


	//   ....[73]....
        /*0dd4*/ 	.word	0x0001b420
        /*0dd8*/ 	.word	0x00000005
        /*0ddc*/ 	.word	0x00013240
        /*0de0*/ 	.short	0x010a
        /*0de2*/ 	.byte	0x3f
	.zero		1


	//   ....[74]....
        /*0de4*/ 	.word	0x0001b460
        /*0de8*/ 	.word	0x00000004
        /*0dec*/ 	.word	0x00013260
        /*0df0*/ 	.short	0x010a
        /*0df2*/ 	.byte	0x3f
	.zero		1


	//   ....[75]....
        /*0df4*/ 	.word	0x0001b4a0
        /*0df8*/ 	.word	0x00000005
        /*0dfc*/ 	.word	0x00013260
        /*0e00*/ 	.short	0x010a
        /*0e02*/ 	.byte	0x3f
	.zero		1


	//   ....[76]....
        /*0e04*/ 	.word	0x0001b4e0
        /*0e08*/ 	.word	0x00000004
        /*0e0c*/ 	.word	0x00013280
        /*0e10*/ 	.short	0x010a
        /*0e12*/ 	.byte	0x3f
	.zero		1


	//   ....[77]....
        /*0e14*/ 	.word	0x0001b520
        /*0e18*/ 	.word	0x00000005
        /*0e1c*/ 	.word	0x00013280
        /*0e20*/ 	.short	0x010a
        /*0e22*/ 	.byte	0x3f
	.zero		1


	//   ....[78]....
        /*0e24*/ 	.word	0x0001b590
        /*0e28*/ 	.word	0x00000003
        /*0e2c*/ 	.word	0x00013200
        /*0e30*/ 	.short	0x010a
        /*0e32*/ 	.byte	0x3f
	.zero		1


	//   ....[79]....
        /*0e34*/ 	.word	0x0001b5e0
        /*0e38*/ 	.word	0x0000006a
        /*0e3c*/ 	.word	0x00013230
        /*0e40*/ 	.short	0x010a
        /*0e42*/ 	.byte	0x3f
	.zero		1


	//   ....[80]....
        /*0e44*/ 	.word	0x0001b640
        /*0e48*/ 	.word	0x0000000a
        /*0e4c*/ 	.word	0x00013230
        /*0e50*/ 	.short	0x010a
        /*0e52*/ 	.byte	0x3f
	.zero		1


	//   ....[81]....
        /*0e54*/ 	.word	0x0001b6a0
        /*0e58*/ 	.word	0x0000000a
        /*0e5c*/ 	.word	0x00013250
        /*0e60*/ 	.short	0x010a
        /*0e62*/ 	.byte	0x3f
	.zero		1


	//   ....[82]....
        /*0e64*/ 	.word	0x0001b700
        /*0e68*/ 	.word	0x0000000a
        /*0e6c*/ 	.word	0x00013230
        /*0e70*/ 	.short	0x010a
        /*0e72*/ 	.byte	0x3f
	.zero		1


	//   ....[83]....
        /*0e74*/ 	.word	0x0001b760
        /*0e78*/ 	.word	0x0000000a
        /*0e7c*/ 	.word	0x00013250
        /*0e80*/ 	.short	0x010a
        /*0e82*/ 	.byte	0x3f
	.zero		1


	//   ....[84]....
        /*0e84*/ 	.word	0x0001b7c0
        /*0e88*/ 	.word	0x0000000a
        /*0e8c*/ 	.word	0x00013230
        /*0e90*/ 	.short	0x010a
        /*0e92*/ 	.byte	0x3f
	.zero		1


	//   ....[85]....
        /*0e94*/ 	.word	0x0001b820
        /*0e98*/ 	.word	0x0000000a
        /*0e9c*/ 	.word	0x00013250
        /*0ea0*/ 	.short	0x010a
        /*0ea2*/ 	.byte	0x3f
	.zero		1


	//   ....[86]....
        /*0ea4*/ 	.word	0x0001b880
        /*0ea8*/ 	.word	0x00000005
        /*0eac*/ 	.word	0x00013250
        /*0eb0*/ 	.short	0x010a
        /*0eb2*/ 	.byte	0x3f
	.zero		1


	//   ....[87]....
        /*0eb4*/ 	.word	0x0001b990
        /*0eb8*/ 	.word	0x00000000
        /*0ebc*/ 	.word	0x00013280
        /*0ec0*/ 	.short	0x010a
        /*0ec2*/ 	.byte	0x3f
	.zero		1


	//   ....[88]....
        /*0ec4*/ 	.word	0x0001c040
        /*0ec8*/ 	.word	0x00000000
        /*0ecc*/ 	.word	0x00013240
        /*0ed0*/ 	.short	0x010a
        /*0ed2*/ 	.byte	0x3f
	.zero		1


	//   ....[89]....
        /*0ed4*/ 	.word	0x0001ce80
        /*0ed8*/ 	.word	0x00000011
        /*0edc*/ 	.word	0x00013220
        /*0ee0*/ 	.short	0x010a
        /*0ee2*/ 	.byte	0x3f
	.zero		1


	//   ....[90]....
        /*0ee4*/ 	.word	0x0001ced0
        /*0ee8*/ 	.word	0x00000000
        /*0eec*/ 	.word	0x00013280
        /*0ef0*/ 	.short	0x010a
        /*0ef2*/ 	.byte	0x3f
	.zero		1


	//   ....[91]....
        /*0ef4*/ 	.word	0x0001d590
        /*0ef8*/ 	.word	0x00000000
        /*0efc*/ 	.word	0x00013240
        /*0f00*/ 	.short	0x010a
        /*0f02*/ 	.byte	0x3f
	.zero		1


	//   ....[92]....
        /*0f04*/ 	.word	0x0001db50
        /*0f08*/ 	.word	0x00000002
        /*0f0c*/ 	.word	0x00013270
        /*0f10*/ 	.short	0x010a
        /*0f12*/ 	.byte	0x3f
	.zero		1


	//   ....[93]....
        /*0f14*/ 	.word	0x0001dba0
        /*0f18*/ 	.word	0x00000002
        /*0f1c*/ 	.word	0x00013260
        /*0f20*/ 	.short	0x010a
        /*0f22*/ 	.byte	0x3f
	.zero		1


	//   ....[94]....
        /*0f24*/ 	.word	0x0001dbf0
        /*0f28*/ 	.word	0x00000003
        /*0f2c*/ 	.word	0x00013270
        /*0f30*/ 	.short	0x010a
        /*0f32*/ 	.byte	0x3f
	.zero		1


	//   ....[95]....
        /*0f34*/ 	.word	0x0001dc40
        /*0f38*/ 	.word	0x00000003
        /*0f3c*/ 	.word	0x00013260
        /*0f40*/ 	.short	0x010a
        /*0f42*/ 	.byte	0x3f
	.zero		1


	//   ....[96]....
        /*0f44*/ 	.word	0x0001dc90
        /*0f48*/ 	.word	0x00000005
        /*0f4c*/ 	.word	0x00013220
        /*0f50*/ 	.short	0x010a
        /*0f52*/ 	.byte	0x3f
	.zero		1


	//   ....[97]....
        /*0f54*/ 	.word	0x0001de30
        /*0f58*/ 	.word	0x00000004
        /*0f5c*/ 	.word	0x00013240
        /*0f60*/ 	.short	0x010a
        /*0f62*/ 	.byte	0x3f
	.zero		1


	//   ....[98]....
        /*0f64*/ 	.word	0x0001de80
        /*0f68*/ 	.word	0x00000005
        /*0f6c*/ 	.word	0x00013240
        /*0f70*/ 	.short	0x010a
        /*0f72*/ 	.byte	0x3f
	.zero		1


	//   ....[99]....
        /*0f74*/ 	.word	0x0001ded0
        /*0f78*/ 	.word	0x00000004
        /*0f7c*/ 	.word	0x00013260
        /*0f80*/ 	.short	0x010a
        /*0f82*/ 	.byte	0x3f
	.zero		1


	//   ....[100]....
        /*0f84*/ 	.word	0x0001df20
        /*0f88*/ 	.word	0x00000005
        /*0f8c*/ 	.word	0x00013260
        /*0f90*/ 	.short	0x010a
        /*0f92*/ 	.byte	0x3f
	.zero		1


	//   ....[101]....
        /*0f94*/ 	.word	0x0001df70
        /*0f98*/ 	.word	0x00000004
        /*0f9c*/ 	.word	0x00013280
        /*0fa0*/ 	.short	0x010a
        /*0fa2*/ 	.byte	0x3f
	.zero		1


	//----- nvinfo : EIATTR_NUM_MBARRIERS
	.align		4
.L_209:
        /*0fa4*/ 	.byte	0x03, 0x38
        /*0fa6*/ 	.short	0x0016


	//----- nvinfo : EIATTR_EXIT_INSTR_OFFSETS
	.align		4
        /*0fa8*/ 	.byte	0x04, 0x1c
        /*0faa*/ 	.short	(.L_211 - .L_210)


	//   ....[0]....
.L_210:
        /*0fac*/ 	.word	0x00000980


	//   ....[1]....
        /*0fb0*/ 	.word	0x00014c20


	//   ....[2]....
        /*0fb4*/ 	.word	0x0001b570


	//----- nvinfo : EIATTR_MAX_THREADS
	.align		4
.L_211:
        /*0fb8*/ 	.byte	0x04, 0x05
        /*0fba*/ 	.short	(.L_213 - .L_212)
.L_212:
        /*0fbc*/ 	.word	0x00000200
        /*0fc0*/ 	.word	0x00000001
        /*0fc4*/ 	.word	0x00000001


	//----- nvinfo : EIATTR_CRS_STACK_SIZE
	.align		4
.L_213:
        /*0fc8*/ 	.byte	0x04, 0x1e
        /*0fca*/ 	.short	(.L_215 - .L_214)
.L_214:
        /*0fcc*/ 	.word	0x00000000


	//----- nvinfo : EIATTR_CBANK_PARAM_SIZE
	.align		4
.L_215:
        /*0fd0*/ 	.byte	0x03, 0x19
        /*0fd2*/ 	.short	0x0af0


	//----- nvinfo : EIATTR_PARAM_CBANK
	.align		4
        /*0fd4*/ 	.byte	0x04, 0x0a
        /*0fd6*/ 	.short	(.L_217 - .L_216)
	.align		4
.L_216:
        /*0fd8*/ 	.word	index@(.nv.constant0._ZN7cutlass13device_kernelIN5flash11enable_sm90INS1_16FlashAttnFwdSm90INS1_25CollectiveMainloopFwdSm90ILi2EN4cute5tupleIJNS5_1CILi1EEES8_S8_EEENS6_IJNS7_ILi192EEENS7_ILi160EEENS7_ILi64EEEEEELi64ENS_12float_e4m3_tEfNS_4arch4Sm90ELb0ELb1ELb1ELb1ELb1ELb0ELb0ELb1ELb1ELb1ELb0ELb0EEENS1_21CollectiveEpilogueFwdINS6_IJSA_SC_SB_EEES9_NS_10bfloat16_tESG_Li384ELb1ELb1ELb0ELb1EEENS1_36VarlenDynamicPersistentTileSchedulerILi192ELi160ELi384ELi128ELb0ELb1ELb1ELb1ELb0ELb1EEEEEEEEEvNT_6ParamsE)
        /*0fdc*/ 	.short	0x0210
        /*0fde*/ 	.short	0x0af0


	//----- nvinfo : EIATTR_SW_WAR
	.align		4
.L_217:
        /*0fe0*/ 	.byte	0x04, 0x36
        /*0fe2*/ 	.short	(.L_219 - .L_218)
.L_218:
        /*0fe4*/ 	.word	0x00000008
.L_219:


//--------------------- .nv.info._ZN7cutlass13device_kernelIN5flash11enable_sm90INS1_16FlashAttnFwdSm90INS1_25CollectiveMainloopFwdSm90ILi2EN4cute5tupleIJNS5_1CILi1EEES8_S8_EEENS6_IJNS7_ILi192EEENS7_ILi160EEENS7_ILi64EEEEEELi64ENS_12float_e4m3_tEfNS_4arch4Sm90ELb0ELb1ELb1ELb1ELb1ELb1ELb0ELb1ELb1ELb1ELb0ELb0EEENS1_21CollectiveEpilogueFwdINS6_IJSA_SC_SB_EEES9_NS_10bfloat16_tESG_Li384ELb1ELb1ELb0ELb1EEENS1_36VarlenDynamicPersistentTileSchedulerILi192ELi160ELi384ELi128ELb0ELb1ELb1ELb1ELb0ELb1EEEEEEEEEvNT_6ParamsE --------------------------
	.section	.nv.info._ZN7cutlass13device_kernelIN5flash11enable_sm90INS1_16FlashAttnFwdSm90INS1_25CollectiveMainloopFwdSm90ILi2EN4cute5tupleIJNS5_1CILi1EEES8_S8_EEENS6_IJNS7_ILi192EEENS7_ILi160EEENS7_ILi64EEEEEELi64ENS_12float_e4m3_tEfNS_4arch4Sm90ELb0ELb1ELb1ELb1ELb1ELb1ELb0ELb1ELb1ELb1ELb0ELb0EEENS1_21CollectiveEpilogueFwdINS6_IJSA_SC_SB_EEES9_NS_10bfloat16_tESG_Li384ELb1ELb1ELb0ELb1EEENS1_36VarlenDynamicPersistentTileSchedulerILi192ELi160ELi384ELi128ELb0ELb1ELb1ELb1ELb0ELb1EEEEEEEEEvNT_6ParamsE,"",@"SHT_CUDA_INFO"
	.sectionflags	@""
	.align	4


	//----- nvinfo : EIATTR_CUDA_API_VERSION
	.align		4
        /*0000*/ 	.byte	0x04, 0x37
        /*0002*/ 	.short	(.L_221 - .L_220)
.L_220:
        /*0004*/ 	.word	0x00000082


	//----- nvinfo : EIATTR_KPARAM_INFO
	.align		4
.L_221:
        /*0008*/ 	.byte	0x04, 0x17
        /*000a*/ 	.short	(.L_223 - .L_222)
.L_222:
        /*000c*/ 	.word	0x00000000
        /*0010*/ 	.short	0x0000
        /*0012*/ 	.short	0x0070
        /*0014*/ 	.byte	0x00, 0xf0, 0x01, 0x2a


	//----- nvinfo : EIATTR_SPARSE_MMA_MASK
	.align		4
.L_223:
        /*0018*/ 	.byte	0x03, 0x50
        /*001a*/ 	.short	0x0000


	//----- nvinfo : EIATTR_MAXREG_COUNT
	.align		4
        /*001c*/ 	.byte	0x03, 0x1b
        /*001e*/ 	.short	0x0080


	//----- nvinfo : EIATTR_NUM_BARRIERS
	.align		4
        /*0020*/ 	.byte	0x02, 0x4c
        /*0022*/ 	.byte	0x10
	.zero		1


	//----- nvinfo : EIATTR_EXTERNS
	.align		4
        /*0024*/ 	.byte	0x04, 0x0f
        /*0026*/ 	.short	(.L_225 - .L_224)


	//   ....[0]....
	.align		4
.L_224:
        /*0028*/ 	.word	index@(__assertfail)


	//----- nvinfo : EIATTR_ANNOTATIONS
	.align		4
.L_225:
        /*002c*/ 	.byte	0x04, 0x55
        /*002e*/ 	.short	(.L_227 - .L_226)


	//   ....[0]....
.L_226:
        /* <DEDUP_REMOVED lines=120> */


	//----- nvinfo : EIATTR_MERCURY_ISA_VERSION
	.align		4
.L_227:
        /*07a0*/ 	.byte	0x03, 0x5f
        /*07a2*/ 	.short	0x0101


	//----- nvinfo : EIATTR_UNUSED_LOAD_BYTE_OFFSET
	.align		4
        /*07a4*/ 	.byte	0x04, 0x44
        /*07a6*/ 	.short	(.L_229 - .L_228)


	//   ....[0]....
.L_228:
        /*07a8*/ 	.word	0x00000a40
        /*07ac*/ 	.word	0x0000fff0


	//   ....[1]....
        /*07b0*/ 	.word	0x0001aba0
        /*07b4*/ 	.word	0x0000fff0


	//----- nvinfo : EIATTR_INT_WARP_WIDE_INSTR_OFFSETS
	.align		4
.L_229:
        /*07b8*/ 	.byte	0x04, 0x31
        /*07ba*/ 	.short	(.L_231 - .L_230)


	//   ....[0]....
.L_230:
        /*07bc*/ 	.word	0x00000120


	//   ....[1]....
        /*07c0*/ 	.word	0x00000160


	//   ....[2]....
        /*07c4*/ 	.word	0x00000220


	//   ....[3]....
        /*07c8*/ 	.word	0x0001f3a0


	//   ....[4]....
        /*07cc*/ 	.word	0x0001f430


	//   ....[5]....
        /*07d0*/ 	.word	0x00022eb0


	//   ....[6]....
        /*07d4*/ 	.word	0x00022f40


	//----- nvinfo : EIATTR_COOP_GROUP_MASK_REGIDS
	.align		4
.L_231:
        /*07d8*/ 	.byte	0x04, 0x29
        /*07da*/ 	.short	(.L_233 - .L_232)


	//   ....[0]....
.L_232:
        /*07dc*/ 	.word	0xffffffff


	//   ....[1]....
        /*07e0*/ 	.word	0xffffffff


	//   ....[2]....
        /*07e4*/ 	.word	0xffffffff


	//   ....[3]....
        /*07e8*/ 	.word	0xffffffff


	//   ....[4]....
        /*07ec*/ 	.word	0xffffffff


	//   ....[5]....
        /*07f0*/ 	.word	0xffffffff


	//   ....[6]....
        /*07f4*/ 	.word	0xffffffff


	//   ....[7]....
        /*07f8*/ 	.word	0xffffffff


	//   ....[8]....
        /*07fc*/ 	.word	0xffffffff


	//   ....[9]....
        /*0800*/ 	.word	0xffffffff


	//   ....[10]....
        /*0804*/ 	.word	0xffffffff


	//   ....[11]....
        /*0808*/ 	.word	0xffffffff


	//   ....[12]....
        /*080c*/ 	.word	0xffffffff


	//   ....[13]....
        /*0810*/ 	.word	0xffffffff


	//   ....[14]....
        /*0814*/ 	.word	0xffffffff


	//   ....[15]....
        /*0818*/ 	.word	0xffffffff


	//   ....[16]....
        /*081c*/ 	.word	0xffffffff


	//   ....[17]....
        /*0820*/ 	.word	0xffffffff


	//   ....[18]....
        /*0824*/ 	.word	0xffffffff


	//   ....[19]....
        /*0828*/ 	.word	0xffffffff


	//   ....[20]....
        /*082c*/ 	.word	0xffffffff


	//   ....[21]....
        /*0830*/ 	.word	0xffffffff


	//   ....[22]....
        /*0834*/ 	.word	0xffffffff


	//   ....[23]....
        /*0838*/ 	.word	0xffffffff


	//   ....[24]....
        /*083c*/ 	.word	0xffffffff


	//   ....[25]....
        /*0840*/ 	.word	0xffffffff


	//   ....[26]....
        /*0844*/ 	.word	0xffffffff


	//   ....[27]....
        /*0848*/ 	.word	0xffffffff


	//   ....[28]....
        /*084c*/ 	.word	0xffffffff


	//   ....[29]....
        /*0850*/ 	.word	0xffffffff


	//   ....[30]....
        /*0854*/ 	.word	0xffffffff


	//   ....[31]....
        /*0858*/ 	.word	0xffffffff


	//   ....[32]....
        /*085c*/ 	.word	0xffffffff


	//   ....[33]....
        /*0860*/ 	.word	0xffffffff


	//   ....[34]....
        /*0864*/ 	.word	0xffffffff


	//   ....[35]....
        /*0868*/ 	.word	0xffffffff


	//   ....[36]....
        /*086c*/ 	.word	0xffffffff


	//   ....[37]....
        /*0870*/ 	.word	0xffffffff


	//   ....[38]....
        /*0874*/ 	.word	0xffffffff


	//   ....[39]....
        /*0878*/ 	.word	0xffffffff


	//   ....[40]....
        /*087c*/ 	.word	0xffffffff


	//   ....[41]....
        /*0880*/ 	.word	0xffffffff


	//   ....[42]....
        /*0884*/ 	.word	0xffffffff


	//   ....[43]....
        /*0888*/ 	.word	0xffffffff


	//   ....[44]....
        /*088c*/ 	.word	0xffffffff


	//   ....[45]....
        /*0890*/ 	.word	0xffffffff


	//   ....[46]....
        /*0894*/ 	.word	0xffffffff


	//   ....[47]....
        /*0898*/ 	.word	0xffffffff


	//   ....[48]....
        /*089c*/ 	.word	0xffffffff


	//   ....[49]....
        /*08a0*/ 	.word	0xffffffff


	//   ....[50]....
        /*08a4*/ 	.word	0xffffffff


	//   ....[51]....
        /*08a8*/ 	.word	0xffffffff


	//   ....[52]....
        /*08ac*/ 	.word	0xffffffff


	//   ....[53]....
        /*08b0*/ 	.word	0xffffffff


	//   ....[54]....
        /*08b4*/ 	.word	0xffffffff


	//   ....[55]....
        /*08b8*/ 	.word	0xffffffff


	//   ....[56]....
        /*08bc*/ 	.word	0xffffffff


	//   ....[57]....
        /*08c0*/ 	.word	0xffffffff


	//   ....[58]....
        /*08c4*/ 	.word	0xffffffff


	//   ....[59]....
        /*08c8*/ 	.word	0xffffffff


	//   ....[60]....
        /*08cc*/ 	.word	0xffffffff


	//   ....[61]....
        /*08d0*/ 	.word	0xffffffff


	//   ....[62]....
        /*08d4*/ 	.word	0xffffffff


	//   ....[63]....
        /*08d8*/ 	.word	0xffffffff


	//   ....[64]....
        /*08dc*/ 	.word	0xffffffff


	//   ....[65]....
        /*08e0*/ 	.word	0xffffffff


	//   ....[66]....
        /*08e4*/ 	.word	0xffffffff


	//   ....[67]....
        /*08e8*/ 	.word	0xffffffff


	//   ....[68]....
        /*08ec*/ 	.word	0xffffffff


	//   ....[69]....
        /*08f0*/ 	.word	0xffffffff


	//   ....[70]....
        /*08f4*/ 	.word	0xffffffff


	//   ....[71]....
        /*08f8*/ 	.word	0xffffffff


	//   ....[72]....
        /*08fc*/ 	.word	0xffffffff


	//   ....[73]....
        /*0900*/ 	.word	0xffffffff


	//   ....[74]....
        /*0904*/ 	.word	0xffffffff


	//   ....[75]....
        /*0908*/ 	.word	0xffffffff


	//   ....[76]....
        /*090c*/ 	.word	0xffffffff


	//   ....[77]....
        /*0910*/ 	.word	0xffffffff


	//   ....[78]....
        /*0914*/ 	.word	0xffffffff


	//   ....[79]....
        /*0918*/ 	.word	0xffffffff


	//   ....[80]....
        /*091c*/ 	.word	0xffffffff


	//   ....[81]....
        /*0920*/ 	.word	0xffffffff


	//   ....[82]....
        /*0924*/ 	.word	0xffffffff


	//   ....[83]....
        /*0928*/ 	.word	0xffffffff


	//   ....[84]....
        /*092c*/ 	.word	0xffffffff


	//   ....[85]....
        /*0930*/ 	.word	0xffffffff


	//   ....[86]....
        /*0934*/ 	.word	0xffffffff


	//   ....[87]....
        /*0938*/ 	.word	0xffffffff


	//   ....[88]....
        /*093c*/ 	.word	0xffffffff


	//   ....[89]....
        /*0940*/ 	.word	0xffffffff


	//   ....[90]....
        /*0944*/ 	.word	0xffffffff


	//   ....[91]....
        /*0948*/ 	.word	0xffffffff


	//   ....[92]....
        /*094c*/ 	.word	0xffffffff


	//   ....[93]....
        /*0950*/ 	.word	0xffffffff


	//   ....[94]....
        /*0954*/ 	.word	0xffffffff


	//   ....[95]....
        /*0958*/ 	.word	0xffffffff


	//   ....[96]....
        /*095c*/ 	.word	0xffffffff


	//   ....[97]....
        /*0960*/ 	.word	0xffffffff


	//   ....[98]....
        /*0964*/ 	.word	0xffffffff


	//   ....[99]....
        /*0968*/ 	.word	0xffffffff


	//   ....[100]....
        /*096c*/ 	.word	0xffffffff


	//   ....[101]....
        /*0970*/ 	.word	0xffffffff


	//   ....[102]....
        /*0974*/ 	.word	0xffffffff


	//   ....[103]....
        /*0978*/ 	.word	0xffffffff


	//   ....[104]....
        /*097c*/ 	.word	0xffffffff


	//   ....[105]....
        /*0980*/ 	.word	0xffffffff


	//   ....[106]....
        /*0984*/ 	.word	0xffffffff


	//   ....[107]....
        /*0988*/ 	.word	0xffffffff


	//   ....[108]....
        /*098c*/ 	.word	0xffffffff


	//   ....[109]....
        /*0990*/ 	.word	0xffffffff


	//   ....[110]....
        /*0994*/ 	.word	0xffffffff


	//   ....[111]....
        /*0998*/ 	.word	0xffffffff


	//   ....[112]....
        /*099c*/ 	.word	0xffffffff


	//   ....[113]....
        /*09a0*/ 	.word	0xffffffff


	//   ....[114]....
        /*09a4*/ 	.word	0xffffffff


	//   ....[115]....
        /*09a8*/ 	.word	0xffffffff


	//   ....[116]....
        /*09ac*/ 	.word	0xffffffff


	//   ....[117]....
        /*09b0*/ 	.word	0xffffffff


	//   ....[118]....
        /*09b4*/ 	.word	0xffffffff


	//   ....[119]....
        /*09b8*/ 	.word	0xffffffff


	//   ....[120]....
        /*09bc*/ 	.word	0xffffffff


	//   ....[121]....
        /*09c0*/ 	.word	0xffffffff


	//   ....[122]....
        /*09c4*/ 	.word	0xffffffff


	//   ....[123]....
        /*09c8*/ 	.word	0xffffffff


	//   ....[124]....
        /*09cc*/ 	.word	0xffffffff


	//   ....[125]....
        /*09d0*/ 	.word	0xffffffff


	//   ....[126]....
        /*09d4*/ 	.word	0xffffffff


	//   ....[127]....
        /*09d8*/ 	.word	0xffffffff


	//   ....[128]....
        /*09dc*/ 	.word	0xffffffff


	//   ....[129]....
        /*09e0*/ 	.word	0xffffffff


	//   ....[130]....
        /*09e4*/ 	.word	0xffffffff


	//   ....[131]....
        /*09e8*/ 	.word	0xffffffff


	//   ....[132]....
        /*09ec*/ 	.word	0xffffffff


	//   ....[133]....
        /*09f0*/ 	.word	0xffffffff


	//   ....[134]....
        /*09f4*/ 	.word	0xffffffff


	//   ....[135]....
        /*09f8*/ 	.word	0xffffffff


	//   ....[136]....
        /*09fc*/ 	.word	0xffffffff


	//   ....[137]....
        /*0a00*/ 	.word	0xffffffff


	//   ....[138]....
        /*0a04*/ 	.word	0xffffffff


	//   ....[139]....
        /*0a08*/ 	.word	0xffffffff


	//   ....[140]....
        /*0a0c*/ 	.word	0xffffffff


	//   ....[141]....
        /*0a10*/ 	.word	0xffffffff


	//   ....[142]....
        /*0a14*/ 	.word	0xffffffff


	//   ....[143]....
        /*0a18*/ 	.word	0xffffffff


	//   ....[144]....
        /*0a1c*/ 	.word	0xffffffff


	//   ....[145]....
        /*0a20*/ 	.word	0xffffffff


	//   ....[146]....
        /*0a24*/ 	.word	0xffffffff


	//   ....[147]....
        /*0a28*/ 	.word	0xffffffff


	//   ....[148]....
        /*0a2c*/ 	.word	0xffffffff


	//   ....[149]....
        /*0a30*/ 	.word	0xffffffff


	//   ....[150]....
        /*0a34*/ 	.word	0xffffffff


	//   ....[151]....
        /*0a38*/ 	.word	0xffffffff


	//   ....[152]....
        /*0a3c*/ 	.word	0xffffffff


	//   ....[153]....
        /*0a40*/ 	.word	0xffffffff


	//   ....[154]....
        /*0a44*/ 	.word	0xffffffff


	//   ....[155]....
        /*0a48*/ 	.word	0xffffffff


	//   ....[156]....
        /*0a4c*/ 	.word	0xffffffff


	//   ....[157]....
        /*0a50*/ 	.word	0xffffffff


	//   ....[158]....
        /*0a54*/ 	.word	0xffffffff


	//   ....[159]....
        /*0a58*/ 	.word	0xffffffff


	//   ....[160]....
        /*0a5c*/ 	.word	0xffffffff


	//   ....[161]....
        /*0a60*/ 	.word	0xffffffff


	//   ....[162]....
        /*0a64*/ 	.word	0xffffffff


	//   ....[163]....
        /*0a68*/ 	.word	0xffffffff


	//   ....[164]....
        /*0a6c*/ 	.word	0xffffffff


	//   ....[165]....
        /*0a70*/ 	.word	0xffffffff


	//   ....[166]....
        /*0a74*/ 	.word	0xffffffff


	//   ....[167]....
        /*0a78*/ 	.word	0xffffffff


	//   ....[168]....
        /*0a7c*/ 	.word	0xffffffff


	//   ....[169]....
        /*0a80*/ 	.word	0xffffffff


	//   ....[170]....
        /*0a84*/ 	.word	0xffffffff


	//   ....[171]....
        /*0a88*/ 	.word	0xffffffff


	//   ....[172]....
        /*0a8c*/ 	.word	0xffffffff


	//   ....[173]....
        /*0a90*/ 	.word	0x0500000f


	//   ....[174]....
        /*0a94*/ 	.word	0x0500000f


	//   ....[175]....
        /*0a98*/ 	.word	0x0500000f


	//   ....[176]....
        /*0a9c*/ 	.word	0x0500000f


	//   ....[177]....
        /*0aa0*/ 	.word	0x0500000f


	//   ....[178]....
        /*0aa4*/ 	.word	0x0500000f


	//   ....[179]....
        /*0aa8*/ 	.word	0x0500000f


	//   ....[180]....
        /*0aac*/ 	.word	0x0500000f


	//   ....[181]....
        /*0ab0*/ 	.word	0x0500000f


	//   ....[182]....
        /*0ab4*/ 	.word	0x0500000f


	//   ....[183]....
        /*0ab8*/ 	.word	0x0500000f


	//   ....[184]....
        /*0abc*/ 	.word	0x0500000f


	//   ....[185]....
        /*0ac0*/ 	.word	0x0500000f


	//   ....[186]....
        /*0ac4*/ 	.word	0x0500000f


	//   ....[187]....
        /*0ac8*/ 	.word	0x0500000f


	//   ....[188]....
        /*0acc*/ 	.word	0x0500000f


	//   ....[189]....
        /*0ad0*/ 	.word	0x0500000f


	//   ....[190]....
        /*0ad4*/ 	.word	0x0500000f


	//   ....[191]....
        /*0ad8*/ 	.word	0x0500000f


	//   ....[192]....
        /*0adc*/ 	.word	0x0500000f


	//   ....[193]....
        /*0ae0*/ 	.word	0x0500000f


	//   ....[194]....
        /*0ae4*/ 	.word	0x0500000f


	//   ....[195]....
        /*0ae8*/ 	.word	0x0500000f


	//   ....[196]....
        /*0aec*/ 	.word	0x0500000f


	//   ....[197]....
        /*0af0*/ 	.word	0x0500000f


	//   ....[198]....
        /*0af4*/ 	.word	0x0500000f


	//   ....[199]....
        /*0af8*/ 	.word	0x0500000f


	//   ....[200]....
        /*0afc*/ 	.word	0x0500000f


	//   ....[201]....
        /*0b00*/ 	.word	0x0500000f


	//   ....[202]....
        /*0b04*/ 	.word	0x0500000f


	//   ....[203]....
        /*0b08*/ 	.word	0x0500000f


	//   ....[204]....
        /*0b0c*/ 	.word	0x0500000f


	//   ....[205]....
        /*0b10*/ 	.word	0x0500000f


	//   ....[206]....
        /*0b14*/ 	.word	0x0500000f


	//   ....[207]....
        /*0b18*/ 	.word	0x0500000f


	//   ....[208]....
        /*0b1c*/ 	.word	0x0500000f


	//   ....[209]....
        /*0b20*/ 	.word	0x0500000f


	//   ....[210]....
        /*0b24*/ 	.word	0x0500000f


	//   ....[211]....
        /*0b28*/ 	.word	0x0500000f


	//   ....[212]....
        /*0b2c*/ 	.word	0x0500000f


	//   ....[213]....
        /*0b30*/ 	.word	0x0500000f


	//   ....[214]....
        /*0b34*/ 	.word	0x0500000f


	//   ....[215]....
        /*0b38*/ 	.word	0x0500000f


	//   ....[216]....
        /*0b3c*/ 	.word	0x0500000f


	//   ....[217]....
        /*0b40*/ 	.word	0x0500000f


	//   ....[218]....
        /*0b44*/ 	.word	0x0500000f


	//   ....[219]....
        /*0b48*/ 	.word	0x0500000f


	//   ....[220]....
        /*0b4c*/ 	.word	0x0500000f


	//   ....[221]....
        /*0b50*/ 	.word	0x0500000f


	//   ....[222]....
        /*0b54*/ 	.word	0x0500000f


	//   ....[223]....
        /*0b58*/ 	.word	0x0500000f


	//   ....[224]....
        /*0b5c*/ 	.word	0x0500000f


	//   ....[225]....
        /*0b60*/ 	.word	0x0500000f


	//   ....[226]....
        /*0b64*/ 	.word	0x0500000f


	//   ....[227]....
        /*0b68*/ 	.word	0x0500000f


	//   ....[228]....
        /*0b6c*/ 	.word	0x0500000f


	//   ....[229]....
        /*0b70*/ 	.word	0x0500000f


	//   ....[230]....
        /*0b74*/ 	.word	0x0500000f


	//   ....[231]....
        /*0b78*/ 	.word	0x0500000f


	//   ....[232]....
        /*0b7c*/ 	.word	0x0500000f


	//   ....[233]....
        /*0b80*/ 	.word	0x0500000f


	//   ....[234]....
        /*0b84*/ 	.word	0x0500000f


	//   ....[235]....
        /*0b88*/ 	.word	0x0500000f


	//   ....[236]....
        /*0b8c*/ 	.word	0x0500000f


	//   ....[237]....
        /*0b90*/ 	.word	0x0500000f


	//   ....[238]....
        /*0b94*/ 	.word	0x0500000f


	//   ....[239]....
        /*0b98*/ 	.word	0x0500000f


	//   ....[240]....
        /*0b9c*/ 	.word	0x0500000f


	//   ....[241]....
        /*0ba0*/ 	.word	0x0500000f


	//   ....[242]....
        /*0ba4*/ 	.word	0x0500000f


	//   ....[243]....
        /*0ba8*/ 	.word	0x0500000f


	//   ....[244]....
        /*0bac*/ 	.word	0x0500000f


	//   ....[245]....
        /*0bb0*/ 	.word	0x0500000f


	//   ....[246]....
        /*0bb4*/ 	.word	0x0500000f


	//   ....[247]....
        /*0bb8*/ 	.word	0x0500000f


	//   ....[248]....
        /*0bbc*/ 	.word	0x0500000f


	//   ....[249]....
        /*0bc0*/ 	.word	0x0500000f


	//   ....[250]....
        /*0bc4*/ 	.word	0x0500000f


	//   ....[251]....
        /*0bc8*/ 	.word	0x0500000f


	//   ....[252]....
        /*0bcc*/ 	.word	0x0500000f


	//   ....[253]....
        /*0bd0*/ 	.word	0x0500000f


	//   ....[254]....
        /*0bd4*/ 	.word	0x0500000f


	//   ....[255]....
        /*0bd8*/ 	.word	0x0500000f


	//   ....[0]....
        /*0bdc*/ 	.word	0x0500000f


	//   ....[1]....
        /*0be0*/ 	.word	0x0500000f


	//   ....[2]....
        /*0be4*/ 	.word	0x0500000f


	//----- nvinfo : EIATTR_COOP_GROUP_INSTR_OFFSETS
	.align		4
.L_233:
        /*0be8*/ 	.byte	0x04, 0x28
        /*0bea*/ 	.short	(.L_235 - .L_234)


	//   ....[0]....
.L_234:
        /*0bec*/ 	.word	0x00000060


	//   ....[1]....
        /*0bf0*/ 	.word	0x00000130


	//   ....[2]....
        /*0bf4*/ 	.word	0x00000230


	//   ....[3]....
        /*0bf8*/ 	.word	0x000003a0


	//   ....[4]....
        /*0bfc*/ 	.word	0x00000500


	//   ....[5]....
        /*0c00*/ 	.word	0x00000620


	//   ....[6]....
        /*0c04*/ 	.word	0x00000780


	//   ....[7]....
        /*0c08*/ 	.word	0x00002950


	//   ....[8]....
        /*0c0c*/ 	.word	0x00002960


	//   ....[9]....
        /*0c10*/ 	.word	0x00003aa0


	//   ....[10]....
        /*0c14*/ 	.word	0x00003ab0


	//   ....[11]....
        /*0c18*/ 	.word	0x00004c40


	//   ....[12]....
        /*0c1c*/ 	.word	0x00004c50


	//   ....[13]....
        /*0c20*/ 	.word	0x00005000


	//   ....[14]....
        /*0c24*/ 	.word	0x00005020


	//   ....[15]....
        /*0c28*/ 	.word	0x00005900


	//   ....[16]....
        /*0c2c*/ 	.word	0x00006330


	//   ....[17]....
        /*0c30*/ 	.word	0x00006340


	//   ....[18]....
        /*0c34*/ 	.word	0x00006350


	//   ....[19]....
        /*0c38*/ 	.word	0x00006360


	//   ....[20]....
        /*0c3c*/ 	.word	0x00007840


	//   ....[21]....
        /*0c40*/ 	.word	0x00007850


	//   ....[22]....
        /*0c44*/ 	.word	0x00007860


	//   ....[23]....
        /*0c48*/ 	.word	0x00007870


	//   ....[24]....
        /*0c4c*/ 	.word	0x00009a10


	//   ....[25]....
        /*0c50*/ 	.word	0x0000ae30


	//   ....[26]....
        /*0c54*/ 	.word	0x0000b7d0


	//   ....[27]....
        /*0c58*/ 	.word	0x0000b8d0


	//   ....[28]....
        /*0c5c*/ 	.word	0x0000c2f0


	//   ....[29]....
        /*0c60*/ 	.word	0x0000c370


	//   ....[30]....
        /*0c64*/ 	.word	0x0000e550


	//   ....[31]....
        /*0c68*/ 	.word	0x0000ebf0


	//   ....[32]....
        /*0c6c*/ 	.word	0x00010720


	//   ....[33]....
        /*0c70*/ 	.word	0x000108d0


	//   ....[34]....
        /*0c74*/ 	.word	0x00010f00


	//   ....[35]....
        /*0c78*/ 	.word	0x00010f60


	//   ....[36]....
        /*0c7c*/ 	.word	0x00013ad0


	//   ....[37]....
        /*0c80*/ 	.word	0x00013b20


	//   ....[38]....
        /*0c84*/ 	.word	0x00013ef0


	//   ....[39]....
        /*0c88*/ 	.word	0x00013f10


	//   ....[40]....
        /*0c8c*/ 	.word	0x00016570


	//   ....[41]....
        /*0c90*/ 	.word	0x00016bf0


	//   ....[42]....
        /*0c94*/ 	.word	0x00018390


	//   ....[43]....
        /*0c98*/ 	.word	0x00018490


	//   ....[44]....
        /*0c9c*/ 	.word	0x00018f00


	//   ....[45]....
        /*0ca0*/ 	.word	0x00018f60


	//   ....[46]....
        /*0ca4*/ 	.word	0x0001a500


	//   ....[47]....
        /*0ca8*/ 	.word	0x0001a530


	//   ....[48]....
        /*0cac*/ 	.word	0x0001a620


	//   ....[49]....
        /*0cb0*/ 	.word	0x0001a6f0


	//   ....[50]....
        /*0cb4*/ 	.word	0x0001b1e0


	//   ....[51]....
        /*0cb8*/ 	.word	0x0001b1f0


	//   ....[52]....
        /*0cbc*/ 	.word	0x0001b200


	//   ....[53]....
        /*0cc0*/ 	.word	0x0001b210


	//   ....[54]....
        /*0cc4*/ 	.word	0x0001b220


	//   ....[55]....
        /*0cc8*/ 	.word	0x0001b230


	//   ....[56]....
        /*0ccc*/ 	.word	0x0001b240


	//   ....[57]....
        /*0cd0*/ 	.word	0x0001b260


	//   ....[58]....
        /*0cd4*/ 	.word	0x0001b290


	//   ....[59]....
        /*0cd8*/ 	.word	0x0001b2b0


	//   ....[60]....
        /*0cdc*/ 	.word	0x0001b2e0


	//   ....[61]....
        /*0ce0*/ 	.word	0x0001b300


	//   ....[62]....
        /*0ce4*/ 	.word	0x0001b330


	//   ....[63]....
        /*0ce8*/ 	.word	0x0001b340


	//   ....[64]....
        /*0cec*/ 	.word	0x0001b370


	//   ....[65]....
        /*0cf0*/ 	.word	0x0001b380


	//   ....[66]....
        /*0cf4*/ 	.word	0x0001b8a0


	//   ....[67]....
        /*0cf8*/ 	.word	0x0001b8e0


	//   ....[68]....
        /*0cfc*/ 	.word	0x0001b920


	//   ....[69]....
        /*0d00*/ 	.word	0x0001b960


	//   ....[70]....
        /*0d04*/ 	.word	0x0001bde0


	//   ....[71]....
        /*0d08*/ 	.word	0x0001be20


	//   ....[72]....
        /*0d0c*/ 	.word	0x0001be40


	//   ....[73]....
        /*0d10*/ 	.word	0x0001be80


	//   ....[74]....
        /*0d14*/ 	.word	0x0001bea0


	//   ....[75]....
        /*0d18*/ 	.word	0x0001bec0


	//   ....[76]....
        /*0d1c*/ 	.word	0x0001bee0


	//   ....[77]....
        /*0d20*/ 	.word	0x0001bf10


	//   ....[78]....
        /*0d24*/ 	.word	0x0001c710


	//   ....[79]....
        /*0d28*/ 	.word	0x0001c740


	//   ....[80]....
        /*0d2c*/ 	.word	0x0001c780


	//   ....[81]....
        /*0d30*/ 	.word	0x0001c7b0


	//   ....[82]....
        /*0d34*/ 	.word	0x0001c7d0


	//   ....[83]....
        /*0d38*/ 	.word	0x0001c7e0


	//   ....[84]....
        /*0d3c*/ 	.word	0x0001c7f0


	//   ....[85]....
        /*0d40*/ 	.word	0x0001c810


	//   ....[86]....
        /*0d44*/ 	.word	0x0001c970


	//   ....[87]....
        /*0d48*/ 	.word	0x0001cb20


	//   ....[88]....
        /*0d4c*/ 	.word	0x0001cb50


	//   ....[89]....
        /*0d50*/ 	.word	0x0001cb80


	//   ....[90]....
        /*0d54*/ 	.word	0x0001cbb0


	//   ....[91]....
        /*0d58*/ 	.word	0x0001cbe0


	//   ....[92]....
        /*0d5c*/ 	.word	0x0001cc10


	//   ....[93]....
        /*0d60*/ 	.word	0x0001cd80


	//   ....[94]....
        /*0d64*/ 	.word	0x0001cdb0


	//   ....[95]....
        /*0d68*/ 	.word	0x0001cde0


	//   ....[96]....
        /*0d6c*/ 	.word	0x0001ce10


	//   ....[97]....
        /*0d70*/ 	.word	0x0001ce40


	//   ....[98]....
        /*0d74*/ 	.word	0x0001ce70


	//   ....[99]....
        /*0d78*/ 	.word	0x0001cf20


	//   ....[100]....
        /*0d7c*/ 	.word	0x0001cf80


	//   ....[101]....
        /*0d80*/ 	.word	0x0001d020


	//   ....[102]....
        /*0d84*/ 	.word	0x0001e210


	//   ....[103]....
        /*0d88*/ 	.word	0x00020320


	//   ....[104]....
        /*0d8c*/ 	.word	0x00020350


	//   ....[105]....
        /*0d90*/ 	.word	0x000203b0


	//   ....[106]....
        /*0d94*/ 	.word	0x000203e0


	//   ....[107]....
        /*0d98*/ 	.word	0x00020430


	//   ....[108]....
        /*0d9c*/ 	.word	0x00020440


	//   ....[109]....
        /*0da0*/ 	.word	0x00020460


	//   ....[110]....
        /*0da4*/ 	.word	0x00020470


	//   ....[111]....
        /*0da8*/ 	.word	0x000204d0


	//   ....[112]....
        /*0dac*/ 	.word	0x00020520


	//   ....[113]....
        /*0db0*/ 	.word	0x00020960


	//   ....[114]....
        /*0db4*/ 	.word	0x00020980


	//   ....[115]....
        /*0db8*/ 	.word	0x00020a20


	//   ....[116]....
        /*0dbc*/ 	.word	0x00020a30


	//   ....[117]....
        /*0dc0*/ 	.word	0x00020aa0


	//   ....[118]....
        /*0dc4*/ 	.word	0x00020ab0


	//   ....[119]....
        /*0dc8*/ 	.word	0x00020ac0


	//   ....[120]....
        /*0dcc*/ 	.word	0x00020ad0


	//   ....[121]....
        /*0dd0*/ 	.word	0x00020b80


	//   ....[122]....
        /*0dd4*/ 	.word	0x00020ba0


	//   ....[123]....
        /*0dd8*/ 	.word	0x00021430


	//   ....[124]....
        /*0ddc*/ 	.word	0x00021460


	//   ....[125]....
        /*0de0*/ 	.word	0x000214d0


	//   ....[126]....
        /*0de4*/ 	.word	0x000214f0


	//   ....[127]....
        /*0de8*/ 	.word	0x00021570


	//   ....[128]....
        /*0dec*/ 	.word	0x00021590


	//   ....[129]....
        /*0df0*/ 	.word	0x000215a0


	//   ....[130]....
        /*0df4*/ 	.word	0x00021610


	//   ....[131]....
        /*0df8*/ 	.word	0x00021660


	//   ....[132]....
        /*0dfc*/ 	.word	0x00021670


	//   ....[133]....
        /*0e00*/ 	.word	0x000216a0


	//   ....[134]....
        /*0e04*/ 	.word	0x000216c0


	//   ....[135]....
        /*0e08*/ 	.word	0x00022120


	//   ....[136]....
        /*0e0c*/ 	.word	0x00022130


	//   ....[137]....
        /*0e10*/ 	.word	0x00022150


	//   ....[138]....
        /*0e14*/ 	.word	0x000221a0


	//   ....[139]....
        /*0e18*/ 	.word	0x000221b0


	//   ....[140]....
        /*0e1c*/ 	.word	0x000221f0


	//   ....[141]....
        /*0e20*/ 	.word	0x00022200


	//   ....[142]....
        /*0e24*/ 	.word	0x00022210


	//   ....[143]....
        /*0e28*/ 	.word	0x00022250


	//   ....[144]....
        /*0e2c*/ 	.word	0x00022290


	//   ....[145]....
        /*0e30*/ 	.word	0x000226c0


	//   ....[146]....
        /*0e34*/ 	.word	0x000226d0


	//   ....[147]....
        /*0e38*/ 	.word	0x000226e0


	//   ....[148]....
        /*0e3c*/ 	.word	0x00022720


	//   ....[149]....
        /*0e40*/ 	.word	0x00022730


	//   ....[150]....
        /*0e44*/ 	.word	0x00022770


	//   ....[151]....
        /*0e48*/ 	.word	0x00022780


	//   ....[152]....
        /*0e4c*/ 	.word	0x00022790


	//   ....[153]....
        /*0e50*/ 	.word	0x000227d0


	//   ....[154]....
        /*0e54*/ 	.word	0x00022810


	//   ....[155]....
        /*0e58*/ 	.word	0x00023640


	//   ....[156]....
        /*0e5c*/ 	.word	0x000236a0


	//   ....[157]....
        /*0e60*/ 	.word	0x000236d0


	//   ....[158]....
        /*0e64*/ 	.word	0x000236e0


	//   ....[159]....
        /*0e68*/ 	.word	0x00023710


	//   ....[160]....
        /*0e6c*/ 	.word	0x00023740


	//   ....[161]....
        /*0e70*/ 	.word	0x00023770


	//   ....[162]....
        /*0e74*/ 	.word	0x000237a0


	//   ....[163]....
        /*0e78*/ 	.word	0x00023920


	//   ....[164]....
        /*0e7c*/ 	.word	0x00023950


	//   ....[165]....
        /*0e80*/ 	.word	0x00023980


	//   ....[166]....
        /*0e84*/ 	.word	0x000239b0


	//   ....[167]....
        /*0e88*/ 	.word	0x000239e0


	//   ....[168]....
        /*0e8c*/ 	.word	0x00023a10


	//   ....[169]....
        /*0e90*/ 	.word	0x00023ad0


	//   ....[170]....
        /*0e94*/ 	.word	0x00023af0


	//   ....[171]....
        /*0e98*/ 	.word	0x00023b60


	//   ....[172]....
        /*0e9c*/ 	.word	0x00024220


	//   ....[173]....
        /*0ea0*/ 	.word	0x000245e0


	//   ....[174]....
        /*0ea4*/ 	.word	0x00024670


	//   ....[175]....
        /*0ea8*/ 	.word	0x00024740


	//   ....[176]....
        /*0eac*/ 	.word	0x000247d0


	//   ....[177]....
        /*0eb0*/ 	.word	0x000248a0


	//   ....[178]....
        /*0eb4*/ 	.word	0x00024930


	//   ....[179]....
        /*0eb8*/ 	.word	0x00024a00


	//   ....[180]....
        /*0ebc*/ 	.word	0x00024a90


	//   ....[181]....
        /*0ec0*/ 	.word	0x00024ae0


	//   ....[182]....
        /*0ec4*/ 	.word	0x00024b30


	//   ....[183]....
        /*0ec8*/ 	.word	0x00024c00


	//   ....[184]....
        /*0ecc*/ 	.word	0x00024c90


	//   ....[185]....
        /*0ed0*/ 	.word	0x00024ce0


	//   ....[186]....
        /*0ed4*/ 	.word	0x00024d30


	//   ....[187]....
        /*0ed8*/ 	.word	0x000250c0


	//   ....[188]....
        /*0edc*/ 	.word	0x00025390


	//   ....[189]....
        /*0ee0*/ 	.word	0x00025490


	//   ....[190]....
        /*0ee4*/ 	.word	0x00025560


	//   ....[191]....
        /*0ee8*/ 	.word	0x000255d0


	//   ....[192]....
        /*0eec*/ 	.word	0x000256a0


	//   ....[193]....
        /*0ef0*/ 	.word	0x00025700


	//   ....[194]....
        /*0ef4*/ 	.word	0x000257c0


	//   ....[195]....
        /*0ef8*/ 	.word	0x00025820


	//   ....[196]....
        /*0efc*/ 	.word	0x000258e0


	//   ....[197]....
        /*0f00*/ 	.word	0x00025940


	//   ....[198]....
        /*0f04*/ 	.word	0x00025a10


	//   ....[199]....
        /*0f08*/ 	.word	0x00025b10


	//   ....[200]....
        /*0f0c*/ 	.word	0x00025bc0


	//   ....[201]....
        /*0f10*/ 	.word	0x00025c40


	//   ....[202]....
        /*0f14*/ 	.word	0x00025d30


	//   ....[203]....
        /*0f18*/ 	.word	0x00025d90


	//   ....[204]....
        /*0f1c*/ 	.word	0x00025e70


	//   ....[205]....
        /*0f20*/ 	.word	0x00025ed0


	//   ....[206]....
        /*0f24*/ 	.word	0x00025f70


	//   ....[207]....
        /*0f28*/ 	.word	0x00026010


	//   ....[208]....
        /*0f2c*/ 	.word	0x000260e0


	//   ....[209]....
        /*0f30*/ 	.word	0x00026190


	//   ....[210]....
        /*0f34*/ 	.word	0x00026200


	//   ....[211]....
        /*0f38*/ 	.word	0x00026260


	//   ....[212]....
        /*0f3c*/ 	.word	0x00026320


	//   ....[213]....
        /*0f40*/ 	.word	0x00026380


	//   ....[214]....
        /*0f44*/ 	.word	0x00026480


	//   ....[215]....
        /*0f48*/ 	.word	0x000264e0


	//   ....[216]....
        /*0f4c*/ 	.word	0x00026590


	//   ....[217]....
        /*0f50*/ 	.word	0x00026640


	//   ....[218]....
        /*0f54*/ 	.word	0x000266f0


	//   ....[219]....
        /*0f58*/ 	.word	0x00026770


	//   ....[220]....
        /*0f5c*/ 	.word	0x00026840


	//   ....[221]....
        /*0f60*/ 	.word	0x00026980


	//   ....[222]....
        /*0f64*/ 	.word	0x00026a30


	//   ....[223]....
        /*0f68*/ 	.word	0x00026ae0


	//   ....[224]....
        /*0f6c*/ 	.word	0x00026b80


	//   ....[225]....
        /*0f70*/ 	.word	0x00026c30


	//   ....[226]....
        /*0f74*/ 	.word	0x00026cd0


	//   ....[227]....
        /*0f78*/ 	.word	0x00026d80


	//   ....[228]....
        /*0f7c*/ 	.word	0x00026e20


	//   ....[229]....
        /*0f80*/ 	.word	0x00026e90


	//   ....[230]....
        /*0f84*/ 	.word	0x00026f50


	//   ....[231]....
        /*0f88*/ 	.word	0x00027040


	//   ....[232]....
        /*0f8c*/ 	.word	0x000270d0


	//   ....[233]....
        /*0f90*/ 	.word	0x00027130


	//   ....[234]....
        /*0f94*/ 	.word	0x000271e0


	//   ....[235]....
        /*0f98*/ 	.word	0x00027240


	//   ....[236]....
        /*0f9c*/ 	.word	0x000272f0


	//   ....[237]....
        /*0fa0*/ 	.word	0x00027350


	//   ....[238]....
        /*0fa4*/ 	.word	0x00027400


	//   ....[239]....
        /*0fa8*/ 	.word	0x00027460


	//   ....[240]....
        /*0fac*/ 	.word	0x00027510


	//   ....[241]....
        /*0fb0*/ 	.word	0x000276f0


	//   ....[242]....
        /*0fb4*/ 	.word	0x00027790


	//   ....[243]....
        /*0fb8*/ 	.word	0x000278b0


	//   ....[244]....
        /*0fbc*/ 	.word	0x00027920


	//   ....[245]....
        /*0fc0*/ 	.word	0x00027990


	//   ....[246]....
        /*0fc4*/ 	.word	0x00027a00


	//   ....[247]....
        /*0fc8*/ 	.word	0x00027a70


	//   ....[248]....
        /*0fcc*/ 	.word	0x00027af0


	//   ....[249]....
        /*0fd0*/ 	.word	0x00027b80


	//   ....[250]....
        /*0fd4*/ 	.word	0x00027c20


	//   ....[251]....
        /*0fd8*/ 	.word	0x00027c90


	//   ....[252]....
        /*0fdc*/ 	.word	0x00027d00


	//   ....[253]....
        /*0fe0*/ 	.word	0x00027d70


	//   ....[254]....
        /*0fe4*/ 	.word	0x00027df0


	//   ....[255]....
        /*0fe8*/ 	.word	0x00027e60


	//   ....[0]....
        /*0fec*/ 	.word	0x00027f00


	//   ....[1]....
        /*0ff0*/ 	.word	0x00027f90


	//   ....[2]....
        /*0ff4*/ 	.word	0x000280c0


	//----- nvinfo : EIATTR_REG_RECONFIG
	.align		4
.L_235:
        /*0ff8*/ 	.byte	0x01, 0x54
	.zero		2


	//----- nvinfo : EIATTR_SYSCALL_OFFSETS
	.align		4
        /*0ffc*/ 	.byte	0x04, 0x46
        /*0ffe*/ 	.short	(.L_237 - .L_236)


	//   ....[0]....
.L_236:
        /*1000*/ 	.word	0x00001b00


	//   ....[1]....
        /*1004*/ 	.word	0x00001c50


	//   ....[2]....
        /*1008*/ 	.word	0x00005a70


	//   ....[3]....
        /*100c*/ 	.word	0x00006050


	//   ....[4]....
        /*1010*/ 	.word	0x0001f590


	//   ....[5]....
        /*1014*/ 	.word	0x0001f700


	//   ....[6]....
        /*1018*/ 	.word	0x0001f850


	//   ....[7]....
        /*101c*/ 	.word	0x0001f990


	//   ....[8]....
        /*1020*/ 	.word	0x00020fa0


	//----- nvinfo : EIATTR_MBARRIER_INSTR_OFFSETS
	.align		4
.L_237:
        /*1024*/ 	.byte	0x04, 0x39
        /*1026*/ 	.short	(.L_239 - .L_238)


	//   ....[0]....
.L_238:
        /*1028*/ 	.word	0x00000250
        /*102c*/ 	.word	0x000000ff
        /*1030*/ 	.word	0x00013200
        /*1034*/ 	.short	0x0100
        /*1036*/ 	.byte	0x08
	.zero		1


	//   ....[1]....
        /*1038*/ 	.word	0x00000260
        /*103c*/ 	.word	0x000000ff
        /*1040*/ 	.word	0x00013220
        /*1044*/ 	.short	0x0100
        /*1046*/ 	.byte	0x08
	.zero		1


	//   ....[2]....
        /*1048*/ 	.word	0x00000350
        /*104c*/ 	.word	0x000000ff
        /*1050*/ 	.word	0x00013230
        /*1054*/ 	.short	0x0100
        /*1056*/ 	.byte	0x08
	.zero		1


	//   ....[3]....
        /*1058*/ 	.word	0x00000360
        /*105c*/ 	.word	0x000000ff
        /*1060*/ 	.word	0x00013240
        /*1064*/ 	.short	0x0100
        /*1066*/ 	.byte	0x08
	.zero		1


	//   ....[4]....
        /*1068*/ 	.word	0x00000370
        /*106c*/ 	.word	0x000000ff
        /*1070*/ 	.word	0x00013238
        /*1074*/ 	.short	0x0100
        /*1076*/ 	.byte	0x08
	.zero		1


	//   ....[5]....
        /*1078*/ 	.word	0x00000380
        /*107c*/ 	.word	0x000000ff
        /*1080*/ 	.word	0x00013248
        /*1084*/ 	.short	0x0100
        /*1086*/ 	.byte	0x08
	.zero		1


	//   ....[6]....
        /*1088*/ 	.word	0x000004b0
        /*108c*/ 	.word	0x000000ff
        /*1090*/ 	.word	0x00013250
        /*1094*/ 	.short	0x0100
        /*1096*/ 	.byte	0x08
	.zero		1


	//   ....[7]....
        /*1098*/ 	.word	0x000004c0
        /*109c*/ 	.word	0x000000ff
        /*10a0*/ 	.word	0x00013260
        /*10a4*/ 	.short	0x0100
        /*10a6*/ 	.byte	0x08
	.zero		1


	//   ....[8]....
        /*10a8*/ 	.word	0x000004d0
        /*10ac*/ 	.word	0x000000ff
        /*10b0*/ 	.word	0x00013258
        /*10b4*/ 	.short	0x0100
        /*10b6*/ 	.byte	0x08
	.zero		1


	//   ....[9]....
        /*10b8*/ 	.word	0x000004e0
        /*10bc*/ 	.word	0x000000ff
        /*10c0*/ 	.word	0x00013268
        /*10c4*/ 	.short	0x0100
        /*10c6*/ 	.byte	0x08
	.zero		1


	//   ....[10]....
        /*10c8*/ 	.word	0x000005d0
        /*10cc*/ 	.word	0x000000ff
        /*10d0*/ 	.word	0x00013270
        /*10d4*/ 	.short	0x0100
        /*10d6*/ 	.byte	0x06
	.zero		1


	//   ....[11]....
        /*10d8*/ 	.word	0x000005e0
        /*10dc*/ 	.word	0x000000ff
        /*10e0*/ 	.word	0x00013280
        /*10e4*/ 	.short	0x0100
        /*10e6*/ 	.byte	0x06
	.zero		1


	//   ....[12]....
        /*10e8*/ 	.word	0x000005f0
        /*10ec*/ 	.word	0x000000ff
        /*10f0*/ 	.word	0x00013278
        /*10f4*/ 	.short	0x0100
        /*10f6*/ 	.byte	0x06
	.zero		1


	//   ....[13]....
        /*10f8*/ 	.word	0x00000600
        /*10fc*/ 	.word	0x000000ff
        /*1100*/ 	.word	0x00013288
        /*1104*/ 	.short	0x0100
        /*1106*/ 	.byte	0x06
	.zero		1


	//   ....[14]....
        /*1108*/ 	.word	0x00000730
        /*110c*/ 	.word	0x000000ff
        /*1110*/ 	.word	0x00013290
        /*1114*/ 	.short	0x0100
        /*1116*/ 	.byte	0x08
	.zero		1


	//   ....[15]....
        /*1118*/ 	.word	0x00000740
        /*111c*/ 	.word	0x000000ff
        /*1120*/ 	.word	0x000132a0
        /*1124*/ 	.short	0x0100
        /*1126*/ 	.byte	0x08
	.zero		1


	//   ....[16]....
        /*1128*/ 	.word	0x00000750
        /*112c*/ 	.word	0x000000ff
        /*1130*/ 	.word	0x00013298
        /*1134*/ 	.short	0x0100
        /*1136*/ 	.byte	0x08
	.zero		1


	//   ....[17]....
        /*1138*/ 	.word	0x00000760
        /*113c*/ 	.word	0x000000ff
        /*1140*/ 	.word	0x000132a8
        /*1144*/ 	.short	0x0100
        /*1146*/ 	.byte	0x08
	.zero		1


	//   ....[18]....
        /*1148*/ 	.word	0x000008a0
        /*114c*/ 	.word	0x000000ff
        /*1150*/ 	.word	0x000132b0
        /*1154*/ 	.short	0x0100
        /*1156*/ 	.byte	0x08
	.zero		1


	//   ....[19]....
        /*1158*/ 	.word	0x000008b0
        /*115c*/ 	.word	0x000000ff
        /*1160*/ 	.word	0x000132c0
        /*1164*/ 	.short	0x0100
        /*1166*/ 	.byte	0x08
	.zero		1


	//   ....[20]....
        /*1168*/ 	.word	0x000008c0
        /*116c*/ 	.word	0x000000ff
        /*1170*/ 	.word	0x000132b8
        /*1174*/ 	.short	0x0100
        /*1176*/ 	.byte	0x08
	.zero		1


	//   ....[21]....
        /*1178*/ 	.word	0x000008d0
        /*117c*/ 	.word	0x000000ff
        /*1180*/ 	.word	0x000132c8
        /*1184*/ 	.short	0x0100
        /*1186*/ 	.byte	0x08
	.zero		1


	//   ....[22]....
        /*1188*/ 	.word	0x00002900
        /*118c*/ 	.word	0x00000040
        /*1190*/ 	.word	0x00013290
        /*1194*/ 	.short	0x010a
        /*1196*/ 	.byte	0x3f
	.zero		1


	//   ....[23]....
        /*1198*/ 	.word	0x00003a50
        /*119c*/ 	.word	0x00000040
        /*11a0*/ 	.word	0x00013290
        /*11a4*/ 	.short	0x010a
        /*11a6*/ 	.byte	0x3f
	.zero		1


	//   ....[24]....
        /*11a8*/ 	.word	0x00004a40
        /*11ac*/ 	.word	0x00000040
        /*11b0*/ 	.word	0x00013290
        /*11b4*/ 	.short	0x010a
        /*11b6*/ 	.byte	0x3f
	.zero		1


	//   ....[25]....
        /*11b8*/ 	.word	0x00004e20
        /*11bc*/ 	.word	0x00000000
        /*11c0*/ 	.word	0x00000000
        /*11c4*/ 	.short	0x0101
        /*11c6*/ 	.byte	0x3f
	.zero		1


	//   ....[26]....
        /*11c8*/ 	.word	0x00004e60
        /*11cc*/ 	.word	0x00000040
        /*11d0*/ 	.word	0x000132b0
        /*11d4*/ 	.short	0x010a
        /*11d6*/ 	.byte	0x3f
	.zero		1


	//   ....[27]....
        /*11d8*/ 	.word	0x00005220
        /*11dc*/ 	.word	0x00000040
        /*11e0*/ 	.word	0x00000000
        /*11e4*/ 	.short	0x0101
        /*11e6*/ 	.byte	0x3f
	.zero		1


	//   ....[28]....
        /*11e8*/ 	.word	0x00005dd0
        /*11ec*/ 	.word	0x00000016
        /*11f0*/ 	.word	0x00013200
        /*11f4*/ 	.short	0x010a
        /*11f6*/ 	.byte	0x3f
	.zero		1


	//   ....[29]....
        /*11f8*/ 	.word	0x00005e20
        /*11fc*/ 	.word	0x00000016
        /*1200*/ 	.word	0x00013200
        /*1204*/ 	.short	0x010a
        /*1206*/ 	.byte	0x3f
	.zero		1


	//   ....[30]....
        /*1208*/ 	.word	0x000065c0
        /*120c*/ 	.word	0x00000016
        /*1210*/ 	.word	0x00013200
        /*1214*/ 	.short	0x010a
        /*1216*/ 	.byte	0x3f
	.zero		1


	//   ....[31]....
        /*1218*/ 	.word	0x00007a30
        /*121c*/ 	.word	0x00000016
        /*1220*/ 	.word	0x00013200
        /*1224*/ 	.short	0x010a
        /*1226*/ 	.byte	0x3f
	.zero		1


	//   ....[32]....
        /*1228*/ 	.word	0x00008bc0
        /*122c*/ 	.word	0x0000000c
        /*1230*/ 	.word	0x00013230
        /*1234*/ 	.short	0x010a
        /*1236*/ 	.byte	0x3f
	.zero		1


	//   ....[33]....
        /*1238*/ 	.word	0x00008c60
        /*123c*/ 	.word	0x0000000c
        /*1240*/ 	.word	0x00013230
        /*1244*/ 	.short	0x010a
        /*1246*/ 	.byte	0x3f
	.zero		1


	//   ....[34]....
        /*1248*/ 	.word	0x00009a50
        /*124c*/ 	.word	0x0000000c
        /*1250*/ 	.word	0x00000000
        /*1254*/ 	.short	0x0101
        /*1256*/ 	.byte	0x3f
	.zero		1


	//   ....[35]....
        /*1258*/ 	.word	0x0000d570
        /*125c*/ 	.word	0x0000000e
        /*1260*/ 	.word	0x00013230
        /*1264*/ 	.short	0x010a
        /*1266*/ 	.byte	0x3f
	.zero		1


	//   ....[36]....
        /*1268*/ 	.word	0x0000d600
        /*126c*/ 	.word	0x0000000e
        /*1270*/ 	.word	0x00013230
        /*1274*/ 	.short	0x010a
        /*1276*/ 	.byte	0x3f
	.zero		1


	//   ....[37]....
        /*1278*/ 	.word	0x0000dbc0
        /*127c*/ 	.word	0x0000000f
        /*1280*/ 	.word	0x00013250
        /*1284*/ 	.short	0x010a
        /*1286*/ 	.byte	0x3f
	.zero		1


	//   ....[38]....
        /*1288*/ 	.word	0x0000dc10
        /*128c*/ 	.word	0x0000000f
        /*1290*/ 	.word	0x00013250
        /*1294*/ 	.short	0x010a
        /*1296*/ 	.byte	0x3f
	.zero		1


	//   ....[39]....
        /*1298*/ 	.word	0x0000e520
        /*129c*/ 	.word	0x0000000e
        /*12a0*/ 	.word	0x00000000
        /*12a4*/ 	.short	0x0101
        /*12a6*/ 	.byte	0x3f
	.zero		1


	//   ....[40]....
        /*12a8*/ 	.word	0x00011cc0
        /*12ac*/ 	.word	0x0000000f
        /*12b0*/ 	.word	0x00000000
        /*12b4*/ 	.short	0x0101
        /*12b6*/ 	.byte	0x3f
	.zero		1


	//   ....[41]....
        /*12b8*/ 	.word	0x000125e0
        /*12bc*/ 	.word	0x00000008
        /*12c0*/ 	.word	0x00013230
        /*12c4*/ 	.short	0x010a
        /*12c6*/ 	.byte	0x3f
	.zero		1


	//   ....[42]....
        /*12c8*/ 	.word	0x00012670
        /*12cc*/ 	.word	0x00000008
        /*12d0*/ 	.word	0x00013230
        /*12d4*/ 	.short	0x010a
        /*12d6*/ 	.byte	0x3f
	.zero		1


	//   ....[43]....
        /*12d8*/ 	.word	0x00012c30
        /*12dc*/ 	.word	0x00000003
        /*12e0*/ 	.word	0x00013250
        /*12e4*/ 	.short	0x010a
        /*12e6*/ 	.byte	0x3f
	.zero		1


	//   ....[44]....
        /*12e8*/ 	.word	0x00012c80
        /*12ec*/ 	.word	0x00000003
        /*12f0*/ 	.word	0x00013250
        /*12f4*/ 	.short	0x010a
        /*12f6*/ 	.byte	0x3f
	.zero		1


	//   ....[45]....
        /*12f8*/ 	.word	0x000136f0
        /*12fc*/ 	.word	0x00000000
        /*1300*/ 	.word	0x00000000
        /*1304*/ 	.short	0x0101
        /*1306*/ 	.byte	0x3f
	.zero		1


	//   ....[46]....
        /*1308*/ 	.word	0x00014f90
        /*130c*/ 	.word	0x00000003
        /*1310*/ 	.word	0x00000000
        /*1314*/ 	.short	0x0101
        /*1316*/ 	.byte	0x3f
	.zero		1


	//   ....[47]....
        /*1318*/ 	.word	0x00015550
        /*131c*/ 	.word	0x00000008
        /*1320*/ 	.word	0x00013230
        /*1324*/ 	.short	0x010a
        /*1326*/ 	.byte	0x3f
	.zero		1


	//   ....[48]....
        /*1328*/ 	.word	0x000155e0
        /*132c*/ 	.word	0x00000008
        /*1330*/ 	.word	0x00013230
        /*1334*/ 	.short	0x010a
        /*1336*/ 	.byte	0x3f
	.zero		1


	//   ....[49]....
        /*1338*/ 	.word	0x00015ba0
        /*133c*/ 	.word	0x0000000c
        /*1340*/ 	.word	0x00013250
        /*1344*/ 	.short	0x010a
        /*1346*/ 	.byte	0x3f
	.zero		1


	//   ....[50]....
        /*1348*/ 	.word	0x00015bf0
        /*134c*/ 	.word	0x0000000c
        /*1350*/ 	.word	0x00013250
        /*1354*/ 	.short	0x010a
        /*1356*/ 	.byte	0x3f
	.zero		1


	//   ....[51]....
        /*1358*/ 	.word	0x000165f0
        /*135c*/ 	.word	0x00000000
        /*1360*/ 	.word	0x00000000
        /*1364*/ 	.short	0x0101
        /*1366*/ 	.byte	0x3f
	.zero		1


	//   ....[52]....
        /*1368*/ 	.word	0x00019d00
        /*136c*/ 	.word	0x0000000c
        /*1370*/ 	.word	0x00000000
        /*1374*/ 	.short	0x0101
        /*1376*/ 	.byte	0x3f
	.zero		1


	//   ....[53]....
        /*1378*/ 	.word	0x0001a200
        /*137c*/ 	.word	0x0000000d
        /*1380*/ 	.word	0x00013250
        /*1384*/ 	.short	0x010a
        /*1386*/ 	.byte	0x3f
	.zero		1


	//   ....[54]....
        /*1388*/ 	.word	0x0001a250
        /*138c*/ 	.word	0x0000000d
        /*1390*/ 	.word	0x00013250
        /*1394*/ 	.short	0x010a
        /*1396*/ 	.byte	0x3f
	.zero		1


	//   ....[55]....
        /*1398*/ 	.word	0x0001aae0
        /*139c*/ 	.word	0x00000000
        /*13a0*/ 	.word	0x00000000
        /*13a4*/ 	.short	0x0101
        /*13a6*/ 	.byte	0x3f
	.zero		1


	//   ....[56]....
        /*13a8*/ 	.word	0x0001beb0
        /*13ac*/ 	.word	0x00000002
        /*13b0*/ 	.word	0x00000000
        /*13b4*/ 	.short	0x0101
        /*13b6*/ 	.byte	0x3f
	.zero		1


	//   ....[57]....
        /*13b8*/ 	.word	0x0001e2f0
        /*13bc*/ 	.word	0x00000011
        /*13c0*/ 	.word	0x00013220
        /*13c4*/ 	.short	0x010a
        /*13c6*/ 	.byte	0x3f
	.zero		1


	//   ....[58]....
        /*13c8*/ 	.word	0x0001e3c0
        /*13cc*/ 	.word	0x00000005
        /*13d0*/ 	.word	0x000132a0
        /*13d4*/ 	.short	0x010a
        /*13d6*/ 	.byte	0x3f
	.zero		1


	//   ....[59]....
        /*13d8*/ 	.word	0x0001e600
        /*13dc*/ 	.word	0x00000005
        /*13e0*/ 	.word	0x000132c0
        /*13e4*/ 	.short	0x010a
        /*13e6*/ 	.byte	0x3f
	.zero		1


	//   ....[60]....
        /*13e8*/ 	.word	0x0001e9b0
        /*13ec*/ 	.word	0x00000005
        /*13f0*/ 	.word	0x000132a0
        /*13f4*/ 	.short	0x010a
        /*13f6*/ 	.byte	0x3f
	.zero		1


	//   ....[61]....
        /*13f8*/ 	.word	0x0001ebe0
        /*13fc*/ 	.word	0x00000005
        /*1400*/ 	.word	0x000132c0
        /*1404*/ 	.short	0x010a
        /*1406*/ 	.byte	0x3f
	.zero		1


	//   ....[62]....
        /*1408*/ 	.word	0x0001ff40
        /*140c*/ 	.word	0x00000006
        /*1410*/ 	.word	0x00013280
        /*1414*/ 	.short	0x010a
        /*1416*/ 	.byte	0x3f
	.zero		1


	//   ....[63]....
        /*1418*/ 	.word	0x000205e0
        /*141c*/ 	.word	0x00000006
        /*1420*/ 	.word	0x00013270
        /*1424*/ 	.short	0x0107
        /*1426*/ 	.byte	0x3f
	.zero		1


	//   ....[64]....
        /*1428*/ 	.word	0x000206a0
        /*142c*/ 	.word	0x00000006
        /*1430*/ 	.word	0x00013270
        /*1434*/ 	.short	0x0101
        /*1436*/ 	.byte	0x3f
	.zero		1


	//   ....[65]....
        /*1438*/ 	.word	0x000206f0
        /*143c*/ 	.word	0x00000006
        /*1440*/ 	.word	0x00013240
        /*1444*/ 	.short	0x010a
        /*1446*/ 	.byte	0x3f
	.zero		1


	//   ....[66]....
        /*1448*/ 	.word	0x00020ca0
        /*144c*/ 	.word	0x00000006
        /*1450*/ 	.word	0x00013230
        /*1454*/ 	.short	0x0107
        /*1456*/ 	.byte	0x3f
	.zero		1


	//   ....[67]....
        /*1458*/ 	.word	0x00020d90
        /*145c*/ 	.word	0x00000006
        /*1460*/ 	.word	0x00013230
        /*1464*/ 	.short	0x0101
        /*1466*/ 	.byte	0x3f
	.zero		1


	//   ....[68]....
        /*1468*/ 	.word	0x000217b0
        /*146c*/ 	.word	0x00000011
        /*1470*/ 	.word	0x00013200
        /*1474*/ 	.short	0x0107
        /*1476*/ 	.byte	0x3f
	.zero		1


	//   ....[69]....
        /*1478*/ 	.word	0x000218a0
        /*147c*/ 	.word	0x00000011
        /*1480*/ 	.word	0x00013200
        /*1484*/ 	.short	0x0101
        /*1486*/ 	.byte	0x3f
	.zero		1


	//   ....[70]....
        /*1488*/ 	.word	0x000218c0
        /*148c*/ 	.word	0x00000011
        /*1490*/ 	.word	0x00013220
        /*1494*/ 	.short	0x010a
        /*1496*/ 	.byte	0x3f
	.zero		1


	//   ....[71]....
        /*1498*/ 	.word	0x00021e40
        /*149c*/ 	.word	0x00000006
        /*14a0*/ 	.word	0x00013280
        /*14a4*/ 	.short	0x010a
        /*14a6*/ 	.byte	0x3f
	.zero		1


	//   ....[72]....
        /*14a8*/ 	.word	0x00022340
        /*14ac*/ 	.word	0x00000006
        /*14b0*/ 	.word	0x00013270
        /*14b4*/ 	.short	0x0107
        /*14b6*/ 	.byte	0x3f
	.zero		1


	//   ....[73]....
        /*14b8*/ 	.word	0x00022400
        /*14bc*/ 	.word	0x00000006
        /*14c0*/ 	.word	0x00013270
        /*14c4*/ 	.short	0x0101
        /*14c6*/ 	.byte	0x3f
	.zero		1


	//   ....[74]....
        /*14c8*/ 	.word	0x00022430
        /*14cc*/ 	.word	0x00000006
        /*14d0*/ 	.word	0x00013240
        /*14d4*/ 	.short	0x010a
        /*14d6*/ 	.byte	0x3f
	.zero		1


	//   ....[75]....
        /*14d8*/ 	.word	0x00022890
        /*14dc*/ 	.word	0x00000006
        /*14e0*/ 	.word	0x00013230
        /*14e4*/ 	.short	0x0107
        /*14e6*/ 	.byte	0x3f
	.zero		1


	//   ....[76]....
        /*14e8*/ 	.word	0x00022960
        /*14ec*/ 	.word	0x00000006
        /*14f0*/ 	.word	0x00013230
        /*14f4*/ 	.short	0x0101
        /*14f6*/ 	.byte	0x3f
	.zero		1


	//   ....[77]....
        /*14f8*/ 	.word	0x000229e0
        /*14fc*/ 	.word	0x00000002
        /*1500*/ 	.word	0x00013270
        /*1504*/ 	.short	0x010a
        /*1506*/ 	.byte	0x3f
	.zero		1


	//   ....[78]....
        /*1508*/ 	.word	0x00022a70
        /*150c*/ 	.word	0x00000002
        /*1510*/ 	.word	0x00013260
        /*1514*/ 	.short	0x010a
        /*1516*/ 	.byte	0x3f
	.zero		1


	//   ....[79]....
        /*1518*/ 	.word	0x00022d80
        /*151c*/ 	.word	0x00000002
        /*1520*/ 	.word	0x00013250
        /*1524*/ 	.short	0x0101
        /*1526*/ 	.byte	0x3f
	.zero		1


	//   ....[80]....
        /*1528*/ 	.word	0x00022e10
        /*152c*/ 	.word	0x00000002
        /*1530*/ 	.word	0x00000000
        /*1534*/ 	.short	0x0101
        /*1536*/ 	.byte	0x3f
	.zero		1


	//   ....[81]....
        /*1538*/ 	.word	0x00022ff0
        /*153c*/ 	.word	0x00000003
        /*1540*/ 	.word	0x00013270
        /*1544*/ 	.short	0x010a
        /*1546*/ 	.byte	0x3f
	.zero		1


	//   ....[82]....
        /*1548*/ 	.word	0x00023080
        /*154c*/ 	.word	0x00000003
        /*1550*/ 	.word	0x00013260
        /*1554*/ 	.short	0x010a
        /*1556*/ 	.byte	0x3f
	.zero		1


	//   ....[83]....
        /*1558*/ 	.word	0x000233b0
        /*155c*/ 	.word	0x00000003
        /*1560*/ 	.word	0x00013250
        /*1564*/ 	.short	0x0101
        /*1566*/ 	.byte	0x3f
	.zero		1


	//   ....[84]....
        /*1568*/ 	.word	0x00023440
        /*156c*/ 	.word	0x00000003
        /*1570*/ 	.word	0x00000000
        /*1574*/ 	.short	0x0101
        /*1576*/ 	.byte	0x3f
	.zero		1


	//   ....[85]....
        /*1578*/ 	.word	0x000241a0
        /*157c*/ 	.word	0x00000005
        /*1580*/ 	.word	0x00013220
        /*1584*/ 	.short	0x010a
        /*1586*/ 	.byte	0x3f
	.zero		1


	//   ....[86]....
        /*1588*/ 	.word	0x00024330
        /*158c*/ 	.word	0x00000004
        /*1590*/ 	.word	0x00013240
        /*1594*/ 	.short	0x010a
        /*1596*/ 	.byte	0x3f
	.zero		1


	//   ....[87]....
        /*1598*/ 	.word	0x000243e0
        /*159c*/ 	.word	0x00000005
        /*15a0*/ 	.word	0x00013240
        /*15a4*/ 	.short	0x010a
        /*15a6*/ 	.byte	0x3f
	.zero		1


	//   ....[88]....
        /*15a8*/ 	.word	0x00024420
        /*15ac*/ 	.word	0x00000004
        /*15b0*/ 	.word	0x00013260
        /*15b4*/ 	.short	0x010a
        /*15b6*/ 	.byte	0x3f
	.zero		1


	//   ....[89]....
        /*15b8*/ 	.word	0x00024460
        /*15bc*/ 	.word	0x00000005
        /*15c0*/ 	.word	0x00013260
        /*15c4*/ 	.short	0x010a
        /*15c6*/ 	.byte	0x3f
	.zero		1


	//   ....[90]....
        /*15c8*/ 	.word	0x000244a0
        /*15cc*/ 	.word	0x00000004
        /*15d0*/ 	.word	0x00013280
        /*15d4*/ 	.short	0x010a
        /*15d6*/ 	.byte	0x3f
	.zero		1


	//   ....[91]....
        /*15d8*/ 	.word	0x000244e0
        /*15dc*/ 	.word	0x00000005
        /*15e0*/ 	.word	0x00013280
        /*15e4*/ 	.short	0x010a
        /*15e6*/ 	.byte	0x3f
	.zero		1


	//   ....[92]....
        /*15e8*/ 	.word	0x00024540
        /*15ec*/ 	.word	0x00000040
        /*15f0*/ 	.word	0x00013290
        /*15f4*/ 	.short	0x010a
        /*15f6*/ 	.byte	0x3f
	.zero		1


	//   ....[93]....
        /*15f8*/ 	.word	0x000246a0
        /*15fc*/ 	.word	0x00000040
        /*1600*/ 	.word	0x00013290
        /*1604*/ 	.short	0x010a
        /*1606*/ 	.byte	0x3f
	.zero		1


	//   ....[94]....
        /*1608*/ 	.word	0x00024800
        /*160c*/ 	.word	0x00000040
        /*1610*/ 	.word	0x00013290
        /*1614*/ 	.short	0x010a
        /*1616*/ 	.byte	0x3f
	.zero		1


	//   ....[95]....
        /*1618*/ 	.word	0x00024960
        /*161c*/ 	.word	0x00000040
        /*1620*/ 	.word	0x000132b0
        /*1624*/ 	.short	0x010a
        /*1626*/ 	.byte	0x3f
	.zero		1


	//   ....[96]....
        /*1628*/ 	.word	0x00024b60
        /*162c*/ 	.word	0x00000016
        /*1630*/ 	.word	0x00013200
        /*1634*/ 	.short	0x010a
        /*1636*/ 	.byte	0x3f
	.zero		1


	//   ....[97]....
        /*1638*/ 	.word	0x00024d60
        /*163c*/ 	.word	0x00000016
        /*1640*/ 	.word	0x00013200
        /*1644*/ 	.short	0x010a
        /*1646*/ 	.byte	0x3f
	.zero		1


	//   ....[98]....
        /*1648*/ 	.word	0x00024db0
        /*164c*/ 	.word	0x0000000c
        /*1650*/ 	.word	0x00013230
        /*1654*/ 	.short	0x010a
        /*1656*/ 	.byte	0x3f
	.zero		1


	//   ....[99]....
        /*1658*/ 	.word	0x00024e00
        /*165c*/ 	.word	0x0000000e
        /*1660*/ 	.word	0x00013230
        /*1664*/ 	.short	0x010a
        /*1666*/ 	.byte	0x3f
	.zero		1


	//   ....[100]....
        /*1668*/ 	.word	0x00024e50
        /*166c*/ 	.word	0x0000000f
        /*1670*/ 	.word	0x00013250
        /*1674*/ 	.short	0x010a
        /*1676*/ 	.byte	0x3f
	.zero		1


	//   ....[101]....
        /*1678*/ 	.word	0x00024ea0
        /*167c*/ 	.word	0x00000008
        /*1680*/ 	.word	0x00013230
        /*1684*/ 	.short	0x010a
        /*1686*/ 	.byte	0x3f
	.zero		1


	//   ....[102]....
        /*1688*/ 	.word	0x00024ef0
        /*168c*/ 	.word	0x00000003
        /*1690*/ 	.word	0x00013250
        /*1694*/ 	.short	0x010a
        /*1696*/ 	.byte	0x3f
	.zero		1


	//   ....[103]....
        /*1698*/ 	.word	0x00024f40
        /*169c*/ 	.word	0x00000008
        /*16a0*/ 	.word	0x00013230
        /*16a4*/ 	.short	0x010a
        /*16a6*/ 	.byte	0x3f
	.zero		1


	//   ....[104]....
        /*16a8*/ 	.word	0x00024f90
        /*16ac*/ 	.word	0x0000000c
        /*16b0*/ 	.word	0x00013250
        /*16b4*/ 	.short	0x010a
        /*16b6*/ 	.byte	0x3f
	.zero		1


	//   ....[105]....
        /*16b8*/ 	.word	0x00024fe0
        /*16bc*/ 	.word	0x0000000d
        /*16c0*/ 	.word	0x00013250
        /*16c4*/ 	.short	0x010a
        /*16c6*/ 	.byte	0x3f
	.zero		1


	//   ....[106]....
        /*16c8*/ 	.word	0x00025180
        /*16cc*/ 	.word	0x00000011
        /*16d0*/ 	.word	0x00013220
        /*16d4*/ 	.short	0x010a
        /*16d6*/ 	.byte	0x3f
	.zero		1


	//   ....[107]....
        /*16d8*/ 	.word	0x000251d0
        /*16dc*/ 	.word	0x00000005
        /*16e0*/ 	.word	0x000132a0
        /*16e4*/ 	.short	0x010a
        /*16e6*/ 	.byte	0x3f
	.zero		1


	//   ....[108]....
        /*16e8*/ 	.word	0x00025220
        /*16ec*/ 	.word	0x00000005
        /*16f0*/ 	.word	0x000132c0
        /*16f4*/ 	.short	0x010a
        /*16f6*/ 	.byte	0x3f
	.zero		1


	//   ....[109]....
        /*16f8*/ 	.word	0x00025270
        /*16fc*/ 	.word	0x00000005
        /*1700*/ 	.word	0x000132a0
        /*1704*/ 	.short	0x010a
        /*1706*/ 	.byte	0x3f
	.zero		1


	//   ....[110]....
        /*1708*/ 	.word	0x000252c0
        /*170c*/ 	.word	0x00000005
        /*1710*/ 	.word	0x000132c0
        /*1714*/ 	.short	0x010a
        /*1716*/ 	.byte	0x3f
	.zero		1


	//   ....[111]....
        /*1718*/ 	.word	0x000253e0
        /*171c*/ 	.word	0x00000006
        /*1720*/ 	.word	0x00013280
        /*1724*/ 	.short	0x010a
        /*1726*/ 	.byte	0x3f
	.zero		1


	//   ....[112]....
        /*1728*/ 	.word	0x00025a60
        /*172c*/ 	.word	0x00000006
        /*1730*/ 	.word	0x00013240
        /*1734*/ 	.short	0x010a
        /*1736*/ 	.byte	0x3f
	.zero		1


	//   ....[113]....
        /*1738*/ 	.word	0x00026880
        /*173c*/ 	.word	0x00000011
        /*1740*/ 	.word	0x00013220
        /*1744*/ 	.short	0x010a
        /*1746*/ 	.byte	0x3f
	.zero		1


	//   ....[114]....
        /*1748*/ 	.word	0x000268d0
        /*174c*/ 	.word	0x00000006
        /*1750*/ 	.word	0x00013280
        /*1754*/ 	.short	0x010a
        /*1756*/ 	.byte	0x3f
	.zero		1


	//   ....[115]....
        /*1758*/ 	.word	0x00026f90
        /*175c*/ 	.word	0x00000006
        /*1760*/ 	.word	0x00013240
        /*1764*/ 	.short	0x010a
        /*1766*/ 	.byte	0x3f
	.zero		1


	//   ....[116]....
        /*1768*/ 	.word	0x00027550
        /*176c*/ 	.word	0x00000002
        /*1770*/ 	.word	0x00013270
        /*1774*/ 	.short	0x010a
        /*1776*/ 	.byte	0x3f
	.zero		1


	//   ....[117]....
        /*1778*/ 	.word	0x000275a0
        /*177c*/ 	.word	0x00000002
        /*1780*/ 	.word	0x00013260
        /*1784*/ 	.short	0x010a
        /*1786*/ 	.byte	0x3f
	.zero		1


	//   ....[118]....
        /*1788*/ 	.word	0x000275f0
        /*178c*/ 	.word	0x00000003
        /*1790*/ 	.word	0x00013270
        /*1794*/ 	.short	0x010a
        /*1796*/ 	.byte	0x3f
	.zero		1


	//   ....[119]....
        /*1798*/ 	.word	0x00027640
        /*179c*/ 	.word	0x00000003
        /*17a0*/ 	.word	0x00013260
        /*17a4*/ 	.short	0x010a
        /*17a6*/ 	.byte	0x3f
	.zero		1


	//   ....[120]....
        /*17a8*/ 	.word	0x00027fe0
        /*17ac*/ 	.word	0x00000005
        /*17b0*/ 	.word	0x00013220
        /*17b4*/ 	.short	0x010a
        /*17b6*/ 	.byte	0x3f
	.zero		1


	//   ....[121]....
        /*17b8*/ 	.word	0x00028180
        /*17bc*/ 	.word	0x00000004
        /*17c0*/ 	.word	0x00013240
        /*17c4*/ 	.short	0x010a
        /*17c6*/ 	.byte	0x3f
	.zero		1


	//   ....[122]....
        /*17c8*/ 	.word	0x000281d0
        /*17cc*/ 	.word	0x00000005
        /*17d0*/ 	.word	0x00013240
        /*17d4*/ 	.short	0x010a
        /*17d6*/ 	.byte	0x3f
	.zero		1


	//   ....[123]....
        /*17d8*/ 	.word	0x00028220
        /*17dc*/ 	.word	0x00000004
        /*17e0*/ 	.word	0x00013260
        /*17e4*/ 	.short	0x010a
        /*17e6*/ 	.byte	0x3f
	.zero		1


	//   ....[124]....
        /*17e8*/ 	.word	0x00028270
        /*17ec*/ 	.word	0x00000005
        /*17f0*/ 	.word	0x00013260
        /*17f4*/ 	.short	0x010a
        /*17f6*/ 	.byte	0x3f
	.zero		1


	//   ....[125]....
        /*17f8*/ 	.word	0x000282c0
        /*17fc*/ 	.word	0x00000004
        /*1800*/ 	.word	0x00013280
        /*1804*/ 	.short	0x010a
        /*1806*/ 	.byte	0x3f
	.zero		1


	//----- nvinfo : EIATTR_NUM_MBARRIERS
	.align		4
.L_239:
        /*1808*/ 	.byte	0x03, 0x38
        /*180a*/ 	.short	0x0016


	//----- nvinfo : EIATTR_EXIT_INSTR_OFFSETS
	.align		4
        /*180c*/ 	.byte	0x04, 0x1c
        /*180e*/ 	.short	(.L_241 - .L_240)


	//   ....[0]....
.L_240:
        /*1810*/ 	.word	0x00024530


	//----- nvinfo : EIATTR_MAX_THREADS
	.align		4
.L_241:
        /*1814*/ 	.byte	0x04, 0x05
        /*1816*/ 	.short	(.L_243 - .L_242)
.L_242:
        /*1818*/ 	.word	0x00000200
        /*181c*/ 	.word	0x00000001
        /*1820*/ 	.word	0x00000001


	//----- nvinfo : EIATTR_CRS_STACK_SIZE
	.align		4
.L_243:
        /*1824*/ 	.byte	0x04, 0x1e
        /*1826*/ 	.short	(.L_245 - .L_244)
.L_244:
        /*1828*/ 	.word	0x00000000


	//----- nvinfo : EIATTR_CBANK_PARAM_SIZE
	.align		4
.L_245:
        /*182c*/ 	.byte	0x03, 0x19
        /*182e*/ 	.short	0x0af0


	//----- nvinfo : EIATTR_PARAM_CBANK
	.align		4
        /*1830*/ 	.byte	0x04, 0x0a
        /*1832*/ 	.short	(.L_247 - .L_246)
	.align		4
.L_246:
        /*1834*/ 	.word	index@(.nv.constant0._ZN7cutlass13device_kernelIN5flash11enable_sm90INS1_16FlashAttnFwdSm90INS1_25CollectiveMainloopFwdSm90ILi2EN4cute5tupleIJNS5_1CILi1EEES8_S8_EEENS6_IJNS7_ILi192EEENS7_ILi160EEENS7_ILi64EEEEEELi64ENS_12float_e4m3_tEfNS_4arch4Sm90ELb0ELb1ELb1ELb1ELb1ELb1ELb0ELb1ELb1ELb1ELb0ELb0EEENS1_21CollectiveEpilogueFwdINS6_IJSA_SC_SB_EEES9_NS_10bfloat16_tESG_Li384ELb1ELb1ELb0ELb1EEENS1_36VarlenDynamicPersistentTileSchedulerILi192ELi160ELi384ELi128ELb0ELb1ELb1ELb1ELb0ELb1EEEEEEEEEvNT_6ParamsE)
        /*1838*/ 	.short	0x0210
        /*183a*/ 	.short	0x0af0


	//----- nvinfo : EIATTR_SW_WAR
	.align		4
.L_247:
        /*183c*/ 	.byte	0x04, 0x36
        /*183e*/ 	.short	(.L_249 - .L_248)
.L_248:
        /*1840*/ 	.word	0x00000008
.L_249:


//--------------------- .nv.info._ZN7cutlass13device_kernelIN5flash11enable_sm90INS1_16FlashAttnFwdSm90INS1_25CollectiveMainloopFwdSm90ILi2EN4cute5tupleIJNS5_1CILi1EEES8_S8_EEENS6_IJNS7_ILi192EEENS7_ILi160EEENS7_ILi64EEEEEELi64ENS_12float_e4m3_tEfNS_4arch4Sm90ELb1ELb0ELb1ELb0ELb1ELb0ELb0ELb1ELb1ELb1ELb0ELb0EEENS1_21CollectiveEpilogueFwdINS6_IJSA_SC_SB_EEES9_NS_10bfloat16_tESG_Li384ELb0ELb1ELb0ELb1EEENS1_30DynamicPersistentTileSchedulerILi384ELi128ELb0ELb1ELb1EEEEEEEEEvNT_6ParamsE --------------------------
	.section	.nv.info._ZN7cutlass13device_kernelIN5flash11enable_sm90INS1_16FlashAttnFwdSm90INS1_25CollectiveMainloopFwdSm90ILi2EN4cute5tupleIJNS5_1CILi1EEES8_S8_EEENS6_IJNS7_ILi192EEENS7_ILi160EEENS7_ILi64EEEEEELi64ENS_12float_e4m3_tEfNS_4arch4Sm90ELb1ELb0ELb1ELb0ELb1ELb0ELb0ELb1ELb1ELb1ELb0ELb0EEENS1_21CollectiveEpilogueFwdINS6_IJSA_SC_SB_EEES9_NS_10bfloat16_tESG_Li384ELb0ELb1ELb0ELb1EEENS1_30DynamicPersistentTileSchedulerILi384ELi128ELb0ELb1ELb1EEEEEEEEEvNT_6ParamsE,"",@"SHT_CUDA_INFO"
	.sectionflags	@""
	.align	4


	//----- nvinfo : EIATTR_CUDA_API_VERSION
	.align		4
        /*0000*/ 	.byte	0x04, 0x37
        /*0002*/ 	.short	(.L_251 - .L_250)
.L_250:
        /*0004*/ 	.word	0x00000082


	//----- nvinfo : EIATTR_KPARAM_INFO
	.align		4
.L_251:
        /*0008*/ 	.byte	0x04, 0x17
        /*000a*/ 	.short	(.L_253 - .L_252)
.L_252:
        /*000c*/ 	.word	0x00000000
        /*0010*/ 	.short	0x0000
        /*0012*/ 	.short	0x0070
        /*0014*/ 	.byte	0x00, 0xf0, 0x01, 0x2a


	//----- nvinfo : EIATTR_SPARSE_MMA_MASK
	.align		4
.L_253:
        /*0018*/ 	.byte	0x03, 0x50
        /*001a*/ 	.short	0x0000


	//----- nvinfo : EIATTR_MAXREG_COUNT
	.align		4
        /*001c*/ 	.byte	0x03, 0x1b
        /*001e*/ 	.short	0x0080


	//----- nvinfo : EIATTR_NUM_BARRIERS
	.align		4
        /*0020*/ 	.byte	0x02, 0x4c
        /*0022*/ 	.byte	0x09
	.zero		1


	//----- nvinfo : EIATTR_EXTERNS
	.align		4
        /*0024*/ 	.byte	0x04, 0x0f
        /*0026*/ 	.short	(.L_255 - .L_254)


	//   ....[0]....
	.align		4
.L_254:
        /*0028*/ 	.word	index@(__assertfail)


	//----- nvinfo : EIATTR_ANNOTATIONS
	.align		4
.L_255:
        /*002c*/ 	.byte	0x04, 0x55
        /*002e*/ 	.short	(.L_257 - .L_256)


	//   ....[0]....
.L_256:
        /* <DEDUP_REMOVED lines=30> */


	//----- nvinfo : EIATTR_MERCURY_ISA_VERSION
	.align		4
.L_257:
        /*01f8*/ 	.byte	0x03, 0x5f
        /*01fa*/ 	.short	0x0101


	//----- nvinfo : EIATTR_INT_WARP_WIDE_INSTR_OFFSETS
	.align		4
        /*01fc*/ 	.byte	0x04, 0x31
        /*01fe*/ 	.short	(.L_259 - .L_258)


	//   ....[0]....
.L_258:
        /*0200*/ 	.word	0x000000c0


	//   ....[1]....
        /*0204*/ 	.word	0x000000d0


	//   ....[2]....
        /*0208*/ 	.word	0x00000170


	//   ....[3]....
        /*020c*/ 	.word	0x0000dd00


	//   ....[4]....
        /*0210*/ 	.word	0x0000dd90


	//   ....[5]....
        /*0214*/ 	.word	0x00011640


	//   ....[6]....
        /*0218*/ 	.word	0x000116d0


	//----- nvinfo : EIATTR_COOP_GROUP_MASK_REGIDS
	.align		4
.L_259:
        /*021c*/ 	.byte	0x04, 0x29
        /*021e*/ 	.short	(.L_261 - .L_260)


	//   ....[0]....
.L_260:
        /*0220*/ 	.word	0xffffffff


	//   ....[1]....
        /*0224*/ 	.word	0xffffffff


	//   ....[2]....
        /*0228*/ 	.word	0xffffffff


	//   ....[3]....
        /*022c*/ 	.word	0xffffffff


	//   ....[4]....
        /*0230*/ 	.word	0xffffffff


	//   ....[5]....
        /*0234*/ 	.word	0xffffffff


	//   ....[6]....
        /*0238*/ 	.word	0xffffffff


	//   ....[7]....
        /*023c*/ 	.word	0xffffffff


	//   ....[8]....
        /*0240*/ 	.word	0xffffffff


	//   ....[9]....
        /*0244*/ 	.word	0xffffffff


	//   ....[10]....
        /*0248*/ 	.word	0xffffffff


	//   ....[11]....
        /*024c*/ 	.word	0xffffffff


	//   ....[12]....
        /*0250*/ 	.word	0xffffffff


	//   ....[13]....
        /*0254*/ 	.word	0xffffffff


	//   ....[14]....
        /*0258*/ 	.word	0xffffffff


	//   ....[15]....
        /*025c*/ 	.word	0xffffffff


	//   ....[16]....
        /*0260*/ 	.word	0xffffffff


	//   ....[17]....
        /*0264*/ 	.word	0xffffffff


	//   ....[18]....
        /*0268*/ 	.word	0xffffffff


	//   ....[19]....
        /*026c*/ 	.word	0xffffffff


	//   ....[20]....
        /*0270*/ 	.word	0xffffffff


	//   ....[21]....
        /*0274*/ 	.word	0xffffffff


	//   ....[22]....
        /*0278*/ 	.word	0xffffffff


	//   ....[23]....
        /*027c*/ 	.word	0xffffffff


	//   ....[24]....
        /*0280*/ 	.word	0xffffffff


	//   ....[25]....
        /*0284*/ 	.word	0xffffffff


	//   ....[26]....
        /*0288*/ 	.word	0xffffffff


	//   ....[27]....
        /*028c*/ 	.word	0xffffffff


	//   ....[28]....
        /*0290*/ 	.word	0xffffffff


	//   ....[29]....
        /*0294*/ 	.word	0xffffffff


	//   ....[30]....
        /*0298*/ 	.word	0xffffffff


	//   ....[31]....
        /*029c*/ 	.word	0xffffffff


	//   ....[32]....
        /*02a0*/ 	.word	0xffffffff


	//   ....[33]....
        /*02a4*/ 	.word	0xffffffff


	//   ....[34]....
        /*02a8*/ 	.word	0xffffffff


	//   ....[35]....
        /*02ac*/ 	.word	0xffffffff


	//   ....[36]....
        /*02b0*/ 	.word	0xffffffff


	//   ....[37]....
        /*02b4*/ 	.word	0xffffffff


	//   ....[38]....
        /*02b8*/ 	.word	0xffffffff


	//   ....[39]....
        /*02bc*/ 	.word	0xffffffff


	//   ....[40]....
        /*02c0*/ 	.word	0xffffffff


	//   ....[41]....
        /*02c4*/ 	.word	0xffffffff


	//   ....[42]....
        /*02c8*/ 	.word	0xffffffff


	//   ....[43]....
        /*02cc*/ 	.word	0xffffffff


	//   ....[44]....
        /*02d0*/ 	.word	0xffffffff


	//   ....[45]....
        /*02d4*/ 	.word	0xffffffff


	//   ....[46]....
        /*02d8*/ 	.word	0xffffffff


	//   ....[47]....
        /*02dc*/ 	.word	0xffffffff


	//   ....[48]....
        /*02e0*/ 	.word	0xffffffff


	//   ....[49]....
        /*02e4*/ 	.word	0xffffffff


	//   ....[50]....
        /*02e8*/ 	.word	0xffffffff


	//   ....[51]....
        /*02ec*/ 	.word	0xffffffff


	//   ....[52]....
        /*02f0*/ 	.word	0xffffffff


	//   ....[53]....
        /*02f4*/ 	.word	0xffffffff


	//   ....[54]....
        /*02f8*/ 	.word	0xffffffff


	//   ....[55]....
        /*02fc*/ 	.word	0xffffffff


	//   ....[56]....
        /*0300*/ 	.word	0xffffffff


	//   ....[57]....
        /*0304*/ 	.word	0xffffffff


	//   ....[58]....
        /*0308*/ 	.word	0xffffffff


	//   ....[59]....
        /*030c*/ 	.word	0xffffffff


	//   ....[60]....
        /*0310*/ 	.word	0xffffffff


	//   ....[61]....
        /*0314*/ 	.word	0xffffffff


	//   ....[62]....
        /*0318*/ 	.word	0xffffffff


	//   ....[63]....
        /*031c*/ 	.word	0xffffffff


	//   ....[64]....
        /*0320*/ 	.word	0xffffffff


	//   ....[65]....
        /*0324*/ 	.word	0xffffffff


	//   ....[66]....
        /*0328*/ 	.word	0xffffffff


	//   ....[67]....
        /*032c*/ 	.word	0xffffffff


	//   ....[68]....
        /*0330*/ 	.word	0xffffffff


	//   ....[69]....
        /*0334*/ 	.word	0xffffffff


	//   ....[70]....
        /*0338*/ 	.word	0xffffffff


	//   ....[71]....
        /*033c*/ 	.word	0xffffffff


	//   ....[72]....
        /*0340*/ 	.word	0xffffffff


	//   ....[73]....
        /*0344*/ 	.word	0xffffffff


	//   ....[74]....
        /*0348*/ 	.word	0xffffffff


	//   ....[75]....
        /*034c*/ 	.word	0xffffffff


	//   ....[76]....
        /*0350*/ 	.word	0xffffffff


	//   ....[77]....
        /*0354*/ 	.word	0xffffffff


	//   ....[78]....
        /*0358*/ 	.word	0xffffffff


	//   ....[79]....
        /*035c*/ 	.word	0xffffffff


	//   ....[80]....
        /*0360*/ 	.word	0xffffffff


	//   ....[81]....
        /*0364*/ 	.word	0xffffffff


	//   ....[82]....
        /*0368*/ 	.word	0xffffffff


	//   ....[83]....
        /*036c*/ 	.word	0xffffffff


	//   ....[84]....
        /*0370*/ 	.word	0xffffffff


	//   ....[85]....
        /*0374*/ 	.word	0xffffffff


	//   ....[86]....
        /*0378*/ 	.word	0xffffffff


	//   ....[87]....
        /*037c*/ 	.word	0xffffffff


	//   ....[88]....
        /*0380*/ 	.word	0xffffffff


	//   ....[89]....
        /*0384*/ 	.word	0xffffffff


	//   ....[90]....
        /*0388*/ 	.word	0xffffffff


	//   ....[91]....
        /*038c*/ 	.word	0xffffffff


	//   ....[92]....
        /*0390*/ 	.word	0xffffffff


	//   ....[93]....
        /*0394*/ 	.word	0xffffffff


	//   ....[94]....
        /*0398*/ 	.word	0xffffffff


	//   ....[95]....
        /*039c*/ 	.word	0xffffffff


	//   ....[96]....
        /*03a0*/ 	.word	0xffffffff


	//   ....[97]....
        /*03a4*/ 	.word	0xffffffff


	//   ....[98]....
        /*03a8*/ 	.word	0xffffffff


	//   ....[99]....
        /*03ac*/ 	.word	0xffffffff


	//   ....[100]....
        /*03b0*/ 	.word	0xffffffff


	//   ....[101]....
        /*03b4*/ 	.word	0xffffffff


	//   ....[102]....
        /*03b8*/ 	.word	0xffffffff


	//   ....[103]....
        /*03bc*/ 	.word	0xffffffff


	//   ....[104]....
        /*03c0*/ 	.word	0xffffffff


	//   ....[105]....
        /*03c4*/ 	.word	0xffffffff


	//   ....[106]....
        /*03c8*/ 	.word	0xffffffff


	//   ....[107]....
        /*03cc*/ 	.word	0xffffffff


	//   ....[108]....
        /*03d0*/ 	.word	0xffffffff


	//   ....[109]....
        /*03d4*/ 	.word	0xffffffff


	//   ....[110]....
        /*03d8*/ 	.word	0xffffffff


	//   ....[111]....
        /*03dc*/ 	.word	0xffffffff


	//   ....[112]....
        /*03e0*/ 	.word	0xffffffff


	//   ....[113]....
        /*03e4*/ 	.word	0xffffffff


	//   ....[114]....
        /*03e8*/ 	.word	0xffffffff


	//   ....[115]....
        /*03ec*/ 	.word	0xffffffff


	//   ....[116]....
        /*03f0*/ 	.word	0xffffffff


	//   ....[117]....
        /*03f4*/ 	.word	0xffffffff


	//   ....[118]....
        /*03f8*/ 	.word	0x0500000f


	//   ....[119]....
        /*03fc*/ 	.word	0x0500000f


	//   ....[120]....
        /*0400*/ 	.word	0x0500000f


	//   ....[121]....
        /*0404*/ 	.word	0x0500000f


	//   ....[122]....
        /*0408*/ 	.word	0x0500000f


	//   ....[123]....
        /*040c*/ 	.word	0x0500000f


	//   ....[124]....
        /*0410*/ 	.word	0x0500000f


	//   ....[125]....
        /*0414*/ 	.word	0x0500000f


	//   ....[126]....
        /*0418*/ 	.word	0x0500000f


	//   ....[127]....
        /*041c*/ 	.word	0x0500000f


	//   ....[128]....
        /*0420*/ 	.word	0x0500000f


	//   ....[129]....
        /*0424*/ 	.word	0x0500000f


	//   ....[130]....
        /*0428*/ 	.word	0x0500000f


	//   ....[131]....
        /*042c*/ 	.word	0x0500000f


	//   ....[132]....
        /*0430*/ 	.word	0x0500000f


	//   ....[133]....
        /*0434*/ 	.word	0x0500000f


	//   ....[134]....
        /*0438*/ 	.word	0x0500000f


	//   ....[135]....
        /*043c*/ 	.word	0x0500000f


	//   ....[136]....
        /*0440*/ 	.word	0x0500000f


	//   ....[137]....
        /*0444*/ 	.word	0x0500000f


	//   ....[138]....
        /*0448*/ 	.word	0x0500000f


	//   ....[139]....
        /*044c*/ 	.word	0x0500000f


	//   ....[140]....
        /*0450*/ 	.word	0x0500000f


	//   ....[141]....
        /*0454*/ 	.word	0x0500000f


	//   ....[142]....
        /*0458*/ 	.word	0x0500000f


	//   ....[143]....
        /*045c*/ 	.word	0x0500000f


	//   ....[144]....
        /*0460*/ 	.word	0x0500000f


	//   ....[145]....
        /*0464*/ 	.word	0x0500000f


	//   ....[146]....
        /*0468*/ 	.word	0x0500000f


	//   ....[147]....
        /*046c*/ 	.word	0x0500000f


	//   ....[148]....
        /*0470*/ 	.word	0x0500000f


	//   ....[149]....
        /*0474*/ 	.word	0x0500000f


	//   ....[150]....
        /*0478*/ 	.word	0x0500000f


	//   ....[151]....
        /*047c*/ 	.word	0x0500000f


	//   ....[152]....
        /*0480*/ 	.word	0x0500000f


	//   ....[153]....
        /*0484*/ 	.word	0x0500000f


	//   ....[154]....
        /*0488*/ 	.word	0x0500000f


	//   ....[155]....
        /*048c*/ 	.word	0x0500000f


	//   ....[156]....
        /*0490*/ 	.word	0x0500000f


	//   ....[157]....
        /*0494*/ 	.word	0x0500000f


	//   ....[158]....
        /*0498*/ 	.word	0x0500000f


	//   ....[159]....
        /*049c*/ 	.word	0x0500000f


	//   ....[160]....
        /*04a0*/ 	.word	0x0500000f


	//   ....[161]....
        /*04a4*/ 	.word	0x0500000f


	//   ....[162]....
        /*04a8*/ 	.word	0x0500000f


	//   ....[163]....
        /*04ac*/ 	.word	0x0500000f


	//   ....[164]....
        /*04b0*/ 	.word	0x0500000f


	//   ....[165]....
        /*04b4*/ 	.word	0x0500000f


	//   ....[166]....
        /*04b8*/ 	.word	0x0500000f


	//   ....[167]....
        /*04bc*/ 	.word	0x0500000f


	//   ....[168]....
        /*04c0*/ 	.word	0x0500000f


	//   ....[169]....
        /*04c4*/ 	.word	0x0500000f


	//   ....[170]....
        /*04c8*/ 	.word	0x0500000f


	//   ....[171]....
        /*04cc*/ 	.word	0x0500000f


	//----- nvinfo : EIATTR_COOP_GROUP_INSTR_OFFSETS
	.align		4
.L_261:
        /*04d0*/ 	.byte	0x04, 0x28
        /*04d2*/ 	.short	(.L_263 - .L_262)


	//   ....[0]....
.L_262:
        /*04d4*/ 	.word	0x00000070


	//   ....[1]....
        /*04d8*/ 	.word	0x000000b0


	//   ....[2]....
        /*04dc*/ 	.word	0x000002d0


	//   ....[3]....
        /*04e0*/ 	.word	0x00000430


	//   ....[4]....
        /*04e4*/ 	.word	0x00000550


	//   ....[5]....
        /*04e8*/ 	.word	0x000006b0


	//   ....[6]....
        /*04ec*/ 	.word	0x00001290


	//   ....[7]....
        /*04f0*/ 	.word	0x00001f20


	//   ....[8]....
        /*04f4*/ 	.word	0x00002460


	//   ....[9]....
        /*04f8*/ 	.word	0x00002f10


	//   ....[10]....
        /*04fc*/ 	.word	0x00003000


	//   ....[11]....
        /*0500*/ 	.word	0x00003c30


	//   ....[12]....
        /*0504*/ 	.word	0x00003cc0


	//   ....[13]....
        /*0508*/ 	.word	0x00005660


	//   ....[14]....
        /*050c*/ 	.word	0x00006420


	//   ....[15]....
        /*0510*/ 	.word	0x00006510


	//   ....[16]....
        /*0514*/ 	.word	0x00006600


	//   ....[17]....
        /*0518*/ 	.word	0x00007280


	//   ....[18]....
        /*051c*/ 	.word	0x000072e0


	//   ....[19]....
        /*0520*/ 	.word	0x00009c00


	//   ....[20]....
        /*0524*/ 	.word	0x00009c20


	//   ....[21]....
        /*0528*/ 	.word	0x00009c40


	//   ....[22]....
        /*052c*/ 	.word	0x00009c70


	//   ....[23]....
        /*0530*/ 	.word	0x0000b500


	//   ....[24]....
        /*0534*/ 	.word	0x0000b510


	//   ....[25]....
        /*0538*/ 	.word	0x0000b590


	//   ....[26]....
        /*053c*/ 	.word	0x0000b5a0


	//   ....[27]....
        /*0540*/ 	.word	0x0000c110


	//   ....[28]....
        /*0544*/ 	.word	0x0000c150


	//   ....[29]....
        /*0548*/ 	.word	0x0000c190


	//   ....[30]....
        /*054c*/ 	.word	0x0000c1d0


	//   ....[31]....
        /*0550*/ 	.word	0x0000c210


	//   ....[32]....
        /*0554*/ 	.word	0x0000c250


	//   ....[33]....
        /*0558*/ 	.word	0x0000c280


	//   ....[34]....
        /*055c*/ 	.word	0x0000c2c0


	//   ....[35]....
        /*0560*/ 	.word	0x0000c2e0


	//   ....[36]....
        /*0564*/ 	.word	0x0000c300


	//   ....[37]....
        /*0568*/ 	.word	0x0000c320


	//   ....[38]....
        /*056c*/ 	.word	0x0000c330


	//   ....[39]....
        /*0570*/ 	.word	0x0000c340


	//   ....[40]....
        /*0574*/ 	.word	0x0000c350


	//   ....[41]....
        /*0578*/ 	.word	0x0000c370


	//   ....[42]....
        /*057c*/ 	.word	0x0000c390


	//   ....[43]....
        /*0580*/ 	.word	0x0000c3c0


	//   ....[44]....
        /*0584*/ 	.word	0x0000c3f0


	//   ....[45]....
        /*0588*/ 	.word	0x0000c420


	//   ....[46]....
        /*058c*/ 	.word	0x0000c450


	//   ....[47]....
        /*0590*/ 	.word	0x0000c910


	//   ....[48]....
        /*0594*/ 	.word	0x0000c950


	//   ....[49]....
        /*0598*/ 	.word	0x0000c980


	//   ....[50]....
        /*059c*/ 	.word	0x0000c9c0


	//   ....[51]....
        /*05a0*/ 	.word	0x0000c9e0


	//   ....[52]....
        /*05a4*/ 	.word	0x0000c9f0


	//   ....[53]....
        /*05a8*/ 	.word	0x0000ca10


	//   ....[54]....
        /*05ac*/ 	.word	0x0000ca30


	//   ....[55]....
        /*05b0*/ 	.word	0x0000d0c0


	//   ....[56]....
        /*05b4*/ 	.word	0x0000d100


	//   ....[57]....
        /*05b8*/ 	.word	0x0000d130


	//   ....[58]....
        /*05bc*/ 	.word	0x0000d160


	//   ....[59]....
        /*05c0*/ 	.word	0x0000d180


	//   ....[60]....
        /*05c4*/ 	.word	0x0000d190


	//   ....[61]....
        /*05c8*/ 	.word	0x0000d1a0


	//   ....[62]....
        /*05cc*/ 	.word	0x0000d1c0


	//   ....[63]....
        /*05d0*/ 	.word	0x0000d350


	//   ....[64]....
        /*05d4*/ 	.word	0x0000ec50


	//   ....[65]....
        /*05d8*/ 	.word	0x0000ec80


	//   ....[66]....
        /*05dc*/ 	.word	0x0000ecf0


	//   ....[67]....
        /*05e0*/ 	.word	0x0000ed10


	//   ....[68]....
        /*05e4*/ 	.word	0x0000ed50


	//   ....[69]....
        /*05e8*/ 	.word	0x0000ed60


	//   ....[70]....
        /*05ec*/ 	.word	0x0000ed80


	//   ....[71]....
        /*05f0*/ 	.word	0x0000ed90


	//   ....[72]....
        /*05f4*/ 	.word	0x0000edd0


	//   ....[73]....
        /*05f8*/ 	.word	0x0000ee20


	//   ....[74]....
        /*05fc*/ 	.word	0x0000f260


	//   ....[75]....
        /*0600*/ 	.word	0x0000f270


	//   ....[76]....
        /*0604*/ 	.word	0x0000f280


	//   ....[77]....
        /*0608*/ 	.word	0x0000f2a0


	//   ....[78]....
        /*060c*/ 	.word	0x0000f320


	//   ....[79]....
        /*0610*/ 	.word	0x0000f330


	//   ....[80]....
        /*0614*/ 	.word	0x0000f3a0


	//   ....[81]....
        /*0618*/ 	.word	0x0000f3b0


	//   ....[82]....
        /*061c*/ 	.word	0x0000f3c0


	//   ....[83]....
        /*0620*/ 	.word	0x0000f3d0


	//   ....[84]....
        /*0624*/ 	.word	0x0000fc80


	//   ....[85]....
        /*0628*/ 	.word	0x0000fca0


	//   ....[86]....
        /*062c*/ 	.word	0x0000fcc0


	//   ....[87]....
        /*0630*/ 	.word	0x0000fd50


	//   ....[88]....
        /*0634*/ 	.word	0x0000fd70


	//   ....[89]....
        /*0638*/ 	.word	0x0000fdf0


	//   ....[90]....
        /*063c*/ 	.word	0x0000fe10


	//   ....[91]....
        /*0640*/ 	.word	0x0000fe20


	//   ....[92]....
        /*0644*/ 	.word	0x0000fe30


	//   ....[93]....
        /*0648*/ 	.word	0x0000fed0


	//   ....[94]....
        /*064c*/ 	.word	0x0000fef0


	//   ....[95]....
        /*0650*/ 	.word	0x0000ff10


	//   ....[96]....
        /*0654*/ 	.word	0x000108d0


	//   ....[97]....
        /*0658*/ 	.word	0x000108e0


	//   ....[98]....
        /*065c*/ 	.word	0x00010900


	//   ....[99]....
        /*0660*/ 	.word	0x00010950


	//   ....[100]....
        /*0664*/ 	.word	0x00010960


	//   ....[101]....
        /*0668*/ 	.word	0x000109a0


	//   ....[102]....
        /*066c*/ 	.word	0x000109b0


	//   ....[103]....
        /*0670*/ 	.word	0x000109c0


	//   ....[104]....
        /*0674*/ 	.word	0x00010a00


	//   ....[105]....
        /*0678*/ 	.word	0x00010a40


	//   ....[106]....
        /*067c*/ 	.word	0x00010e60


	//   ....[107]....
        /*0680*/ 	.word	0x00010e70


	//   ....[108]....
        /*0684*/ 	.word	0x00010e80


	//   ....[109]....
        /*0688*/ 	.word	0x00010ec0


	//   ....[110]....
        /*068c*/ 	.word	0x00010ed0


	//   ....[111]....
        /*0690*/ 	.word	0x00010f10


	//   ....[112]....
        /*0694*/ 	.word	0x00010f20


	//   ....[113]....
        /*0698*/ 	.word	0x00010f30


	//   ....[114]....
        /*069c*/ 	.word	0x00010f70


	//   ....[115]....
        /*06a0*/ 	.word	0x00010fb0


	//   ....[116]....
        /*06a4*/ 	.word	0x00011d80


	//   ....[117]....
        /*06a8*/ 	.word	0x00011f20


	//   ....[118]....
        /*06ac*/ 	.word	0x00012550


	//   ....[119]....
        /*06b0*/ 	.word	0x00012630


	//   ....[120]....
        /*06b4*/ 	.word	0x00012710


	//   ....[121]....
        /*06b8*/ 	.word	0x000127c0


	//   ....[122]....
        /*06bc*/ 	.word	0x00012870


	//   ....[123]....
        /*06c0*/ 	.word	0x00012920


	//   ....[124]....
        /*06c4*/ 	.word	0x000129c0


	//   ....[125]....
        /*06c8*/ 	.word	0x00012a70


	//   ....[126]....
        /*06cc*/ 	.word	0x00012b10


	//   ....[127]....
        /*06d0*/ 	.word	0x00012b90


	//   ....[128]....
        /*06d4*/ 	.word	0x00012c60


	//   ....[129]....
        /*06d8*/ 	.word	0x00012d60


	//   ....[130]....
        /*06dc*/ 	.word	0x00012e10


	//   ....[131]....
        /*06e0*/ 	.word	0x00012e90


	//   ....[132]....
        /*06e4*/ 	.word	0x00012f70


	//   ....[133]....
        /*06e8*/ 	.word	0x00012fd0


	//   ....[134]....
        /*06ec*/ 	.word	0x000130b0


	//   ....[135]....
        /*06f0*/ 	.word	0x00013110


	//   ....[136]....
        /*06f4*/ 	.word	0x000131b0


	//   ....[137]....
        /*06f8*/ 	.word	0x00013250


	//   ....[138]....
        /*06fc*/ 	.word	0x00013300


	//   ....[139]....
        /*0700*/ 	.word	0x00013390


	//   ....[140]....
        /*0704*/ 	.word	0x00013400


	//   ....[141]....
        /*0708*/ 	.word	0x00013460


	//   ....[142]....
        /*070c*/ 	.word	0x00013560


	//   ....[143]....
        /*0710*/ 	.word	0x000135c0


	//   ....[144]....
        /*0714*/ 	.word	0x000136c0


	//   ....[145]....
        /*0718*/ 	.word	0x00013720


	//   ....[146]....
        /*071c*/ 	.word	0x000137c0


	//   ....[147]....
        /*0720*/ 	.word	0x00013880


	//   ....[148]....
        /*0724*/ 	.word	0x00013950


	//   ....[149]....
        /*0728*/ 	.word	0x000139b0


	//   ....[150]....
        /*072c*/ 	.word	0x00013a60


	//   ....[151]....
        /*0730*/ 	.word	0x00013b90


	//   ....[152]....
        /*0734*/ 	.word	0x00013c40


	//   ....[153]....
        /*0738*/ 	.word	0x00013cf0


	//   ....[154]....
        /*073c*/ 	.word	0x00013d90


	//   ....[155]....
        /*0740*/ 	.word	0x00013e40


	//   ....[156]....
        /*0744*/ 	.word	0x00013ee0


	//   ....[157]....
        /*0748*/ 	.word	0x00013f90


	//   ....[158]....
        /*074c*/ 	.word	0x00014030


	//   ....[159]....
        /*0750*/ 	.word	0x000140a0


	//   ....[160]....
        /*0754*/ 	.word	0x00014160


	//   ....[161]....
        /*0758*/ 	.word	0x00014250


	//   ....[162]....
        /*075c*/ 	.word	0x000142e0


	//   ....[163]....
        /*0760*/ 	.word	0x00014340


	//   ....[164]....
        /*0764*/ 	.word	0x000143f0


	//   ....[165]....
        /*0768*/ 	.word	0x00014450


	//   ....[166]....
        /*076c*/ 	.word	0x00014500


	//   ....[167]....
        /*0770*/ 	.word	0x00014560


	//   ....[168]....
        /*0774*/ 	.word	0x00014610


	//   ....[169]....
        /*0778*/ 	.word	0x00014670


	//   ....[170]....
        /*077c*/ 	.word	0x00014720


	//   ....[171]....
        /*0780*/ 	.word	0x00014980


	//----- nvinfo : EIATTR_REG_RECONFIG
	.align		4
.L_263:
        /*0784*/ 	.byte	0x01, 0x54
	.zero		2


	//----- nvinfo : EIATTR_SYSCALL_OFFSETS
	.align		4
        /*0788*/ 	.byte	0x04, 0x46
        /*078a*/ 	.short	(.L_265 - .L_264)


	//   ....[0]....
.L_264:
        /*078c*/ 	.word	0x00001470


	//   ....[1]....
        /*0790*/ 	.word	0x0000df00


	//   ....[2]....
        /*0794*/ 	.word	0x0000e070


	//   ....[3]....
        /*0798*/ 	.word	0x0000e1c0


	//   ....[4]....
        /*079c*/ 	.word	0x0000e300


	//   ....[5]....
        /*07a0*/ 	.word	0x0000f780


	//----- nvinfo : EIATTR_MBARRIER_INSTR_OFFSETS
	.align		4
.L_265:
        /*07a4*/ 	.byte	0x04, 0x39
        /*07a6*/ 	.short	(.L_267 - .L_266)


	//   ....[0]....
.L_266:
        /*07a8*/ 	.word	0x00000180
        /*07ac*/ 	.word	0x000000ff
        /*07b0*/ 	.word	0x00013200
        /*07b4*/ 	.short	0x0100
        /*07b6*/ 	.byte	0x08
	.zero		1


	//   ....[1]....
        /*07b8*/ 	.word	0x00000190
        /*07bc*/ 	.word	0x000000ff
        /*07c0*/ 	.word	0x00013220
        /*07c4*/ 	.short	0x0100
        /*07c6*/ 	.byte	0x08
	.zero		1


	//   ....[2]....
        /*07c8*/ 	.word	0x00000280
        /*07cc*/ 	.word	0x000000ff
        /*07d0*/ 	.word	0x00013230
        /*07d4*/ 	.short	0x0100
        /*07d6*/ 	.byte	0x08
	.zero		1


	//   ....[3]....
        /*07d8*/ 	.word	0x00000290
        /*07dc*/ 	.word	0x000000ff
        /*07e0*/ 	.word	0x00013240
        /*07e4*/ 	.short	0x0100
        /*07e6*/ 	.byte	0x08
	.zero		1


	//   ....[4]....
        /*07e8*/ 	.word	0x000002a0
        /*07ec*/ 	.word	0x000000ff
        /*07f0*/ 	.word	0x00013238
        /*07f4*/ 	.short	0x0100
        /*07f6*/ 	.byte	0x08
	.zero		1


	//   ....[5]....
        /*07f8*/ 	.word	0x000002b0
        /*07fc*/ 	.word	0x000000ff
        /*0800*/ 	.word	0x00013248
        /*0804*/ 	.short	0x0100
        /*0806*/ 	.byte	0x08
	.zero		1


	//   ....[6]....
        /*0808*/ 	.word	0x000003e0
        /*080c*/ 	.word	0x000000ff
        /*0810*/ 	.word	0x00013250
        /*0814*/ 	.short	0x0100
        /*0816*/ 	.byte	0x08
	.zero		1


	//   ....[7]....
        /*0818*/ 	.word	0x000003f0
        /*081c*/ 	.word	0x000000ff
        /*0820*/ 	.word	0x00013260
        /*0824*/ 	.short	0x0100
        /*0826*/ 	.byte	0x08
	.zero		1


	//   ....[8]....
        /*0828*/ 	.word	0x00000400
        /*082c*/ 	.word	0x000000ff
        /*0830*/ 	.word	0x00013258
        /*0834*/ 	.short	0x0100
        /*0836*/ 	.byte	0x08
	.zero		1


	//   ....[9]....
        /*0838*/ 	.word	0x00000410
        /*083c*/ 	.word	0x000000ff
        /*0840*/ 	.word	0x00013268
        /*0844*/ 	.short	0x0100
        /*0846*/ 	.byte	0x08
	.zero		1


	//   ....[10]....
        /*0848*/ 	.word	0x00000500
        /*084c*/ 	.word	0x000000ff
        /*0850*/ 	.word	0x00013270
        /*0854*/ 	.short	0x0100
        /*0856*/ 	.byte	0x06
	.zero		1


	//   ....[11]....
        /*0858*/ 	.word	0x00000510
        /*085c*/ 	.word	0x000000ff
        /*0860*/ 	.word	0x00013280
        /*0864*/ 	.short	0x0100
        /*0866*/ 	.byte	0x06
	.zero		1


	//   ....[12]....
        /*0868*/ 	.word	0x00000520
        /*086c*/ 	.word	0x000000ff
        /*0870*/ 	.word	0x00013278
        /*0874*/ 	.short	0x0100
        /*0876*/ 	.byte	0x06
	.zero		1


	//   ....[13]....
        /*0878*/ 	.word	0x00000530
        /*087c*/ 	.word	0x000000ff
        /*0880*/ 	.word	0x00013288
        /*0884*/ 	.short	0x0100
        /*0886*/ 	.byte	0x06
	.zero		1


	//   ....[14]....
        /*0888*/ 	.word	0x00000660
        /*088c*/ 	.word	0x000000ff
        /*0890*/ 	.word	0x00013290
        /*0894*/ 	.short	0x0100
        /*0896*/ 	.byte	0x08
	.zero		1


	//   ....[15]....
        /*0898*/ 	.word	0x00000670
        /*089c*/ 	.word	0x000000ff
        /*08a0*/ 	.word	0x000132a0
        /*08a4*/ 	.short	0x0100
        /*08a6*/ 	.byte	0x08
	.zero		1


	//   ....[16]....
        /*08a8*/ 	.word	0x00000680
        /*08ac*/ 	.word	0x000000ff
        /*08b0*/ 	.word	0x00013298
        /*08b4*/ 	.short	0x0100
        /*08b6*/ 	.byte	0x08
	.zero		1


	//   ....[17]....
        /*08b8*/ 	.word	0x00000690
        /*08bc*/ 	.word	0x000000ff
        /*08c0*/ 	.word	0x000132a8
        /*08c4*/ 	.short	0x0100
        /*08c6*/ 	.byte	0x08
	.zero		1


	//   ....[18]....
        /*08c8*/ 	.word	0x000007e0
        /*08cc*/ 	.word	0x000000ff
        /*08d0*/ 	.word	0x000132b0
        /*08d4*/ 	.short	0x0100
        /*08d6*/ 	.byte	0x08
	.zero		1


	//   ....[19]....
        /*08d8*/ 	.word	0x000007f0
        /*08dc*/ 	.word	0x000000ff
        /*08e0*/ 	.word	0x000132c0
        /*08e4*/ 	.short	0x0100
        /*08e6*/ 	.byte	0x08
	.zero		1


	//   ....[20]....
        /*08e8*/ 	.word	0x00000800
        /*08ec*/ 	.word	0x000000ff
        /*08f0*/ 	.word	0x000132b8
        /*08f4*/ 	.short	0x0100
        /*08f6*/ 	.byte	0x08
	.zero		1


	//   ....[21]....
        /*08f8*/ 	.word	0x00000810
        /*08fc*/ 	.word	0x000000ff
        /*0900*/ 	.word	0x000132c8
        /*0904*/ 	.short	0x0100
        /*0906*/ 	.byte	0x08
	.zero		1


	//   ....[22]....
        /*0908*/ 	.word	0x000017c0
        /*090c*/ 	.word	0x000000ff
        /*0910*/ 	.word	0x00013200
        /*0914*/ 	.short	0x010a
        /*0916*/ 	.byte	0x2d
	.zero		1


	//   ....[23]....
        /*0918*/ 	.word	0x00001860
        /*091c*/ 	.word	0x00000002
        /*0920*/ 	.word	0x00013230
        /*0924*/ 	.short	0x010a
        /*0926*/ 	.byte	0x3f
	.zero		1


	//   ....[24]....
        /*0928*/ 	.word	0x000018a0
        /*092c*/ 	.word	0x00000002
        /*0930*/ 	.word	0x00013230
        /*0934*/ 	.short	0x010a
        /*0936*/ 	.byte	0x3f
	.zero		1


	//   ....[25]....
        /*0938*/ 	.word	0x00002750
        /*093c*/ 	.word	0x000000ff
        /*0940*/ 	.word	0x00000000
        /*0944*/ 	.short	0x0101
        /*0946*/ 	.byte	0x06
	.zero		1


	//   ....[26]....
        /*0948*/ 	.word	0x00004da0
        /*094c*/ 	.word	0x000000ff
        /*0950*/ 	.word	0x00013230
        /*0954*/ 	.short	0x010a
        /*0956*/ 	.byte	0x16
	.zero		1


	//   ....[27]....
        /*0958*/ 	.word	0x00004de0
        /*095c*/ 	.word	0x000000ff
        /*0960*/ 	.word	0x00013230
        /*0964*/ 	.short	0x010a
        /*0966*/ 	.byte	0x16
	.zero		1


	//   ....[28]....
        /*0968*/ 	.word	0x00005230
        /*096c*/ 	.word	0x000000ff
        /*0970*/ 	.word	0x00013250
        /*0974*/ 	.short	0x010a
        /*0976*/ 	.byte	0x0b
	.zero		1


	//   ....[29]....
        /*0978*/ 	.word	0x00005270
        /*097c*/ 	.word	0x000000ff
        /*0980*/ 	.word	0x00013250
        /*0984*/ 	.short	0x010a
        /*0986*/ 	.byte	0x0b
	.zero		1


	//   ....[30]....
        /*0988*/ 	.word	0x00005dd0
        /*098c*/ 	.word	0x000000ff
        /*0990*/ 	.word	0x00000000
        /*0994*/ 	.short	0x0101
        /*0996*/ 	.byte	0x16
	.zero		1


	//   ....[31]....
        /*0998*/ 	.word	0x00008090
        /*099c*/ 	.word	0x000000ff
        /*09a0*/ 	.word	0x00000000
        /*09a4*/ 	.short	0x0101
        /*09a6*/ 	.byte	0x06
	.zero		1


	//   ....[32]....
        /*09a8*/ 	.word	0x000085d0
        /*09ac*/ 	.word	0x000000ff
        /*09b0*/ 	.word	0x00013230
        /*09b4*/ 	.short	0x010a
        /*09b6*/ 	.byte	0x06
	.zero		1


	//   ....[33]....
        /*09b8*/ 	.word	0x00008610
        /*09bc*/ 	.word	0x000000ff
        /*09c0*/ 	.word	0x00013230
        /*09c4*/ 	.short	0x010a
        /*09c6*/ 	.byte	0x06
	.zero		1


	//   ....[34]....
        /*09c8*/ 	.word	0x00008a60
        /*09cc*/ 	.word	0x000000ff
        /*09d0*/ 	.word	0x00013250
        /*09d4*/ 	.short	0x010a
        /*09d6*/ 	.byte	0x0b
	.zero		1


	//   ....[35]....
        /*09d8*/ 	.word	0x00008aa0
        /*09dc*/ 	.word	0x000000ff
        /*09e0*/ 	.word	0x00013250
        /*09e4*/ 	.short	0x010a
        /*09e6*/ 	.byte	0x0b
	.zero		1


	//   ....[36]....
        /*09e8*/ 	.word	0x000093c0
        /*09ec*/ 	.word	0x000000ff
        /*09f0*/ 	.word	0x00000000
        /*09f4*/ 	.short	0x0101
        /*09f6*/ 	.byte	0x06
	.zero		1


	//   ....[37]....
        /*09f8*/ 	.word	0x0000ad20
        /*09fc*/ 	.word	0x000000ff
        /*0a00*/ 	.word	0x00000000
        /*0a04*/ 	.short	0x0101
        /*0a06*/ 	.byte	0x06
	.zero		1


	//   ....[38]....
        /*0a08*/ 	.word	0x0000b1d0
        /*0a0c*/ 	.word	0x000000ff
        /*0a10*/ 	.word	0x00013250
        /*0a14*/ 	.short	0x010a
        /*0a16*/ 	.byte	0x0e
	.zero		1


	//   ....[39]....
        /*0a18*/ 	.word	0x0000b210
        /*0a1c*/ 	.word	0x000000ff
        /*0a20*/ 	.word	0x00013250
        /*0a24*/ 	.short	0x010a
        /*0a26*/ 	.byte	0x0e
	.zero		1


	//   ....[40]....
        /*0a28*/ 	.word	0x0000b880
        /*0a2c*/ 	.word	0x000000ff
        /*0a30*/ 	.word	0x00000000
        /*0a34*/ 	.short	0x0101
        /*0a36*/ 	.byte	0x04
	.zero		1


	//   ....[41]....
        /*0a38*/ 	.word	0x0000c930
        /*0a3c*/ 	.word	0x00000000
        /*0a40*/ 	.word	0x00000000
        /*0a44*/ 	.short	0x0101
        /*0a46*/ 	.byte	0x3f
	.zero		1


	//   ....[42]....
        /*0a48*/ 	.word	0x0000e930
        /*0a4c*/ 	.word	0x00000004
        /*0a50*/ 	.word	0x00013280
        /*0a54*/ 	.short	0x010a
        /*0a56*/ 	.byte	0x3f
	.zero		1


	//   ....[43]....
        /*0a58*/ 	.word	0x0000ef10
        /*0a5c*/ 	.word	0x00000004
        /*0a60*/ 	.word	0x00013270
        /*0a64*/ 	.short	0x0107
        /*0a66*/ 	.byte	0x3f
	.zero		1


	//   ....[44]....
        /*0a68*/ 	.word	0x0000efd0
        /*0a6c*/ 	.word	0x00000004
        /*0a70*/ 	.word	0x00013270
        /*0a74*/ 	.short	0x0101
        /*0a76*/ 	.byte	0x3f
	.zero		1


	//   ....[45]....
        /*0a78*/ 	.word	0x0000f000
        /*0a7c*/ 	.word	0x00000004
        /*0a80*/ 	.word	0x00013240
        /*0a84*/ 	.short	0x010a
        /*0a86*/ 	.byte	0x3f
	.zero		1


	//   ....[46]....
        /*0a88*/ 	.word	0x0000f550
        /*0a8c*/ 	.word	0x00000004
        /*0a90*/ 	.word	0x00013230
        /*0a94*/ 	.short	0x0107
        /*0a96*/ 	.byte	0x3f
	.zero		1


	//   ....[47]....
        /*0a98*/ 	.word	0x0000f630
        /*0a9c*/ 	.word	0x00000004
        /*0aa0*/ 	.word	0x00013230
        /*0aa4*/ 	.short	0x0101
        /*0aa6*/ 	.byte	0x3f
	.zero		1


	//   ....[48]....
        /*0aa8*/ 	.word	0x00010000
        /*0aac*/ 	.word	0x00000010
        /*0ab0*/ 	.word	0x00013200
        /*0ab4*/ 	.short	0x0107
        /*0ab6*/ 	.byte	0x3f
	.zero		1


	//   ....[49]....
        /*0ab8*/ 	.word	0x000100f0
        /*0abc*/ 	.word	0x00000010
        /*0ac0*/ 	.word	0x00013200
        /*0ac4*/ 	.short	0x0101
        /*0ac6*/ 	.byte	0x3f
	.zero		1


	//   ....[50]....
        /*0ac8*/ 	.word	0x00010110
        /*0acc*/ 	.word	0x00000010
        /*0ad0*/ 	.word	0x00013220
        /*0ad4*/ 	.short	0x010a
        /*0ad6*/ 	.byte	0x3f
	.zero		1


	//   ....[51]....
        /*0ad8*/ 	.word	0x00010640
        /*0adc*/ 	.word	0x00000000
        /*0ae0*/ 	.word	0x00013280
        /*0ae4*/ 	.short	0x010a
        /*0ae6*/ 	.byte	0x3f
	.zero		1


	//   ....[52]....
        /*0ae8*/ 	.word	0x00010af0
        /*0aec*/ 	.word	0x00000000
        /*0af0*/ 	.word	0x00013270
        /*0af4*/ 	.short	0x0107
        /*0af6*/ 	.byte	0x3f
	.zero		1


	//   ....[53]....
        /*0af8*/ 	.word	0x00010bb0
        /*0afc*/ 	.word	0x00000000
        /*0b00*/ 	.word	0x00013270
        /*0b04*/ 	.short	0x0101
        /*0b06*/ 	.byte	0x3f
	.zero		1


	//   ....[54]....
        /*0b08*/ 	.word	0x00010be0
        /*0b0c*/ 	.word	0x00000000
        /*0b10*/ 	.word	0x00013240
        /*0b14*/ 	.short	0x010a
        /*0b16*/ 	.byte	0x3f
	.zero		1


	//   ....[55]....
        /*0b18*/ 	.word	0x00011030
        /*0b1c*/ 	.word	0x00000000
        /*0b20*/ 	.word	0x00013230
        /*0b24*/ 	.short	0x0107
        /*0b26*/ 	.byte	0x3f
	.zero		1


	//   ....[56]....
        /*0b28*/ 	.word	0x000110f0
        /*0b2c*/ 	.word	0x00000000
        /*0b30*/ 	.word	0x00013230
        /*0b34*/ 	.short	0x0101
        /*0b36*/ 	.byte	0x3f
	.zero		1


	//   ....[57]....
        /*0b38*/ 	.word	0x00011180
        /*0b3c*/ 	.word	0x00000002
        /*0b40*/ 	.word	0x00013270
        /*0b44*/ 	.short	0x010a
        /*0b46*/ 	.byte	0x3f
	.zero		1


	//   ....[58]....
        /*0b48*/ 	.word	0x00011210
        /*0b4c*/ 	.word	0x00000002
        /*0b50*/ 	.word	0x00013260
        /*0b54*/ 	.short	0x010a
        /*0b56*/ 	.byte	0x3f
	.zero		1


	//   ....[59]....
        /*0b58*/ 	.word	0x00011520
        /*0b5c*/ 	.word	0x00000002
        /*0b60*/ 	.word	0x00013250
        /*0b64*/ 	.short	0x0101
        /*0b66*/ 	.byte	0x3f
	.zero		1


	//   ....[60]....
        /*0b68*/ 	.word	0x000115b0
        /*0b6c*/ 	.word	0x00000002
        /*0b70*/ 	.word	0x00000000
        /*0b74*/ 	.short	0x0101
        /*0b76*/ 	.byte	0x3f
	.zero		1


	//   ....[61]....
        /*0b78*/ 	.word	0x00011790
        /*0b7c*/ 	.word	0x00000003
        /*0b80*/ 	.word	0x00013270
        /*0b84*/ 	.short	0x010a
        /*0b86*/ 	.byte	0x3f
	.zero		1


	//   ....[62]....
        /*0b88*/ 	.word	0x00011820
        /*0b8c*/ 	.word	0x00000003
        /*0b90*/ 	.word	0x00013260
        /*0b94*/ 	.short	0x010a
        /*0b96*/ 	.byte	0x3f
	.zero		1


	//   ....[63]....
        /*0b98*/ 	.word	0x00011b40
        /*0b9c*/ 	.word	0x00000003
        /*0ba0*/ 	.word	0x00013250
        /*0ba4*/ 	.short	0x0101
        /*0ba6*/ 	.byte	0x3f
	.zero		1


	//   ....[64]....
        /*0ba8*/ 	.word	0x00011c00
        /*0bac*/ 	.word	0x00000003
        /*0bb0*/ 	.word	0x00000000
        /*0bb4*/ 	.short	0x0101
        /*0bb6*/ 	.byte	0x3f
	.zero		1


	//   ....[65]....
        /*0bb8*/ 	.word	0x00011ea0
        /*0bbc*/ 	.word	0x00000005
        /*0bc0*/ 	.word	0x00013220
        /*0bc4*/ 	.short	0x010a
        /*0bc6*/ 	.byte	0x3f
	.zero		1


	//   ....[66]....
        /*0bc8*/ 	.word	0x00012050
        /*0bcc*/ 	.word	0x00000003
        /*0bd0*/ 	.word	0x00013240
        /*0bd4*/ 	.short	0x010a
        /*0bd6*/ 	.byte	0x3f
	.zero		1


	//   ....[67]....
        /*0bd8*/ 	.word	0x000120e0
        /*0bdc*/ 	.word	0x0000001b
        /*0be0*/ 	.word	0x00013240
        /*0be4*/ 	.short	0x010a
        /*0be6*/ 	.byte	0x3f
	.zero		1


	//   ....[68]....
        /*0be8*/ 	.word	0x00012120
        /*0bec*/ 	.word	0x00000003
        /*0bf0*/ 	.word	0x00013260
        /*0bf4*/ 	.short	0x010a
        /*0bf6*/ 	.byte	0x3f
	.zero		1


	//   ....[69]....
        /*0bf8*/ 	.word	0x00012160
        /*0bfc*/ 	.word	0x0000001b
        /*0c00*/ 	.word	0x00013260
        /*0c04*/ 	.short	0x010a
        /*0c06*/ 	.byte	0x3f
	.zero		1


	//   ....[70]....
        /*0c08*/ 	.word	0x000121a0
        /*0c0c*/ 	.word	0x00000003
        /*0c10*/ 	.word	0x00013280
        /*0c14*/ 	.short	0x010a
        /*0c16*/ 	.byte	0x3f
	.zero		1


	//   ....[71]....
        /*0c18*/ 	.word	0x000121e0
        /*0c1c*/ 	.word	0x0000001b
        /*0c20*/ 	.word	0x00013280
        /*0c24*/ 	.short	0x010a
        /*0c26*/ 	.byte	0x3f
	.zero		1


	//   ....[72]....
        /*0c28*/ 	.word	0x00012250
        /*0c2c*/ 	.word	0x00000003
        /*0c30*/ 	.word	0x00013200
        /*0c34*/ 	.short	0x010a
        /*0c36*/ 	.byte	0x3f
	.zero		1


	//   ....[73]....
        /*0c38*/ 	.word	0x000122a0
        /*0c3c*/ 	.word	0x00000002
        /*0c40*/ 	.word	0x00013230
        /*0c44*/ 	.short	0x010a
        /*0c46*/ 	.byte	0x3f
	.zero		1


	//   ....[74]....
        /*0c48*/ 	.word	0x00012300
        /*0c4c*/ 	.word	0x00000008
        /*0c50*/ 	.word	0x00013230
        /*0c54*/ 	.short	0x010a
        /*0c56*/ 	.byte	0x3f
	.zero		1


	//   ....[75]....
        /*0c58*/ 	.word	0x00012360
        /*0c5c*/ 	.word	0x00000008
        /*0c60*/ 	.word	0x00013250
        /*0c64*/ 	.short	0x010a
        /*0c66*/ 	.byte	0x3f
	.zero		1


	//   ....[76]....
        /*0c68*/ 	.word	0x000123c0
        /*0c6c*/ 	.word	0x00000008
        /*0c70*/ 	.word	0x00013230
        /*0c74*/ 	.short	0x010a
        /*0c76*/ 	.byte	0x3f
	.zero		1


	//   ....[77]....
        /*0c78*/ 	.word	0x00012420
        /*0c7c*/ 	.word	0x00000008
        /*0c80*/ 	.word	0x00013250
        /*0c84*/ 	.short	0x010a
        /*0c86*/ 	.byte	0x3f
	.zero		1


	//   ....[78]....
        /*0c88*/ 	.word	0x00012480
        /*0c8c*/ 	.word	0x00000005
        /*0c90*/ 	.word	0x00013250
        /*0c94*/ 	.short	0x010a
        /*0c96*/ 	.byte	0x3f
	.zero		1


	//   ....[79]....
        /*0c98*/ 	.word	0x00012580
        /*0c9c*/ 	.word	0x00000004
        /*0ca0*/ 	.word	0x00013280
        /*0ca4*/ 	.short	0x010a
        /*0ca6*/ 	.byte	0x3f
	.zero		1


	//   ....[80]....
        /*0ca8*/ 	.word	0x00012cb0
        /*0cac*/ 	.word	0x00000004
        /*0cb0*/ 	.word	0x00013240
        /*0cb4*/ 	.short	0x010a
        /*0cb6*/ 	.byte	0x3f
	.zero		1


	//   ....[81]....
        /*0cb8*/ 	.word	0x00013a90
        /*0cbc*/ 	.word	0x00000010
        /*0cc0*/ 	.word	0x00013220
        /*0cc4*/ 	.short	0x010a
        /*0cc6*/ 	.byte	0x3f
	.zero		1


	//   ....[82]....
        /*0cc8*/ 	.word	0x00013ae0
        /*0ccc*/ 	.word	0x00000000
        /*0cd0*/ 	.word	0x00013280
        /*0cd4*/ 	.short	0x010a
        /*0cd6*/ 	.byte	0x3f
	.zero		1


	//   ....[83]....
        /*0cd8*/ 	.word	0x000141a0
        /*0cdc*/ 	.word	0x00000000
        /*0ce0*/ 	.word	0x00013240
        /*0ce4*/ 	.short	0x010a
        /*0ce6*/ 	.byte	0x3f
	.zero		1


	//   ....[84]....
        /*0ce8*/ 	.word	0x00014760
        /*0cec*/ 	.word	0x00000002
        /*0cf0*/ 	.word	0x00013270
        /*0cf4*/ 	.short	0x010a
        /*0cf6*/ 	.byte	0x3f
	.zero		1


	//   ....[85]....
        /*0cf8*/ 	.word	0x000147b0
        /*0cfc*/ 	.word	0x00000002
        /*0d00*/ 	.word	0x00013260
        /*0d04*/ 	.short	0x010a
        /*0d06*/ 	.byte	0x3f
	.zero		1


	//   ....[86]....
        /*0d08*/ 	.word	0x00014800
        /*0d0c*/ 	.word	0x00000003
        /*0d10*/ 	.word	0x00013270
        /*0d14*/ 	.short	0x010a
        /*0d16*/ 	.byte	0x3f
	.zero		1


	//   ....[87]....
        /*0d18*/ 	.word	0x00014850
        /*0d1c*/ 	.word	0x00000003
        /*0d20*/ 	.word	0x00013260
        /*0d24*/ 	.short	0x010a
        /*0d26*/ 	.byte	0x3f
	.zero		1


	//   ....[88]....
        /*0d28*/ 	.word	0x000148a0
        /*0d2c*/ 	.word	0x00000005
        /*0d30*/ 	.word	0x00013220
        /*0d34*/ 	.short	0x010a
        /*0d36*/ 	.byte	0x3f
	.zero		1


	//   ....[89]....
        /*0d38*/ 	.word	0x00014a40
        /*0d3c*/ 	.word	0x00000003
        /*0d40*/ 	.word	0x00013240
        /*0d44*/ 	.short	0x010a
        /*0d46*/ 	.byte	0x3f
	.zero		1


	//   ....[90]....
        /*0d48*/ 	.word	0x00014a90
        /*0d4c*/ 	.word	0x0000001b
        /*0d50*/ 	.word	0x00013240
        /*0d54*/ 	.short	0x010a
        /*0d56*/ 	.byte	0x3f
	.zero		1


	//   ....[91]....
        /*0d58*/ 	.word	0x00014ae0
        /*0d5c*/ 	.word	0x00000003
        /*0d60*/ 	.word	0x00013260
        /*0d64*/ 	.short	0x010a
        /*0d66*/ 	.byte	0x3f
	.zero		1


	//   ....[92]....
        /*0d68*/ 	.word	0x00014b30
        /*0d6c*/ 	.word	0x0000001b
        /*0d70*/ 	.word	0x00013260
        /*0d74*/ 	.short	0x010a
        /*0d76*/ 	.byte	0x3f
	.zero		1


	//   ....[93]....
        /*0d78*/ 	.word	0x00014b80
        /*0d7c*/ 	.word	0x00000003
        /*0d80*/ 	.word	0x00013280
        /*0d84*/ 	.short	0x010a
        /*0d86*/ 	.byte	0x3f
	.zero		1


	//----- nvinfo : EIATTR_NUM_MBARRIERS
	.align		4
.L_267:
        /*0d88*/ 	.byte	0x03, 0x38
        /*0d8a*/ 	.short	0x0016


	//----- nvinfo : EIATTR_EXIT_INSTR_OFFSETS
	.align		4
        /*0d8c*/ 	.byte	0x04, 0x1c
        /*0d8e*/ 	.short	(.L_269 - .L_268)


	//   ....[0]....
.L_268:
        /*0d90*/ 	.word	0x00000960


	//   ....[1]....
        /*0d94*/ 	.word	0x0000d2d0


	//   ....[2]....
        /*0d98*/ 	.word	0x00012230


	//----- nvinfo : EIATTR_MAX_THREADS
	.align		4
.L_269:
        /*0d9c*/ 	.byte	0x04, 0x05
        /*0d9e*/ 	.short	(.L_271 - .L_270)
.L_270:
        /*0da0*/ 	.word	0x00000200
        /*0da4*/ 	.word	0x00000001
        /*0da8*/ 	.word	0x00000001


	//----- nvinfo : EIATTR_CRS_STACK_SIZE
	.align		4
.L_271:
        /*0dac*/ 	.byte	0x04, 0x1e
        /*0dae*/ 	.short	(.L_273 - .L_272)
.L_272:
        /*0db0*/ 	.word	0x00000000


	//----- nvinfo : EIATTR_CBANK_PARAM_SIZE
	.align		4
.L_273:
        /*0db4*/ 	.byte	0x03, 0x19
        /*0db6*/ 	.short	0x0af0


	//----- nvinfo : EIATTR_PARAM_CBANK
	.align		4
        /*0db8*/ 	.byte	0x04, 0x0a
        /*0dba*/ 	.short	(.L_275 - .L_274)
	.align		4
.L_274:
        /*0dbc*/ 	.word	index@(.nv.constant0._ZN7cutlass13device_kernelIN5flash11enable_sm90INS1_16FlashAttnFwdSm90INS1_25CollectiveMainloopFwdSm90ILi2EN4cute5tupleIJNS5_1CILi1EEES8_S8_EEENS6_IJNS7_ILi192EEENS7_ILi160EEENS7_ILi64EEEEEELi64ENS_12float_e4m3_tEfNS_4arch4Sm90ELb1ELb0ELb1ELb0ELb1ELb0ELb0ELb1ELb1ELb1ELb0ELb0EEENS1_21CollectiveEpilogueFwdINS6_IJSA_SC_SB_EEES9_NS_10bfloat16_tESG_Li384ELb0ELb1ELb0ELb1EEENS1_30DynamicPersistentTileSchedulerILi384ELi128ELb0ELb1ELb1EEEEEEEEEvNT_6ParamsE)
        /*0dc0*/ 	.short	0x0210
        /*0dc2*/ 	.short	0x0af0


	//----- nvinfo : EIATTR_SW_WAR
	.align		4
.L_275:
        /*0dc4*/ 	.byte	0x04, 0x36
        /*0dc6*/ 	.short	(.L_277 - .L_276)
.L_276:
        /*0dc8*/ 	.word	0x00000008
.L_277:


//--------------------- .nv.info._ZN7cutlass13device_kernelIN5flash11enable_sm90INS1_16FlashAttnFwdSm90INS1_25CollectiveMainloopFwdSm90ILi2EN4cute5tupleIJNS5_1CILi1EEES8_S8_EEENS6_IJNS7_ILi192EEENS7_ILi160EEENS7_ILi64EEEEEELi64ENS_12float_e4m3_tEfNS_4arch4Sm90ELb1ELb0ELb1ELb1ELb1ELb0ELb0ELb1ELb1ELb1ELb0ELb0EEENS1_21CollectiveEpilogueFwdINS6_IJSA_SC_SB_EEES9_NS_10bfloat16_tESG_Li384ELb1ELb1ELb0ELb1EEENS1_36VarlenDynamicPersistentTileSchedulerILi192ELi160ELi384ELi128ELb0ELb1ELb1ELb1ELb1ELb1EEEEEEEEEvNT_6ParamsE --------------------------
	.section	.nv.info._ZN7cutlass13device_kernelIN5flash11enable_sm90INS1_16FlashAttnFwdSm90INS1_25CollectiveMainloopFwdSm90ILi2EN4cute5tupleIJNS5_1CILi1EEES8_S8_EEENS6_IJNS7_ILi192EEENS7_ILi160EEENS7_ILi64EEEEEELi64ENS_12float_e4m3_tEfNS_4arch4Sm90ELb1ELb0ELb1ELb1ELb1ELb0ELb0ELb1ELb1ELb1ELb0ELb0EEENS1_21CollectiveEpilogueFwdINS6_IJSA_SC_SB_EEES9_NS_10bfloat16_tESG_Li384ELb1ELb1ELb0ELb1EEENS1_36VarlenDynamicPersistentTileSchedulerILi192ELi160ELi384ELi128ELb0ELb1ELb1ELb1ELb1ELb1EEEEEEEEEvNT_6ParamsE,"",@"SHT_CUDA_INFO"
	.sectionflags	@""
	.align	4


	//----- nvinfo : EIATTR_CUDA_API_VERSION
	.align		4
        /*0000*/ 	.byte	0x04, 0x37
        /*0002*/ 	.short	(.L_279 - .L_278)
.L_278:
        /*0004*/ 	.word	0x00000082


	//----- nvinfo : EIATTR_KPARAM_INFO
	.align		4
.L_279:
        /*0008*/ 	.byte	0x04, 0x17
        /*000a*/ 	.short	(.L_281 - .L_280)
.L_280:
        /*000c*/ 	.word	0x00000000
        /*0010*/ 	.short	0x0000
        /*0012*/ 	.short	0x0070
        /*0014*/ 	.byte	0x00, 0xf0, 0x01, 0x2a


	//----- nvinfo : EIATTR_SPARSE_MMA_MASK
	.align		4
.L_281:
        /*0018*/ 	.byte	0x03, 0x50
        /*001a*/ 	.short	0x0000


	//----- nvinfo : EIATTR_MAXREG_COUNT
	.align		4
        /*001c*/ 	.byte	0x03, 0x1b
        /*001e*/ 	.short	0x0080


	//----- nvinfo : EIATTR_NUM_BARRIERS
	.align		4
        /*0020*/ 	.byte	0x02, 0x4c
        /*0022*/ 	.byte	0x09
	.zero		1


	//----- nvinfo : EIATTR_EXTERNS
	.align		4
        /*0024*/ 	.byte	0x04, 0x0f
        /*0026*/ 	.short	(.L_283 - .L_282)


	//   ....[0]....
	.align		4
.L_282:
        /*0028*/ 	.word	index@(__assertfail)


	//----- nvinfo : EIATTR_ANNOTATIONS
	.align		4
.L_283:
        /*002c*/ 	.byte	0x04, 0x55
        /*002e*/ 	.short	(.L_285 - .L_284)


	//   ....[0]....
.L_284:
        /* <DEDUP_REMOVED lines=35> */


	//----- nvinfo : EIATTR_MERCURY_ISA_VERSION
	.align		4
.L_285:
        /*0250*/ 	.byte	0x03, 0x5f
        /*0252*/ 	.short	0x0101


	//----- nvinfo : EIATTR_UNUSED_LOAD_BYTE_OFFSET
	.align		4
        /*0254*/ 	.byte	0x04, 0x44
        /*0256*/ 	.short	(.L_287 - .L_286)


	//   ....[0]....
.L_286:
        /*0258*/ 	.word	0x00000940
        /*025c*/ 	.word	0x0000fff0


	//   ....[1]....
        /*0260*/ 	.word	0x0000bbd0
        /*0264*/ 	.word	0x0000fff0


	//----- nvinfo : EIATTR_INT_WARP_WIDE_INSTR_OFFSETS
	.align		4
.L_287:
        /*0268*/ 	.byte	0x04, 0x31
        /*026a*/ 	.short	(.L_289 - .L_288)


	//   ....[0]....
.L_288:
        /*026c*/ 	.word	0x000000c0


	//   ....[1]....
        /*0270*/ 	.word	0x000000d0


	//   ....[2]....
        /*0274*/ 	.word	0x00000170


	//   ....[3]....
        /*0278*/ 	.word	0x0000ee20


	//   ....[4]....
        /*027c*/ 	.word	0x0000eeb0


	//   ....[5]....
        /*0280*/ 	.word	0x000129c0


	//   ....[6]....
        /*0284*/ 	.word	0x00012a50


	//----- nvinfo : EIATTR_COOP_GROUP_MASK_REGIDS
	.align		4
.L_289:
        /*0288*/ 	.byte	0x04, 0x29
        /*028a*/ 	.short	(.L_291 - .L_290)


	//   ....[0]....
.L_290:
        /*028c*/ 	.word	0xffffffff


	//   ....[1]....
        /*0290*/ 	.word	0xffffffff


	//   ....[2]....
        /*0294*/ 	.word	0xffffffff


	//   ....[3]....
        /*0298*/ 	.word	0xffffffff


	//   ....[4]....
        /*029c*/ 	.word	0xffffffff


	//   ....[5]....
        /*02a0*/ 	.word	0xffffffff


	//   ....[6]....
        /*02a4*/ 	.word	0xffffffff


	//   ....[7]....
        /*02a8*/ 	.word	0xffffffff


	//   ....[8]....
        /*02ac*/ 	.word	0xffffffff


	//   ....[9]....
        /*02b0*/ 	.word	0xffffffff


	//   ....[10]....
        /*02b4*/ 	.word	0xffffffff


	//   ....[11]....
        /*02b8*/ 	.word	0xffffffff


	//   ....[12]....
        /*02bc*/ 	.word	0xffffffff


	//   ....[13]....
        /*02c0*/ 	.word	0xffffffff


	//   ....[14]....
        /*02c4*/ 	.word	0xffffffff


	//   ....[15]....
        /*02c8*/ 	.word	0xffffffff


	//   ....[16]....
        /*02cc*/ 	.word	0xffffffff


	//   ....[17]....
        /*02d0*/ 	.word	0xffffffff


	//   ....[18]....
        /*02d4*/ 	.word	0xffffffff


	//   ....[19]....
        /*02d8*/ 	.word	0xffffffff


	//   ....[20]....
        /*02dc*/ 	.word	0xffffffff


	//   ....[21]....
        /*02e0*/ 	.word	0xffffffff


	//   ....[22]....
        /*02e4*/ 	.word	0xffffffff


	//   ....[23]....
        /*02e8*/ 	.word	0xffffffff


	//   ....[24]....
        /*02ec*/ 	.word	0xffffffff


	//   ....[25]....
        /*02f0*/ 	.word	0xffffffff


	//   ....[26]....
        /*02f4*/ 	.word	0xffffffff


	//   ....[27]....
        /*02f8*/ 	.word	0xffffffff


	//   ....[28]....
        /*02fc*/ 	.word	0xffffffff


	//   ....[29]....
        /*0300*/ 	.word	0xffffffff


	//   ....[30]....
        /*0304*/ 	.word	0xffffffff


	//   ....[31]....
        /*0308*/ 	.word	0xffffffff


	//   ....[32]....
        /*030c*/ 	.word	0xffffffff


	//   ....[33]....
        /*0310*/ 	.word	0xffffffff


	//   ....[34]....
        /*0314*/ 	.word	0xffffffff


	//   ....[35]....
        /*0318*/ 	.word	0xffffffff


	//   ....[36]....
        /*031c*/ 	.word	0xffffffff


	//   ....[37]....
        /*0320*/ 	.word	0xffffffff


	//   ....[38]....
        /*0324*/ 	.word	0xffffffff


	//   ....[39]....
        /*0328*/ 	.word	0xffffffff


	//   ....[40]....
        /*032c*/ 	.word	0xffffffff


	//   ....[41]....
        /*0330*/ 	.word	0xffffffff


	//   ....[42]....
        /*0334*/ 	.word	0xffffffff


	//   ....[43]....
        /*0338*/ 	.word	0xffffffff


	//   ....[44]....
        /*033c*/ 	.word	0xffffffff


	//   ....[45]....
        /*0340*/ 	.word	0xffffffff


	//   ....[46]....
        /*0344*/ 	.word	0xffffffff


	//   ....[47]....
        /*0348*/ 	.word	0xffffffff


	//   ....[48]....
        /*034c*/ 	.word	0xffffffff


	//   ....[49]....
        /*0350*/ 	.word	0xffffffff


	//   ....[50]....
        /*0354*/ 	.word	0xffffffff


	//   ....[51]....
        /*0358*/ 	.word	0xffffffff


	//   ....[52]....
        /*035c*/ 	.word	0xffffffff


	//   ....[53]....
        /*0360*/ 	.word	0xffffffff


	//   ....[54]....
        /*0364*/ 	.word	0xffffffff


	//   ....[55]....
        /*0368*/ 	.word	0xffffffff


	//   ....[56]....
        /*036c*/ 	.word	0xffffffff


	//   ....[57]....
        /*0370*/ 	.word	0xffffffff


	//   ....[58]....
        /*0374*/ 	.word	0xffffffff


	//   ....[59]....
        /*0378*/ 	.word	0xffffffff


	//   ....[60]....
        /*037c*/ 	.word	0xffffffff


	//   ....[61]....
        /*0380*/ 	.word	0xffffffff


	//   ....[62]....
        /*0384*/ 	.word	0xffffffff


	//   ....[63]....
        /*0388*/ 	.word	0xffffffff


	//   ....[64]....
        /*038c*/ 	.word	0xffffffff


	//   ....[65]....
        /*0390*/ 	.word	0xffffffff


	//   ....[66]....
        /*0394*/ 	.word	0xffffffff


	//   ....[67]....
        /*0398*/ 	.word	0xffffffff


	//   ....[68]....
        /*039c*/ 	.word	0xffffffff


	//   ....[69]....
        /*03a0*/ 	.word	0xffffffff


	//   ....[70]....
        /*03a4*/ 	.word	0xffffffff


	//   ....[71]....
        /*03a8*/ 	.word	0xffffffff


	//   ....[72]....
        /*03ac*/ 	.word	0xffffffff


	//   ....[73]....
        /*03b0*/ 	.word	0xffffffff


	//   ....[74]....
        /*03b4*/ 	.word	0xffffffff


	//   ....[75]....
        /*03b8*/ 	.word	0xffffffff


	//   ....[76]....
        /*03bc*/ 	.word	0xffffffff


	//   ....[77]....
        /*03c0*/ 	.word	0xffffffff


	//   ....[78]....
        /*03c4*/ 	.word	0xffffffff


	//   ....[79]....
        /*03c8*/ 	.word	0xffffffff


	//   ....[80]....
        /*03cc*/ 	.word	0xffffffff


	//   ....[81]....
        /*03d0*/ 	.word	0xffffffff


	//   ....[82]....
        /*03d4*/ 	.word	0xffffffff


	//   ....[83]....
        /*03d8*/ 	.word	0xffffffff


	//   ....[84]....
        /*03dc*/ 	.word	0xffffffff


	//   ....[85]....
        /*03e0*/ 	.word	0xffffffff


	//   ....[86]....
        /*03e4*/ 	.word	0xffffffff


	//   ....[87]....
        /*03e8*/ 	.word	0xffffffff


	//   ....[88]....
        /*03ec*/ 	.word	0xffffffff


	//   ....[89]....
        /*03f0*/ 	.word	0xffffffff


	//   ....[90]....
        /*03f4*/ 	.word	0xffffffff


	//   ....[91]....
        /*03f8*/ 	.word	0xffffffff


	//   ....[92]....
        /*03fc*/ 	.word	0xffffffff


	//   ....[93]....
        /*0400*/ 	.word	0xffffffff


	//   ....[94]....
        /*0404*/ 	.word	0xffffffff


	//   ....[95]....
        /*0408*/ 	.word	0xffffffff


	//   ....[96]....
        /*040c*/ 	.word	0xffffffff


	//   ....[97]....
        /*0410*/ 	.word	0xffffffff


	//   ....[98]....
        /*0414*/ 	.word	0xffffffff


	//   ....[99]....
        /*0418*/ 	.word	0xffffffff


	//   ....[100]....
        /*041c*/ 	.word	0xffffffff


	//   ....[101]....
        /*0420*/ 	.word	0xffffffff


	//   ....[102]....
        /*0424*/ 	.word	0xffffffff


	//   ....[103]....
        /*0428*/ 	.word	0xffffffff


	//   ....[104]....
        /*042c*/ 	.word	0xffffffff


	//   ....[105]....
        /*0430*/ 	.word	0xffffffff


	//   ....[106]....
        /*0434*/ 	.word	0xffffffff


	//   ....[107]....
        /*0438*/ 	.word	0xffffffff


	//   ....[108]....
        /*043c*/ 	.word	0xffffffff


	//   ....[109]....
        /*0440*/ 	.word	0xffffffff


	//   ....[110]....
        /*0444*/ 	.word	0xffffffff


	//   ....[111]....
        /*0448*/ 	.word	0xffffffff


	//   ....[112]....
        /*044c*/ 	.word	0xffffffff


	//   ....[113]....
        /*0450*/ 	.word	0xffffffff


	//   ....[114]....
        /*0454*/ 	.word	0xffffffff


	//   ....[115]....
        /*0458*/ 	.word	0xffffffff


	//   ....[116]....
        /*045c*/ 	.word	0xffffffff


	//   ....[117]....
        /*0460*/ 	.word	0xffffffff


	//   ....[118]....
        /*0464*/ 	.word	0xffffffff


	//   ....[119]....
        /*0468*/ 	.word	0xffffffff


	//   ....[120]....
        /*046c*/ 	.word	0xffffffff


	//   ....[121]....
        /*0470*/ 	.word	0xffffffff


	//   ....[122]....
        /*0474*/ 	.word	0xffffffff


	//   ....[123]....
        /*0478*/ 	.word	0xffffffff


	//   ....[124]....
        /*047c*/ 	.word	0xffffffff


	//   ....[125]....
        /*0480*/ 	.word	0xffffffff


	//   ....[126]....
        /*0484*/ 	.word	0xffffffff


	//   ....[127]....
        /*0488*/ 	.word	0xffffffff


	//   ....[128]....
        /*048c*/ 	.word	0xffffffff


	//   ....[129]....
        /*0490*/ 	.word	0xffffffff


	//   ....[130]....
        /*0494*/ 	.word	0xffffffff


	//   ....[131]....
        /*0498*/ 	.word	0xffffffff


	//   ....[132]....
        /*049c*/ 	.word	0xffffffff


	//   ....[133]....
        /*04a0*/ 	.word	0xffffffff


	//   ....[134]....
        /*04a4*/ 	.word	0xffffffff


	//   ....[135]....
        /*04a8*/ 	.word	0xffffffff


	//   ....[136]....
        /*04ac*/ 	.word	0xffffffff


	//   ....[137]....
        /*04b0*/ 	.word	0xffffffff


	//   ....[138]....
        /*04b4*/ 	.word	0xffffffff


	//   ....[139]....
        /*04b8*/ 	.word	0xffffffff


	//   ....[140]....
        /*04bc*/ 	.word	0xffffffff


	//   ....[141]....
        /*04c0*/ 	.word	0xffffffff


	//   ....[142]....
        /*04c4*/ 	.word	0xffffffff


	//   ....[143]....
        /*04c8*/ 	.word	0xffffffff


	//   ....[144]....
        /*04cc*/ 	.word	0xffffffff


	//   ....[145]....
        /*04d0*/ 	.word	0xffffffff


	//   ....[146]....
        /*04d4*/ 	.word	0xffffffff


	//   ....[147]....
        /*04d8*/ 	.word	0xffffffff


	//   ....[148]....
        /*04dc*/ 	.word	0xffffffff


	//   ....[149]....
        /*04e0*/ 	.word	0x0500000f


	//   ....[150]....
        /*04e4*/ 	.word	0x0500000f


	//   ....[151]....
        /*04e8*/ 	.word	0x0500000f


	//   ....[152]....
        /*04ec*/ 	.word	0x0500000f


	//   ....[153]....
        /*04f0*/ 	.word	0x0500000f


	//   ....[154]....
        /*04f4*/ 	.word	0x0500000f


	//   ....[155]....
        /*04f8*/ 	.word	0x0500000f


	//   ....[156]....
        /*04fc*/ 	.word	0x0500000f


	//   ....[157]....
        /*0500*/ 	.word	0x0500000f


	//   ....[158]....
        /*0504*/ 	.word	0x0500000f


	//   ....[159]....
        /*0508*/ 	.word	0x0500000f


	//   ....[160]....
        /*050c*/ 	.word	0x0500000f


	//   ....[161]....
        /*0510*/ 	.word	0x0500000f


	//   ....[162]....
        /*0514*/ 	.word	0x0500000f


	//   ....[163]....
        /*0518*/ 	.word	0x0500000f


	//   ....[164]....
        /*051c*/ 	.word	0x0500000f


	//   ....[165]....
        /*0520*/ 	.word	0x0500000f


	//   ....[166]....
        /*0524*/ 	.word	0x0500000f


	//   ....[167]....
        /*0528*/ 	.word	0x0500000f


	//   ....[168]....
        /*052c*/ 	.word	0x0500000f


	//   ....[169]....
        /*0530*/ 	.word	0x0500000f


	//   ....[170]....
        /*0534*/ 	.word	0x0500000f


	//   ....[171]....
        /*0538*/ 	.word	0x0500000f


	//   ....[172]....
        /*053c*/ 	.word	0x0500000f


	//   ....[173]....
        /*0540*/ 	.word	0x0500000f


	//   ....[174]....
        /*0544*/ 	.word	0x0500000f


	//   ....[175]....
        /*0548*/ 	.word	0x0500000f


	//   ....[176]....
        /*054c*/ 	.word	0x0500000f


	//   ....[177]....
        /*0550*/ 	.word	0x0500000f


	//   ....[178]....
        /*0554*/ 	.word	0x0500000f


	//   ....[179]....
        /*0558*/ 	.word	0x0500000f


	//   ....[180]....
        /*055c*/ 	.word	0x0500000f


	//   ....[181]....
        /*0560*/ 	.word	0x0500000f


	//   ....[182]....
        /*0564*/ 	.word	0x0500000f


	//   ....[183]....
        /*0568*/ 	.word	0x0500000f


	//   ....[184]....
        /*056c*/ 	.word	0x0500000f


	//   ....[185]....
        /*0570*/ 	.word	0x0500000f


	//   ....[186]....
        /*0574*/ 	.word	0x0500000f


	//   ....[187]....
        /*0578*/ 	.word	0x0500000f


	//   ....[188]....
        /*057c*/ 	.word	0x0500000f


	//   ....[189]....
        /*0580*/ 	.word	0x0500000f


	//   ....[190]....
        /*0584*/ 	.word	0x0500000f


	//   ....[191]....
        /*0588*/ 	.word	0x0500000f


	//   ....[192]....
        /*058c*/ 	.word	0x0500000f


	//   ....[193]....
        /*0590*/ 	.word	0x0500000f


	//   ....[194]....
        /*0594*/ 	.word	0x0500000f


	//   ....[195]....
        /*0598*/ 	.word	0x0500000f


	//   ....[196]....
        /*059c*/ 	.word	0x0500000f


	//   ....[197]....
        /*05a0*/ 	.word	0x0500000f


	//   ....[198]....
        /*05a4*/ 	.word	0x0500000f


	//   ....[199]....
        /*05a8*/ 	.word	0x0500000f


	//   ....[200]....
        /*05ac*/ 	.word	0x0500000f


	//   ....[201]....
        /*05b0*/ 	.word	0x0500000f


	//   ....[202]....
        /*05b4*/ 	.word	0x0500000f


	//----- nvinfo : EIATTR_COOP_GROUP_INSTR_OFFSETS
	.align		4
.L_291:
        /*05b8*/ 	.byte	0x04, 0x28
        /*05ba*/ 	.short	(.L_293 - .L_292)


	//   ....[0]....
.L_292:
        /*05bc*/ 	.word	0x00000070


	//   ....[1]....
        /*05c0*/ 	.word	0x000000b0


	//   ....[2]....
        /*05c4*/ 	.word	0x000002d0


	//   ....[3]....
        /*05c8*/ 	.word	0x00000430


	//   ....[4]....
        /*05cc*/ 	.word	0x00000550


	//   ....[5]....
        /*05d0*/ 	.word	0x000006b0


	//   ....[6]....
        /*05d4*/ 	.word	0x00001450


	//   ....[7]....
        /*05d8*/ 	.word	0x000020c0


	//   ....[8]....
        /*05dc*/ 	.word	0x00002f30


	//   ....[9]....
        /*05e0*/ 	.word	0x00003060


	//   ....[10]....
        /*05e4*/ 	.word	0x00003150


	//   ....[11]....
        /*05e8*/ 	.word	0x00003d80


	//   ....[12]....
        /*05ec*/ 	.word	0x00003e10


	//   ....[13]....
        /*05f0*/ 	.word	0x000057a0


	//   ....[14]....
        /*05f4*/ 	.word	0x00005930


	//   ....[15]....
        /*05f8*/ 	.word	0x00006690


	//   ....[16]....
        /*05fc*/ 	.word	0x00006750


	//   ....[17]....
        /*0600*/ 	.word	0x000073c0


	//   ....[18]....
        /*0604*/ 	.word	0x00007420


	//   ....[19]....
        /*0608*/ 	.word	0x00009d30


	//   ....[20]....
        /*060c*/ 	.word	0x00009d50


	//   ....[21]....
        /*0610*/ 	.word	0x00009d70


	//   ....[22]....
        /*0614*/ 	.word	0x00009da0


	//   ....[23]....
        /*0618*/ 	.word	0x0000b630


	//   ....[24]....
        /*061c*/ 	.word	0x0000b640


	//   ....[25]....
        /*0620*/ 	.word	0x0000b6c0


	//   ....[26]....
        /*0624*/ 	.word	0x0000b6d0


	//   ....[27]....
        /*0628*/ 	.word	0x0000c130


	//   ....[28]....
        /*062c*/ 	.word	0x0000c140


	//   ....[29]....
        /*0630*/ 	.word	0x0000c150


	//   ....[30]....
        /*0634*/ 	.word	0x0000c160


	//   ....[31]....
        /*0638*/ 	.word	0x0000c170


	//   ....[32]....
        /*063c*/ 	.word	0x0000c180


	//   ....[33]....
        /*0640*/ 	.word	0x0000c190


	//   ....[34]....
        /*0644*/ 	.word	0x0000c1a0


	//   ....[35]....
        /*0648*/ 	.word	0x0000c1d0


	//   ....[36]....
        /*064c*/ 	.word	0x0000c1e0


	//   ....[37]....
        /*0650*/ 	.word	0x0000c200


	//   ....[38]....
        /*0654*/ 	.word	0x0000c210


	//   ....[39]....
        /*0658*/ 	.word	0x0000c240


	//   ....[40]....
        /*065c*/ 	.word	0x0000c250


	//   ....[41]....
        /*0660*/ 	.word	0x0000c280


	//   ....[42]....
        /*0664*/ 	.word	0x0000c2a0


	//   ....[43]....
        /*0668*/ 	.word	0x0000c6e0


	//   ....[44]....
        /*066c*/ 	.word	0x0000c720


	//   ....[45]....
        /*0670*/ 	.word	0x0000c760


	//   ....[46]....
        /*0674*/ 	.word	0x0000c7a0


	//   ....[47]....
        /*0678*/ 	.word	0x0000cc70


	//   ....[48]....
        /*067c*/ 	.word	0x0000cca0


	//   ....[49]....
        /*0680*/ 	.word	0x0000ccc0


	//   ....[50]....
        /*0684*/ 	.word	0x0000ccf0


	//   ....[51]....
        /*0688*/ 	.word	0x0000cd10


	//   ....[52]....
        /*068c*/ 	.word	0x0000cd30


	//   ....[53]....
        /*0690*/ 	.word	0x0000cd40


	//   ....[54]....
        /*0694*/ 	.word	0x0000cd70


	//   ....[55]....
        /*0698*/ 	.word	0x0000d650


	//   ....[56]....
        /*069c*/ 	.word	0x0000d680


	//   ....[57]....
        /*06a0*/ 	.word	0x0000d6c0


	//   ....[58]....
        /*06a4*/ 	.word	0x0000d6f0


	//   ....[59]....
        /*06a8*/ 	.word	0x0000d700


	//   ....[60]....
        /*06ac*/ 	.word	0x0000d710


	//   ....[61]....
        /*06b0*/ 	.word	0x0000d720


	//   ....[62]....
        /*06b4*/ 	.word	0x0000d740


	//   ....[63]....
        /*06b8*/ 	.word	0x0000d890


	//   ....[64]....
        /*06bc*/ 	.word	0x0000da60


	//   ....[65]....
        /*06c0*/ 	.word	0x0000da90


	//   ....[66]....
        /*06c4*/ 	.word	0x0000dac0


	//   ....[67]....
        /*06c8*/ 	.word	0x0000daf0


	//   ....[68]....
        /*06cc*/ 	.word	0x0000db20


	//   ....[69]....
        /*06d0*/ 	.word	0x0000db60


	//   ....[70]....
        /*06d4*/ 	.word	0x0000dcb0


	//   ....[71]....
        /*06d8*/ 	.word	0x0000dce0


	//   ....[72]....
        /*06dc*/ 	.word	0x0000dd10


	//   ....[73]....
        /*06e0*/ 	.word	0x0000dd40


	//   ....[74]....
        /*06e4*/ 	.word	0x0000dd70


	//   ....[75]....
        /*06e8*/ 	.word	0x0000ddb0


	//   ....[76]....
        /*06ec*/ 	.word	0x0000de30


	//   ....[77]....
        /*06f0*/ 	.word	0x0000ded0


	//   ....[78]....
        /*06f4*/ 	.word	0x0000df70


	//   ....[79]....
        /*06f8*/ 	.word	0x0000fe20


	//   ....[80]....
        /*06fc*/ 	.word	0x0000fe30


	//   ....[81]....
        /*0700*/ 	.word	0x0000fea0


	//   ....[82]....
        /*0704*/ 	.word	0x0000fec0


	//   ....[83]....
        /*0708*/ 	.word	0x0000ff00


	//   ....[84]....
        /*070c*/ 	.word	0x0000ff20


	//   ....[85]....
        /*0710*/ 	.word	0x0000ff30


	//   ....[86]....
        /*0714*/ 	.word	0x0000ff40


	//   ....[87]....
        /*0718*/ 	.word	0x0000ffd0


	//   ....[88]....
        /*071c*/ 	.word	0x0000fff0


	//   ....[89]....
        /*0720*/ 	.word	0x00010460


	//   ....[90]....
        /*0724*/ 	.word	0x00010470


	//   ....[91]....
        /*0728*/ 	.word	0x00010490


	//   ....[92]....
        /*072c*/ 	.word	0x00010520


	//   ....[93]....
        /*0730*/ 	.word	0x00010530


	//   ....[94]....
        /*0734*/ 	.word	0x000105a0


	//   ....[95]....
        /*0738*/ 	.word	0x000105b0


	//   ....[96]....
        /*073c*/ 	.word	0x000105c0


	//   ....[97]....
        /*0740*/ 	.word	0x000105d0


	//   ....[98]....
        /*0744*/ 	.word	0x00010670


	//   ....[99]....
        /*0748*/ 	.word	0x00010f80


	//   ....[100]....
        /*074c*/ 	.word	0x00010fb0


	//   ....[101]....
        /*0750*/ 	.word	0x00010fd0


	//   ....[102]....
        /*0754*/ 	.word	0x00011050


	//   ....[103]....
        /*0758*/ 	.word	0x00011070


	//   ....[104]....
        /*075c*/ 	.word	0x000110f0


	//   ....[105]....
        /*0760*/ 	.word	0x00011110


	//   ....[106]....
        /*0764*/ 	.word	0x00011120


	//   ....[107]....
        /*0768*/ 	.word	0x00011130


	//   ....[108]....
        /*076c*/ 	.word	0x00011230


	//   ....[109]....
        /*0770*/ 	.word	0x00011240


	//   ....[110]....
        /*0774*/ 	.word	0x00011250


	//   ....[111]....
        /*0778*/ 	.word	0x00011c30


	//   ....[112]....
        /*077c*/ 	.word	0x00011c40


	//   ....[113]....
        /*0780*/ 	.word	0x00011c60


	//   ....[114]....
        /*0784*/ 	.word	0x00011cb0


	//   ....[115]....
        /*0788*/ 	.word	0x00011cc0


	//   ....[116]....
        /*078c*/ 	.word	0x00011d00


	//   ....[117]....
        /*0790*/ 	.word	0x00011d10


	//   ....[118]....
        /*0794*/ 	.word	0x00011d20


	//   ....[119]....
        /*0798*/ 	.word	0x00011d60


	//   ....[120]....
        /*079c*/ 	.word	0x00011da0


	//   ....[121]....
        /*07a0*/ 	.word	0x000121d0


	//   ....[122]....
        /*07a4*/ 	.word	0x000121e0


	//   ....[123]....
        /*07a8*/ 	.word	0x000121f0


	//   ....[124]....
        /*07ac*/ 	.word	0x00012230


	//   ....[125]....
        /*07b0*/ 	.word	0x00012240


	//   ....[126]....
        /*07b4*/ 	.word	0x00012280


	//   ....[127]....
        /*07b8*/ 	.word	0x00012290


	//   ....[128]....
        /*07bc*/ 	.word	0x000122a0


	//   ....[129]....
        /*07c0*/ 	.word	0x000122e0


	//   ....[130]....
        /*07c4*/ 	.word	0x00012320


	//   ....[131]....
        /*07c8*/ 	.word	0x00013170


	//   ....[132]....
        /*07cc*/ 	.word	0x000131a0


	//   ....[133]....
        /*07d0*/ 	.word	0x000131d0


	//   ....[134]....
        /*07d4*/ 	.word	0x00013200


	//   ....[135]....
        /*07d8*/ 	.word	0x00013210


	//   ....[136]....
        /*07dc*/ 	.word	0x00013230


	//   ....[137]....
        /*07e0*/ 	.word	0x00013250


	//   ....[138]....
        /*07e4*/ 	.word	0x00013290


	//   ....[139]....
        /*07e8*/ 	.word	0x000133d0


	//   ....[140]....
        /*07ec*/ 	.word	0x00013400


	//   ....[141]....
        /*07f0*/ 	.word	0x00013440


	//   ....[142]....
        /*07f4*/ 	.word	0x00013470


	//   ....[143]....
        /*07f8*/ 	.word	0x000134a0


	//   ....[144]....
        /*07fc*/ 	.word	0x000134d0


	//   ....[145]....
        /*0800*/ 	.word	0x00013570


	//   ....[146]....
        /*0804*/ 	.word	0x00013610


	//   ....[147]....
        /*0808*/ 	.word	0x000136b0


	//   ....[148]....
        /*080c*/ 	.word	0x00013ca0


	//   ....[149]....
        /*0810*/ 	.word	0x000142d0


	//   ....[150]....
        /*0814*/ 	.word	0x000143c0


	//   ....[151]....
        /*0818*/ 	.word	0x00014450


	//   ....[152]....
        /*081c*/ 	.word	0x00014520


	//   ....[153]....
        /*0820*/ 	.word	0x000145d0


	//   ....[154]....
        /*0824*/ 	.word	0x00014680


	//   ....[155]....
        /*0828*/ 	.word	0x00014720


	//   ....[156]....
        /*082c*/ 	.word	0x000147c0


	//   ....[157]....
        /*0830*/ 	.word	0x00014870


	//   ....[158]....
        /*0834*/ 	.word	0x000148f0


	//   ....[159]....
        /*0838*/ 	.word	0x000149c0


	//   ....[160]....
        /*083c*/ 	.word	0x00014af0


	//   ....[161]....
        /*0840*/ 	.word	0x00014ba0


	//   ....[162]....
        /*0844*/ 	.word	0x00014c10


	//   ....[163]....
        /*0848*/ 	.word	0x00014d10


	//   ....[164]....
        /*084c*/ 	.word	0x00014d70


	//   ....[165]....
        /*0850*/ 	.word	0x00014e50


	//   ....[166]....
        /*0854*/ 	.word	0x00014eb0


	//   ....[167]....
        /*0858*/ 	.word	0x00014f50


	//   ....[168]....
        /*085c*/ 	.word	0x00014ff0


	//   ....[169]....
        /*0860*/ 	.word	0x000150a0


	//   ....[170]....
        /*0864*/ 	.word	0x00015150


	//   ....[171]....
        /*0868*/ 	.word	0x000151c0


	//   ....[172]....
        /*086c*/ 	.word	0x00015220


	//   ....[173]....
        /*0870*/ 	.word	0x00015310


	//   ....[174]....
        /*0874*/ 	.word	0x00015370


	//   ....[175]....
        /*0878*/ 	.word	0x00015470


	//   ....[176]....
        /*087c*/ 	.word	0x000154d0


	//   ....[177]....
        /*0880*/ 	.word	0x000155b0


	//   ....[178]....
        /*0884*/ 	.word	0x00015630


	//   ....[179]....
        /*0888*/ 	.word	0x00015700


	//   ....[180]....
        /*088c*/ 	.word	0x00015780


	//   ....[181]....
        /*0890*/ 	.word	0x00015840


	//   ....[182]....
        /*0894*/ 	.word	0x00015970


	//   ....[183]....
        /*0898*/ 	.word	0x00015a20


	//   ....[184]....
        /*089c*/ 	.word	0x00015ad0


	//   ....[185]....
        /*08a0*/ 	.word	0x00015b70


	//   ....[186]....
        /*08a4*/ 	.word	0x00015c20


	//   ....[187]....
        /*08a8*/ 	.word	0x00015cc0


	//   ....[188]....
        /*08ac*/ 	.word	0x00015d70


	//   ....[189]....
        /*08b0*/ 	.word	0x00015e10


	//   ....[190]....
        /*08b4*/ 	.word	0x00015e80


	//   ....[191]....
        /*08b8*/ 	.word	0x00015f40


	//   ....[192]....
        /*08bc*/ 	.word	0x00016030


	//   ....[193]....
        /*08c0*/ 	.word	0x000160c0


	//   ....[194]....
        /*08c4*/ 	.word	0x00016120


	//   ....[195]....
        /*08c8*/ 	.word	0x000161d0


	//   ....[196]....
        /*08cc*/ 	.word	0x00016230


	//   ....[197]....
        /*08d0*/ 	.word	0x000162e0


	//   ....[198]....
        /*08d4*/ 	.word	0x00016340


	//   ....[199]....
        /*08d8*/ 	.word	0x000163f0


	//   ....[200]....
        /*08dc*/ 	.word	0x00016450


	//   ....[201]....
        /*08e0*/ 	.word	0x00016500


	//   ....[202]....
        /*08e4*/ 	.word	0x00016760


	//----- nvinfo : EIATTR_REG_RECONFIG
	.align		4
.L_293:
        /*08e8*/ 	.byte	0x01, 0x54
	.zero		2


	//----- nvinfo : EIATTR_SYSCALL_OFFSETS
	.align		4
        /*08ec*/ 	.byte	0x04, 0x46
        /*08ee*/ 	.short	(.L_295 - .L_294)


	//   ....[0]....
.L_294:
        /*08f0*/ 	.word	0x00001630


	//   ....[1]....
        /*08f4*/ 	.word	0x0000f010


	//   ....[2]....
        /*08f8*/ 	.word	0x0000f1a0


	//   ....[3]....
        /*08fc*/ 	.word	0x0000f2f0


	//   ....[4]....
        /*0900*/ 	.word	0x0000f440


	//   ....[5]....
        /*0904*/ 	.word	0x00010a70


	//----- nvinfo : EIATTR_MBARRIER_INSTR_OFFSETS
	.align		4
.L_295:
        /*0908*/ 	.byte	0x04, 0x39
        /*090a*/ 	.short	(.L_297 - .L_296)


	//   ....[0]....
.L_296:
        /*090c*/ 	.word	0x00000180
        /*0910*/ 	.word	0x000000ff
        /*0914*/ 	.word	0x00013200
        /*0918*/ 	.short	0x0100
        /*091a*/ 	.byte	0x08
	.zero		1


	//   ....[1]....
        /*091c*/ 	.word	0x00000190
        /*0920*/ 	.word	0x000000ff
        /*0924*/ 	.word	0x00013220
        /*0928*/ 	.short	0x0100
        /*092a*/ 	.byte	0x08
	.zero		1


	//   ....[2]....
        /*092c*/ 	.word	0x00000280
        /*0930*/ 	.word	0x000000ff
        /*0934*/ 	.word	0x00013230
        /*0938*/ 	.short	0x0100
        /*093a*/ 	.byte	0x08
	.zero		1


	//   ....[3]....
        /*093c*/ 	.word	0x00000290
        /*0940*/ 	.word	0x000000ff
        /*0944*/ 	.word	0x00013240
        /*0948*/ 	.short	0x0100
        /*094a*/ 	.byte	0x08
	.zero		1


	//   ....[4]....
        /*094c*/ 	.word	0x000002a0
        /*0950*/ 	.word	0x000000ff
        /*0954*/ 	.word	0x00013238
        /*0958*/ 	.short	0x0100
        /*095a*/ 	.byte	0x08
	.zero		1


	//   ....[5]....
        /*095c*/ 	.word	0x000002b0
        /*0960*/ 	.word	0x000000ff
        /*0964*/ 	.word	0x00013248
        /*0968*/ 	.short	0x0100
        /*096a*/ 	.byte	0x08
	.zero		1


	//   ....[6]....
        /*096c*/ 	.word	0x000003e0
        /*0970*/ 	.word	0x000000ff
        /*0974*/ 	.word	0x00013250
        /*0978*/ 	.short	0x0100
        /*097a*/ 	.byte	0x08
	.zero		1


	//   ....[7]....
        /*097c*/ 	.word	0x000003f0
        /*0980*/ 	.word	0x000000ff
        /*0984*/ 	.word	0x00013260
        /*0988*/ 	.short	0x0100
        /*098a*/ 	.byte	0x08
	.zero		1


	//   ....[8]....
        /*098c*/ 	.word	0x00000400
        /*0990*/ 	.word	0x000000ff
        /*0994*/ 	.word	0x00013258
        /*0998*/ 	.short	0x0100
        /*099a*/ 	.byte	0x08
	.zero		1


	//   ....[9]....
        /*099c*/ 	.word	0x00000410
        /*09a0*/ 	.word	0x000000ff
        /*09a4*/ 	.word	0x00013268
        /*09a8*/ 	.short	0x0100
        /*09aa*/ 	.byte	0x08
	.zero		1


	//   ....[10]....
        /*09ac*/ 	.word	0x00000500
        /*09b0*/ 	.word	0x000000ff
        /*09b4*/ 	.word	0x00013270
        /*09b8*/ 	.short	0x0100
        /*09ba*/ 	.byte	0x06
	.zero		1


	//   ....[11]....
        /*09bc*/ 	.word	0x00000510
        /*09c0*/ 	.word	0x000000ff
        /*09c4*/ 	.word	0x00013280
        /*09c8*/ 	.short	0x0100
        /*09ca*/ 	.byte	0x06
	.zero		1


	//   ....[12]....
        /*09cc*/ 	.word	0x00000520
        /*09d0*/ 	.word	0x000000ff
        /*09d4*/ 	.word	0x00013278
        /*09d8*/ 	.short	0x0100
        /*09da*/ 	.byte	0x06
	.zero		1


	//   ....[13]....
        /*09dc*/ 	.word	0x00000530
        /*09e0*/ 	.word	0x000000ff
        /*09e4*/ 	.word	0x00013288
        /*09e8*/ 	.short	0x0100
        /*09ea*/ 	.byte	0x06
	.zero		1


	//   ....[14]....
        /*09ec*/ 	.word	0x00000660
        /*09f0*/ 	.word	0x000000ff
        /*09f4*/ 	.word	0x00013290
        /*09f8*/ 	.short	0x0100
        /*09fa*/ 	.byte	0x08
	.zero		1


	//   ....[15]....
        /*09fc*/ 	.word	0x00000670
        /*0a00*/ 	.word	0x000000ff
        /*0a04*/ 	.word	0x000132a0
        /*0a08*/ 	.short	0x0100
        /*0a0a*/ 	.byte	0x08
	.zero		1


	//   ....[16]....
        /*0a0c*/ 	.word	0x00000680
        /*0a10*/ 	.word	0x000000ff
        /*0a14*/ 	.word	0x00013298
        /*0a18*/ 	.short	0x0100
        /*0a1a*/ 	.byte	0x08
	.zero		1


	//   ....[17]....
        /*0a1c*/ 	.word	0x00000690
        /*0a20*/ 	.word	0x000000ff
        /*0a24*/ 	.word	0x000132a8
        /*0a28*/ 	.short	0x0100
        /*0a2a*/ 	.byte	0x08
	.zero		1


	//   ....[18]....
        /*0a2c*/ 	.word	0x000007e0
        /*0a30*/ 	.word	0x000000ff
        /*0a34*/ 	.word	0x000132b0
        /*0a38*/ 	.short	0x0100
        /*0a3a*/ 	.byte	0x08
	.zero		1


	//   ....[19]....
        /*0a3c*/ 	.word	0x000007f0
        /*0a40*/ 	.word	0x000000ff
        /*0a44*/ 	.word	0x000132c0
        /*0a48*/ 	.short	0x0100
        /*0a4a*/ 	.byte	0x08
	.zero		1


	//   ....[20]....
        /*0a4c*/ 	.word	0x00000800
        /*0a50*/ 	.word	0x000000ff
        /*0a54*/ 	.word	0x000132b8
        /*0a58*/ 	.short	0x0100
        /*0a5a*/ 	.byte	0x08
	.zero		1


	//   ....[21]....
        /*0a5c*/ 	.word	0x00000810
        /*0a60*/ 	.word	0x000000ff
        /*0a64*/ 	.word	0x000132c8
        /*0a68*/ 	.short	0x0100
        /*0a6a*/ 	.byte	0x08
	.zero		1


	//   ....[22]....
        /*0a6c*/ 	.word	0x00001960
        /*0a70*/ 	.word	0x000000ff
        /*0a74*/ 	.word	0x00013200
        /*0a78*/ 	.short	0x010a
        /*0a7a*/ 	.byte	0x2d
	.zero		1


	//   ....[23]....
        /*0a7c*/ 	.word	0x00001a00
        /*0a80*/ 	.word	0x00000002
        /*0a84*/ 	.word	0x00013230
        /*0a88*/ 	.short	0x010a
        /*0a8a*/ 	.byte	0x3f
	.zero		1


	//   ....[24]....
        /*0a8c*/ 	.word	0x00001a40
        /*0a90*/ 	.word	0x00000002
        /*0a94*/ 	.word	0x00013230
        /*0a98*/ 	.short	0x010a
        /*0a9a*/ 	.byte	0x3f
	.zero		1


	//   ....[25]....
        /*0a9c*/ 	.word	0x00002880
        /*0aa0*/ 	.word	0x000000ff
        /*0aa4*/ 	.word	0x00000000
        /*0aa8*/ 	.short	0x0101
        /*0aaa*/ 	.byte	0x06
	.zero		1


	//   ....[26]....
        /*0aac*/ 	.word	0x00004ee0
        /*0ab0*/ 	.word	0x000000ff
        /*0ab4*/ 	.word	0x00013230
        /*0ab8*/ 	.short	0x010a
        /*0aba*/ 	.byte	0x15
	.zero		1


	//   ....[27]....
        /*0abc*/ 	.word	0x00004f20
        /*0ac0*/ 	.word	0x000000ff
        /*0ac4*/ 	.word	0x00013230
        /*0ac8*/ 	.short	0x010a
        /*0aca*/ 	.byte	0x15
	.zero		1


	//   ....[28]....
        /*0acc*/ 	.word	0x00005370
        /*0ad0*/ 	.word	0x000000ff
        /*0ad4*/ 	.word	0x00013250
        /*0ad8*/ 	.short	0x010a
        /*0ada*/ 	.byte	0x0b
	.zero		1


	//   ....[29]....
        /*0adc*/ 	.word	0x000053b0
        /*0ae0*/ 	.word	0x000000ff
        /*0ae4*/ 	.word	0x00013250
        /*0ae8*/ 	.short	0x010a
        /*0aea*/ 	.byte	0x0b
	.zero		1


	//   ....[30]....
        /*0aec*/ 	.word	0x00005fc0
        /*0af0*/ 	.word	0x000000ff
        /*0af4*/ 	.word	0x00000000
        /*0af8*/ 	.short	0x0101
        /*0afa*/ 	.byte	0x15
	.zero		1


	//   ....[31]....
        /*0afc*/ 	.word	0x000081c0
        /*0b00*/ 	.word	0x000000ff
        /*0b04*/ 	.word	0x00000000
        /*0b08*/ 	.short	0x0101
        /*0b0a*/ 	.byte	0x06
	.zero		1


	//   ....[32]....
        /*0b0c*/ 	.word	0x00008700
        /*0b10*/ 	.word	0x000000ff
        /*0b14*/ 	.word	0x00013230
        /*0b18*/ 	.short	0x010a
        /*0b1a*/ 	.byte	0x06
	.zero		1


	//   ....[33]....
        /*0b1c*/ 	.word	0x00008740
        /*0b20*/ 	.word	0x000000ff
        /*0b24*/ 	.word	0x00013230
        /*0b28*/ 	.short	0x010a
        /*0b2a*/ 	.byte	0x06
	.zero		1


	//   ....[34]....
        /*0b2c*/ 	.word	0x00008b90
        /*0b30*/ 	.word	0x000000ff
        /*0b34*/ 	.word	0x00013250
        /*0b38*/ 	.short	0x010a
        /*0b3a*/ 	.byte	0x0b
	.zero		1


	//   ....[35]....
        /*0b3c*/ 	.word	0x00008bd0
        /*0b40*/ 	.word	0x000000ff
        /*0b44*/ 	.word	0x00013250
        /*0b48*/ 	.short	0x010a
        /*0b4a*/ 	.byte	0x0b
	.zero		1


	//   ....[36]....
        /*0b4c*/ 	.word	0x000094f0
        /*0b50*/ 	.word	0x000000ff
        /*0b54*/ 	.word	0x00000000
        /*0b58*/ 	.short	0x0101
        /*0b5a*/ 	.byte	0x06
	.zero		1


	//   ....[37]....
        /*0b5c*/ 	.word	0x0000ae50
        /*0b60*/ 	.word	0x000000ff
        /*0b64*/ 	.word	0x00000000
        /*0b68*/ 	.short	0x0101
        /*0b6a*/ 	.byte	0x06
	.zero		1


	//   ....[38]....
        /*0b6c*/ 	.word	0x0000b300
        /*0b70*/ 	.word	0x000000ff
        /*0b74*/ 	.word	0x00013250
        /*0b78*/ 	.short	0x010a
        /*0b7a*/ 	.byte	0x0e
	.zero		1


	//   ....[39]....
        /*0b7c*/ 	.word	0x0000b340
        /*0b80*/ 	.word	0x000000ff
        /*0b84*/ 	.word	0x00013250
        /*0b88*/ 	.short	0x010a
        /*0b8a*/ 	.byte	0x0e
	.zero		1


	//   ....[40]....
        /*0b8c*/ 	.word	0x0000b9b0
        /*0b90*/ 	.word	0x000000ff
        /*0b94*/ 	.word	0x00000000
        /*0b98*/ 	.short	0x0101
        /*0b9a*/ 	.byte	0x04
	.zero		1


	//   ....[41]....
        /*0b9c*/ 	.word	0x0000cd20
        /*0ba0*/ 	.word	0x00000000
        /*0ba4*/ 	.word	0x00000000
        /*0ba8*/ 	.short	0x0101
        /*0baa*/ 	.byte	0x3f
	.zero		1


	//   ....[42]....
        /*0bac*/ 	.word	0x0000fa80
        /*0bb0*/ 	.word	0x00000004
        /*0bb4*/ 	.word	0x00013280
        /*0bb8*/ 	.short	0x010a
        /*0bba*/ 	.byte	0x3f
	.zero		1


	//   ....[43]....
        /*0bbc*/ 	.word	0x00010110
        /*0bc0*/ 	.word	0x00000004
        /*0bc4*/ 	.word	0x00013270
        /*0bc8*/ 	.short	0x0107
        /*0bca*/ 	.byte	0x3f
	.zero		1


	//   ....[44]....
        /*0bcc*/ 	.word	0x000101d0
        /*0bd0*/ 	.word	0x00000004
        /*0bd4*/ 	.word	0x00013270
        /*0bd8*/ 	.short	0x0101
        /*0bda*/ 	.byte	0x3f
	.zero		1


	//   ....[45]....
        /*0bdc*/ 	.word	0x00010220
        /*0be0*/ 	.word	0x00000004
        /*0be4*/ 	.word	0x00013240
        /*0be8*/ 	.short	0x010a
        /*0bea*/ 	.byte	0x3f
	.zero		1


	//   ....[46]....
        /*0bec*/ 	.word	0x00010780
        /*0bf0*/ 	.word	0x00000004
        /*0bf4*/ 	.word	0x00013230
        /*0bf8*/ 	.short	0x0107
        /*0bfa*/ 	.byte	0x3f
	.zero		1


	//   ....[47]....
        /*0bfc*/ 	.word	0x00010850
        /*0c00*/ 	.word	0x00000004
        /*0c04*/ 	.word	0x00013230
        /*0c08*/ 	.short	0x0101
        /*0c0a*/ 	.byte	0x3f
	.zero		1


	//   ....[48]....
        /*0c0c*/ 	.word	0x00011330
        /*0c10*/ 	.word	0x00000016
        /*0c14*/ 	.word	0x00013200
        /*0c18*/ 	.short	0x0107
        /*0c1a*/ 	.byte	0x3f
	.zero		1


	//   ....[49]....
        /*0c1c*/ 	.word	0x00011420
        /*0c20*/ 	.word	0x00000016
        /*0c24*/ 	.word	0x00013200
        /*0c28*/ 	.short	0x0101
        /*0c2a*/ 	.byte	0x3f
	.zero		1


	//   ....[50]....
        /*0c2c*/ 	.word	0x00011440
        /*0c30*/ 	.word	0x00000016
        /*0c34*/ 	.word	0x00013220
        /*0c38*/ 	.short	0x010a
        /*0c3a*/ 	.byte	0x3f
	.zero		1


	//   ....[51]....
        /*0c3c*/ 	.word	0x00011960
        /*0c40*/ 	.word	0x00000000
        /*0c44*/ 	.word	0x00013280
        /*0c48*/ 	.short	0x010a
        /*0c4a*/ 	.byte	0x3f
	.zero		1


	//   ....[52]....
        /*0c4c*/ 	.word	0x00011e50
        /*0c50*/ 	.word	0x00000000
        /*0c54*/ 	.word	0x00013270
        /*0c58*/ 	.short	0x0107
        /*0c5a*/ 	.byte	0x3f
	.zero		1


	//   ....[53]....
        /*0c5c*/ 	.word	0x00011f10
        /*0c60*/ 	.word	0x00000000
        /*0c64*/ 	.word	0x00013270
        /*0c68*/ 	.short	0x0101
        /*0c6a*/ 	.byte	0x3f
	.zero		1


	//   ....[54]....
        /*0c6c*/ 	.word	0x00011f40
        /*0c70*/ 	.word	0x00000000
        /*0c74*/ 	.word	0x00013240
        /*0c78*/ 	.short	0x010a
        /*0c7a*/ 	.byte	0x3f
	.zero		1


	//   ....[55]....
        /*0c7c*/ 	.word	0x000123a0
        /*0c80*/ 	.word	0x00000000
        /*0c84*/ 	.word	0x00013230
        /*0c88*/ 	.short	0x0107
        /*0c8a*/ 	.byte	0x3f
	.zero		1


	//   ....[56]....
        /*0c8c*/ 	.word	0x00012460
        /*0c90*/ 	.word	0x00000000
        /*0c94*/ 	.word	0x00013230
        /*0c98*/ 	.short	0x0101
        /*0c9a*/ 	.byte	0x3f
	.zero		1


	//   ....[57]....
        /*0c9c*/ 	.word	0x000124f0
        /*0ca0*/ 	.word	0x00000002
        /*0ca4*/ 	.word	0x00013270
        /*0ca8*/ 	.short	0x010a
        /*0caa*/ 	.byte	0x3f
	.zero		1


	//   ....[58]....
        /*0cac*/ 	.word	0x00012580
        /*0cb0*/ 	.word	0x00000002
        /*0cb4*/ 	.word	0x00013260
        /*0cb8*/ 	.short	0x010a
        /*0cba*/ 	.byte	0x3f
	.zero		1


	//   ....[59]....
        /*0cbc*/ 	.word	0x00012890
        /*0cc0*/ 	.word	0x00000002
        /*0cc4*/ 	.word	0x00013250
        /*0cc8*/ 	.short	0x0101
        /*0cca*/ 	.byte	0x3f
	.zero		1


	//   ....[60]....
        /*0ccc*/ 	.word	0x00012920
        /*0cd0*/ 	.word	0x00000002
        /*0cd4*/ 	.word	0x00000000
        /*0cd8*/ 	.short	0x0101
        /*0cda*/ 	.byte	0x3f
	.zero		1


	//   ....[61]....
        /*0cdc*/ 	.word	0x00012af0
        /*0ce0*/ 	.word	0x00000003
        /*0ce4*/ 	.word	0x00013270
        /*0ce8*/ 	.short	0x010a
        /*0cea*/ 	.byte	0x3f
	.zero		1


	//   ....[62]....
        /*0cec*/ 	.word	0x00012b80
        /*0cf0*/ 	.word	0x00000003
        /*0cf4*/ 	.word	0x00013260
        /*0cf8*/ 	.short	0x010a
        /*0cfa*/ 	.byte	0x3f
	.zero		1


	//   ....[63]....
        /*0cfc*/ 	.word	0x00012ea0
        /*0d00*/ 	.word	0x00000003
        /*0d04*/ 	.word	0x00013250
        /*0d08*/ 	.short	0x0101
        /*0d0a*/ 	.byte	0x3f
	.zero		1


	//   ....[64]....
        /*0d0c*/ 	.word	0x00012f60
        /*0d10*/ 	.word	0x00000003
        /*0d14*/ 	.word	0x00000000
        /*0d18*/ 	.short	0x0101
        /*0d1a*/ 	.byte	0x3f
	.zero		1


	//   ....[65]....
        /*0d1c*/ 	.word	0x00013c20
        /*0d20*/ 	.word	0x00000005
        /*0d24*/ 	.word	0x00013220
        /*0d28*/ 	.short	0x010a
        /*0d2a*/ 	.byte	0x3f
	.zero		1


	//   ....[66]....
        /*0d2c*/ 	.word	0x00013dd0
        /*0d30*/ 	.word	0x00000003
        /*0d34*/ 	.word	0x00013240
        /*0d38*/ 	.short	0x010a
        /*0d3a*/ 	.byte	0x3f
	.zero		1


	//   ....[67]....
        /*0d3c*/ 	.word	0x00013e60
        /*0d40*/ 	.word	0x00000005
        /*0d44*/ 	.word	0x00013240
        /*0d48*/ 	.short	0x010a
        /*0d4a*/ 	.byte	0x3f
	.zero		1


	//   ....[68]....
        /*0d4c*/ 	.word	0x00013ea0
        /*0d50*/ 	.word	0x00000003
        /*0d54*/ 	.word	0x00013260
        /*0d58*/ 	.short	0x010a
        /*0d5a*/ 	.byte	0x3f
	.zero		1


	//   ....[69]....
        /*0d5c*/ 	.word	0x00013ee0
        /*0d60*/ 	.word	0x00000005
        /*0d64*/ 	.word	0x00013260
        /*0d68*/ 	.short	0x010a
        /*0d6a*/ 	.byte	0x3f
	.zero		1


	//   ....[70]....
        /*0d6c*/ 	.word	0x00013f20
        /*0d70*/ 	.word	0x00000003
        /*0d74*/ 	.word	0x00013280
        /*0d78*/ 	.short	0x010a
        /*0d7a*/ 	.byte	0x3f
	.zero		1


	//   ....[71]....
        /*0d7c*/ 	.word	0x00013f60
        /*0d80*/ 	.word	0x00000005
        /*0d84*/ 	.word	0x00013280
        /*0d88*/ 	.short	0x010a
        /*0d8a*/ 	.byte	0x3f
	.zero		1


	//   ....[72]....
        /*0d8c*/ 	.word	0x00013fd0
        /*0d90*/ 	.word	0x00000003
        /*0d94*/ 	.word	0x00013200
        /*0d98*/ 	.short	0x010a
        /*0d9a*/ 	.byte	0x3f
	.zero		1


	//   ....[73]....
        /*0d9c*/ 	.word	0x00014020
        /*0da0*/ 	.word	0x00000002
        /*0da4*/ 	.word	0x00013230
        /*0da8*/ 	.short	0x010a
        /*0daa*/ 	.byte	0x3f
	.zero		1


	//   ....[74]....
        /*0dac*/ 	.word	0x00014080
        /*0db0*/ 	.word	0x00000008
        /*0db4*/ 	.word	0x00013230
        /*0db8*/ 	.short	0x010a
        /*0dba*/ 	.byte	0x3f
	.zero		1


	//   ....[75]....
        /*0dbc*/ 	.word	0x000140e0
        /*0dc0*/ 	.word	0x00000008
        /*0dc4*/ 	.word	0x00013250
        /*0dc8*/ 	.short	0x010a
        /*0dca*/ 	.byte	0x3f
	.zero		1


	//   ....[76]....
        /*0dcc*/ 	.word	0x00014140
        /*0dd0*/ 	.word	0x00000008
        /*0dd4*/ 	.word	0x00013230
        /*0dd8*/ 	.short	0x010a
        /*0dda*/ 	.byte	0x3f
	.zero		1


	//   ....[77]....
        /*0ddc*/ 	.word	0x000141a0
        /*0de0*/ 	.word	0x00000008
        /*0de4*/ 	.word	0x00013250
        /*0de8*/ 	.short	0x010a
        /*0dea*/ 	.byte	0x3f
	.zero		1


	//   ....[78]....
        /*0dec*/ 	.word	0x00014200
        /*0df0*/ 	.word	0x00000005
        /*0df4*/ 	.word	0x00013250
        /*0df8*/ 	.short	0x010a
        /*0dfa*/ 	.byte	0x3f
	.zero		1


	//   ....[79]....
        /*0dfc*/ 	.word	0x00014310
        /*0e00*/ 	.word	0x00000004
        /*0e04*/ 	.word	0x00013280
        /*0e08*/ 	.short	0x010a
        /*0e0a*/ 	.byte	0x3f
	.zero		1


	//   ....[80]....
        /*0e0c*/ 	.word	0x00014a40
        /*0e10*/ 	.word	0x00000004
        /*0e14*/ 	.word	0x00013240
        /*0e18*/ 	.short	0x010a
        /*0e1a*/ 	.byte	0x3f
	.zero		1


	//   ....[81]....
        /*0e1c*/ 	.word	0x00015870
        /*0e20*/ 	.word	0x00000016
        /*0e24*/ 	.word	0x00013220
        /*0e28*/ 	.short	0x010a
        /*0e2a*/ 	.byte	0x3f
	.zero		1


	//   ....[82]....
        /*0e2c*/ 	.word	0x000158c0
        /*0e30*/ 	.word	0x00000000
        /*0e34*/ 	.word	0x00013280
        /*0e38*/ 	.short	0x010a
        /*0e3a*/ 	.byte	0x3f
	.zero		1


	//   ....[83]....
        /*0e3c*/ 	.word	0x00015f80
        /*0e40*/ 	.word	0x00000000
        /*0e44*/ 	.word	0x00013240
        /*0e48*/ 	.short	0x010a
        /*0e4a*/ 	.byte	0x3f
	.zero		1


	//   ....[84]....
        /*0e4c*/ 	.word	0x00016540
        /*0e50*/ 	.word	0x00000002
        /*0e54*/ 	.word	0x00013270
        /*0e58*/ 	.short	0x010a
        /*0e5a*/ 	.byte	0x3f
	.zero		1


	//   ....[85]....
        /*0e5c*/ 	.word	0x00016590
        /*0e60*/ 	.word	0x00000002
        /*0e64*/ 	.word	0x00013260
        /*0e68*/ 	.short	0x010a
        /*0e6a*/ 	.byte	0x3f
	.zero		1


	//   ....[86]....
        /*0e6c*/ 	.word	0x000165e0
        /*0e70*/ 	.word	0x00000003
        /*0e74*/ 	.word	0x00013270
        /*0e78*/ 	.short	0x010a
        /*0e7a*/ 	.byte	0x3f
	.zero		1


	//   ....[87]....
        /*0e7c*/ 	.word	0x00016630
        /*0e80*/ 	.word	0x00000003
        /*0e84*/ 	.word	0x00013260
        /*0e88*/ 	.short	0x010a
        /*0e8a*/ 	.byte	0x3f
	.zero		1


	//   ....[88]....
        /*0e8c*/ 	.word	0x00016680
        /*0e90*/ 	.word	0x00000005
        /*0e94*/ 	.word	0x00013220
        /*0e98*/ 	.short	0x010a
        /*0e9a*/ 	.byte	0x3f
	.zero		1


	//   ....[89]....
        /*0e9c*/ 	.word	0x00016820
        /*0ea0*/ 	.word	0x00000003
        /*0ea4*/ 	.word	0x00013240
        /*0ea8*/ 	.short	0x010a
        /*0eaa*/ 	.byte	0x3f
	.zero		1


	//   ....[90]....
        /*0eac*/ 	.word	0x00016870
        /*0eb0*/ 	.word	0x00000005
        /*0eb4*/ 	.word	0x00013240
        /*0eb8*/ 	.short	0x010a
        /*0eba*/ 	.byte	0x3f
	.zero		1


	//   ....[91]....
        /*0ebc*/ 	.word	0x000168c0
        /*0ec0*/ 	.word	0x00000003
        /*0ec4*/ 	.word	0x00013260
        /*0ec8*/ 	.short	0x010a
        /*0eca*/ 	.byte	0x3f
	.zero		1


	//   ....[92]....
        /*0ecc*/ 	.word	0x00016910
        /*0ed0*/ 	.word	0x00000005
        /*0ed4*/ 	.word	0x00013260
        /*0ed8*/ 	.short	0x010a
        /*0eda*/ 	.byte	0x3f
	.zero		1


	//   ....[93]....
        /*0edc*/ 	.word	0x00016960
        /*0ee0*/ 	.word	0x00000003
        /*0ee4*/ 	.word	0x00013280
        /*0ee8*/ 	.short	0x010a
        /*0eea*/ 	.byte	0x3f
	.zero		1


	//----- nvinfo : EIATTR_NUM_MBARRIERS
	.align		4
.L_297:
        /*0eec*/ 	.byte	0x03, 0x38
        /*0eee*/ 	.short	0x0016


	//----- nvinfo : EIATTR_EXIT_INSTR_OFFSETS
	.align		4
        /*0ef0*/ 	.byte	0x04, 0x1c
        /*0ef2*/ 	.short	(.L_299 - .L_298)


	//   ....[0]....
.L_298:
        /*0ef4*/ 	.word	0x00000980


	//   ....[1]....
        /*0ef8*/ 	.word	0x0000d840


	//   ....[2]....
        /*0efc*/ 	.word	0x00013fb0


	//----- nvinfo : EIATTR_MAX_THREADS
	.align		4
.L_299:
        /*0f00*/ 	.byte	0x04, 0x05
        /*0f02*/ 	.short	(.L_301 - .L_300)
.L_300:
        /*0f04*/ 	.word	0x00000200
        /*0f08*/ 	.word	0x00000001
        /*0f0c*/ 	.word	0x00000001


	//----- nvinfo : EIATTR_CRS_STACK_SIZE
	.align		4
.L_301:
        /*0f10*/ 	.byte	0x04, 0x1e
        /*0f12*/ 	.short	(.L_303 - .L_302)
.L_302:
        /*0f14*/ 	.word	0x00000000


	//----- nvinfo : EIATTR_CBANK_PARAM_SIZE
	.align		4
.L_303:
        /*0f18*/ 	.byte	0x03, 0x19
        /*0f1a*/ 	.short	0x0af0


	//----- nvinfo : EIATTR_PARAM_CBANK
	.align		4
        /*0f1c*/ 	.byte	0x04, 0x0a
        /*0f1e*/ 	.short	(.L_305 - .L_304)
	.align		4
.L_304:
        /*0f20*/ 	.word	index@(.nv.constant0._ZN7cutlass13device_kernelIN5flash11enable_sm90INS1_16FlashAttnFwdSm90INS1_25CollectiveMainloopFwdSm90ILi2EN4cute5tupleIJNS5_1CILi1EEES8_S8_EEENS6_IJNS7_ILi192EEENS7_ILi160EEENS7_ILi64EEEEEELi64ENS_12float_e4m3_tEfNS_4arch4Sm90ELb1ELb0ELb1ELb1ELb1ELb0ELb0ELb1ELb1ELb1ELb0ELb0EEENS1_21CollectiveEpilogueFwdINS6_IJSA_SC_SB_EEES9_NS_10bfloat16_tESG_Li384ELb1ELb1ELb0ELb1EEENS1_36VarlenDynamicPersistentTileSchedulerILi192ELi160ELi384ELi128ELb0ELb1ELb1ELb1ELb1ELb1EEEEEEEEEvNT_6ParamsE)
        /*0f24*/ 	.short	0x0210
        /*0f26*/ 	.short	0x0af0


	//----- nvinfo : EIATTR_SW_WAR
	.align		4
.L_305:
        /*0f28*/ 	.byte	0x04, 0x36
        /*0f2a*/ 	.short	(.L_307 - .L_306)
.L_306:
        /*0f2c*/ 	.word	0x00000008
.L_307:


//--------------------- .nv.info._ZN7cutlass13device_kernelIN5flash11enable_sm90INS1_16FlashAttnFwdSm90INS1_25CollectiveMainloopFwdSm90ILi2EN4cute5tupleIJNS5_1CILi1EEES8_S8_EEENS6_IJNS7_ILi192EEENS7_ILi160EEENS7_ILi64EEEEEELi64ENS_12float_e4m3_tEfNS_4arch4Sm90ELb1ELb0ELb1ELb1ELb1ELb1ELb0ELb1ELb1ELb1ELb0ELb0EEENS1_21CollectiveEpilogueFwdINS6_IJSA_SC_SB_EEES9_NS_10bfloat16_tESG_Li384ELb1ELb1ELb0ELb1EEENS1_36VarlenDynamicPersistentTileSchedulerILi192ELi160ELi384ELi128ELb0ELb1ELb1ELb1ELb1ELb1EEEEEEEEEvNT_6ParamsE --------------------------
	.section	.nv.info._ZN7cutlass13device_kernelIN5flash11enable_sm90INS1_16FlashAttnFwdSm90INS1_25CollectiveMainloopFwdSm90ILi2EN4cute5tupleIJNS5_1CILi1EEES8_S8_EEENS6_IJNS7_ILi192EEENS7_ILi160EEENS7_ILi64EEEEEELi64ENS_12float_e4m3_tEfNS_4arch4Sm90ELb1ELb0ELb1ELb1ELb1ELb1ELb0ELb1ELb1ELb1ELb0ELb0EEENS1_21CollectiveEpilogueFwdINS6_IJSA_SC_SB_EEES9_NS_10bfloat16_tESG_Li384ELb1ELb1ELb0ELb1EEENS1_36VarlenDynamicPersistentTileSchedulerILi192ELi160ELi384ELi128ELb0ELb1ELb1ELb1ELb1ELb1EEEEEEEEEvNT_6ParamsE,"",@"SHT_CUDA_INFO"
	.sectionflags	@""
	.align	4


	//----- nvinfo : EIATTR_CUDA_API_VERSION
	.align		4
        /*0000*/ 	.byte	0x04, 0x37
        /*0002*/ 	.short	(.L_309 - .L_308)
.L_308:
        /*0004*/ 	.word	0x00000082


	//----- nvinfo : EIATTR_KPARAM_INFO
	.align		4
.L_309:
        /*0008*/ 	.byte	0x04, 0x17
        /*000a*/ 	.short	(.L_311 - .L_310)
.L_310:
        /*000c*/ 	.word	0x00000000
        /*0010*/ 	.short	0x0000
        /*0012*/ 	.short	0x0070
        /*0014*/ 	.byte	0x00, 0xf0, 0x01, 0x2a


	//----- nvinfo : EIATTR_SPARSE_MMA_MASK
	.align		4
.L_311:
        /*0018*/ 	.byte	0x03, 0x50
        /*001a*/ 	.short	0x0000


	//----- nvinfo : EIATTR_MAXREG_COUNT
	.align		4
        /*001c*/ 	.byte	0x03, 0x1b
        /*001e*/ 	.short	0x0080


	//----- nvinfo : EIATTR_NUM_BARRIERS
	.align		4
        /*0020*/ 	.byte	0x02, 0x4c
        /*0022*/ 	.byte	0x10
	.zero		1


	//----- nvinfo : EIATTR_EXTERNS
	.align		4
        /*0024*/ 	.byte	0x04, 0x0f
        /*0026*/ 	.short	(.L_313 - .L_312)


	//   ....[0]....
	.align		4
.L_312:
        /*0028*/ 	.word	index@(__assertfail)


	//----- nvinfo : EIATTR_ANNOTATIONS
	.align		4
.L_313:
        /*002c*/ 	.byte	0x04, 0x55
        /*002e*/ 	.short	(.L_315 - .L_314)


	//   ....[0]....
.L_314:
        /* <DEDUP_REMOVED lines=129> */


	//----- nvinfo : EIATTR_MERCURY_ISA_VERSION
	.align		4
.L_315:
        /*0830*/ 	.byte	0x03, 0x5f
        /*0832*/ 	.short	0x0101


	//----- nvinfo : EIATTR_UNUSED_LOAD_BYTE_OFFSET
	.align		4
        /*0834*/ 	.byte	0x04, 0x44
        /*0836*/ 	.short	(.L_317 - .L_316)


	//   ....[0]....
.L_316:
        /*0838*/ 	.word	0x00000a40
        /*083c*/ 	.word	0x0000fff0


	//   ....[1]....
        /*0840*/ 	.word	0x00012f50
        /*0844*/ 	.word	0x0000fff0


	//----- nvinfo : EIATTR_INT_WARP_WIDE_INSTR_OFFSETS
	.align		4
.L_317:
        /*0848*/ 	.byte	0x04, 0x31
        /*084a*/ 	.short	(.L_319 - .L_318)


	//   ....[0]....
.L_318:
        /*084c*/ 	.word	0x00000120


	//   ....[1]....
        /*0850*/ 	.word	0x000001c0


	//   ....[2]....
        /*0854*/ 	.word	0x00000230


	//   ....[3]....
        /*0858*/ 	.word	0x00017180


	//   ....[4]....
        /*085c*/ 	.word	0x00017210


	//   ....[5]....
        /*0860*/ 	.word	0x0001acf0


	//   ....[6]....
        /*0864*/ 	.word	0x0001ad80


	//----- nvinfo : EIATTR_COOP_GROUP_MASK_REGIDS
	.align		4
.L_319:
        /*0868*/ 	.byte	0x04, 0x29
        /*086a*/ 	.short	(.L_321 - .L_320)


	//   ....[0]....
.L_320:
        /*086c*/ 	.word	0xffffffff


	//   ....[1]....
        /*0870*/ 	.word	0xffffffff


	//   ....[2]....
        /*0874*/ 	.word	0xffffffff


	//   ....[3]....
        /*0878*/ 	.word	0xffffffff


	//   ....[4]....
        /*087c*/ 	.word	0xffffffff


	//   ....[5]....
        /*0880*/ 	.word	0xffffffff


	//   ....[6]....
        /*0884*/ 	.word	0xffffffff


	//   ....[7]....
        /*0888*/ 	.word	0xffffffff


	//   ....[8]....
        /*088c*/ 	.word	0xffffffff


	//   ....[9]....
        /*0890*/ 	.word	0xffffffff


	//   ....[10]....
        /*0894*/ 	.word	0xffffffff


	//   ....[11]....
        /*0898*/ 	.word	0xffffffff


	//   ....[12]....
        /*089c*/ 	.word	0xffffffff


	//   ....[13]....
        /*08a0*/ 	.word	0xffffffff


	//   ....[14]....
        /*08a4*/ 	.word	0xffffffff


	//   ....[15]....
        /*08a8*/ 	.word	0xffffffff


	//   ....[16]....
        /*08ac*/ 	.word	0xffffffff


	//   ....[17]....
        /*08b0*/ 	.word	0xffffffff


	//   ....[18]....
        /*08b4*/ 	.word	0xffffffff


	//   ....[19]....
        /*08b8*/ 	.word	0xffffffff


	//   ....[20]....
        /*08bc*/ 	.word	0xffffffff


	//   ....[21]....
        /*08c0*/ 	.word	0xffffffff


	//   ....[22]....
        /*08c4*/ 	.word	0xffffffff


	//   ....[23]....
        /*08c8*/ 	.word	0xffffffff


	//   ....[24]....
        /*08cc*/ 	.word	0xffffffff


	//   ....[25]....
        /*08d0*/ 	.word	0xffffffff


	//   ....[26]....
        /*08d4*/ 	.word	0xffffffff


	//   ....[27]....
        /*08d8*/ 	.word	0xffffffff


	//   ....[28]....
        /*08dc*/ 	.word	0xffffffff


	//   ....[29]....
        /*08e0*/ 	.word	0xffffffff


	//   ....[30]....
        /*08e4*/ 	.word	0xffffffff


	//   ....[31]....
        /*08e8*/ 	.word	0xffffffff


	//   ....[32]....
        /*08ec*/ 	.word	0xffffffff


	//   ....[33]....
        /*08f0*/ 	.word	0xffffffff


	//   ....[34]....
        /*08f4*/ 	.word	0xffffffff


	//   ....[35]....
        /*08f8*/ 	.word	0xffffffff


	//   ....[36]....
        /*08fc*/ 	.word	0xffffffff


	//   ....[37]....
        /*0900*/ 	.word	0xffffffff


	//   ....[38]....
        /*0904*/ 	.word	0xffffffff


	//   ....[39]....
        /*0908*/ 	.word	0xffffffff


	//   ....[40]....
        /*090c*/ 	.word	0xffffffff


	//   ....[41]....
        /*0910*/ 	.word	0xffffffff


	//   ....[42]....
        /*0914*/ 	.word	0xffffffff


	//   ....[43]....
        /*0918*/ 	.word	0xffffffff


	//   ....[44]....
        /*091c*/ 	.word	0xffffffff


	//   ....[45]....
        /*0920*/ 	.word	0xffffffff


	//   ....[46]....
        /*0924*/ 	.word	0xffffffff


	//   ....[47]....
        /*0928*/ 	.word	0xffffffff


	//   ....[48]....
        /*092c*/ 	.word	0xffffffff


	//   ....[49]....
        /*0930*/ 	.word	0xffffffff


	//   ....[50]....
        /*0934*/ 	.word	0xffffffff


	//   ....[51]....
        /*0938*/ 	.word	0xffffffff


	//   ....[52]....
        /*093c*/ 	.word	0xffffffff


	//   ....[53]....
        /*0940*/ 	.word	0xffffffff


	//   ....[54]....
        /*0944*/ 	.word	0xffffffff


	//   ....[55]....
        /*0948*/ 	.word	0xffffffff


	//   ....[56]....
        /*094c*/ 	.word	0xffffffff


	//   ....[57]....
        /*0950*/ 	.word	0xffffffff


	//   ....[58]....
        /*0954*/ 	.word	0xffffffff


	//   ....[59]....
        /*0958*/ 	.word	0xffffffff


	//   ....[60]....
        /*095c*/ 	.word	0xffffffff


	//   ....[61]....
        /*0960*/ 	.word	0xffffffff


	//   ....[62]....
        /*0964*/ 	.word	0xffffffff


	//   ....[63]....
        /*0968*/ 	.word	0xffffffff


	//   ....[64]....
        /*096c*/ 	.word	0xffffffff


	//   ....[65]....
        /*0970*/ 	.word	0xffffffff


	//   ....[66]....
        /*0974*/ 	.word	0xffffffff


	//   ....[67]....
        /*0978*/ 	.word	0xffffffff


	//   ....[68]....
        /*097c*/ 	.word	0xffffffff


	//   ....[69]....
        /*0980*/ 	.word	0xffffffff


	//   ....[70]....
        /*0984*/ 	.word	0xffffffff


	//   ....[71]....
        /*0988*/ 	.word	0xffffffff


	//   ....[72]....
        /*098c*/ 	.word	0xffffffff


	//   ....[73]....
        /*0990*/ 	.word	0xffffffff


	//   ....[74]....
        /*0994*/ 	.word	0xffffffff


	//   ....[75]....
        /*0998*/ 	.word	0xffffffff


	//   ....[76]....
        /*099c*/ 	.word	0xffffffff


	//   ....[77]....
        /*09a0*/ 	.word	0xffffffff


	//   ....[78]....
        /*09a4*/ 	.word	0xffffffff


	//   ....[79]....
        /*09a8*/ 	.word	0xffffffff


	//   ....[80]....
        /*09ac*/ 	.word	0xffffffff


	//   ....[81]....
        /*09b0*/ 	.word	0xffffffff


	//   ....[82]....
        /*09b4*/ 	.word	0xffffffff


	//   ....[83]....
        /*09b8*/ 	.word	0xffffffff


	//   ....[84]....
        /*09bc*/ 	.word	0xffffffff


	//   ....[85]....
        /*09c0*/ 	.word	0xffffffff


	//   ....[86]....
        /*09c4*/ 	.word	0xffffffff


	//   ....[87]....
        /*09c8*/ 	.word	0xffffffff


	//   ....[88]....
        /*09cc*/ 	.word	0xffffffff


	//   ....[89]....
        /*09d0*/ 	.word	0xffffffff


	//   ....[90]....
        /*09d4*/ 	.word	0xffffffff


	//   ....[91]....
        /*09d8*/ 	.word	0xffffffff


	//   ....[92]....
        /*09dc*/ 	.word	0xffffffff


	//   ....[93]....
        /*09e0*/ 	.word	0xffffffff


	//   ....[94]....
        /*09e4*/ 	.word	0xffffffff


	//   ....[95]....
        /*09e8*/ 	.word	0xffffffff


	//   ....[96]....
        /*09ec*/ 	.word	0xffffffff


	//   ....[97]....
        /*09f0*/ 	.word	0xffffffff


	//   ....[98]....
        /*09f4*/ 	.word	0xffffffff


	//   ....[99]....
        /*09f8*/ 	.word	0xffffffff


	//   ....[100]....
        /*09fc*/ 	.word	0xffffffff


	//   ....[101]....
        /*0a00*/ 	.word	0xffffffff


	//   ....[102]....
        /*0a04*/ 	.word	0xffffffff


	//   ....[103]....
        /*0a08*/ 	.word	0xffffffff


	//   ....[104]....
        /*0a0c*/ 	.word	0xffffffff


	//   ....[105]....
        /*0a10*/ 	.word	0xffffffff


	//   ....[106]....
        /*0a14*/ 	.word	0xffffffff


	//   ....[107]....
        /*0a18*/ 	.word	0xffffffff


	//   ....[108]....
        /*0a1c*/ 	.word	0xffffffff


	//   ....[109]....
        /*0a20*/ 	.word	0xffffffff


	//   ....[110]....
        /*0a24*/ 	.word	0xffffffff


	//   ....[111]....
        /*0a28*/ 	.word	0xffffffff


	//   ....[112]....
        /*0a2c*/ 	.word	0xffffffff


	//   ....[113]....
        /*0a30*/ 	.word	0xffffffff


	//   ....[114]....
        /*0a34*/ 	.word	0xffffffff


	//   ....[115]....
        /*0a38*/ 	.word	0xffffffff


	//   ....[116]....
        /*0a3c*/ 	.word	0xffffffff


	//   ....[117]....
        /*0a40*/ 	.word	0xffffffff


	//   ....[118]....
        /*0a44*/ 	.word	0xffffffff


	//   ....[119]....
        /*0a48*/ 	.word	0xffffffff


	//   ....[120]....
        /*0a4c*/ 	.word	0xffffffff


	//   ....[121]....
        /*0a50*/ 	.word	0xffffffff


	//   ....[122]....
        /*0a54*/ 	.word	0xffffffff


	//   ....[123]....
        /*0a58*/ 	.word	0xffffffff


	//   ....[124]....
        /*0a5c*/ 	.word	0xffffffff


	//   ....[125]....
        /*0a60*/ 	.word	0xffffffff


	//   ....[126]....
        /*0a64*/ 	.word	0xffffffff


	//   ....[127]....
        /*0a68*/ 	.word	0xffffffff


	//   ....[128]....
        /*0a6c*/ 	.word	0xffffffff


	//   ....[129]....
        /*0a70*/ 	.word	0xffffffff


	//   ....[130]....
        /*0a74*/ 	.word	0xffffffff


	//   ....[131]....
        /*0a78*/ 	.word	0xffffffff


	//   ....[132]....
        /*0a7c*/ 	.word	0xffffffff


	//   ....[133]....
        /*0a80*/ 	.word	0xffffffff


	//   ....[134]....
        /*0a84*/ 	.word	0xffffffff


	//   ....[135]....
        /*0a88*/ 	.word	0xffffffff


	//   ....[136]....
        /*0a8c*/ 	.word	0xffffffff


	//   ....[137]....
        /*0a90*/ 	.word	0xffffffff


	//   ....[138]....
        /*0a94*/ 	.word	0xffffffff


	//   ....[139]....
        /*0a98*/ 	.word	0xffffffff


	//   ....[140]....
        /*0a9c*/ 	.word	0xffffffff


	//   ....[141]....
        /*0aa0*/ 	.word	0xffffffff


	//   ....[142]....
        /*0aa4*/ 	.word	0xffffffff


	//   ....[143]....
        /*0aa8*/ 	.word	0xffffffff


	//   ....[144]....
        /*0aac*/ 	.word	0xffffffff


	//   ....[145]....
        /*0ab0*/ 	.word	0xffffffff


	//   ....[146]....
        /*0ab4*/ 	.word	0xffffffff


	//   ....[147]....
        /*0ab8*/ 	.word	0xffffffff


	//   ....[148]....
        /*0abc*/ 	.word	0xffffffff


	//   ....[149]....
        /*0ac0*/ 	.word	0xffffffff


	//   ....[150]....
        /*0ac4*/ 	.word	0xffffffff


	//   ....[151]....
        /*0ac8*/ 	.word	0xffffffff


	//   ....[152]....
        /*0acc*/ 	.word	0xffffffff


	//   ....[153]....
        /*0ad0*/ 	.word	0xffffffff


	//   ....[154]....
        /*0ad4*/ 	.word	0xffffffff


	//   ....[155]....
        /*0ad8*/ 	.word	0xffffffff


	//   ....[156]....
        /*0adc*/ 	.word	0xffffffff


	//   ....[157]....
        /*0ae0*/ 	.word	0xffffffff


	//   ....[158]....
        /*0ae4*/ 	.word	0xffffffff


	//   ....[159]....
        /*0ae8*/ 	.word	0xffffffff


	//   ....[160]....
        /*0aec*/ 	.word	0xffffffff


	//   ....[161]....
        /*0af0*/ 	.word	0xffffffff


	//   ....[162]....
        /*0af4*/ 	.word	0xffffffff


	//   ....[163]....
        /*0af8*/ 	.word	0xffffffff


	//   ....[164]....
        /*0afc*/ 	.word	0xffffffff


	//   ....[165]....
        /*0b00*/ 	.word	0xffffffff


	//   ....[166]....
        /*0b04*/ 	.word	0xffffffff


	//   ....[167]....
        /*0b08*/ 	.word	0x0500000f


	//   ....[168]....
        /*0b0c*/ 	.word	0x0500000f


	//   ....[169]....
        /*0b10*/ 	.word	0x0500000f


	//   ....[170]....
        /*0b14*/ 	.word	0x0500000f


	//   ....[171]....
        /*0b18*/ 	.word	0x0500000f


	//   ....[172]....
        /*0b1c*/ 	.word	0x0500000f


	//   ....[173]....
        /*0b20*/ 	.word	0x0500000f


	//   ....[174]....
        /*0b24*/ 	.word	0x0500000f


	//   ....[175]....
        /*0b28*/ 	.word	0x0500000f


	//   ....[176]....
        /*0b2c*/ 	.word	0x0500000f


	//   ....[177]....
        /*0b30*/ 	.word	0x0500000f


	//   ....[178]....
        /*0b34*/ 	.word	0x0500000f


	//   ....[179]....
        /*0b38*/ 	.word	0x0500000f


	//   ....[180]....
        /*0b3c*/ 	.word	0x0500000f


	//   ....[181]....
        /*0b40*/ 	.word	0x0500000f


	//   ....[182]....
        /*0b44*/ 	.word	0x0500000f


	//   ....[183]....
        /*0b48*/ 	.word	0x0500000f


	//   ....[184]....
        /*0b4c*/ 	.word	0x0500000f


	//   ....[185]....
        /*0b50*/ 	.word	0x0500000f


	//   ....[186]....
        /*0b54*/ 	.word	0x0500000f


	//   ....[187]....
        /*0b58*/ 	.word	0x0500000f


	//   ....[188]....
        /*0b5c*/ 	.word	0x0500000f


	//   ....[189]....
        /*0b60*/ 	.word	0x0500000f


	//   ....[190]....
        /*0b64*/ 	.word	0x0500000f


	//   ....[191]....
        /*0b68*/ 	.word	0x0500000f


	//   ....[192]....
        /*0b6c*/ 	.word	0x0500000f


	//   ....[193]....
        /*0b70*/ 	.word	0x0500000f


	//   ....[194]....
        /*0b74*/ 	.word	0x0500000f


	//   ....[195]....
        /*0b78*/ 	.word	0x0500000f


	//   ....[196]....
        /*0b7c*/ 	.word	0x0500000f


	//   ....[197]....
        /*0b80*/ 	.word	0x0500000f


	//   ....[198]....
        /*0b84*/ 	.word	0x0500000f


	//   ....[199]....
        /*0b88*/ 	.word	0x0500000f


	//   ....[200]....
        /*0b8c*/ 	.word	0x0500000f


	//   ....[201]....
        /*0b90*/ 	.word	0x0500000f


	//   ....[202]....
        /*0b94*/ 	.word	0x0500000f


	//   ....[203]....
        /*0b98*/ 	.word	0x0500000f


	//   ....[204]....
        /*0b9c*/ 	.word	0x0500000f


	//   ....[205]....
        /*0ba0*/ 	.word	0x0500000f


	//   ....[206]....
        /*0ba4*/ 	.word	0x0500000f


	//   ....[207]....
        /*0ba8*/ 	.word	0x0500000f


	//   ....[208]....
        /*0bac*/ 	.word	0x0500000f


	//   ....[209]....
        /*0bb0*/ 	.word	0x0500000f


	//   ....[210]....
        /*0bb4*/ 	.word	0x0500000f


	//   ....[211]....
        /*0bb8*/ 	.word	0x0500000f


	//   ....[212]....
        /*0bbc*/ 	.word	0x0500000f


	//   ....[213]....
        /*0bc0*/ 	.word	0x0500000f


	//   ....[214]....
        /*0bc4*/ 	.word	0x0500000f


	//   ....[215]....
        /*0bc8*/ 	.word	0x0500000f


	//   ....[216]....
        /*0bcc*/ 	.word	0x0500000f


	//   ....[217]....
        /*0bd0*/ 	.word	0x0500000f


	//   ....[218]....
        /*0bd4*/ 	.word	0x0500000f


	//   ....[219]....
        /*0bd8*/ 	.word	0x0500000f


	//   ....[220]....
        /*0bdc*/ 	.word	0x0500000f


	//   ....[221]....
        /*0be0*/ 	.word	0x0500000f


	//   ....[222]....
        /*0be4*/ 	.word	0x0500000f


	//   ....[223]....
        /*0be8*/ 	.word	0x0500000f


	//   ....[224]....
        /*0bec*/ 	.word	0x0500000f


	//   ....[225]....
        /*0bf0*/ 	.word	0x0500000f


	//   ....[226]....
        /*0bf4*/ 	.word	0x0500000f


	//   ....[227]....
        /*0bf8*/ 	.word	0x0500000f


	//   ....[228]....
        /*0bfc*/ 	.word	0x0500000f


	//   ....[229]....
        /*0c00*/ 	.word	0x0500000f


	//   ....[230]....
        /*0c04*/ 	.word	0x0500000f


	//   ....[231]....
        /*0c08*/ 	.word	0x0500000f


	//   ....[232]....
        /*0c0c*/ 	.word	0x0500000f


	//   ....[233]....
        /*0c10*/ 	.word	0x0500000f


	//   ....[234]....
        /*0c14*/ 	.word	0x0500000f


	//   ....[235]....
        /*0c18*/ 	.word	0x0500000f


	//   ....[236]....
        /*0c1c*/ 	.word	0x0500000f


	//   ....[237]....
        /*0c20*/ 	.word	0x0500000f


	//   ....[238]....
        /*0c24*/ 	.word	0x0500000f


	//   ....[239]....
        /*0c28*/ 	.word	0x0500000f


	//   ....[240]....
        /*0c2c*/ 	.word	0x0500000f


	//   ....[241]....
        /*0c30*/ 	.word	0x0500000f


	//   ....[242]....
        /*0c34*/ 	.word	0x0500000f


	//   ....[243]....
        /*0c38*/ 	.word	0x0500000f


	//   ....[244]....
        /*0c3c*/ 	.word	0x0500000f


	//   ....[245]....
        /*0c40*/ 	.word	0x0500000f


	//   ....[246]....
        /*0c44*/ 	.word	0x0500000f


	//   ....[247]....
        /*0c48*/ 	.word	0x0500000f


	//   ....[248]....
        /*0c4c*/ 	.word	0x0500000f


	//   ....[249]....
        /*0c50*/ 	.word	0x0500000f


	//   ....[250]....
        /*0c54*/ 	.word	0x0500000f


	//   ....[251]....
        /*0c58*/ 	.word	0x0500000f


	//   ....[252]....
        /*0c5c*/ 	.word	0x0500000f


	//----- nvinfo : EIATTR_COOP_GROUP_INSTR_OFFSETS
	.align		4
.L_321:
        /*0c60*/ 	.byte	0x04, 0x28
        /*0c62*/ 	.short	(.L_323 - .L_322)


	//   ....[0]....
.L_322:
        /*0c64*/ 	.word	0x00000060


	//   ....[1]....
        /*0c68*/ 	.word	0x00000130


	//   ....[2]....
        /*0c6c*/ 	.word	0x000001e0


	//   ....[3]....
        /*0c70*/ 	.word	0x000003a0


	//   ....[4]....
        /*0c74*/ 	.word	0x00000500


	//   ....[5]....
        /*0c78*/ 	.word	0x00000620


	//   ....[6]....
        /*0c7c*/ 	.word	0x00000780


	//   ....[7]....
        /*0c80*/ 	.word	0x000027a0


	//   ....[8]....
        /*0c84*/ 	.word	0x000027b0


	//   ....[9]....
        /*0c88*/ 	.word	0x00003910


	//   ....[10]....
        /*0c8c*/ 	.word	0x00003920


	//   ....[11]....
        /*0c90*/ 	.word	0x00004aa0


	//   ....[12]....
        /*0c94*/ 	.word	0x00004ab0


	//   ....[13]....
        /*0c98*/ 	.word	0x00004e70


	//   ....[14]....
        /*0c9c*/ 	.word	0x00004e80


	//   ....[15]....
        /*0ca0*/ 	.word	0x000053b0


	//   ....[16]....
        /*0ca4*/ 	.word	0x00005d60


	//   ....[17]....
        /*0ca8*/ 	.word	0x00005d70


	//   ....[18]....
        /*0cac*/ 	.word	0x00005d80


	//   ....[19]....
        /*0cb0*/ 	.word	0x00005d90


	//   ....[20]....
        /*0cb4*/ 	.word	0x00007260


	//   ....[21]....
        /*0cb8*/ 	.word	0x00007270


	//   ....[22]....
        /*0cbc*/ 	.word	0x00007280


	//   ....[23]....
        /*0cc0*/ 	.word	0x00007290


	//   ....[24]....
        /*0cc4*/ 	.word	0x00009240


	//   ....[25]....
        /*0cc8*/ 	.word	0x000095c0


	//   ....[26]....
        /*0ccc*/ 	.word	0x00009e30


	//   ....[27]....
        /*0cd0*/ 	.word	0x00009e50


	//   ....[28]....
        /*0cd4*/ 	.word	0x0000a910


	//   ....[29]....
        /*0cd8*/ 	.word	0x0000a930


	//   ....[30]....
        /*0cdc*/ 	.word	0x0000ca60


	//   ....[31]....
        /*0ce0*/ 	.word	0x0000cb40


	//   ....[32]....
        /*0ce4*/ 	.word	0x0000d670


	//   ....[33]....
        /*0ce8*/ 	.word	0x0000d700


	//   ....[34]....
        /*0cec*/ 	.word	0x0000e130


	//   ....[35]....
        /*0cf0*/ 	.word	0x0000e150


	//   ....[36]....
        /*0cf4*/ 	.word	0x00010c50


	//   ....[37]....
        /*0cf8*/ 	.word	0x00010ca0


	//   ....[38]....
        /*0cfc*/ 	.word	0x00011070


	//   ....[39]....
        /*0d00*/ 	.word	0x00011090


	//   ....[40]....
        /*0d04*/ 	.word	0x000128c0


	//   ....[41]....
        /*0d08*/ 	.word	0x000128d0


	//   ....[42]....
        /*0d0c*/ 	.word	0x000129d0


	//   ....[43]....
        /*0d10*/ 	.word	0x00012ab0


	//   ....[44]....
        /*0d14*/ 	.word	0x000134d0


	//   ....[45]....
        /*0d18*/ 	.word	0x000134e0


	//   ....[46]....
        /*0d1c*/ 	.word	0x000134f0


	//   ....[47]....
        /*0d20*/ 	.word	0x00013500


	//   ....[48]....
        /*0d24*/ 	.word	0x00013510


	//   ....[49]....
        /*0d28*/ 	.word	0x00013520


	//   ....[50]....
        /*0d2c*/ 	.word	0x00013530


	//   ....[51]....
        /*0d30*/ 	.word	0x00013540


	//   ....[52]....
        /*0d34*/ 	.word	0x00013550


	//   ....[53]....
        /*0d38*/ 	.word	0x00013560


	//   ....[54]....
        /*0d3c*/ 	.word	0x00013570


	//   ....[55]....
        /*0d40*/ 	.word	0x00013580


	//   ....[56]....
        /*0d44*/ 	.word	0x00013590


	//   ....[57]....
        /*0d48*/ 	.word	0x000135a0


	//   ....[58]....
        /*0d4c*/ 	.word	0x000135b0


	//   ....[59]....
        /*0d50*/ 	.word	0x000135c0


	//   ....[60]....
        /*0d54*/ 	.word	0x00013b20


	//   ....[61]....
        /*0d58*/ 	.word	0x00013b60


	//   ....[62]....
        /*0d5c*/ 	.word	0x00013b80


	//   ....[63]....
        /*0d60*/ 	.word	0x00013b90


	//   ....[64]....
        /*0d64*/ 	.word	0x000140a0


	//   ....[65]....
        /*0d68*/ 	.word	0x000140d0


	//   ....[66]....
        /*0d6c*/ 	.word	0x000140e0


	//   ....[67]....
        /*0d70*/ 	.word	0x00014100


	//   ....[68]....
        /*0d74*/ 	.word	0x00014120


	//   ....[69]....
        /*0d78*/ 	.word	0x00014140


	//   ....[70]....
        /*0d7c*/ 	.word	0x00014200


	//   ....[71]....
        /*0d80*/ 	.word	0x00014210


	//   ....[72]....
        /*0d84*/ 	.word	0x00014ac0


	//   ....[73]....
        /*0d88*/ 	.word	0x00014af0


	//   ....[74]....
        /*0d8c*/ 	.word	0x00014b10


	//   ....[75]....
        /*0d90*/ 	.word	0x00014b20


	//   ....[76]....
        /*0d94*/ 	.word	0x00014b30


	//   ....[77]....
        /*0d98*/ 	.word	0x00014b40


	//   ....[78]....
        /*0d9c*/ 	.word	0x00014b50


	//   ....[79]....
        /*0da0*/ 	.word	0x00014b60


	//   ....[80]....
        /*0da4*/ 	.word	0x00014d20


	//   ....[81]....
        /*0da8*/ 	.word	0x00014ef0


	//   ....[82]....
        /*0dac*/ 	.word	0x00014f20


	//   ....[83]....
        /*0db0*/ 	.word	0x00014f50


	//   ....[84]....
        /*0db4*/ 	.word	0x00014f80


	//   ....[85]....
        /*0db8*/ 	.word	0x00014fb0


	//   ....[86]....
        /*0dbc*/ 	.word	0x00014fe0


	//   ....[87]....
        /*0dc0*/ 	.word	0x00015150


	//   ....[88]....
        /*0dc4*/ 	.word	0x00015180


	//   ....[89]....
        /*0dc8*/ 	.word	0x000151b0


	//   ....[90]....
        /*0dcc*/ 	.word	0x000151e0


	//   ....[91]....
        /*0dd0*/ 	.word	0x00015210


	//   ....[92]....
        /*0dd4*/ 	.word	0x00015240


	//   ....[93]....
        /*0dd8*/ 	.word	0x000152f0


	//   ....[94]....
        /*0ddc*/ 	.word	0x00015350


	//   ....[95]....
        /*0de0*/ 	.word	0x000153f0


	//   ....[96]....
        /*0de4*/ 	.word	0x00016350


	//   ....[97]....
        /*0de8*/ 	.word	0x00018160


	//   ....[98]....
        /*0dec*/ 	.word	0x00018170


	//   ....[99]....
        /*0df0*/ 	.word	0x000181c0


	//   ....[100]....
        /*0df4*/ 	.word	0x000181e0


	//   ....[101]....
        /*0df8*/ 	.word	0x00018240


	//   ....[102]....
        /*0dfc*/ 	.word	0x00018260


	//   ....[103]....
        /*0e00*/ 	.word	0x00018270


	//   ....[104]....
        /*0e04*/ 	.word	0x00018280


	//   ....[105]....
        /*0e08*/ 	.word	0x00018310


	//   ....[106]....
        /*0e0c*/ 	.word	0x00018330


	//   ....[107]....
        /*0e10*/ 	.word	0x000187e0


	//   ....[108]....
        /*0e14*/ 	.word	0x00018800


	//   ....[109]....
        /*0e18*/ 	.word	0x000188a0


	//   ....[110]....
        /*0e1c*/ 	.word	0x000188b0


	//   ....[111]....
        /*0e20*/ 	.word	0x00018920


	//   ....[112]....
        /*0e24*/ 	.word	0x00018930


	//   ....[113]....
        /*0e28*/ 	.word	0x00018940


	//   ....[114]....
        /*0e2c*/ 	.word	0x00018950


	//   ....[115]....
        /*0e30*/ 	.word	0x00018a00


	//   ....[116]....
        /*0e34*/ 	.word	0x00018a20


	//   ....[117]....
        /*0e38*/ 	.word	0x000192d0


	//   ....[118]....
        /*0e3c*/ 	.word	0x00019300


	//   ....[119]....
        /*0e40*/ 	.word	0x00019370


	//   ....[120]....
        /*0e44*/ 	.word	0x00019390


	//   ....[121]....
        /*0e48*/ 	.word	0x00019410


	//   ....[122]....
        /*0e4c*/ 	.word	0x00019430


	//   ....[123]....
        /*0e50*/ 	.word	0x00019440


	//   ....[124]....
        /*0e54*/ 	.word	0x000194b0


	//   ....[125]....
        /*0e58*/ 	.word	0x00019500


	//   ....[126]....
        /*0e5c*/ 	.word	0x00019530


	//   ....[127]....
        /*0e60*/ 	.word	0x00019570


	//   ....[128]....
        /*0e64*/ 	.word	0x00019580


	//   ....[129]....
        /*0e68*/ 	.word	0x00019f60


	//   ....[130]....
        /*0e6c*/ 	.word	0x00019f70


	//   ....[131]....
        /*0e70*/ 	.word	0x00019f90


	//   ....[132]....
        /*0e74*/ 	.word	0x00019fe0


	//   ....[133]....
        /*0e78*/ 	.word	0x00019ff0


	//   ....[134]....
        /*0e7c*/ 	.word	0x0001a030


	//   ....[135]....
        /*0e80*/ 	.word	0x0001a040


	//   ....[136]....
        /*0e84*/ 	.word	0x0001a050


	//   ....[137]....
        /*0e88*/ 	.word	0x0001a090


	//   ....[138]....
        /*0e8c*/ 	.word	0x0001a0d0


	//   ....[139]....
        /*0e90*/ 	.word	0x0001a500


	//   ....[140]....
        /*0e94*/ 	.word	0x0001a510


	//   ....[141]....
        /*0e98*/ 	.word	0x0001a520


	//   ....[142]....
        /*0e9c*/ 	.word	0x0001a560


	//   ....[143]....
        /*0ea0*/ 	.word	0x0001a570


	//   ....[144]....
        /*0ea4*/ 	.word	0x0001a5b0


	//   ....[145]....
        /*0ea8*/ 	.word	0x0001a5c0


	//   ....[146]....
        /*0eac*/ 	.word	0x0001a5d0


	//   ....[147]....
        /*0eb0*/ 	.word	0x0001a610


	//   ....[148]....
        /*0eb4*/ 	.word	0x0001a650


	//   ....[149]....
        /*0eb8*/ 	.word	0x0001b460


	//   ....[150]....
        /*0ebc*/ 	.word	0x0001b4c0


	//   ....[151]....
        /*0ec0*/ 	.word	0x0001b4f0


	//   ....[152]....
        /*0ec4*/ 	.word	0x0001b500


	//   ....[153]....
        /*0ec8*/ 	.word	0x0001b530


	//   ....[154]....
        /*0ecc*/ 	.word	0x0001b560


	//   ....[155]....
        /*0ed0*/ 	.word	0x0001b590


	//   ....[156]....
        /*0ed4*/ 	.word	0x0001b5c0


	//   ....[157]....
        /*0ed8*/ 	.word	0x0001b740


	//   ....[158]....
        /*0edc*/ 	.word	0x0001b770


	//   ....[159]....
        /*0ee0*/ 	.word	0x0001b7a0


	//   ....[160]....
        /*0ee4*/ 	.word	0x0001b7d0


	//   ....[161]....
        /*0ee8*/ 	.word	0x0001b800


	//   ....[162]....
        /*0eec*/ 	.word	0x0001b830


	//   ....[163]....
        /*0ef0*/ 	.word	0x0001b8f0


	//   ....[164]....
        /*0ef4*/ 	.word	0x0001b910


	//   ....[165]....
        /*0ef8*/ 	.word	0x0001b980


	//   ....[166]....
        /*0efc*/ 	.word	0x0001c040


	//   ....[167]....
        /*0f00*/ 	.word	0x0001c3f0


	//   ....[168]....
        /*0f04*/ 	.word	0x0001c480


	//   ....[169]....
        /*0f08*/ 	.word	0x0001c550


	//   ....[170]....
        /*0f0c*/ 	.word	0x0001c5e0


	//   ....[171]....
        /*0f10*/ 	.word	0x0001c6c0


	//   ....[172]....
        /*0f14*/ 	.word	0x0001c750


	//   ....[173]....
        /*0f18*/ 	.word	0x0001c820


	//   ....[174]....
        /*0f1c*/ 	.word	0x0001c8b0


	//   ....[175]....
        /*0f20*/ 	.word	0x0001c900


	//   ....[176]....
        /*0f24*/ 	.word	0x0001c950


	//   ....[177]....
        /*0f28*/ 	.word	0x0001ca20


	//   ....[178]....
        /*0f2c*/ 	.word	0x0001cab0


	//   ....[179]....
        /*0f30*/ 	.word	0x0001cb00


	//   ....[180]....
        /*0f34*/ 	.word	0x0001cb50


	//   ....[181]....
        /*0f38*/ 	.word	0x0001ce40


	//   ....[182]....
        /*0f3c*/ 	.word	0x0001d110


	//   ....[183]....
        /*0f40*/ 	.word	0x0001d210


	//   ....[184]....
        /*0f44*/ 	.word	0x0001d2a0


	//   ....[185]....
        /*0f48*/ 	.word	0x0001d300


	//   ....[186]....
        /*0f4c*/ 	.word	0x0001d3d0


	//   ....[187]....
        /*0f50*/ 	.word	0x0001d430


	//   ....[188]....
        /*0f54*/ 	.word	0x0001d4f0


	//   ....[189]....
        /*0f58*/ 	.word	0x0001d600


	//   ....[190]....
        /*0f5c*/ 	.word	0x0001d650


	//   ....[191]....
        /*0f60*/ 	.word	0x0001d6b0


	//   ....[192]....
        /*0f64*/ 	.word	0x0001d780


	//   ....[193]....
        /*0f68*/ 	.word	0x0001d8b0


	//   ....[194]....
        /*0f6c*/ 	.word	0x0001d960


	//   ....[195]....
        /*0f70*/ 	.word	0x0001d9e0


	//   ....[196]....
        /*0f74*/ 	.word	0x0001dad0


	//   ....[197]....
        /*0f78*/ 	.word	0x0001db30


	//   ....[198]....
        /*0f7c*/ 	.word	0x0001dc10


	//   ....[199]....
        /*0f80*/ 	.word	0x0001dc70


	//   ....[200]....
        /*0f84*/ 	.word	0x0001dd50


	//   ....[201]....
        /*0f88*/ 	.word	0x0001ddb0


	//   ....[202]....
        /*0f8c*/ 	.word	0x0001de80


	//   ....[203]....
        /*0f90*/ 	.word	0x0001df30


	//   ....[204]....
        /*0f94*/ 	.word	0x0001dfa0


	//   ....[205]....
        /*0f98*/ 	.word	0x0001e000


	//   ....[206]....
        /*0f9c*/ 	.word	0x0001e0c0


	//   ....[207]....
        /*0fa0*/ 	.word	0x0001e120


	//   ....[208]....
        /*0fa4*/ 	.word	0x0001e220


	//   ....[209]....
        /*0fa8*/ 	.word	0x0001e280


	//   ....[210]....
        /*0fac*/ 	.word	0x0001e380


	//   ....[211]....
        /*0fb0*/ 	.word	0x0001e3e0


	//   ....[212]....
        /*0fb4*/ 	.word	0x0001e490


	//   ....[213]....
        /*0fb8*/ 	.word	0x0001e510


	//   ....[214]....
        /*0fbc*/ 	.word	0x0001e5e0


	//   ....[215]....
        /*0fc0*/ 	.word	0x0001e720


	//   ....[216]....
        /*0fc4*/ 	.word	0x0001e7d0


	//   ....[217]....
        /*0fc8*/ 	.word	0x0001e880


	//   ....[218]....
        /*0fcc*/ 	.word	0x0001e920


	//   ....[219]....
        /*0fd0*/ 	.word	0x0001e9d0


	//   ....[220]....
        /*0fd4*/ 	.word	0x0001ea70


	//   ....[221]....
        /*0fd8*/ 	.word	0x0001eb20


	//   ....[222]....
        /*0fdc*/ 	.word	0x0001ebc0


	//   ....[223]....
        /*0fe0*/ 	.word	0x0001ec30


	//   ....[224]....
        /*0fe4*/ 	.word	0x0001ecf0


	//   ....[225]....
        /*0fe8*/ 	.word	0x0001ede0


	//   ....[226]....
        /*0fec*/ 	.word	0x0001ee70


	//   ....[227]....
        /*0ff0*/ 	.word	0x0001eed0


	//   ....[228]....
        /*0ff4*/ 	.word	0x0001ef80


	//   ....[229]....
        /*0ff8*/ 	.word	0x0001efe0


	//   ....[230]....
        /*0ffc*/ 	.word	0x0001f090


	//   ....[231]....
        /*1000*/ 	.word	0x0001f0f0


	//   ....[232]....
        /*1004*/ 	.word	0x0001f1a0


	//   ....[233]....
        /*1008*/ 	.word	0x0001f200


	//   ....[234]....
        /*100c*/ 	.word	0x0001f2b0


	//   ....[235]....
        /*1010*/ 	.word	0x0001f490


	//   ....[236]....
        /*1014*/ 	.word	0x0001f530


	//   ....[237]....
        /*1018*/ 	.word	0x0001f650


	//   ....[238]....
        /*101c*/ 	.word	0x0001f6c0


	//   ....[239]....
        /*1020*/ 	.word	0x0001f730


	//   ....[240]....
        /*1024*/ 	.word	0x0001f7a0


	//   ....[241]....
        /*1028*/ 	.word	0x0001f810


	//   ....[242]....
        /*102c*/ 	.word	0x0001f890


	//   ....[243]....
        /*1030*/ 	.word	0x0001f920


	//   ....[244]....
        /*1034*/ 	.word	0x0001f9c0


	//   ....[245]....
        /*1038*/ 	.word	0x0001fa30


	//   ....[246]....
        /*103c*/ 	.word	0x0001faa0


	//   ....[247]....
        /*1040*/ 	.word	0x0001fb10


	//   ....[248]....
        /*1044*/ 	.word	0x0001fb90


	//   ....[249]....
        /*1048*/ 	.word	0x0001fc00


	//   ....[250]....
        /*104c*/ 	.word	0x0001fca0


	//   ....[251]....
        /*1050*/ 	.word	0x0001fd30


	//   ....[252]....
        /*1054*/ 	.word	0x0001fe60


	//----- nvinfo : EIATTR_REG_RECONFIG
	.align		4
.L_323:
        /*1058*/ 	.byte	0x01, 0x54
	.zero		2


	//----- nvinfo : EIATTR_SYSCALL_OFFSETS
	.align		4
        /*105c*/ 	.byte	0x04, 0x46
        /*105e*/ 	.short	(.L_325 - .L_324)


	//   ....[0]....
.L_324:
        /*1060*/ 	.word	0x000019d0


	//   ....[1]....
        /*1064*/ 	.word	0x00001b20


	//   ....[2]....
        /*1068*/ 	.word	0x00005520


	//   ....[3]....
        /*106c*/ 	.word	0x00005ae0


	//   ....[4]....
        /*1070*/ 	.word	0x00017370


	//   ....[5]....
        /*1074*/ 	.word	0x00017500


	//   ....[6]....
        /*1078*/ 	.word	0x00017650


	//   ....[7]....
        /*107c*/ 	.word	0x000177a0


	//   ....[8]....
        /*1080*/ 	.word	0x00018e30


	//----- nvinfo : EIATTR_MBARRIER_INSTR_OFFSETS
	.align		4
.L_325:
        /*1084*/ 	.byte	0x04, 0x39
        /*1086*/ 	.short	(.L_327 - .L_326)


	//   ....[0]....
.L_326:
        /*1088*/ 	.word	0x00000250
        /*108c*/ 	.word	0x000000ff
        /*1090*/ 	.word	0x00013200
        /*1094*/ 	.short	0x0100
        /*1096*/ 	.byte	0x08
	.zero		1


	//   ....[1]....
        /*1098*/ 	.word	0x00000260
        /*109c*/ 	.word	0x000000ff
        /*10a0*/ 	.word	0x00013220
        /*10a4*/ 	.short	0x0100
        /*10a6*/ 	.byte	0x08
	.zero		1


	//   ....[2]....
        /*10a8*/ 	.word	0x00000350
        /*10ac*/ 	.word	0x000000ff
        /*10b0*/ 	.word	0x00013230
        /*10b4*/ 	.short	0x0100
        /*10b6*/ 	.byte	0x08
	.zero		1


	//   ....[3]....
        /*10b8*/ 	.word	0x00000360
        /*10bc*/ 	.word	0x000000ff
        /*10c0*/ 	.word	0x00013240
        /*10c4*/ 	.short	0x0100
        /*10c6*/ 	.byte	0x08
	.zero		1


	//   ....[4]....
        /*10c8*/ 	.word	0x00000370
        /*10cc*/ 	.word	0x000000ff
        /*10d0*/ 	.word	0x00013238
        /*10d4*/ 	.short	0x0100
        /*10d6*/ 	.byte	0x08
	.zero		1


	//   ....[5]....
        /*10d8*/ 	.word	0x00000380
        /*10dc*/ 	.word	0x000000ff
        /*10e0*/ 	.word	0x00013248
        /*10e4*/ 	.short	0x0100
        /*10e6*/ 	.byte	0x08
	.zero		1


	//   ....[6]....
        /*10e8*/ 	.word	0x000004b0
        /*10ec*/ 	.word	0x000000ff
        /*10f0*/ 	.word	0x00013250
        /*10f4*/ 	.short	0x0100
        /*10f6*/ 	.byte	0x08
	.zero		1


	//   ....[7]....
        /*10f8*/ 	.word	0x000004c0
        /*10fc*/ 	.word	0x000000ff
        /*1100*/ 	.word	0x00013260
        /*1104*/ 	.short	0x0100
        /*1106*/ 	.byte	0x08
	.zero		1


	//   ....[8]....
        /*1108*/ 	.word	0x000004d0
        /*110c*/ 	.word	0x000000ff
        /*1110*/ 	.word	0x00013258
        /*1114*/ 	.short	0x0100
        /*1116*/ 	.byte	0x08
	.zero		1


	//   ....[9]....
        /*1118*/ 	.word	0x000004e0
        /*111c*/ 	.word	0x000000ff
        /*1120*/ 	.word	0x00013268
        /*1124*/ 	.short	0x0100
        /*1126*/ 	.byte	0x08
	.zero		1


	//   ....[10]....
        /*1128*/ 	.word	0x000005d0
        /*112c*/ 	.word	0x000000ff
        /*1130*/ 	.word	0x00013270
        /*1134*/ 	.short	0x0100
        /*1136*/ 	.byte	0x06
	.zero		1


	//   ....[11]....
        /*1138*/ 	.word	0x000005e0
        /*113c*/ 	.word	0x000000ff
        /*1140*/ 	.word	0x00013280
        /*1144*/ 	.short	0x0100
        /*1146*/ 	.byte	0x06
	.zero		1


	//   ....[12]....
        /*1148*/ 	.word	0x000005f0
        /*114c*/ 	.word	0x000000ff
        /*1150*/ 	.word	0x00013278
        /*1154*/ 	.short	0x0100
        /*1156*/ 	.byte	0x06
	.zero		1


	//   ....[13]....
        /*1158*/ 	.word	0x00000600
        /*115c*/ 	.word	0x000000ff
        /*1160*/ 	.word	0x00013288
        /*1164*/ 	.short	0x0100
        /*1166*/ 	.byte	0x06
	.zero		1


	//   ....[14]....
        /*1168*/ 	.word	0x00000730
        /*116c*/ 	.word	0x000000ff
        /*1170*/ 	.word	0x00013290
        /*1174*/ 	.short	0x0100
        /*1176*/ 	.byte	0x08
	.zero		1


	//   ....[15]....
        /*1178*/ 	.word	0x00000740
        /*117c*/ 	.word	0x000000ff
        /*1180*/ 	.word	0x000132a0
        /*1184*/ 	.short	0x0100
        /*1186*/ 	.byte	0x08
	.zero		1


	//   ....[16]....
        /*1188*/ 	.word	0x00000750
        /*118c*/ 	.word	0x000000ff
        /*1190*/ 	.word	0x00013298
        /*1194*/ 	.short	0x0100
        /*1196*/ 	.byte	0x08
	.zero		1


	//   ....[17]....
        /*1198*/ 	.word	0x00000760
        /*119c*/ 	.word	0x000000ff
        /*11a0*/ 	.word	0x000132a8
        /*11a4*/ 	.short	0x0100
        /*11a6*/ 	.byte	0x08
	.zero		1


	//   ....[18]....
        /*11a8*/ 	.word	0x000008a0
        /*11ac*/ 	.word	0x000000ff
        /*11b0*/ 	.word	0x000132b0
        /*11b4*/ 	.short	0x0100
        /*11b6*/ 	.byte	0x08
	.zero		1


	//   ....[19]....
        /*11b8*/ 	.word	0x000008b0
        /*11bc*/ 	.word	0x000000ff
        /*11c0*/ 	.word	0x000132c0
        /*11c4*/ 	.short	0x0100
        /*11c6*/ 	.byte	0x08
	.zero		1


	//   ....[20]....
        /*11c8*/ 	.word	0x000008c0
        /*11cc*/ 	.word	0x000000ff
        /*11d0*/ 	.word	0x000132b8
        /*11d4*/ 	.short	0x0100
        /*11d6*/ 	.byte	0x08
	.zero		1


	//   ....[21]....
        /*11d8*/ 	.word	0x000008d0
        /*11dc*/ 	.word	0x000000ff
        /*11e0*/ 	.word	0x000132c8
        /*11e4*/ 	.short	0x0100
        /*11e6*/ 	.byte	0x08
	.zero		1


	//   ....[22]....
        /*11e8*/ 	.word	0x00002750
        /*11ec*/ 	.word	0x00000041
        /*11f0*/ 	.word	0x00013290
        /*11f4*/ 	.short	0x010a
        /*11f6*/ 	.byte	0x3f
	.zero		1


	//   ....[23]....
        /*11f8*/ 	.word	0x000038c0
        /*11fc*/ 	.word	0x00000041
        /*1200*/ 	.word	0x00013290
        /*1204*/ 	.short	0x010a
        /*1206*/ 	.byte	0x3f
	.zero		1


	//   ....[24]....
        /*1208*/ 	.word	0x000048b0
        /*120c*/ 	.word	0x00000041
        /*1210*/ 	.word	0x00013290
        /*1214*/ 	.short	0x010a
        /*1216*/ 	.byte	0x3f
	.zero		1


	//   ....[25]....
        /*1218*/ 	.word	0x00004c70
        /*121c*/ 	.word	0x00000004
        /*1220*/ 	.word	0x00000000
        /*1224*/ 	.short	0x0101
        /*1226*/ 	.byte	0x3f
	.zero		1


	//   ....[26]....
        /*1228*/ 	.word	0x00004cb0
        /*122c*/ 	.word	0x00000041
        /*1230*/ 	.word	0x000132b0
        /*1234*/ 	.short	0x010a
        /*1236*/ 	.byte	0x3f
	.zero		1


	//   ....[27]....
        /*1238*/ 	.word	0x00005050
        /*123c*/ 	.word	0x00000041
        /*1240*/ 	.word	0x00000000
        /*1244*/ 	.short	0x0101
        /*1246*/ 	.byte	0x3f
	.zero		1


	//   ....[28]....
        /*1248*/ 	.word	0x00005860
        /*124c*/ 	.word	0x00000012
        /*1250*/ 	.word	0x00013200
        /*1254*/ 	.short	0x010a
        /*1256*/ 	.byte	0x3f
	.zero		1


	//   ....[29]....
        /*1258*/ 	.word	0x000058b0
        /*125c*/ 	.word	0x00000012
        /*1260*/ 	.word	0x00013200
        /*1264*/ 	.short	0x010a
        /*1266*/ 	.byte	0x3f
	.zero		1


	//   ....[30]....
        /*1268*/ 	.word	0x00006010
        /*126c*/ 	.word	0x00000012
        /*1270*/ 	.word	0x00013200
        /*1274*/ 	.short	0x010a
        /*1276*/ 	.byte	0x3f
	.zero		1


	//   ....[31]....
        /*1278*/ 	.word	0x00007450
        /*127c*/ 	.word	0x00000012
        /*1280*/ 	.word	0x00013200
        /*1284*/ 	.short	0x010a
        /*1286*/ 	.byte	0x3f
	.zero		1


	//   ....[32]....
        /*1288*/ 	.word	0x000085c0
        /*128c*/ 	.word	0x00000000
        /*1290*/ 	.word	0x00013230
        /*1294*/ 	.short	0x010a
        /*1296*/ 	.byte	0x3f
	.zero		1


	//   ....[33]....
        /*1298*/ 	.word	0x00008660
        /*129c*/ 	.word	0x00000000
        /*12a0*/ 	.word	0x00013230
        /*12a4*/ 	.short	0x010a
        /*12a6*/ 	.byte	0x3f
	.zero		1


	//   ....[34]....
        /*12a8*/ 	.word	0x0000ab10
        /*12ac*/ 	.word	0x0000003f
        /*12b0*/ 	.word	0x00000000
        /*12b4*/ 	.short	0x0101
        /*12b6*/ 	.byte	0x3f
	.zero		1


	//   ....[35]....
        /*12b8*/ 	.word	0x0000bcb0
        /*12bc*/ 	.word	0x00000014
        /*12c0*/ 	.word	0x00013230
        /*12c4*/ 	.short	0x010a
        /*12c6*/ 	.byte	0x3f
	.zero		1


	//   ....[36]....
        /*12c8*/ 	.word	0x0000bd40
        /*12cc*/ 	.word	0x00000014
        /*12d0*/ 	.word	0x00013230
        /*12d4*/ 	.short	0x010a
        /*12d6*/ 	.byte	0x3f
	.zero		1


	//   ....[37]....
        /*12d8*/ 	.word	0x0000c300
        /*12dc*/ 	.word	0x0000000e
        /*12e0*/ 	.word	0x00013250
        /*12e4*/ 	.short	0x010a
        /*12e6*/ 	.byte	0x3f
	.zero		1


	//   ....[38]....
        /*12e8*/ 	.word	0x0000c350
        /*12ec*/ 	.word	0x0000000e
        /*12f0*/ 	.word	0x00013250
        /*12f4*/ 	.short	0x010a
        /*12f6*/ 	.byte	0x3f
	.zero		1


	//   ....[39]....
        /*12f8*/ 	.word	0x0000cd60
        /*12fc*/ 	.word	0x00000014
        /*1300*/ 	.word	0x00000000
        /*1304*/ 	.short	0x0101
        /*1306*/ 	.byte	0x3f
	.zero		1


	//   ....[40]....
        /*1308*/ 	.word	0x0000f1d0
        /*130c*/ 	.word	0x0000000e
        /*1310*/ 	.word	0x00000000
        /*1314*/ 	.short	0x0101
        /*1316*/ 	.byte	0x3f
	.zero		1


	//   ....[41]....
        /*1318*/ 	.word	0x0000f770
        /*131c*/ 	.word	0x0000000a
        /*1320*/ 	.word	0x00013230
        /*1324*/ 	.short	0x010a
        /*1326*/ 	.byte	0x3f
	.zero		1


	//   ....[42]....
        /*1328*/ 	.word	0x0000f800
        /*132c*/ 	.word	0x0000000a
        /*1330*/ 	.word	0x00013230
        /*1334*/ 	.short	0x010a
        /*1336*/ 	.byte	0x3f
	.zero		1


	//   ....[43]....
        /*1338*/ 	.word	0x0000fdc0
        /*133c*/ 	.word	0x0000000c
        /*1340*/ 	.word	0x00013250
        /*1344*/ 	.short	0x010a
        /*1346*/ 	.byte	0x3f
	.zero		1


	//   ....[44]....
        /*1348*/ 	.word	0x0000fe10
        /*134c*/ 	.word	0x0000000c
        /*1350*/ 	.word	0x00013250
        /*1354*/ 	.short	0x010a
        /*1356*/ 	.byte	0x3f
	.zero		1


	//   ....[45]....
        /*1358*/ 	.word	0x00010870
        /*135c*/ 	.word	0x00000014
        /*1360*/ 	.word	0x00000000
        /*1364*/ 	.short	0x0101
        /*1366*/ 	.byte	0x3f
	.zero		1


	//   ....[46]....
        /*1368*/ 	.word	0x00012100
        /*136c*/ 	.word	0x0000000c
        /*1370*/ 	.word	0x00000000
        /*1374*/ 	.short	0x0101
        /*1376*/ 	.byte	0x3f
	.zero		1


	//   ....[47]....
        /*1378*/ 	.word	0x000125d0
        /*137c*/ 	.word	0x0000000a
        /*1380*/ 	.word	0x00013250
        /*1384*/ 	.short	0x010a
        /*1386*/ 	.byte	0x3f
	.zero		1


	//   ....[48]....
        /*1388*/ 	.word	0x00012620
        /*138c*/ 	.word	0x0000000a
        /*1390*/ 	.word	0x00013250
        /*1394*/ 	.short	0x010a
        /*1396*/ 	.byte	0x3f
	.zero		1


	//   ....[49]....
        /*1398*/ 	.word	0x00012ea0
        /*139c*/ 	.word	0x0000000a
        /*13a0*/ 	.word	0x00000000
        /*13a4*/ 	.short	0x0101
        /*13a6*/ 	.byte	0x3f
	.zero		1


	//   ....[50]....
        /*13a8*/ 	.word	0x000141d0
        /*13ac*/ 	.word	0x00000000
        /*13b0*/ 	.word	0x00000000
        /*13b4*/ 	.short	0x0101
        /*13b6*/ 	.byte	0x3f
	.zero		1


	//   ....[51]....
        /*13b8*/ 	.word	0x00016430
        /*13bc*/ 	.word	0x00000016
        /*13c0*/ 	.word	0x00013220
        /*13c4*/ 	.short	0x010a
        /*13c6*/ 	.byte	0x3f
	.zero		1


	//   ....[52]....
        /*13c8*/ 	.word	0x00016500
        /*13cc*/ 	.word	0x00000005
        /*13d0*/ 	.word	0x000132a0
        /*13d4*/ 	.short	0x010a
        /*13d6*/ 	.byte	0x3f
	.zero		1


	//   ....[53]....
        /*13d8*/ 	.word	0x00016740
        /*13dc*/ 	.word	0x00000005
        /*13e0*/ 	.word	0x000132c0
        /*13e4*/ 	.short	0x010a
        /*13e6*/ 	.byte	0x3f
	.zero		1


	//   ....[54]....
        /*13e8*/ 	.word	0x00016af0
        /*13ec*/ 	.word	0x00000005
        /*13f0*/ 	.word	0x000132a0
        /*13f4*/ 	.short	0x010a
        /*13f6*/ 	.byte	0x3f
	.zero		1


	//   ....[55]....
        /*13f8*/ 	.word	0x00016d20
        /*13fc*/ 	.word	0x00000005
        /*1400*/ 	.word	0x000132c0
        /*1404*/ 	.short	0x010a
        /*1406*/ 	.byte	0x3f
	.zero		1


	//   ....[56]....
        /*1408*/ 	.word	0x00017d70
        /*140c*/ 	.word	0x00000006
        /*1410*/ 	.word	0x00013280
        /*1414*/ 	.short	0x010a
        /*1416*/ 	.byte	0x3f
	.zero		1


	//   ....[57]....
        /*1418*/ 	.word	0x00018450
        /*141c*/ 	.word	0x00000006
        /*1420*/ 	.word	0x00013270
        /*1424*/ 	.short	0x0107
        /*1426*/ 	.byte	0x3f
	.zero		1


	//   ....[58]....
        /*1428*/ 	.word	0x00018510
        /*142c*/ 	.word	0x00000006
        /*1430*/ 	.word	0x00013270
        /*1434*/ 	.short	0x0101
        /*1436*/ 	.byte	0x3f
	.zero		1


	//   ....[59]....
        /*1438*/ 	.word	0x00018560
        /*143c*/ 	.word	0x00000006
        /*1440*/ 	.word	0x00013240
        /*1444*/ 	.short	0x010a
        /*1446*/ 	.byte	0x3f
	.zero		1


	//   ....[60]....
        /*1448*/ 	.word	0x00018b30
        /*144c*/ 	.word	0x00000006
        /*1450*/ 	.word	0x00013230
        /*1454*/ 	.short	0x0107
        /*1456*/ 	.byte	0x3f
	.zero		1


	//   ....[61]....
        /*1458*/ 	.word	0x00018c10
        /*145c*/ 	.word	0x00000006
        /*1460*/ 	.word	0x00013230
        /*1464*/ 	.short	0x0101
        /*1466*/ 	.byte	0x3f
	.zero		1


	//   ....[62]....
        /*1468*/ 	.word	0x00019650
        /*146c*/ 	.word	0x00000016
        /*1470*/ 	.word	0x00013200
        /*1474*/ 	.short	0x0107
        /*1476*/ 	.byte	0x3f
	.zero		1


	//   ....[63]....
        /*1478*/ 	.word	0x00019740
        /*147c*/ 	.word	0x00000016
        /*1480*/ 	.word	0x00013200
        /*1484*/ 	.short	0x0101
        /*1486*/ 	.byte	0x3f
	.zero		1


	//   ....[64]....
        /*1488*/ 	.word	0x00019760
        /*148c*/ 	.word	0x00000016
        /*1490*/ 	.word	0x00013220
        /*1494*/ 	.short	0x010a
        /*1496*/ 	.byte	0x3f
	.zero		1


	//   ....[65]....
        /*1498*/ 	.word	0x00019c90
        /*149c*/ 	.word	0x00000006
        /*14a0*/ 	.word	0x00013280
        /*14a4*/ 	.short	0x010a
        /*14a6*/ 	.byte	0x3f
	.zero		1


	//   ....[66]....
        /*14a8*/ 	.word	0x0001a180
        /*14ac*/ 	.word	0x00000006
        /*14b0*/ 	.word	0x00013270
        /*14b4*/ 	.short	0x0107
        /*14b6*/ 	.byte	0x3f
	.zero		1


	//   ....[67]....
        /*14b8*/ 	.word	0x0001a240
        /*14bc*/ 	.word	0x00000006
        /*14c0*/ 	.word	0x00013270
        /*14c4*/ 	.short	0x0101
        /*14c6*/ 	.byte	0x3f
	.zero		1


	//   ....[68]....
        /*14c8*/ 	.word	0x0001a270
        /*14cc*/ 	.word	0x00000006
        /*14d0*/ 	.word	0x00013240
        /*14d4*/ 	.short	0x010a
        /*14d6*/ 	.byte	0x3f
	.zero		1


	//   ....[69]....
        /*14d8*/ 	.word	0x0001a6d0
        /*14dc*/ 	.word	0x00000006
        /*14e0*/ 	.word	0x00013230
        /*14e4*/ 	.short	0x0107
        /*14e6*/ 	.byte	0x3f
	.zero		1


	//   ....[70]....
        /*14e8*/ 	.word	0x0001a7a0
        /*14ec*/ 	.word	0x00000006
        /*14f0*/ 	.word	0x00013230
        /*14f4*/ 	.short	0x0101
        /*14f6*/ 	.byte	0x3f
	.zero		1


	//   ....[71]....
        /*14f8*/ 	.word	0x0001a820
        /*14fc*/ 	.word	0x00000002
        /*1500*/ 	.word	0x00013270
        /*1504*/ 	.short	0x010a
        /*1506*/ 	.byte	0x3f
	.zero		1


	//   ....[72]....
        /*1508*/ 	.word	0x0001a8b0
        /*150c*/ 	.word	0x00000002
        /*1510*/ 	.word	0x00013260
        /*1514*/ 	.short	0x010a
        /*1516*/ 	.byte	0x3f
	.zero		1


	//   ....[73]....
        /*1518*/ 	.word	0x0001abc0
        /*151c*/ 	.word	0x00000002
        /*1520*/ 	.word	0x00013250
        /*1524*/ 	.short	0x0101
        /*1526*/ 	.byte	0x3f
	.zero		1


	//   ....[74]....
        /*1528*/ 	.word	0x0001ac50
        /*152c*/ 	.word	0x00000002
        /*1530*/ 	.word	0x00000000
        /*1534*/ 	.short	0x0101
        /*1536*/ 	.byte	0x3f
	.zero		1


	//   ....[75]....
        /*1538*/ 	.word	0x0001ae20
        /*153c*/ 	.word	0x00000003
        /*1540*/ 	.word	0x00013270
        /*1544*/ 	.short	0x010a
        /*1546*/ 	.byte	0x3f
	.zero		1


	//   ....[76]....
        /*1548*/ 	.word	0x0001aeb0
        /*154c*/ 	.word	0x00000003
        /*1550*/ 	.word	0x00013260
        /*1554*/ 	.short	0x010a
        /*1556*/ 	.byte	0x3f
	.zero		1


	//   ....[77]....
        /*1558*/ 	.word	0x0001b1d0
        /*155c*/ 	.word	0x00000003
        /*1560*/ 	.word	0x00013250
        /*1564*/ 	.short	0x0101
        /*1566*/ 	.byte	0x3f
	.zero		1


	//   ....[78]....
        /*1568*/ 	.word	0x0001b290
        /*156c*/ 	.word	0x00000003
        /*1570*/ 	.word	0x00000000
        /*1574*/ 	.short	0x0101
        /*1576*/ 	.byte	0x3f
	.zero		1


	//   ....[79]....
        /*1578*/ 	.word	0x0001bfc0
        /*157c*/ 	.word	0x00000005
        /*1580*/ 	.word	0x00013220
        /*1584*/ 	.short	0x010a
        /*1586*/ 	.byte	0x3f
	.zero		1


	//   ....[80]....
        /*1588*/ 	.word	0x0001c160
        /*158c*/ 	.word	0x00000003
        /*1590*/ 	.word	0x00013240
        /*1594*/ 	.short	0x010a
        /*1596*/ 	.byte	0x3f
	.zero		1


	//   ....[81]....
        /*1598*/ 	.word	0x0001c1f0
        /*159c*/ 	.word	0x0000001d
        /*15a0*/ 	.word	0x00013240
        /*15a4*/ 	.short	0x010a
        /*15a6*/ 	.byte	0x3f
	.zero		1


	//   ....[82]....
        /*15a8*/ 	.word	0x0001c230
        /*15ac*/ 	.word	0x00000003
        /*15b0*/ 	.word	0x00013260
        /*15b4*/ 	.short	0x010a
        /*15b6*/ 	.byte	0x3f
	.zero		1


	//   ....[83]....
        /*15b8*/ 	.word	0x0001c270
        /*15bc*/ 	.word	0x0000001d
        /*15c0*/ 	.word	0x00013260
        /*15c4*/ 	.short	0x010a
        /*15c6*/ 	.byte	0x3f
	.zero		1


	//   ....[84]....
        /*15c8*/ 	.word	0x0001c2b0
        /*15cc*/ 	.word	0x00000003
        /*15d0*/ 	.word	0x00013280
        /*15d4*/ 	.short	0x010a
        /*15d6*/ 	.byte	0x3f
	.zero		1


	//   ....[85]....
        /*15d8*/ 	.word	0x0001c2f0
        /*15dc*/ 	.word	0x0000001d
        /*15e0*/ 	.word	0x00013280
        /*15e4*/ 	.short	0x010a
        /*15e6*/ 	.byte	0x3f
	.zero		1


	//   ....[86]....
        /*15e8*/ 	.word	0x0001c350
        /*15ec*/ 	.word	0x00000041
        /*15f0*/ 	.word	0x00013290
        /*15f4*/ 	.short	0x010a
        /*15f6*/ 	.byte	0x3f
	.zero		1


	//   ....[87]....
        /*15f8*/ 	.word	0x0001c4b0
        /*15fc*/ 	.word	0x00000041
        /*1600*/ 	.word	0x00013290
        /*1604*/ 	.short	0x010a
        /*1606*/ 	.byte	0x3f
	.zero		1


	//   ....[88]....
        /*1608*/ 	.word	0x0001c620
        /*160c*/ 	.word	0x00000041
        /*1610*/ 	.word	0x00013290
        /*1614*/ 	.short	0x010a
        /*1616*/ 	.byte	0x3f
	.zero		1


	//   ....[89]....
        /*1618*/ 	.word	0x0001c780
        /*161c*/ 	.word	0x00000041
        /*1620*/ 	.word	0x000132b0
        /*1624*/ 	.short	0x010a
        /*1626*/ 	.byte	0x3f
	.zero		1


	//   ....[90]....
        /*1628*/ 	.word	0x0001c980
        /*162c*/ 	.word	0x00000012
        /*1630*/ 	.word	0x00013200
        /*1634*/ 	.short	0x010a
        /*1636*/ 	.byte	0x3f
	.zero		1


	//   ....[91]....
        /*1638*/ 	.word	0x0001cb80
        /*163c*/ 	.word	0x00000012
        /*1640*/ 	.word	0x00013200
        /*1644*/ 	.short	0x010a
        /*1646*/ 	.byte	0x3f
	.zero		1


	//   ....[92]....
        /*1648*/ 	.word	0x0001cbd0
        /*164c*/ 	.word	0x00000000
        /*1650*/ 	.word	0x00013230
        /*1654*/ 	.short	0x010a
        /*1656*/ 	.byte	0x3f
	.zero		1


	//   ....[93]....
        /*1658*/ 	.word	0x0001cc20
        /*165c*/ 	.word	0x00000014
        /*1660*/ 	.word	0x00013230
        /*1664*/ 	.short	0x010a
        /*1666*/ 	.byte	0x3f
	.zero		1


	//   ....[94]....
        /*1668*/ 	.word	0x0001cc70
        /*166c*/ 	.word	0x0000000e
        /*1670*/ 	.word	0x00013250
        /*1674*/ 	.short	0x010a
        /*1676*/ 	.byte	0x3f
	.zero		1


	//   ....[95]....
        /*1678*/ 	.word	0x0001ccc0
        /*167c*/ 	.word	0x0000000a
        /*1680*/ 	.word	0x00013230
        /*1684*/ 	.short	0x010a
        /*1686*/ 	.byte	0x3f
	.zero		1


	//   ....[96]....
        /*1688*/ 	.word	0x0001cd10
        /*168c*/ 	.word	0x0000000c
        /*1690*/ 	.word	0x00013250
        /*1694*/ 	.short	0x010a
        /*1696*/ 	.byte	0x3f
	.zero		1


	//   ....[97]....
        /*1698*/ 	.word	0x0001cd60
        /*169c*/ 	.word	0x0000000a
        /*16a0*/ 	.word	0x00013250
        /*16a4*/ 	.short	0x010a
        /*16a6*/ 	.byte	0x3f
	.zero		1


	//   ....[98]....
        /*16a8*/ 	.word	0x0001cf00
        /*16ac*/ 	.word	0x00000016
        /*16b0*/ 	.word	0x00013220
        /*16b4*/ 	.short	0x010a
        /*16b6*/ 	.byte	0x3f
	.zero		1


	//   ....[99]....
        /*16b8*/ 	.word	0x0001cf50
        /*16bc*/ 	.word	0x00000005
        /*16c0*/ 	.word	0x000132a0
        /*16c4*/ 	.short	0x010a
        /*16c6*/ 	.byte	0x3f
	.zero		1


	//   ....[100]....
        /*16c8*/ 	.word	0x0001cfa0
        /*16cc*/ 	.word	0x00000005
        /*16d0*/ 	.word	0x000132c0
        /*16d4*/ 	.short	0x010a
        /*16d6*/ 	.byte	0x3f
	.zero		1


	//   ....[101]....
        /*16d8*/ 	.word	0x0001cff0
        /*16dc*/ 	.word	0x00000005
        /*16e0*/ 	.word	0x000132a0
        /*16e4*/ 	.short	0x010a
        /*16e6*/ 	.byte	0x3f
	.zero		1


	//   ....[102]....
        /*16e8*/ 	.word	0x0001d040
        /*16ec*/ 	.word	0x00000005
        /*16f0*/ 	.word	0x000132c0
        /*16f4*/ 	.short	0x010a
        /*16f6*/ 	.byte	0x3f
	.zero		1


	//   ....[103]....
        /*16f8*/ 	.word	0x0001d160
        /*16fc*/ 	.word	0x00000006
        /*1700*/ 	.word	0x00013280
        /*1704*/ 	.short	0x010a
        /*1706*/ 	.byte	0x3f
	.zero		1


	//   ....[104]....
        /*1708*/ 	.word	0x0001d800
        /*170c*/ 	.word	0x00000006
        /*1710*/ 	.word	0x00013240
        /*1714*/ 	.short	0x010a
        /*1716*/ 	.byte	0x3f
	.zero		1


	//   ....[105]....
        /*1718*/ 	.word	0x0001e620
        /*171c*/ 	.word	0x00000016
        /*1720*/ 	.word	0x00013220
        /*1724*/ 	.short	0x010a
        /*1726*/ 	.byte	0x3f
	.zero		1


	//   ....[106]....
        /*1728*/ 	.word	0x0001e670
        /*172c*/ 	.word	0x00000006
        /*1730*/ 	.word	0x00013280
        /*1734*/ 	.short	0x010a
        /*1736*/ 	.byte	0x3f
	.zero		1


	//   ....[107]....
        /*1738*/ 	.word	0x0001ed30
        /*173c*/ 	.word	0x00000006
        /*1740*/ 	.word	0x00013240
        /*1744*/ 	.short	0x010a
        /*1746*/ 	.byte	0x3f
	.zero		1


	//   ....[108]....
        /*1748*/ 	.word	0x0001f2f0
        /*174c*/ 	.word	0x00000002
        /*1750*/ 	.word	0x00013270
        /*1754*/ 	.short	0x010a
        /*1756*/ 	.byte	0x3f
	.zero		1


	//   ....[109]....
        /*1758*/ 	.word	0x0001f340
        /*175c*/ 	.word	0x00000002
        /*1760*/ 	.word	0x00013260
        /*1764*/ 	.short	0x010a
        /*1766*/ 	.byte	0x3f
	.zero		1


	//   ....[110]....
        /*1768*/ 	.word	0x0001f390
        /*176c*/ 	.word	0x00000003
        /*1770*/ 	.word	0x00013270
        /*1774*/ 	.short	0x010a
        /*1776*/ 	.byte	0x3f
	.zero		1


	//   ....[111]....
        /*1778*/ 	.word	0x0001f3e0
        /*177c*/ 	.word	0x00000003
        /*1780*/ 	.word	0x00013260
        /*1784*/ 	.short	0x010a
        /*1786*/ 	.byte	0x3f
	.zero		1


	//   ....[112]....
        /*1788*/ 	.word	0x0001fd80
        /*178c*/ 	.word	0x00000005
        /*1790*/ 	.word	0x00013220
        /*1794*/ 	.short	0x010a
        /*1796*/ 	.byte	0x3f
	.zero		1


	//   ....[113]....
        /*1798*/ 	.word	0x0001ff20
        /*179c*/ 	.word	0x00000003
        /*17a0*/ 	.word	0x00013240
        /*17a4*/ 	.short	0x010a
        /*17a6*/ 	.byte	0x3f
	.zero		1


	//   ....[114]....
        /*17a8*/ 	.word	0x0001ff70
        /*17ac*/ 	.word	0x0000001d
        /*17b0*/ 	.word	0x00013240
        /*17b4*/ 	.short	0x010a
        /*17b6*/ 	.byte	0x3f
	.zero		1


	//   ....[115]....
        /*17b8*/ 	.word	0x0001ffc0
        /*17bc*/ 	.word	0x00000003
        /*17c0*/ 	.word	0x00013260
        /*17c4*/ 	.short	0x010a
        /*17c6*/ 	.byte	0x3f
	.zero		1


	//   ....[116]....
        /*17c8*/ 	.word	0x00020010
        /*17cc*/ 	.word	0x0000001d
        /*17d0*/ 	.word	0x00013260
        /*17d4*/ 	.short	0x010a
        /*17d6*/ 	.byte	0x3f
	.zero		1


	//   ....[117]....
        /*17d8*/ 	.word	0x00020060
        /*17dc*/ 	.word	0x00000003
        /*17e0*/ 	.word	0x00013280
        /*17e4*/ 	.short	0x010a
        /*17e6*/ 	.byte	0x3f
	.zero		1


	//----- nvinfo : EIATTR_NUM_MBARRIERS
	.align		4
.L_327:
        /*17e8*/ 	.byte	0x03, 0x38
        /*17ea*/ 	.short	0x0016


	//----- nvinfo : EIATTR_EXIT_INSTR_OFFSETS
	.align		4
        /*17ec*/ 	.byte	0x04, 0x1c
        /*17ee*/ 	.short	(.L_329 - .L_328)


	//   ....[0]....
.L_328:
        /*17f0*/ 	.word	0x0001c340


	//----- nvinfo : EIATTR_MAX_THREADS
	.align		4
.L_329:
        /*17f4*/ 	.byte	0x04, 0x05
        /*17f6*/ 	.short	(.L_331 - .L_330)
.L_330:
        /*17f8*/ 	.word	0x00000200
        /*17fc*/ 	.word	0x00000001
        /*1800*/ 	.word	0x00000001


	//----- nvinfo : EIATTR_CRS_STACK_SIZE
	.align		4
.L_331:
        /*1804*/ 	.byte	0x04, 0x1e
        /*1806*/ 	.short	(.L_333 - .L_332)
.L_332:
        /*1808*/ 	.word	0x00000000


	//----- nvinfo : EIATTR_CBANK_PARAM_SIZE
	.align		4
.L_333:
        /*180c*/ 	.byte	0x03, 0x19
        /*180e*/ 	.short	0x0af0


	//----- nvinfo : EIATTR_PARAM_CBANK
	.align		4
        /*1810*/ 	.byte	0x04, 0x0a
        /*1812*/ 	.short	(.L_335 - .L_334)
	.align		4
.L_334:
        /*1814*/ 	.word	index@(.nv.constant0._ZN7cutlass13device_kernelIN5flash11enable_sm90INS1_16FlashAttnFwdSm90INS1_25CollectiveMainloopFwdSm90ILi2EN4cute5tupleIJNS5_1CILi1EEES8_S8_EEENS6_IJNS7_ILi192EEENS7_ILi160EEENS7_ILi64EEEEEELi64ENS_12float_e4m3_tEfNS_4arch4Sm90ELb1ELb0ELb1ELb1ELb1ELb1ELb0ELb1ELb1ELb1ELb0ELb0EEENS1_21CollectiveEpilogueFwdINS6_IJSA_SC_SB_EEES9_NS_10bfloat16_tESG_Li384ELb1ELb1ELb0ELb1EEENS1_36VarlenDynamicPersistentTileSchedulerILi192ELi160ELi384ELi128ELb0ELb1ELb1ELb1ELb1ELb1EEEEEEEEEvNT_6ParamsE)
        /*1818*/ 	.short	0x0210
        /*181a*/ 	.short	0x0af0


	//----- nvinfo : EIATTR_SW_WAR
	.align		4
.L_335:
        /*181c*/ 	.byte	0x04, 0x36
        /*181e*/ 	.short	(.L_337 - .L_336)
.L_336:
        /*1820*/ 	.word	0x00000008
.L_337:


//--------------------- .nv.callgraph             --------------------------
	.section	.nv.callgraph,"",@"SHT_CUDA_CALLGRAPH"
	.align	4
	.sectionentsize	8
	.align		4
        /*0000*/ 	.word	0x00000000
	.align		4
        /*0004*/ 	.word	0xffffffff
	.align		4
        /*0008*/ 	.word	index@(_ZN7cutlass13device_kernelIN5flash11enable_sm90INS1_16FlashAttnFwdSm90INS1_25CollectiveMainloopFwdSm90ILi2EN4cute5tupleIJNS5_1CILi1EEES8_S8_EEENS6_IJNS7_ILi192EEENS7_ILi160EEENS7_ILi64EEEEEELi64ENS_12float_e4m3_tEfNS_4arch4Sm90ELb0ELb0ELb1ELb0ELb1ELb0ELb0ELb1ELb1ELb1ELb0ELb0EEENS1_21CollectiveEpilogueFwdINS6_IJSA_SC_SB_EEES9_NS_10bfloat16_tESG_Li384ELb0ELb1ELb0ELb1EEENS1_29StaticPersistentTileSchedulerILb0EEEEEEEEEvNT_6ParamsE)
	.align		4
        /*000c*/ 	.word	index@(__assertfail)
	.align		4
        /*0010*/ 	.word	index@(_ZN7cutlass13device_kernelIN5flash11enable_sm90INS1_16FlashAttnFwdSm90INS1_25CollectiveMainloopFwdSm90ILi2EN4cute5tupleIJNS5_1CILi1EEES8_S8_EEENS6_IJNS7_ILi192EEENS7_ILi160EEENS7_ILi64EEEEEELi64ENS_12float_e4m3_tEfNS_4arch4Sm90ELb0ELb0ELb1ELb1ELb1ELb0ELb0ELb1ELb1ELb1ELb0ELb0EEENS1_21CollectiveEpilogueFwdINS6_IJSA_SC_SB_EEES9_NS_10bfloat16_tESG_Li384ELb1ELb1ELb0ELb1EEENS1_36VarlenDynamicPersistentTileSchedulerILi192ELi160ELi384ELi128ELb0ELb1ELb1ELb0ELb1ELb1EEEEEEEEEvNT_6ParamsE)
	.align		4
        /*0014*/ 	.word	index@(__assertfail)
	.align		4
        /*0018*/ 	.word	index@(_ZN7cutlass13device_kernelIN5flash11enable_sm90INS1_16FlashAttnFwdSm90INS1_25CollectiveMainloopFwdSm90ILi2EN4cute5tupleIJNS5_1CILi1EEES8_S8_EEENS6_IJNS7_ILi192EEENS7_ILi160EEENS7_ILi64EEEEEELi64ENS_12float_e4m3_tEfNS_4arch4Sm90ELb0ELb0ELb1ELb1ELb1ELb1ELb0ELb1ELb1ELb1ELb0ELb0EEENS1_21CollectiveEpilogueFwdINS6_IJSA_SC_SB_EEES9_NS_10bfloat16_tESG_Li384ELb1ELb1ELb0ELb1EEENS1_36VarlenDynamicPersistentTileSchedulerILi192ELi160ELi384ELi128ELb0ELb1ELb1ELb0ELb1ELb1EEEEEEEEEvNT_6ParamsE)
	.align		4
        /*001c*/ 	.word	index@(__assertfail)
	.align		4
        /*0020*/ 	.word	index@(_ZN7cutlass13device_kernelIN5flash11enable_sm90INS1_16FlashAttnFwdSm90INS1_25CollectiveMainloopFwdSm90ILi2EN4cute5tupleIJNS5_1CILi1EEES8_S8_EEENS6_IJNS7_ILi192EEENS7_ILi160EEENS7_ILi64EEEEEELi64ENS_12float_e4m3_tEfNS_4arch4Sm90ELb0ELb1ELb1ELb0ELb1ELb0ELb0ELb1ELb1ELb1ELb0ELb0EEENS1_21CollectiveEpilogueFwdINS6_IJSA_SC_SB_EEES9_NS_10bfloat16_tESG_Li384ELb0ELb1ELb0ELb1EEENS1_30DynamicPersistentTileSchedulerILi384ELi128ELb0ELb1ELb1EEEEEEEEEvNT_6ParamsE)
	.align		4
        /*0024*/ 	.word	index@(__assertfail)
	.align		4
        /*0028*/ 	.word	index@(_ZN7cutlass13device_kernelIN5flash11enable_sm90INS1_16FlashAttnFwdSm90INS1_25CollectiveMainloopFwdSm90ILi2EN4cute5tupleIJNS5_1CILi1EEES8_S8_EEENS6_IJNS7_ILi192EEENS7_ILi160EEENS7_ILi64EEEEEELi64ENS_12float_e4m3_tEfNS_4arch4Sm90ELb0ELb1ELb1ELb1ELb1ELb0ELb0ELb1ELb1ELb1ELb0ELb0EEENS1_21CollectiveEpilogueFwdINS6_IJSA_SC_SB_EEES9_NS_10bfloat16_tESG_Li384ELb1ELb1ELb0ELb1EEENS1_36VarlenDynamicPersistentTileSchedulerILi192ELi160ELi384ELi128ELb0ELb1ELb1ELb1ELb0ELb1EEEEEEEEEvNT_6ParamsE)
	.align		4
        /*002c*/ 	.word	index@(__assertfail)
	.align		4
        /*0030*/ 	.word	index@(_ZN7cutlass13device_kernelIN5flash11enable_sm90INS1_16FlashAttnFwdSm90INS1_25CollectiveMainloopFwdSm90ILi2EN4cute5tupleIJNS5_1CILi1EEES8_S8_EEENS6_IJNS7_ILi192EEENS7_ILi160EEENS7_ILi64EEEEEELi64ENS_12float_e4m3_tEfNS_4arch4Sm90ELb0ELb1ELb1ELb1ELb1ELb1ELb0ELb1ELb1ELb1ELb0ELb0EEENS1_21CollectiveEpilogueFwdINS6_IJSA_SC_SB_EEES9_NS_10bfloat16_tESG_Li384ELb1ELb1ELb0ELb1EEENS1_36VarlenDynamicPersistentTileSchedulerILi192ELi160ELi384ELi128ELb0ELb1ELb1ELb1ELb0ELb1EEEEEEEEEvNT_6ParamsE)
	.align		4
        /*0034*/ 	.word	index@(__assertfail)
	.align		4
        /*0038*/ 	.word	index@(_ZN7cutlass13device_kernelIN5flash11enable_sm90INS1_16FlashAttnFwdSm90INS1_25CollectiveMainloopFwdSm90ILi2EN4cute5tupleIJNS5_1CILi1EEES8_S8_EEENS6_IJNS7_ILi192EEENS7_ILi160EEENS7_ILi64EEEEEELi64ENS_12float_e4m3_tEfNS_4arch4Sm90ELb1ELb0ELb1ELb0ELb1ELb0ELb0ELb1ELb1ELb1ELb0ELb0EEENS1_21CollectiveEpilogueFwdINS6_IJSA_SC_SB_EEES9_NS_10bfloat16_tESG_Li384ELb0ELb1ELb0ELb1EEENS1_30DynamicPersistentTileSchedulerILi384ELi128ELb0ELb1ELb1EEEEEEEEEvNT_6ParamsE)
	.align		4
        /*003c*/ 	.word	index@(__assertfail)
	.align		4
        /*0040*/ 	.word	index@(_ZN7cutlass13device_kernelIN5flash11enable_sm90INS1_16FlashAttnFwdSm90INS1_25CollectiveMainloopFwdSm90ILi2EN4cute5tupleIJNS5_1CILi1EEES8_S8_EEENS6_IJNS7_ILi192EEENS7_ILi160EEENS7_ILi64EEEEEELi64ENS_12float_e4m3_tEfNS_4arch4Sm90ELb1ELb0ELb1ELb1ELb1ELb0ELb0ELb1ELb1ELb1ELb0ELb0EEENS1_21CollectiveEpilogueFwdINS6_IJSA_SC_SB_EEES9_NS_10bfloat16_tESG_Li384ELb1ELb1ELb0ELb1EEENS1_36VarlenDynamicPersistentTileSchedulerILi192ELi160ELi384ELi128ELb0ELb1ELb1ELb1ELb1ELb1EEEEEEEEEvNT_6ParamsE)
	.align		4
        /*0044*/ 	.word	index@(__assertfail)
	.align		4
        /*0048*/ 	.word	index@(_ZN7cutlass13device_kernelIN5flash11enable_sm90INS1_16FlashAttnFwdSm90INS1_25CollectiveMainloopFwdSm90ILi2EN4cute5tupleIJNS5_1CILi1EEES8_S8_EEENS6_IJNS7_ILi192EEENS7_ILi160EEENS7_ILi64EEEEEELi64ENS_12float_e4m3_tEfNS_4arch4Sm90ELb1ELb0ELb1ELb1ELb1ELb1ELb0ELb1ELb1ELb1ELb0ELb0EEENS1_21CollectiveEpilogueFwdINS6_IJSA_SC_SB_EEES9_NS_10bfloat16_tESG_Li384ELb1ELb1ELb0ELb1EEENS1_36VarlenDynamicPersistentTileSchedulerILi192ELi160ELi384ELi128ELb0ELb1ELb1ELb1ELb1ELb1EEEEEEEEEvNT_6ParamsE)
	.align		4
        /*004c*/ 	.word	index@(__assertfail)
	.align		4
        /*0050*/ 	.word	0x00000000
	.align		4
        /*0054*/ 	.word	0xfffffffe
	.align		4
        /*0058*/ 	.word	0x00000000
	.align		4
        /*005c*/ 	.word	0xfffffffd
	.align		4
        /*0060*/ 	.word	0x00000000
	.align		4
        /*0064*/ 	.word	0xfffffffc


//--------------------- .nv.constant4             --------------------------
	.section	.nv.constant4,"a",@progbits
	.align	8
	.align		8
.nv.constant4:
        /*0000*/ 	.dword	__assertfail
	.align		8
        /*0008*/ 	.dword	__unnamed_1
	.align		8
        /*0010*/ 	.dword	__unnamed_2
	.align		8
        /*0018*/ 	.dword	__unnamed_3
	.align		8
        /*0020*/ 	.dword	__unnamed_4
	.align		8
        /*0028*/ 	.dword	__unnamed_5
	.align		8
        /*0030*/ 	.dword	__unnamed_6
	.align		8
        /*0038*/ 	.dword	_ZZN5flash28permute_output_fp8_VcolmajorIN4cute6TensorINS1_11ArrayEngineIN7cutlass10bfloat16_tELm32EEENS1_6LayoutINS1_5tupleIJNS8_IJNS1_1CILi2EEESA_NS9_ILi8EEEEEENS9_ILi1EEESD_EEENS8_IJNS8_IJSD_SA_NS9_ILi4EEEEEENS9_ILi0EEESH_EEEEEEEEEvRT_E9upper_map
	.align		8
        /*0040*/ 	.dword	_ZN79_INTERNAL_01b20e0f_43_flash_fwd_hdim64_e4m3_paged_softcap_sm90_cu_de61a85f_32234cuda3std3__45__cpo5beginE
	.align		8
        /*0048*/ 	.dword	_ZN79_INTERNAL_01b20e0f_43_flash_fwd_hdim64_e4m3_paged_softcap_sm90_cu_de61a85f_32234cuda3std3__45__cpo3endE
	.align		8
        /*0050*/ 	.dword	_ZN79_INTERNAL_01b20e0f_43_flash_fwd_hdim64_e4m3_paged_softcap_sm90_cu_de61a85f_32234cuda3std3__45__cpo6cbeginE
	.align		8
        /*0058*/ 	.dword	_ZN79_INTERNAL_01b20e0f_43_flash_fwd_hdim64_e4m3_paged_softcap_sm90_cu_de61a85f_32234cuda3std3__45__cpo4cendE
	.align		8
        /*0060*/ 	.dword	_ZN79_INTERNAL_01b20e0f_43_flash_fwd_hdim64_e4m3_paged_softcap_sm90_cu_de61a85f_32234cuda3std3__481_GLOBAL__N__01b20e0f_43_flash_fwd_hdim64_e4m3_paged_softcap_sm90_cu_de61a85f_32236ignoreE
	.align		8
        /*0068*/ 	.dword	_ZN79_INTERNAL_01b20e0f_43_flash_fwd_hdim64_e4m3_paged_softcap_sm90_cu_de61a85f_32234cuda3std3__419piecewise_constructE
	.align		8
        /*0070*/ 	.dword	_ZN79_INTERNAL_01b20e0f_43_flash_fwd_hdim64_e4m3_paged_softcap_sm90_cu_de61a85f_32234cuda3std3__48in_placeE
	.align		8
        /*0078*/ 	.dword	_ZN79_INTERNAL_01b20e0f_43_flash_fwd_hdim64_e4m3_paged_softcap_sm90_cu_de61a85f_32234cuda3std6ranges3__45__cpo4swapE
	.align		8
        /*0080*/ 	.dword	_ZN79_INTERNAL_01b20e0f_43_flash_fwd_hdim64_e4m3_paged_softcap_sm90_cu_de61a85f_32234cuda3std6ranges3__45__cpo9iter_moveE
	.align		8
        /*0088*/ 	.dword	_ZN79_INTERNAL_01b20e0f_43_flash_fwd_hdim64_e4m3_paged_softcap_sm90_cu_de61a85f_32234cute7productE
	.align		8
        /*0090*/ 	.dword	_ZN79_INTERNAL_01b20e0f_43_flash_fwd_hdim64_e4m3_paged_softcap_sm90_cu_de61a85f_32234cute1_E
	.align		8
        /*0098*/ 	.dword	$str$23
	.align		8
        /*00a0*/ 	.dword	$str$24


//--------------------- .text._ZN7cutlass13device_kernelIN5flash11enable_sm90INS1_16FlashAttnFwdSm90INS1_25CollectiveMainloopFwdSm90ILi2EN4cute5tupleIJNS5_1CILi1EEES8_S8_EEENS6_IJNS7_ILi192EEENS7_ILi160EEENS7_ILi64EEEEEELi64ENS_12float_e4m3_tEfNS_4arch4Sm90ELb0ELb0ELb1ELb0ELb1ELb0ELb0ELb1ELb1ELb1ELb0ELb0EEENS1_21CollectiveEpilogueFwdINS6_IJSA_SC_SB_EEES9_NS_10bfloat16_tESG_Li384ELb0ELb1ELb0ELb1EEENS1_29StaticPersistentTileSchedulerILb0EEEEEEEEEvNT_6ParamsE --------------------------
	.section	.text._ZN7cutlass13device_kernelIN5flash11enable_sm90INS1_16FlashAttnFwdSm90INS1_25CollectiveMainloopFwdSm90ILi2EN4cute5tupleIJNS5_1CILi1EEES8_S8_EEENS6_IJNS7_ILi192EEENS7_ILi160EEENS7_ILi64EEEEEELi64ENS_12float_e4m3_tEfNS_4arch4Sm90ELb0ELb0ELb1ELb0ELb1ELb0ELb0ELb1ELb1ELb1ELb0ELb0EEENS1_21CollectiveEpilogueFwdINS6_IJSA_SC_SB_EEES9_NS_10bfloat16_tESG_Li384ELb0ELb1ELb0ELb1EEENS1_29StaticPersistentTileSchedulerILb0EEEEEEEEEvNT_6ParamsE,"ax",@progbits
	.align	128
.text._ZN7cutlass13device_kernelIN5flash11enable_sm90INS1_16FlashAttnFwdSm90INS1_25CollectiveMainloopFwdSm90ILi2EN4cute5tupleIJNS5_1CILi1EEES8_S8_EEENS6_IJNS7_ILi192EEENS7_ILi160EEENS7_ILi64EEEEEELi64ENS_12float_e4m3_tEfNS_4arch4Sm90ELb0ELb0ELb1ELb0ELb1ELb0ELb0ELb1ELb1ELb1ELb0ELb0EEENS1_21CollectiveEpilogueFwdINS6_IJSA_SC_SB_EEES9_NS_10bfloat16_tESG_Li384ELb0ELb1ELb0ELb1EEENS1_29StaticPersistentTileSchedulerILb0EEEEEEEEEvNT_6ParamsE:
        .type           _ZN7cutlass13device_kernelIN5flash11enable_sm90INS1_16FlashAttnFwdSm90INS1_25CollectiveMainloopFwdSm90ILi2EN4cute5tupleIJNS5_1CILi1EEES8_S8_EEENS6_IJNS7_ILi192EEENS7_ILi160EEENS7_ILi64EEEEEELi64ENS_12float_e4m3_tEfNS_4arch4Sm90ELb0ELb0ELb1ELb0ELb1ELb0ELb0ELb1ELb1ELb1ELb0ELb0EEENS1_21CollectiveEpilogueFwdINS6_IJSA_SC_SB_EEES9_NS_10bfloat16_tESG_Li384ELb0ELb1ELb0ELb1EEENS1_29StaticPersistentTileSchedulerILb0EEEEEEEEEvNT_6ParamsE,@function
        .size           _ZN7cutlass13device_kernelIN5flash11enable_sm90INS1_16FlashAttnFwdSm90INS1_25CollectiveMainloopFwdSm90ILi2EN4cute5tupleIJNS5_1CILi1EEES8_S8_EEENS6_IJNS7_ILi192EEENS7_ILi160EEENS7_ILi64EEEEEELi64ENS_12float_e4m3_tEfNS_4arch4Sm90ELb0ELb0ELb1ELb0ELb1ELb0ELb0ELb1ELb1ELb1ELb0ELb0EEENS1_21CollectiveEpilogueFwdINS6_IJSA_SC_SB_EEES9_NS_10bfloat16_tESG_Li384ELb0ELb1ELb0ELb1EEENS1_29StaticPersistentTileSchedulerILb0EEEEEEEEEvNT_6ParamsE,(.L_x_2747 - _ZN7cutlass13device_kernelIN5flash11enable_sm90INS1_16FlashAttnFwdSm90INS1_25CollectiveMainloopFwdSm90ILi2EN4cute5tupleIJNS5_1CILi1EEES8_S8_EEENS6_IJNS7_ILi192EEENS7_ILi160EEENS7_ILi64EEEEEELi64ENS_12float_e4m3_tEfNS_4arch4Sm90ELb0ELb0ELb1ELb0ELb1ELb0ELb0ELb1ELb1ELb1ELb0ELb0EEENS1_21CollectiveEpilogueFwdINS6_IJSA_SC_SB_EEES9_NS_10bfloat16_tESG_Li384ELb0ELb1ELb0ELb1EEENS1_29StaticPersistentTileSchedulerILb0EEEEEEEEEvNT_6ParamsE)
        .other          _ZN7cutlass13device_kernelIN5flash11enable_sm90INS1_16FlashAttnFwdSm90INS1_25CollectiveMainloopFwdSm90ILi2EN4cute5tupleIJNS5_1CILi1EEES8_S8_EEENS6_IJNS7_ILi192EEENS7_ILi160EEENS7_ILi64EEEEEELi64ENS_12float_e4m3_tEfNS_4arch4Sm90ELb0ELb0ELb1ELb0ELb1ELb0ELb0ELb1ELb1ELb1ELb0ELb0EEENS1_21CollectiveEpilogueFwdINS6_IJSA_SC_SB_EEES9_NS_10bfloat16_tESG_Li384ELb0ELb1ELb0ELb1EEENS1_29StaticPersistentTileSchedulerILb0EEEEEEEEEvNT_6ParamsE,@"STO_CUDA_ENTRY STV_DEFAULT"
_ZN7cutlass13device_kernelIN5flash11enable_sm90INS1_16FlashAttnFwdSm90INS1_25CollectiveMainloopFwdSm90ILi2EN4cute5tupleIJNS5_1CILi1EEES8_S8_EEENS6_IJNS7_ILi192EEENS7_ILi160EEENS7_ILi64EEEEEELi64ENS_12float_e4m3_tEfNS_4arch4Sm90ELb0ELb0ELb1ELb0ELb1ELb0ELb0ELb1ELb1ELb1ELb0ELb0EEENS1_21CollectiveEpilogueFwdINS6_IJSA_SC_SB_EEES9_NS_10bfloat16_tESG_Li384ELb0ELb1ELb0ELb1EEENS1_29StaticPersistentTileSchedulerILb0EEEEEEEEEvNT_6ParamsE:
[----:B------:R-:W0:Y:S02]  /*0000*/  LDC R1, c[0x0][0x28] ;  /* 0x00000a00ff017b82 */ /* 0x000e240000000800 */
[----:B0-----:R-:W-:Y:S01]  /*0010*/  VIADD R1, R1, 0xffffffd8 ;  /* 0xffffffd801017836 */ /* 0x001fe20000000000 */
[----:B------:R-:W0:Y:S01]  /*0020*/  S2R R3, SR_TID.X ;  /* 0x0000000000037919 */ /* 0x000e220000002100 */
[----:B------:R-:W-:Y:S01]  /*0030*/  ELECT P0, URZ, PT ;  /* 0x00000000003f782f */ /* 0x000fe20003800000 */
[----:B------:R-:W-:Y:S01]  /*0040*/  UMOV UR4, 0x80 ;  /* 0x0000008000047882 */ /* 0x000fe20000000000 */
[----:B------:R-:W-:Y:S01]  /*0050*/  UMOV UR7, 0x180 ;  /* 0x0000018000077882 */ /* 0x000fe20000000000 */
[----:B0-----:R-:W-:-:S05]  /*0060*/  SHF.R.U32.HI R0, RZ, 0x5, R3 ;  /* 0x00000005ff007819 */ /* 0x001fca0000011603 */
[----:B------:R-:W0:Y:S02]  /*0070*/  SHFL.IDX PT, R2, R0, RZ, 0x1f ;  /* 0x00001fff00027589 */ /* 0x000e2400000e0000 */
[C---:B0-----:R-:W-:Y:S02]  /*0080*/  ISETP.NE.OR P0, PT, R2.reuse, RZ, !P0 ;  /* 0x000000ff0200720c */ /* 0x041fe40004705670 */
[----:B------:R-:W-:Y:S02]  /*0090*/  ISETP.NE.AND P1, PT, R2, RZ, PT ;  /* 0x000000ff0200720c */ /* 0x000fe40003f25270 */
[----:B------:R-:W-:-:S06]  /*00a0*/  SHF.R.U32.HI R2, RZ, 0x7, R3 ;  /* 0x00000007ff027819 */ /* 0x000fcc0000011603 */
[----:B------:R-:W0:Y:S03]  /*00b0*/  SHFL.IDX PT, R2, R2, RZ, 0x1f ;  /* 0x00001fff02027589 */ /* 0x000e2600000e0000 */
[----:B------:R-:W-:Y:S01]  /*00c0*/  VOTEU.ALL UP0, P0 ;  /* 0x00000000003f7886 */ /* 0x000fe20000000000 */
[----:B------:R-:W-:-:S04]  /*00d0*/  VOTEU.ALL UP1, P0 ;  /* 0x00000000003f7886 */ /* 0x000fc80000020000 */
[----:B------:R-:W1:Y:S01]  /*00e0*/  @!UP0 S2UR UR8, SR_CgaCtaId ;  /* 0x00000000000889c3 */ /* 0x000e620000008800 */
[----:B------:R-:W-:Y:S01]  /*00f0*/  @!UP0 UMOV UR6, 0x400 ;  /* 0x0000040000068882 */ /* 0x000fe20000000000 */
[----:B------:R-:W-:-:S04]  /*0100*/  @!UP0 UIADD3 UR4, -UR4, 0x100000, URZ ;  /* 0x0010000004048890 */ /* 0x000fc8000fffe13f */
[----:B------:R-:W-:Y:S02]  /*0110*/  @!UP0 USHF.L.U32 UR5, UR4, 0xb, URZ ;  /* 0x0000000b04058899 */ /* 0x000fe4000800063f */
[----:B------:R-:W-:Y:S02]  /*0120*/  @!UP0 USHF.L.U32 UR4, UR4, 0x1, URZ ;  /* 0x0000000104048899 */ /* 0x000fe4000800063f */
[----:B-1----:R-:W-:Y:S02]  /*0130*/  @!UP0 ULEA UR8, UR8, UR6, 0x18 ;  /* 0x0000000608088291 */ /* 0x002fe4000f8ec03f */
[----:B------:R-:W-:-:S04]  /*0140*/  @!UP0 UIADD3 UR6, -UR7, 0x100000, URZ ;  /* 0x0010000007068890 */ /* 0x000fc8000fffe13f */
[----:B------:R-:W-:Y:S02]  /*0150*/  @!UP0 USHF.L.U32 UR7, UR6, 0xb, URZ ;  /* 0x0000000b06078899 */ /* 0x000fe4000800063f */
[----:B------:R-:W-:Y:S01]  /*0160*/  @!UP0 USHF.L.U32 UR6, UR6, 0x1, URZ ;  /* 0x0000000106068899 */ /* 0x000fe2000800063f */
[----:B------:R-:W-:-:S05]  /*0170*/  VOTEU.ALL UP0, P0 ;  /* 0x00000000003f7886 */ /* 0x000fca0000000000 */
[----:B------:R1:W2:Y:S06]  /*0180*/  @!UP0 SYNCS.EXCH.64 URZ, [UR8+0x13200], UR4 ;  /* 0x01320004083f85b2 */ /* 0x0002ac0008000100 */
[----:B------:R1:W3:Y:S02]  /*0190*/  @!UP1 SYNCS.EXCH.64 URZ, [UR8+0x13220], UR6 ;  /* 0x01322006083f95b2 */ /* 0x0002e40008000100 */
[----:B01----:R-:W-:Y:S05]  /*01a0*/  @P1 BRA `(.L_x_0) ;  /* 0x0000000000481947 */ /* 0x003fea0003800000 */
[----:B------:R-:W0:Y:S01]  /*01b0*/  S2UR UR5, SR_CgaCtaId ;  /* 0x00000000000579c3 */ /* 0x000e220000008800 */
[----:B------:R-:W-:Y:S01]  /*01c0*/  UMOV UR4, 0x400 ;  /* 0x0000040000047882 */ /* 0x000fe20000000000 */
[----:B------:R-:W-:Y:S01]  /*01d0*/  UMOV UR6, 0x80 ;  /* 0x0000008000067882 */ /* 0x000fe20000000000 */
[----:B------:R-:W-:Y:S01]  /*01e0*/  UMOV UR7, 0x180 ;  /* 0x0000018000077882 */ /* 0x000fe20000000000 */
[----:B------:R-:W-:Y:S01]  /*01f0*/  ELECT P0, URZ, PT ;  /* 0x00000000003f782f */ /* 0x000fe20003800000 */
[----:B0-----:R-:W-:Y:S02]  /*0200*/  ULEA UR8, UR5, UR4, 0x18 ;  /* 0x0000000405087291 */ /* 0x001fe4000f8ec03f */
[----:B------:R-:W-:-:S04]  /*0210*/  UIADD3 UR4, -UR6, 0x100000, URZ ;  /* 0x0010000006047890 */ /* 0x000fc8000fffe13f */
[----:B------:R-:W-:Y:S02]  /*0220*/  USHF.L.U32 UR5, UR4, 0xb, URZ ;  /* 0x0000000b04057899 */ /* 0x000fe4000800063f */
[----:B------:R-:W-:Y:S02]  /*0230*/  USHF.L.U32 UR4, UR4, 0x1, URZ ;  /* 0x0000000104047899 */ /* 0x000fe4000800063f */
[----:B------:R-:W-:-:S04]  /*0240*/  UIADD3 UR6, -UR7, 0x100000, URZ ;  /* 0x0010000007067890 */ /* 0x000fc8000fffe13f */
[----:B------:R-:W-:Y:S02]  /*0250*/  USHF.L.U32 UR7, UR6, 0xb, URZ ;  /* 0x0000000b06077899 */ /* 0x000fe4000800063f */
[----:B------:R-:W-:Y:S01]  /*0260*/  USHF.L.U32 UR6, UR6, 0x1, URZ ;  /* 0x0000000106067899 */ /* 0x000fe2000800063f */
[----:B------:R-:W0:Y:S03]  /*0270*/  FENCE.VIEW.ASYNC.S ;  /* 0x00000000000073c6 */ /* 0x000e260000000000 */
[----:B0-----:R0:W1:Y:S08]  /*0280*/  SYNCS.EXCH.64 URZ, [UR8+0x13230], UR4 ;  /* 0x01323004083f75b2 */ /* 0x0010700008000100 */
[----:B------:R0:W4:Y:S01]  /*0290*/  SYNCS.EXCH.64 URZ, [UR8+0x13240], UR6 ;  /* 0x01324006083f75b2 */ /* 0x0001220008000100 */
[----:B------:R0:W0:Y:S01]  /*02a0*/  SYNCS.EXCH.64 URZ, [UR8+0x13238], UR4 ;  /* 0x01323804083f75b2 */ /* 0x0000220008000100 */
[----:B------:R0:W0:Y:S01]  /*02b0*/  SYNCS.EXCH.64 URZ, [UR8+0x13248], UR6 ;  /* 0x01324806083f75b2 */ /* 0x0000220008000100 */
[----:B------:R-:W-:Y:S01]  /*02c0*/  NOP ;  /* 0x0000000000007918 */ /* 0x000fe20000000000 */
.L_x_0:
[----:B------:R-:W5:Y:S01]  /*02d0*/  SHFL.IDX PT, R3, R0, RZ, 0x1f ;  /* 0x00001fff00037589 */ /* 0x000f6200000e0000 */
[----:B------:R-:W-:Y:S01]  /*02e0*/  NOP ;  /* 0x0000000000007918 */ /* 0x000fe20000000000 */
[----:B-----5:R-:W-:-:S13]  /*02f0*/  ISETP.NE.AND P0, PT, R3, RZ, PT ;  /* 0x000000ff0300720c */ /* 0x020fda0003f05270 */
[----:B------:R-:W-:Y:S05]  /*0300*/  @P0 BRA `(.L_x_1) ;  /* 0x0000000000480947 */ /* 0x000fea0003800000 */
[----:B0-----:R-:W0:Y:S01]  /*0310*/  S2UR UR5, SR_CgaCtaId ;  /* 0x00000000000579c3 */ /* 0x001e220000008800 */
        /* <DEDUP_REMOVED lines=12> */
[----:B0-----:R0:W0:Y:S08]  /*03e0*/  SYNCS.EXCH.64 URZ, [UR8+0x13250], UR4 ;  /* 0x01325004083f75b2 */ /* 0x0010300008000100 */
[----:B------:R0:W0:Y:S01]  /*03f0*/  SYNCS.EXCH.64 URZ, [UR8+0x13260], UR6 ;  /* 0x01326006083f75b2 */ /* 0x0000220008000100 */
[----:B------:R0:W0:Y:S01]  /*0400*/  SYNCS.EXCH.64 URZ, [UR8+0x13258], UR4 ;  /* 0x01325804083f75b2 */ /* 0x0000220008000100 */
[----:B------:R0:W0:Y:S01]  /*0410*/  SYNCS.EXCH.64 URZ, [UR8+0x13268], UR6 ;  /* 0x01326806083f75b2 */ /* 0x0000220008000100 */
[----:B------:R-:W-:Y:S01]  /*0420*/  NOP ;  /* 0x0000000000007918 */ /* 0x000fe20000000000 */
.L_x_1:
[----:B------:R-:W5:Y:S01]  /*0430*/  SHFL.IDX PT, R3, R0, RZ, 0x1f ;  /* 0x00001fff00037589 */ /* 0x000f6200000e0000 */
[----:B------:R-:W-:Y:S01]  /*0440*/  NOP ;  /* 0x0000000000007918 */ /* 0x000fe20000000000 */
[----:B-----5:R-:W-:-:S13]  /*0450*/  ISETP.NE.AND P0, PT, R3, RZ, PT ;  /* 0x000000ff0300720c */ /* 0x020fda0003f05270 */
[----:B------:R-:W-:Y:S05]  /*0460*/  @P0 BRA `(.L_x_2) ;  /* 0x0000000000380947 */ /* 0x000fea0003800000 */
[----:B0-----:R-:W0:Y:S01]  /*0470*/  S2UR UR5, SR_CgaCtaId ;  /* 0x00000000000579c3 */ /* 0x001e220000008800 */
[----:B------:R-:W-:Y:S01]  /*0480*/  UMOV UR4, 0x400 ;  /* 0x0000040000047882 */ /* 0x000fe20000000000 */
[----:B------:R-:W-:Y:S01]  /*0490*/  UMOV UR7, 0x80 ;  /* 0x0000008000077882 */ /* 0x000fe20000000000 */
[----:B------:R-:W-:Y:S01]  /*04a0*/  ELECT P0, URZ, PT ;  /* 0x00000000003f782f */ /* 0x000fe20003800000 */
[----:B0-----:R-:W-:Y:S02]  /*04b0*/  ULEA UR6, UR5, UR4, 0x18 ;  /* 0x0000000405067291 */ /* 0x001fe4000f8ec03f */
[----:B------:R-:W-:-:S04]  /*04c0*/  UIADD3 UR4, -UR7, 0x100000, URZ ;  /* 0x0010000007047890 */ /* 0x000fc8000fffe13f */
[----:B------:R-:W-:Y:S02]  /*04d0*/  USHF.L.U32 UR5, UR4, 0xb, URZ ;  /* 0x0000000b04057899 */ /* 0x000fe4000800063f */
[----:B------:R-:W-:Y:S01]  /*04e0*/  USHF.L.U32 UR4, UR4, 0x1, URZ ;  /* 0x0000000104047899 */ /* 0x000fe2000800063f */
[----:B------:R-:W0:Y:S11]  /*04f0*/  FENCE.VIEW.ASYNC.S ;  /* 0x00000000000073c6 */ /* 0x000e360000000000 */
[----:B0-----:R0:W0:Y:S01]  /*0500*/  SYNCS.EXCH.64 URZ, [UR6+0x13270], UR4 ;  /* 0x01327004063f75b2 */ /* 0x0010220008000100 */
[----:B------:R0:W0:Y:S01]  /*0510*/  SYNCS.EXCH.64 URZ, [UR6+0x13280], UR4 ;  /* 0x01328004063f75b2 */ /* 0x0000220008000100 */
[----:B------:R0:W0:Y:S01]  /*0520*/  SYNCS.EXCH.64 URZ, [UR6+0x13278], UR4 ;  /* 0x01327804063f75b2 */ /* 0x0000220008000100 */
[----:B------:R0:W0:Y:S01]  /*0530*/  SYNCS.EXCH.64 URZ, [UR6+0x13288], UR4 ;  /* 0x01328804063f75b2 */ /* 0x0000220008000100 */
[----:B------:R-:W-:Y:S01]  /*0540*/  NOP ;  /* 0x0000000000007918 */ /* 0x000fe20000000000 */
.L_x_2:
        /* <DEDUP_REMOVED lines=22> */
.L_x_3:
[----:B------:R-:W5:Y:S01]  /*06b0*/  SHFL.IDX PT, R3, R0, RZ, 0x1f ;  /* 0x00001fff00037589 */ /* 0x000f6200000e0000 */
[----:B------:R-:W0:Y:S01]  /*06c0*/  S2UR UR48, SR_CgaCtaId ;  /* 0x00000000003079c3 */ /* 0x000e220000008800 */
[----:B------:R-:W-:Y:S01]  /*06d0*/  R2UR UR9, R2 ;  /* 0x00000000020972ca */ /* 0x000fe200000e0000 */
[----:B------:R-:W-:Y:S01]  /*06e0*/  NOP ;  /* 0x0000000000007918 */ /* 0x000fe20000000000 */
[----:B-----5:R-:W-:-:S13]  /*06f0*/  ISETP.NE.AND P0, PT, R3, RZ, PT ;  /* 0x000000ff0300720c */ /* 0x020fda0003f05270 */
[----:B0-----:R-:W-:Y:S05]  /*0700*/  @P0 BRA `(.L_x_4) ;  /* 0x0000000000480947 */ /* 0x001fea0003800000 */
        /* <DEDUP_REMOVED lines=18> */
.L_x_4:
[----:B------:R-:W-:Y:S01]  /*0830*/  UISETP.NE.AND UP0, UPT, UR9, URZ, UPT ;  /* 0x0000003f0900728c */ /* 0x000fe2000bf05270 */
[----:B------:R-:W-:Y:S01]  /*0840*/  NOP ;  /* 0x0000000000007918 */ /* 0x000fe20000000000 */
[----:B------:R-:W-:Y:S01]  /*0850*/  UMOV UR41, 0x1 ;  /* 0x0000000100297882 */ /* 0x000fe20000000000 */
[----:B------:R-:W-:Y:S01]  /*0860*/  ULDC.64 UR36, c[0x0][0x208] ;  /* 0x0000820000247ab9 */ /* 0x000fe20000000a00 */
[----:B------:R-:W-:Y:S01]  /*0870*/  USEL UR41, UR41, 0x2, !UP0 ;  /* 0x0000000229297887 */ /* 0x000fe2000c000000 */
[----:B01234-:R-:W-:Y:S01]  /*0880*/  BAR.SYNC.DEFER_BLOCKING 0x0 ;  /* 0x0000000000007b1d */ /* 0x01ffe20000010000 */
[----:B------:R-:W-:-:S13]  /*0890*/  PLOP3.LUT P0, PT, PT, PT, UP0, 0x80, 0x0 ;  /* 0x000000000000781c */ /* 0x000fda0003f0f008 */
[----:B------:R-:W-:Y:S05]  /*08a0*/  @!P0 BRA `(.L_x_5) ;  /* 0x0000008000cc8947 */ /* 0x000fea0003800000 */
.L_x_6:
[----:B------:R-:W-:-:S08]  /*08b0*/  NOP ;  /* 0x0000000000007918 */ /* 0x000fd00000000000 */
[----:B------:R-:W0:Y:S02]  /*08c0*/  USETMAXREG.TRY_ALLOC.CTAPOOL UP0, 0xa0 ;  /* 0x000000a0000079c8 */ /* 0x000e240008000600 */
[----:B0-----:R-:W-:-:S13]  /*08d0*/  PLOP3.LUT P0, PT, PT, PT, UP0, 0x80, 0x0 ;  /* 0x000000000000781c */ /* 0x001fda0003f0f008 */
[----:B------:R-:W-:Y:S05]  /*08e0*/  @!P0 BRA `(.L_x_6) ;  /* 0xfffffffc00f08947 */ /* 0x000fea000383ffff */
[----:B------:R-:W0:Y:S08]  /*08f0*/  S2UR UR43, SR_CTAID.X ;  /* 0x00000000002b79c3 */ /* 0x000e300000002500 */
[----:B------:R-:W-:Y:S08]  /*0900*/  BAR.ARV 0x8, 0x200 ;  /* 0x0208000000007b1d */ /* 0x000ff00000002000 */
[----:B------:R-:W0:Y:S02]  /*0910*/  LDC R0, c[0x0][0xc34] ;  /* 0x00030d00ff007b82 */ /* 0x000e240000000800 */
[----:B0-----:R-:W-:-:S13]  /*0920*/  ISETP.LE.AND P0, PT, R0, UR43, PT ;  /* 0x0000002b00007c0c */ /* 0x001fda000bf03270 */
[----:B------:R-:W-:Y:S05]  /*0930*/  @P0 EXIT ;  /* 0x000000000000094d */ /* 0x000fea0003800000 */
[----:B------:R-:W0:Y:S01]  /*0940*/  S2R R2, SR_TID.X ;  /* 0x0000000000027919 */ /* 0x000e220000002100 */
[----:B------:R-:W-:Y:S01]  /*0950*/  IMAD.MOV.U32 R10, RZ, RZ, -0x2 ;  /* 0xfffffffeff0a7424 */ /* 0x000fe200078e00ff */
[----:B------:R-:W-:Y:S01]  /*0960*/  ULOP3.LUT UR42, UR41, 0x1, URZ, 0xfc, !UPT ;  /* 0x00000001292a7892 */ /* 0x000fe2000f8efc3f */
[----:B------:R-:W-:Y:S01]  /*0970*/  UMOV UR38, URZ ;  /* 0x0000003f00267c82 */ /* 0x000fe20008000000 */
[----:B------:R-:W-:Y:S01]  /*0980*/  UMOV UR39, URZ ;  /* 0x0000003f00277c82 */ /* 0x000fe20008000000 */
[----:B------:R-:W-:Y:S01]  /*0990*/  UMOV UR40, URZ ;  /* 0x0000003f00287c82 */ /* 0x000fe20008000000 */
[----:B0-----:R-:W-:-:S05]  /*09a0*/  VIADD R16, R2, 0xffffff80 ;  /* 0xffffff8002107836 */ /* 0x001fca0000000000 */
[----:B------:R-:W-:-:S04]  /*09b0*/  SHF.R.S32.HI R3, RZ, 0x1f, R16 ;  /* 0x0000001fff037819 */ /* 0x000fc80000011410 */
[CC--:B------:R-:W-:Y:S02]  /*09c0*/  LEA.HI R19, R3.reuse, R16.reuse, RZ, 0x7 ;  /* 0x0000001003137211 */ /* 0x0c0fe400078f38ff */
[-C--:B------:R-:W-:Y:S02]  /*09d0*/  LEA.HI R0, R3, R16.reuse, RZ, 0x4 ;  /* 0x0000001003007211 */ /* 0x080fe400078f20ff */
[----:B------:R-:W-:Y:S02]  /*09e0*/  LOP3.LUT R5, R19, 0xffffff80, RZ, 0xc0, !PT ;  /* 0xffffff8013057812 */ /* 0x000fe400078ec0ff */
[CC--:B------:R-:W-:Y:S02]  /*09f0*/  LEA.HI R2, R3.reuse, R16.reuse, RZ, 0x5 ;  /* 0x0000001003027211 */ /* 0x0c0fe400078f28ff */
[----:B------:R-:W-:Y:S01]  /*0a00*/  SHF.R.S32.HI R7, RZ, 0x4, R0 ;  /* 0x00000004ff077819 */ /* 0x000fe20000011400 */
[----:B------:R-:W-:Y:S01]  /*0a10*/  IMAD.IADD R18, R16, 0x1, -R5 ;  /* 0x0000000110127824 */ /* 0x000fe200078e0a05 */
[----:B------:R-:W-:-:S02]  /*0a20*/  LEA.HI R6, R3, R16, RZ, 0x2 ;  /* 0x0000001003067211 */ /* 0x000fc400078f10ff */
[----:B------:R-:W-:Y:S02]  /*0a30*/  LEA.HI R17, R3, R16, RZ, 0x3 ;  /* 0x0000001003117211 */ /* 0x000fe400078f18ff */
[----:B------:R-:W-:Y:S02]  /*0a40*/  SHF.R.S32.HI R5, RZ, 0x1f, R18 ;  /* 0x0000001fff057819 */ /* 0x000fe40000011412 */
[----:B------:R-:W-:Y:S02]  /*0a50*/  SHF.L.U32 R4, R2, 0x5, RZ ;  /* 0x0000000502047819 */ /* 0x000fe400000006ff */
[----:B------:R-:W-:Y:S02]  /*0a60*/  LEA.HI R2, R5, R18, RZ, 0x2 ;  /* 0x0000001205027211 */ /* 0x000fe400078f10ff */
[C---:B------:R-:W-:Y:S02]  /*0a70*/  LOP3.LUT R3, R0.reuse, 0x3fffff0, RZ, 0xc0, !PT ;  /* 0x03fffff000037812 */ /* 0x040fe400078ec0ff */
[----:B------:R-:W-:-:S02]  /*0a80*/  LEA.HI R0, R0, R7, RZ, 0x1 ;  /* 0x0000000700007211 */ /* 0x000fc400078f08ff */
[----:B------:R-:W-:Y:S01]  /*0a90*/  LOP3.LUT R11, R6, 0xfffffffc, RZ, 0xc0, !PT ;  /* 0xfffffffc060b7812 */ /* 0x000fe200078ec0ff */
[C---:B------:R-:W-:Y:S01]  /*0aa0*/  IMAD.IADD R3, R16.reuse, 0x1, -R3 ;  /* 0x0000000110037824 */ /* 0x040fe200078e0a03 */
[--C-:B------:R-:W-:Y:S02]  /*0ab0*/  SHF.R.S32.HI R6, RZ, 0x2, R2.reuse ;  /* 0x00000002ff067819 */ /* 0x100fe40000011402 */
[----:B------:R-:W-:Y:S01]  /*0ac0*/  SHF.R.S32.HI R9, RZ, 0x1f, R2 ;  /* 0x0000001fff097819 */ /* 0x000fe20000011402 */
[----:B------:R-:W-:Y:S01]  /*0ad0*/  IMAD.IADD R8, R16, 0x1, -R11 ;  /* 0x0000000110087824 */ /* 0x000fe200078e0a0b */
[----:B------:R-:W-:Y:S02]  /*0ae0*/  LOP3.LUT R0, R0, 0x1ffffffe, RZ, 0xc0, !PT ;  /* 0x1ffffffe00007812 */ /* 0x000fe400078ec0ff */
[----:B------:R-:W-:Y:S02]  /*0af0*/  SHF.R.S32.HI R19, RZ, 0x7, R19 ;  /* 0x00000007ff137819 */ /* 0x000fe40000011413 */
[----:B------:R-:W-:Y:S01]  /*0b00*/  LEA.HI R9, R9, R6, RZ, 0x3 ;  /* 0x0000000609097211 */ /* 0x000fe200078f18ff */
[----:B------:R-:W-:Y:S01]  /*0b10*/  IMAD.IADD R156, R7, 0x1, -R0 ;  /* 0x00000001079c7824 */ /* 0x000fe200078e0a00 */
[----:B------:R-:W-:Y:S01]  /*0b20*/  LEA.HI R5, R5, R18, RZ, 0x5 ;  /* 0x0000001205057211 */ /* 0x000fe200078f28ff */
[----:B------:R-:W-:Y:S01]  /*0b30*/  IMAD.HI R0, R19, 0x55555556, RZ ;  /* 0x5555555613007827 */ /* 0x000fe200078e02ff */
[----:B------:R-:W-:-:S02]  /*0b40*/  LOP3.LUT R11, R9, 0xfffffff8, RZ, 0xc0, !PT ;  /* 0xfffffff8090b7812 */ /* 0x000fc400078ec0ff */
[----:B------:R-:W-:Y:S02]  /*0b50*/  LOP3.LUT R4, R4, 0xfffffc00, RZ, 0xc0, !PT ;  /* 0xfffffc0004047812 */ /* 0x000fe400078ec0ff */
[----:B------:R-:W-:Y:S01]  /*0b60*/  LEA.HI R0, R0, R0, RZ, 0x1 ;  /* 0x0000000000007211 */ /* 0x000fe200078f08ff */
[----:B------:R-:W-:Y:S01]  /*0b70*/  IMAD.IADD R6, R6, 0x1, -R11 ;  /* 0x0000000106067824 */ /* 0x000fe200078e0a0b */
[----:B------:R-:W-:Y:S02]  /*0b80*/  SHF.R.S32.HI R5, RZ, 0x5, R5 ;  /* 0x00000005ff057819 */ /* 0x000fe40000011405 */
[----:B------:R-:W-:Y:S01]  /*0b90*/  LEA R9, R3, R4, 0x6 ;  /* 0x0000000403097211 */ /* 0x000fe200078e30ff */
[----:B------:R-:W-:Y:S01]  /*0ba0*/  IMAD R0, R0, -0x3, R19 ;  /* 0xfffffffd00007824 */ /* 0x000fe200078e0213 */
[----:B------:R-:W-:Y:S01]  /*0bb0*/  LEA.HI R4, R8, R8, RZ, 0x1 ;  /* 0x0000000808047211 */ /* 0x000fe200078f08ff */
[----:B------:R-:W-:Y:S01]  /*0bc0*/  IMAD R5, R5, 0x10, R6 ;  /* 0x0000001005057824 */ /* 0x000fe200078e0206 */
[----:B------:R-:W-:Y:S01]  /*0bd0*/  LOP3.LUT R3, R2, 0x7ffffffc, RZ, 0xc0, !PT ;  /* 0x7ffffffc02037812 */ /* 0x000fe200078ec0ff */
[----:B------:R-:W-:Y:S01]  /*0be0*/  IMAD R156, R156, 0x8, R9 ;  /* 0x000000089c9c7824 */ /* 0x000fe200078e0209 */
[----:B------:R-:W-:-:S02]  /*0bf0*/  LOP3.LUT R7, R4, 0x1ffffffe, RZ, 0xc0, !PT ;  /* 0x1ffffffe04077812 */ /* 0x000fc400078ec0ff */
[----:B------:R-:W-:Y:S02]  /*0c00*/  LOP3.LUT R13, R17, 0xfffffff8, RZ, 0xc0, !PT ;  /* 0xfffffff8110d7812 */ /* 0x000fe400078ec0ff */
[----:B------:R-:W-:Y:S01]  /*0c10*/  IADD3 R3, R18, -R3, RZ ;  /* 0x8000000312037210 */ /* 0x000fe20007ffe0ff */
[----:B------:R-:W-:Y:S01]  /*0c20*/  IMAD.IADD R7, R8, 0x1, -R7 ;  /* 0x0000000108077824 */ /* 0x000fe200078e0a07 */
[----:B------:R-:W-:Y:S01]  /*0c30*/  LEA R22, R0, R5, 0x6 ;  /* 0x0000000500167211 */ /* 0x000fe200078e30ff */
[----:B------:R-:W-:Y:S01]  /*0c40*/  IMAD.IADD R16, R16, 0x1, -R13 ;  /* 0x0000000110107824 */ /* 0x000fe200078e0a0d */
[----:B------:R-:W-:Y:S01]  /*0c50*/  SHF.R.S32.HI R17, RZ, 0x3, R17 ;  /* 0x00000003ff117819 */ /* 0x000fe20000011411 */
[----:B------:R-:W-:Y:S02]  /*0c60*/  IMAD R157, R3, R10, 0xa0 ;  /* 0x000000a0039d7424 */ /* 0x000fe400078e020a */
[----:B------:R-:W-:-:S07]  /*0c70*/  IMAD R23, R7, 0x8, R22 ;  /* 0x0000000807177824 */ /* 0x000fce00078e0216 */
.L_x_31:
[----:B-1----:R-:W0:Y:S01]  /*0c80*/  S2R R40, SR_CgaCtaId ;  /* 0x0000000000287919 */ /* 0x002e220000008800 */
[----:B------:R-:W-:Y:S01]  /*0c90*/  ULDC.64 UR6, c[0x0][0x418] ;  /* 0x0001060000067ab9 */ /* 0x000fe20000000a00 */
[----:B------:R-:W-:Y:S01]  /*0ca0*/  ULDC UR4, c[0x0][0xc38] ;  /* 0x00030e0000047ab9 */ /* 0x000fe20000000800 */
[----:B------:R-:W-:Y:S01]  /*0cb0*/  UISETP.NE.U32.AND UP0, UPT, UR6, URZ, UPT ;  /* 0x0000003f0600728c */ /* 0x000fe2000bf05070 */
[----:B------:R-:W1:Y:S01]  /*0cc0*/  SHFL.IDX PT, R0, R19, RZ, 0x1f ;  /* 0x00001fff13007589 */ /* 0x000e6200000e0000 */
[----:B------:R-:W-:Y:S01]  /*0cd0*/  UISETP.NE.AND UP1, UPT, UR4, 0x1, UPT ;  /* 0x000000010400788c */ /* 0x000fe2000bf25270 */
[----:B------:R-:W-:Y:S01]  /*0ce0*/  MOV R5, 0x400 ;  /* 0x0000040000057802 */ /* 0x000fe20000000f00 */
[----:B------:R-:W-:Y:S01]  /*0cf0*/  UISETP.NE.AND.EX UP0, UPT, UR7, URZ, UPT, UP0 ;  /* 0x0000003f0700728c */ /* 0x000fe2000bf05300 */
[----:B------:R-:W-:Y:S01]  /*0d00*/  ULDC UR46, c[0x0][0x424] ;  /* 0x00010900002e7ab9 */ /* 0x000fe20000000800 */
[----:B------:R-:W-:Y:S02]  /*0d10*/  ULDC UR4, c[0x0][0xc44] ;  /* 0x0003110000047ab9 */ /* 0x000fe40000000800 */
[----:B------:R-:W-:Y:S01]  /*0d20*/  USEL UR46, UR46, 0x1, UP0 ;  /* 0x000000012e2e7887 */ /* 0x000fe20008000000 */
[----:B------:R-:W-:Y:S01]  /*0d30*/  ULDC UR6, c[0x0][0x2f0] ;  /* 0x0000bc0000067ab9 */ /* 0x000fe20000000800 */
[----:B------:R-:W-:-:S02]  /*0d40*/  UISETP.NE.AND UP2, UPT, UR4, 0x1, UPT ;  /* 0x000000010400788c */ /* 0x000fc4000bf45270 */
[----:B------:R-:W-:Y:S01]  /*0d50*/  UIMAD UR46, UR46, UR6, URZ ;  /* 0x000000062e2e72a4 */ /* 0x000fe2000f8e023f */
[----:B------:R-:W-:Y:S01]  /*0d60*/  @UP1 ULDC UR4, c[0x0][0xc3c] ;  /* 0x00030f0000041ab9 */ /* 0x000fe20000000800 */
[----:B------:R-:W-:Y:S01]  /*0d70*/  @UP1 ULDC UR7, c[0x0][0xc40] ;  /* 0x0003100000071ab9 */ /* 0x000fe20000000800 */
[----:B------:R-:W-:Y:S02]  /*0d80*/  UIMAD.WIDE.U32 UR4, UR43, UR4, URZ ;  /* 0x000000042b0472a5 */ /* 0x000fe4000f8e003f */
[----:B------:R-:W-:Y:S01]  /*0d90*/  UIADD3 UR6, UR46, 0x9f, URZ ;  /* 0x0000009f2e067890 */ /* 0x000fe2000fffe03f */
[----:B------:R-:W-:Y:S01]  /*0da0*/  UMOV UR44, UR43 ;  /* 0x0000002b002c7c82 */ /* 0x000fe20008000000 */
[----:B------:R-:W-:Y:S02]  /*0db0*/  @UP1 USHF.R.U32.HI UR44, URZ, UR7, UR5 ;  /* 0x000000073f2c1299 */ /* 0x000fe40008011605 */
[----:B------:R-:W-:Y:S01]  /*0dc0*/  UIMAD.WIDE UR6, UR6, 0x66666667, URZ ;  /* 0x66666667060678a5 */ /* 0x000fe2000f8e023f */
[----:B-1----:R-:W-:Y:S01]  /*0dd0*/  IMAD.HI R2, R0, 0x55555556, RZ ;  /* 0x5555555600027827 */ /* 0x002fe200078e02ff */
[----:B------:R-:W-:-:S02]  /*0de0*/  @UP2 ULDC.64 UR8, c[0x0][0xc48] ;  /* 0x0003120000082ab9 */ /* 0x000fc40000000a00 */
[----:B------:R-:W-:Y:S01]  /*0df0*/  UIMAD.WIDE.U32 UR4, UR44, UR8, URZ ;  /* 0x000000082c0472a5 */ /* 0x000fe2000f8e003f */
[----:B0-----:R-:W-:Y:S01]  /*0e00*/  LEA R25, R40, R5, 0x18 ;  /* 0x0000000528197211 */ /* 0x001fe200078ec0ff */
[----:B------:R-:W-:Y:S01]  /*0e10*/  USHF.R.U32.HI UR47, URZ, 0x1f, UR7 ;  /* 0x0000001f3f2f7899 */ /* 0x000fe20008011607 */
[----:B------:R-:W-:Y:S01]  /*0e20*/  LEA.HI R3, R2, R2, RZ, 0x1 ;  /* 0x0000000202037211 */ /* 0x000fe200078f08ff */
[----:B------:R-:W-:Y:S01]  /*0e30*/  UMOV UR45, UR44 ;  /* 0x0000002c002d7c82 */ /* 0x000fe20008000000 */
[----:B------:R-:W-:Y:S02]  /*0e40*/  @UP2 USHF.R.U32.HI UR45, URZ, UR9, UR5 ;  /* 0x000000093f2d2299 */ /* 0x000fe40008011605 */
[----:B------:R-:W-:Y:S01]  /*0e50*/  ULEA.HI.SX32 UR47, UR7, UR47, 0x1a ;  /* 0x0000002f072f7291 */ /* 0x000fe2000f8fd23f */
[----:B------:R-:W-:Y:S02]  /*0e60*/  IMAD R3, R3, -0x3, R0 ;  /* 0xfffffffd03037824 */ /* 0x000fe400078e0200 */
[----:B------:R-:W-:-:S04]  /*0e70*/  VIADD R0, R25, 0xb000 ;  /* 0x0000b00019007836 */ /* 0x000fc80000000000 */
[----:B------:R-:W-:Y:S01]  /*0e80*/  IMAD R3, R3, 0x1000, R0 ;  /* 0x0000100003037824 */ /* 0x000fe200078e0200 */
[----:B------:R-:W-:-:S04]  /*0e90*/  LOP3.LUT P0, RZ, R0, 0x9f, RZ, 0xc0, !PT ;  /* 0x0000009f00ff7812 */ /* 0x000fc8000780c0ff */
[----:B------:R-:W-:-:S04]  /*0ea0*/  SHF.R.U32.HI R3, RZ, 0x4, R3 ;  /* 0x00000004ff037819 */ /* 0x000fc80000011603 */
[----:B------:R-:W-:-:S05]  /*0eb0*/  LOP3.LUT R24, R3, 0x3fff, RZ, 0xc0, !PT ;  /* 0x00003fff03187812 */ /* 0x000fca00078ec0ff */
[----:B------:R-:W-:Y:S05]  /*0ec0*/  @!P0 BRA `(.L_x_7) ;  /* 0x0000000000408947 */ /* 0x000fea0003800000 */
[----:B------:R-:W-:Y:S01]  /*0ed0*/  MOV R0, 0x0 ;  /* 0x0000000000007802 */ /* 0x000fe20000000f00 */
[----:B------:R-:W-:Y:S01]  /*0ee0*/  ULDC.64 UR4, c[0x4][0x98] ;  /* 0x0100260000047ab9 */ /* 0x000fe20000000a00 */
[----:B------:R-:W-:Y:S01]  /*0ef0*/  ULDC.64 UR6, c[0x4][0x30] ;  /* 0x01000c0000067ab9 */ /* 0x000fe20000000a00 */
[----:B------:R-:W-:Y:S01]  /*0f00*/  MOV R4, UR4 ;  /* 0x0000000400047c02 */ /* 0x000fe20008000f00 */
[----:B------:R0:W1:Y:S01]  /*0f10*/  LDC.64 R2, c[0x4][R0] ;  /* 0x0100000000027b82 */ /* 0x0000620000000a00 */
[----:B------:R-:W-:Y:S01]  /*0f20*/  IMAD.U32 R5, RZ, RZ, UR5 ;  /* 0x00000005ff057e24 */ /* 0x000fe2000f8e00ff */
[----:B------:R-:W-:Y:S01]  /*0f30*/  ULDC.64 UR4, c[0x4][0xa0] ;  /* 0x0100280000047ab9 */ /* 0x000fe20000000a00 */
[----:B------:R-:W-:Y:S01]  /*0f40*/  MOV R10, UR6 ;  /* 0x00000006000a7c02 */ /* 0x000fe20008000f00 */
[----:B------:R-:W-:Y:S01]  /*0f50*/  IMAD.U32 R6, RZ, RZ, UR4 ;  /* 0x00000004ff067e24 */ /* 0x000fe2000f8e00ff */
[----:B------:R-:W-:Y:S01]  /*0f60*/  MOV R13, RZ ;  /* 0x000000ff000d7202 */ /* 0x000fe20000000f00 */
[----:B------:R-:W-:-:S02]  /*0f70*/  IMAD.U32 R7, RZ, RZ, UR5 ;  /* 0x00000005ff077e24 */ /* 0x000fc4000f8e00ff */
[----:B------:R-:W-:Y:S02]  /*0f80*/  IMAD.U32 R11, RZ, RZ, UR7 ;  /* 0x00000007ff0b7e24 */ /* 0x000fe4000f8e00ff */
[----:B------:R-:W-:Y:S02]  /*0f90*/  IMAD.MOV.U32 R8, RZ, RZ, 0x70 ;  /* 0x00000070ff087424 */ /* 0x000fe400078e00ff */
[----:B0-----:R-:W-:-:S07]  /*0fa0*/  IMAD.MOV.U32 R12, RZ, RZ, 0x1 ;  /* 0x00000001ff0c7424 */ /* 0x001fce00078e00ff */
[----:B------:R-:W-:-:S07]  /*0fb0*/  LEPC R20, `(.L_x_7) ;  /* 0x000000001014794e */ /* 0x000fce0000000000 */
[----:B-1----:R-:W-:Y:S05]  /*0fc0*/  CALL.ABS.NOINC R2 ;  /* 0x0000000002007343 */ /* 0x002fea0003c00000 */
.L_x_7:
[----:B------:R-:W-:Y:S01]  /*0fd0*/  ULDC.64 UR6, c[0x0][0x990] ;  /* 0x0002640000067ab9 */ /* 0x000fe20000000a00 */
[----:B------:R-:W-:Y:S01]  /*0fe0*/  ULDC.64 UR4, c[0x0][0x998] ;  /* 0x0002660000047ab9 */ /* 0x000fe20000000a00 */
[----:B------:R-:W-:Y:S01]  /*0ff0*/  UISETP.NE.U32.AND UP0, UPT, UR6, URZ, UPT ;  /* 0x0000003f0600728c */ /* 0x000fe2000bf05070 */
[----:B------:R-:W-:Y:S01]  /*1000*/  IMAD.MOV.U32 R7, RZ, RZ, 0x3f800000 ;  /* 0x3f800000ff077424 */ /* 0x000fe200078e00ff */
[----:B------:R-:W-:Y:S01]  /*1010*/  UISETP.NE.U32.AND UP1, UPT, UR4, URZ, UPT ;  /* 0x0000003f0400728c */ /* 0x000fe2000bf25070 */
[----:B------:R-:W-:Y:S01]  /*1020*/  IMAD.MOV.U32 R0, RZ, RZ, 0x3f800000 ;  /* 0x3f800000ff007424 */ /* 0x000fe200078e00ff */
[----:B------:R-:W-:Y:S02]  /*1030*/  UISETP.NE.AND.EX UP0, UPT, UR7, URZ, UPT, UP0 ;  /* 0x0000003f0700728c */ /* 0x000fe4000bf05300 */
[----:B------:R-:W-:-:S04]  /*1040*/  UISETP.NE.AND.EX UP1, UPT, UR5, URZ, UPT, UP1 ;  /* 0x0000003f0500728c */ /* 0x000fc8000bf25310 */
[----:B------:R-:W-:Y:S02]  /*1050*/  PLOP3.LUT P0, PT, PT, PT, UP0, 0x80, 0x0 ;  /* 0x000000000000781c */ /* 0x000fe40003f0f008 */
[----:B------:R-:W-:-:S03]  /*1060*/  PLOP3.LUT P1, PT, PT, PT, UP1, 0x80, 0x0 ;  /* 0x000000000000781c */ /* 0x000fc60003f2f018 */
[----:B------:R-:W-:Y:S02]  /*1070*/  @UP0 USHF.R.S32.HI UR8, URZ, 0x1f, UR45 ;  /* 0x0000001f3f080899 */ /* 0x000fe4000801142d */
[----:B------:R-:W-:Y:S01]  /*1080*/  @UP1 USHF.R.S32.HI UR9, URZ, 0x1f, UR45 ;  /* 0x0000001f3f091899 */ /* 0x000fe2000801142d */
[----:B------:R-:W-:Y:S01]  /*1090*/  @UP0 ULDC.64 UR12, c[0x0][0x9a8] ;  /* 0x00026a00000c0ab9 */ /* 0x000fe20000000a00 */
[----:B------:R-:W-:Y:S02]  /*10a0*/  @UP0 UIADD3 UR16, -UR45, URZ, URZ ;  /* 0x0000003f2d100290 */ /* 0x000fe4000fffe13f */
[----:B------:R-:W-:Y:S01]  /*10b0*/  @UP1 UIADD3 UR20, -UR45, URZ, URZ ;  /* 0x0000003f2d141290 */ /* 0x000fe2000fffe13f */
[----:B------:R-:W-:Y:S01]  /*10c0*/  @UP1 ULDC.64 UR14, c[0x0][0x9b8] ;  /* 0x00026e00000e1ab9 */ /* 0x000fe20000000a00 */
[----:B------:R-:W-:Y:S02]  /*10d0*/  @UP0 UIMAD.WIDE.U32 UR10, UR45, UR12, URZ ;  /* 0x0000000c2d0a02a5 */ /* 0x000fe4000f8e003f */
[----:B------:R-:W-:Y:S01]  /*10e0*/  @UP0 UIMAD UR8, UR8, UR12, URZ ;  /* 0x0000000c080802a4 */ /* 0x000fe2000f8e023f */
[----:B------:R-:W-:Y:S01]  /*10f0*/  @UP0 ULDC UR17, c[0x0][0xc44] ;  /* 0x0003110000110ab9 */ /* 0x000fe20000000800 */
[----:B------:R-:W-:Y:S01]  /*1100*/  @UP1 ULDC UR21, c[0x0][0xc44] ;  /* 0x0003110000151ab9 */ /* 0x000fe20000000800 */
[----:B------:R-:W-:-:S02]  /*1110*/  @UP1 UIMAD UR12, UR9, UR14, URZ ;  /* 0x0000000e090c12a4 */ /* 0x000fc4000f8e023f */
[----:B------:R-:W-:Y:S02]  /*1120*/  @UP0 UIMAD UR16, UR17, UR16, UR44 ;  /* 0x00000010111002a4 */ /* 0x000fe4000f8e022c */
[----:B------:R-:W-:Y:S02]  /*1130*/  @UP1 UIMAD UR20, UR21, UR20, UR44 ;  /* 0x00000014151412a4 */ /* 0x000fe4000f8e022c */
[----:B------:R-:W-:Y:S02]  /*1140*/  @UP0 UIMAD UR18, UR45, UR13, UR8 ;  /* 0x0000000d2d1202a4 */ /* 0x000fe4000f8e0208 */
[----:B------:R-:W-:Y:S02]  /*1150*/  @UP0 USHF.R.S32.HI UR17, URZ, 0x1f, UR16 ;  /* 0x0000001f3f110899 */ /* 0x000fe40008011410 */
[----:B------:R-:W-:Y:S02]  /*1160*/  @UP1 USHF.R.S32.HI UR21, URZ, 0x1f, UR20 ;  /* 0x0000001f3f151899 */ /* 0x000fe40008011414 */
[----:B------:R-:W-:-:S02]  /*1170*/  @UP1 UIMAD.WIDE.U32 UR8, UR45, UR14, URZ ;  /* 0x0000000e2d0812a5 */ /* 0x000fc4000f8e003f */
[----:B------:R-:W-:Y:S02]  /*1180*/  @UP1 UIMAD UR19, UR45, UR15, UR12 ;  /* 0x0000000f2d1312a4 */ /* 0x000fe4000f8e020c */
[----:B------:R-:W-:Y:S01]  /*1190*/  @UP0 UIADD3 UR11, UR11, UR18, URZ ;  /* 0x000000120b0b0290 */ /* 0x000fe2000fffe03f */
[----:B------:R-:W-:Y:S01]  /*11a0*/  @UP0 ULDC.64 UR14, c[0x0][0x9b0] ;  /* 0x00026c00000e0ab9 */ /* 0x000fe20000000a00 */
[----:B------:R-:W-:Y:S01]  /*11b0*/  @UP1 ULDC.64 UR12, c[0x0][0x9c0] ;  /* 0x00027000000c1ab9 */ /* 0x000fe20000000a00 */
[----:B------:R-:W-:Y:S02]  /*11c0*/  @UP0 UIMAD UR17, UR17, UR14, URZ ;  /* 0x0000000e111102a4 */ /* 0x000fe4000f8e023f */
[----:B------:R-:W-:Y:S02]  /*11d0*/  @UP1 UIMAD UR18, UR21, UR12, URZ ;  /* 0x0000000c151212a4 */ /* 0x000fe4000f8e023f */
[----:B------:R-:W-:Y:S02]  /*11e0*/  @UP1 UIADD3 UR9, UR9, UR19, URZ ;  /* 0x0000001309091290 */ /* 0x000fe4000fffe03f */
[----:B------:R-:W-:-:S02]  /*11f0*/  @UP0 UIMAD UR17, UR16, UR15, UR17 ;  /* 0x0000000f101102a4 */ /* 0x000fc4000f8e0211 */
[----:B------:R-:W-:Y:S02]  /*1200*/  @UP1 UIMAD UR18, UR20, UR13, UR18 ;  /* 0x0000000d141212a4 */ /* 0x000fe4000f8e0212 */
[----:B------:R-:W-:Y:S02]  /*1210*/  @UP0 UIMAD.WIDE.U32 UR14, UR16, UR14, UR10 ;  /* 0x0000000e100e02a5 */ /* 0x000fe4000f8e000a */
[----:B------:R-:W-:Y:S02]  /*1220*/  @UP1 UIMAD.WIDE.U32 UR12, UR20, UR12, UR8 ;  /* 0x0000000c140c12a5 */ /* 0x000fe4000f8e0008 */
[----:B------:R-:W-:Y:S02]  /*1230*/  @UP0 UIADD3 UR9, UR15, UR17, URZ ;  /* 0x000000110f090290 */ /* 0x000fe4000fffe03f */
[----:B------:R-:W-:Y:S02]  /*1240*/  @UP0 ULEA UR6, UP2, UR14, UR6, 0x2 ;  /* 0x000000060e060291 */ /* 0x000fe4000f84103f */
[----:B------:R-:W-:-:S02]  /*1250*/  @UP1 UIADD3 UR8, UR13, UR18, URZ ;  /* 0x000000120d081290 */ /* 0x000fc4000fffe03f */
[----:B------:R-:W-:Y:S02]  /*1260*/  @UP1 ULEA UR4, UP3, UR12, UR4, 0x2 ;  /* 0x000000040c041291 */ /* 0x000fe4000f86103f */
[----:B------:R-:W-:Y:S01]  /*1270*/  @UP0 ULEA.HI.X UR7, UR14, UR7, UR9, 0x2, UP2 ;  /* 0x000000070e070291 */ /* 0x000fe200090f1409 */
[----:B------:R-:W-:Y:S01]  /*1280*/  IMAD.U32 R2, RZ, RZ, UR6 ;  /* 0x00000006ff027e24 */ /* 0x000fe2000f8e00ff */
[----:B------:R-:W-:Y:S02]  /*1290*/  @UP1 ULEA.HI.X UR5, UR12, UR5, UR8, 0x2, UP3 ;  /* 0x000000050c051291 */ /* 0x000fe400098f1408 */
[----:B------:R-:W-:Y:S02]  /*12a0*/  IMAD.U32 R4, RZ, RZ, UR4 ;  /* 0x00000004ff047e24 */ /* 0x000fe4000f8e00ff */
[----:B------:R-:W-:Y:S02]  /*12b0*/  MOV R3, UR7 ;  /* 0x0000000700037c02 */ /* 0x000fe40008000f00 */
[----:B------:R-:W-:-:S03]  /*12c0*/  IMAD.U32 R5, RZ, RZ, UR5 ;  /* 0x00000005ff057e24 */ /* 0x000fc6000f8e00ff */
[----:B------:R-:W2:Y:S04]  /*12d0*/  @P0 LDG.E R7, desc[UR36][R2.64] ;  /* 0x0000002402070981 */ /* 0x000ea8000c1e1900 */
[----:B------:R-:W2:Y:S01]  /*12e0*/  @P1 LDG.E R0, desc[UR36][R4.64] ;  /* 0x0000002404001981 */ /* 0x000ea2000c1e1900 */
[----:B------:R-:W-:Y:S01]  /*12f0*/  ULOP3.LUT UR4, UR38, 0x1, URZ, 0xc0, !UPT ;  /* 0x0000000126047892 */ /* 0x000fe2000f8ec03f */
[----:B------:R-:W-:-:S04]  /*1300*/  MOV R8, UR42 ;  /* 0x0000002a00087c02 */ /* 0x000fc80008000f00 */
[----:B------:R-:W-:Y:S01]  /*1310*/  ISETP.NE.AND P0, PT, R8, 0x3, PT ;  /* 0x000000030800780c */ /* 0x000fe20003f05270 */
[----:B------:R-:W-:Y:S01]  /*1320*/  IMAD.U32 R6, RZ, RZ, UR4 ;  /* 0x00000004ff067e24 */ /* 0x000fe2000f8e00ff */
[----:B------:R-:W-:-:S04]  /*1330*/  ULDC UR4, c[0x0][0x9d8] ;  /* 0x0002760000047ab9 */ /* 0x000fc80000000800 */
[----:B------:R-:W-:-:S04]  /*1340*/  SHF.L.U32 R6, R6, 0x1f, RZ ;  /* 0x0000001f06067819 */ /* 0x000fc800000006ff */
[----:B------:R-:W0:Y:S01]  /*1350*/  SYNCS.PHASECHK.TRANS64.TRYWAIT P1, [R25+URZ+0x13200], R6 ;  /* 0x01320006190075a7 */ /* 0x000e22000802017f */
[----:B--2---:R-:W-:-:S04]  /*1360*/  FMUL.FTZ R0, R7, R0 ;  /* 0x0000000007007220 */ /* 0x004fc80000410000 */
[----:B------:R-:W-:Y:S01]  /*1370*/  FMUL.FTZ R0, R0, UR4 ;  /* 0x0000000400007c20 */ /* 0x000fe20008410000 */
[----:B0-----:R-:W-:Y:S06]  /*1380*/  @!P1 BRA `(.L_x_8) ;  /* 0x000000bc00789947 */ /* 0x001fec0003800000 */
.L_x_99:
[----:B------:R-:W-:Y:S05]  /*1390*/  @!P0 BRA `(.L_x_9) ;  /* 0x0000000000048947 */ /* 0x000fea0003800000 */
[----:B------:R-:W-:Y:S01]  /*13a0*/  BPT.TRAP 0x1 ;  /* 0x000000040000795c */ /* 0x000fe20000300000 */
.L_x_9:
[----:B------:R-:W-:Y:S02]  /*13b0*/  IMAD.U32 R4, RZ, RZ, UR39 ;  /* 0x00000027ff047e24 */ /* 0x000fe4000f8e00ff */
[----:B------:R-:W-:-:S03]  /*13c0*/  IMAD.U32 R2, RZ, RZ, UR40 ;  /* 0x00000028ff027e24 */ /* 0x000fc6000f8e00ff */
[----:B------:R-:W-:Y:S01]  /*13d0*/  SHF.L.U32 R4, R4, 0x1f, RZ ;  /* 0x0000001f04047819 */ /* 0x000fe200000006ff */
[----:B------:R-:W-:-:S04]  /*13e0*/  IMAD R3, R2, 0x8, R25 ;  /* 0x0000000802037824 */ /* 0x000fc800078e0219 */
[----:B------:R1:W2:Y:S01]  /*13f0*/  SYNCS.PHASECHK.TRANS64.TRYWAIT P1, [R3+URZ+0x13230], R4 ;  /* 0x01323004030075a7 */ /* 0x0002a2000802017f */
[----:B------:R-:W-:Y:S05]  /*1400*/  @!P0 BRA `(.L_x_10) ;  /* 0x0000000000048947 */ /* 0x000fea0003800000 */
[----:B------:R-:W-:Y:S01]  /*1410*/  BPT.TRAP 0x1 ;  /* 0x000000040000795c */ /* 0x000fe20000300000 */
.L_x_10:
[----:B------:R-:W-:Y:S01]  /*1420*/  IADD3 R2, R25, 0xe000, RZ ;  /* 0x0000e00019027810 */ /* 0x000fe20007ffe0ff */
[----:B------:R-:W-:-:S03]  /*1430*/  IMAD.MOV.U32 R55, RZ, RZ, RZ ;  /* 0x000000ffff377224 */ /* 0x000fc600078e00ff */
[----:B------:R-:W-:-:S04]  /*1440*/  SHF.R.U32.HI R2, RZ, 0x4, R2 ;  /* 0x00000004ff027819 */ /* 0x000fc80000011602 */
[----:B------:R-:W-:Y:S01]  /*1450*/  LOP3.LUT R2, R2, 0x3fff, RZ, 0xc0, !PT ;  /* 0x00003fff02027812 */ /* 0x000fe200078ec0ff */
[----:B--2---:R-:W-:Y:S06]  /*1460*/  @P1 BRA `(.L_x_11) ;  /* 0x0000000000081947 */ /* 0x004fec0003800000 */
[----:B------:R-:W2:Y:S02]  /*1470*/  SYNCS.PHASECHK.TRANS64.TRYWAIT P1, [R3+URZ+0x13230], R4 ;  /* 0x01323004030075a7 */ /* 0x000ea4000802017f */
[----:B--2---:R-:W-:Y:S05]  /*1480*/  @!P1 BRA `(.L_x_12) ;  /* 0x000000bc004c9947 */ /* 0x004fea0003800000 */
.L_x_11:
[----:B------:R-:W-:Y:S05]  /*1490*/  WARPSYNC.ALL ;  /* 0x0000000000007948 */ /* 0x000fea0003800000 */
[----:B------:R-:W-:-:S04]  /*14a0*/  LOP3.LUT R2, R2, 0x10000, RZ, 0xfc, !PT ;  /* 0x0001000002027812 */ /* 0x000fc800078efcff */
[----:B------:R-:W-:Y:S01]  /*14b0*/  R2UR UR4, R2 ;  /* 0x00000000020472ca */ /* 0x000fe200000e0000 */
[----:B------:R-:W-:Y:S01]  /*14c0*/  WARPGROUP.ARRIVE ;  /* 0x00000000000079c5 */ /* 0x000fe20000000000 */
[----:B-12---:R-:W-:Y:S01]  /*14d0*/  LOP3.LUT R4, R24, 0x10000, RZ, 0xfc, !PT ;  /* 0x0001000018047812 */ /* 0x006fe200078efcff */
[----:B------:R-:W-:Y:S01]  /*14e0*/  UMOV UR15, 0x80000020 ;  /* 0x80000020000f7882 */ /* 0x000fe20000000000 */
[----:B------:R-:W-:Y:S01]  /*14f0*/  UMOV UR13, 0x80000020 ;  /* 0x80000020000d7882 */ /* 0x000fe20000000000 */
[----:B------:R-:W-:Y:S01]  /*1500*/  UMOV UR9, 0x80000020 ;  /* 0x8000002000097882 */ /* 0x000fe20000000000 */
[C---:B------:R-:W-:Y:S01]  /*1510*/  R2UR UR12, R4.reuse ;  /* 0x00000000040c72ca */ /* 0x040fe200000e0000 */
[----:B------:R-:W-:Y:S01]  /*1520*/  VIADD R4, R4, 0x2 ;  /* 0x0000000204047836 */ /* 0x000fe20000000000 */
[----:B------:R-:W-:-:S04]  /*1530*/  UMOV UR11, 0x80000020 ;  /* 0x80000020000b7882 */ /* 0x000fc80000000000 */
[----:B------:R-:W-:Y:S01]  /*1540*/  R2UR UR8, R4 ;  /* 0x00000000040872ca */ /* 0x000fe200000e0000 */
[----:B------:R-:W-:-:S04]  /*1550*/  UIMAD UR4, UR40, 0x280, UR4 ;  /* 0x00000280280478a4 */ /* 0x000fc8000f8e0204 */
[----:B------:R-:W-:Y:S02]  /*1560*/  UIADD3 UR5, UR4, 0x80, URZ ;  /* 0x0000008004057890 */ /* 0x000fe4000fffe03f */
[----:B------:R-:W-:Y:S02]  /*1570*/  UIADD3 UR6, UR4, 0x100, URZ ;  /* 0x0000010004067890 */ /* 0x000fe4000fffe03f */
[----:B------:R-:W-:Y:S01]  /*1580*/  UMOV UR14, UR4 ;  /* 0x00000004000e7c82 */ /* 0x000fe20008000000 */
[----:B------:R-:W-:Y:S01]  /*1590*/  UIADD3 UR7, UR4, 0x180, URZ ;  /* 0x0000018004077890 */ /* 0x000fe2000fffe03f */
[----:B------:R-:W-:Y:S01]  /*15a0*/  QGMMA.64x32x32.F32.E4M3.E4M3 R104, gdesc[UR12], RZ, !UPT, gsb0 ;  /* 0x006000000c6879f3 */ /* 0x000fe2000c0008ff */
[----:B------:R-:W-:Y:S01]  /*15b0*/  UMOV UR14, UR5 ;  /* 0x00000005000e7c82 */ /* 0x000fe20008000000 */
[----:B------:R-:W-:Y:S01]  /*15c0*/  UMOV UR15, 0x80000020 ;  /* 0x80000020000f7882 */ /* 0x000fe20000000000 */
[----:B------:R-:W-:Y:S02]  /*15d0*/  UIADD3 UR5, UR4, 0x200, URZ ;  /* 0x0000020004057890 */ /* 0x000fe4000fffe03f */
[----:B------:R-:W-:Y:S01]  /*15e0*/  UIADD3 UR10, UR4, 0x2, URZ ;  /* 0x00000002040a7890 */ /* 0x000fe2000fffe03f */
[----:B------:R-:W-:-:S02]  /*15f0*/  WARPGROUP.DEPBAR.LE gsb0, 0x0 ;  /* 0x00008000000079c5 */ /* 0x000fc40000010000 */
[----:B------:R-:W-:-:S06]  /*1600*/  WARPGROUP.ARRIVE ;  /* 0x00000000000079c5 */ /* 0x000fcc0000000000 */
[----:B------:R-:W-:Y:S01]  /*1610*/  QGMMA.64x32x32.F32.E4M3.E4M3 R88, gdesc[UR12], RZ, !UPT, gsb0 ;  /* 0x006000000c5879f3 */ /* 0x000fe2000c0008ff */
[----:B------:R-:W-:Y:S01]  /*1620*/  UMOV UR14, UR6 ;  /* 0x00000006000e7c82 */ /* 0x000fe20008000000 */
[----:B------:R-:W-:Y:S01]  /*1630*/  UMOV UR15, 0x80000020 ;  /* 0x80000020000f7882 */ /* 0x000fe20000000000 */
[----:B------:R-:W-:Y:S01]  /*1640*/  UIADD3 UR6, UR4, 0x102, URZ ;  /* 0x0000010204067890 */ /* 0x000fe2000fffe03f */
[----:B------:R-:W-:Y:S02]  /*1650*/  WARPGROUP.DEPBAR.LE gsb0, 0x0 ;  /* 0x00008000000079c5 */ /* 0x000fe40000010000 */
        /* <DEDUP_REMOVED lines=10> */
[----:B------:R-:W-:Y:S02]  /*1700*/  UIADD3 UR5, UR4, 0x82, URZ ;  /* 0x0000008204057890 */ /* 0x000fe4000fffe03f */
[----:B------:R-:W-:Y:S01]  /*1710*/  UIADD3 UR4, UR4, 0x202, URZ ;  /* 0x0000020204047890 */ /* 0x000fe2000fffe03f */
[----:B------:R-:W-:Y:S02]  /*1720*/  WARPGROUP.DEPBAR.LE gsb0, 0x0 ;  /* 0x00008000000079c5 */ /* 0x000fe40000010000 */
[----:B0-----:R-:W-:-:S06]  /*1730*/  WARPGROUP.ARRIVE ;  /* 0x00000000000079c5 */ /* 0x001fcc0000000000 */
[----:B------:R-:W-:Y:S03]  /*1740*/  QGMMA.64x32x32.F32.E4M3.E4M3 R24, gdesc[UR12], RZ, !UPT, gsb0 ;  /* 0x006000000c1879f3 */ /* 0x000fe6000c0008ff */
[----:B------:R-:W-:Y:S02]  /*1750*/  WARPGROUP.DEPBAR.LE gsb0, 0x0 ;  /* 0x00008000000079c5 */ /* 0x000fe40000010000 */
[----:B------:R-:W-:-:S06]  /*1760*/  WARPGROUP.ARRIVE ;  /* 0x00000000000079c5 */ /* 0x000fcc0000000000 */
[----:B------:R-:W-:Y:S01]  /*1770*/  QGMMA.64x32x32.F32.E4M3.E4M3 R104, gdesc[UR8], R104, gsb0 ;  /* 0x00600000086879f3 */ /* 0x000fe20008000868 */
[----:B------:R-:W-:Y:S01]  /*1780*/  UMOV UR10, UR5 ;  /* 0x00000005000a7c82 */ /* 0x000fe20008000000 */
[----:B------:R-:W-:Y:S01]  /*1790*/  UMOV UR11, 0x80000020 ;  /* 0x80000020000b7882 */ /* 0x000fe20000000000 */
        /* <DEDUP_REMOVED lines=17> */
[----:B------:R-:W-:Y:S03]  /*18b0*/  QGMMA.64x32x32.F32.E4M3.E4M3 R24, gdesc[UR8], R24, gsb0 ;  /* 0x00600000081879f3 */ /* 0x000fe60008000818 */
[----:B------:R-:W-:Y:S02]  /*18c0*/  WARPGROUP.DEPBAR.LE gsb0, 0x0 ;  /* 0x00008000000079c5 */ /* 0x000fe40000010000 */
[----:B------:R-:W-:Y:S05]  /*18d0*/  @!P0 BRA `(.L_x_13) ;  /* 0x0000000000048947 */ /* 0x000fea0003800000 */
[----:B------:R-:W-:Y:S01]  /*18e0*/  BPT.TRAP 0x1 ;  /* 0x000000040000795c */ /* 0x000fe20000300000 */
.L_x_13:
[C---:B------:R-:W-:Y:S01]  /*18f0*/  FMUL.FTZ R4, R0.reuse, R104 ;  /* 0x0000006800047220 */ /* 0x040fe20000410000 */
[C---:B------:R-:W-:Y:S01]  /*1900*/  FMUL.FTZ R5, R0.reuse, R105 ;  /* 0x0000006900057220 */ /* 0x040fe20000410000 */
[C---:B------:R-:W-:Y:S01]  /*1910*/  FMUL.FTZ R8, R0.reuse, R108 ;  /* 0x0000006c00087220 */ /* 0x040fe20000410000 */
[C---:B------:R-:W-:Y:S01]  /*1920*/  FMUL.FTZ R9, R0.reuse, R109 ;  /* 0x0000006d00097220 */ /* 0x040fe20000410000 */
[C---:B------:R-:W-:Y:S01]  /*1930*/  FMUL.FTZ R47, R0.reuse, R92 ;  /* 0x0000005c002f7220 */ /* 0x040fe20000410000 */
[C---:B------:R-:W-:Y:S01]  /*1940*/  FMUL.FTZ R48, R0.reuse, R93 ;  /* 0x0000005d00307220 */ /* 0x040fe20000410000 */
[----:B------:R-:W0:Y:S01]  /*1950*/  MUFU.TANH R4, R4 ;  /* 0x0000000400047308 */ /* 0x000e220000002400 */
[C---:B------:R-:W-:Y:S01]  /*1960*/  FMUL.FTZ R92, R0.reuse, R32 ;  /* 0x00000020005c7220 */ /* 0x040fe20000410000 */
[----:B------:R-:W-:Y:S01]  /*1970*/  MOV R93, UR47 ;  /* 0x0000002f005d7c02 */ /* 0x000fe20008000f00 */
[----:B------:R-:W-:Y:S02]  /*1980*/  VIADD R32, R157, UR46 ;  /* 0x0000002e9d207c36 */ /* 0x000fe40008000000 */
[C---:B------:R-:W-:Y:S01]  /*1990*/  FMUL.FTZ R12, R0.reuse, R112 ;  /* 0x00000070000c7220 */ /* 0x040fe20000410000 */
[C---:B------:R-:W-:Y:S01]  /*19a0*/  FMUL.FTZ R6, R0.reuse, R106 ;  /* 0x0000006a00067220 */ /* 0x040fe20000410000 */
[C---:B------:R-:W-:Y:S01]  /*19b0*/  FMUL.FTZ R13, R0.reuse, R113 ;  /* 0x00000071000d7220 */ /* 0x040fe20000410000 */
[----:B------:R-:W-:Y:S01]  /*19c0*/  IMAD R32, R93, -0xa0, R32 ;  /* 0xffffff605d207824 */ /* 0x000fe200078e0220 */
[----:B------:R-:W1:Y:S01]  /*19d0*/  MUFU.TANH R5, R5 ;  /* 0x0000000500057308 */ /* 0x000e620000002400 */
[C---:B------:R-:W-:Y:S01]  /*19e0*/  FMUL.FTZ R7, R0.reuse, R107 ;  /* 0x0000006b00077220 */ /* 0x040fe20000410000 */
[C---:B------:R-:W-:Y:S01]  /*19f0*/  FMUL.FTZ R20, R0.reuse, R116 ;  /* 0x0000007400147220 */ /* 0x040fe20000410000 */
[----:B------:R-:W-:Y:S01]  /*1a00*/  FMUL.FTZ R10, R0, R110 ;  /* 0x0000006e000a7220 */ /* 0x000fe20000410000 */
[----:B------:R-:W-:Y:S01]  /*1a10*/  ISETP.GT.AND P4, PT, R32, RZ, PT ;  /* 0x000000ff2000720c */ /* 0x000fe20003f84270 */
[----:B------:R-:W-:Y:S01]  /*1a20*/  FMUL.FTZ R21, R0, R117 ;  /* 0x0000007500157220 */ /* 0x000fe20000410000 */
[----:B------:R-:W-:Y:S01]  /*1a30*/  ISETP.GT.AND P3, PT, R32, 0x1, PT ;  /* 0x000000012000780c */ /* 0x000fe20003f64270 */
[----:B------:R-:W-:Y:S01]  /*1a40*/  FMUL.FTZ R11, R0, R111 ;  /* 0x0000006f000b7220 */ /* 0x000fe20000410000 */
[----:B------:R-:W2:Y:S01]  /*1a50*/  MUFU.TANH R8, R8 ;  /* 0x0000000800087308 */ /* 0x000ea20000002400 */
[----:B------:R-:W-:Y:S01]  /*1a60*/  ISETP.GT.AND P2, PT, R32, 0x8, PT ;  /* 0x000000082000780c */ /* 0x000fe20003f44270 */
[----:B------:R-:W-:Y:S01]  /*1a70*/  FMUL.FTZ R43, R0, R88 ;  /* 0x00000058002b7220 */ /* 0x000fe20000410000 */
[----:B0-----:R-:W-:Y:S01]  /*1a80*/  FSEL R4, R4, -INF , P4 ;  /* 0xff80000004047808 */ /* 0x001fe20002000000 */
[----:B------:R-:W-:Y:S01]  /*1a90*/  FMUL.FTZ R49, R0, R94 ;  /* 0x0000005e00317220 */ /* 0x000fe20000410000 */
[----:B------:R-:W-:Y:S01]  /*1aa0*/  ISETP.GT.AND P1, PT, R32, 0x9, PT ;  /* 0x000000092000780c */ /* 0x000fe20003f24270 */
[----:B------:R-:W-:Y:S01]  /*1ab0*/  FMUL.FTZ R14, R0, R114 ;  /* 0x00000072000e7220 */ /* 0x000fe20000410000 */
[----:B------:R-:W-:Y:S01]  /*1ac0*/  ISETP.GT.AND P6, PT, R32, 0x10, PT ;  /* 0x000000102000780c */ /* 0x000fe20003fc4270 */
[----:B------:R-:W0:Y:S01]  /*1ad0*/  MUFU.TANH R9, R9 ;  /* 0x0000000900097308 */ /* 0x000e220000002400 */
[----:B-1----:R-:W-:Y:S01]  /*1ae0*/  FSEL R5, R5, -INF , P3 ;  /* 0xff80000005057808 */ /* 0x002fe20001800000 */
[C---:B------:R-:W-:Y:S01]  /*1af0*/  FMUL.FTZ R44, R0.reuse, R89 ;  /* 0x00000059002c7220 */ /* 0x040fe20000410000 */
[----:B------:R-:W-:Y:S01]  /*1b00*/  FMUL.FTZ R15, R0, R115 ;  /* 0x00000073000f7220 */ /* 0x000fe20000410000 */
[----:B------:R-:W-:Y:S01]  /*1b10*/  ISETP.GT.AND P5, PT, R32, 0x11, PT ;  /* 0x000000112000780c */ /* 0x000fe20003fa4270 */
[----:B------:R-:W-:Y:S01]  /*1b20*/  FMUL.FTZ R41, R0, R118 ;  /* 0x0000007600297220 */ /* 0x000fe20000410000 */
[----:B------:R-:W-:Y:S01]  /*1b30*/  FMNMX.FTZ R93, R4, R5, !PT ;  /* 0x00000005045d7209 */ /* 0x000fe20007810000 */
[----:B------:R-:W-:Y:S01]  /*1b40*/  FMUL.FTZ R42, R0, R119 ;  /* 0x00000077002a7220 */ /* 0x000fe20000410000 */
[----:B------:R-:W1:Y:S01]  /*1b50*/  MUFU.TANH R12, R12 ;  /* 0x0000000c000c7308 */ /* 0x000e620000002400 */
[----:B--2---:R-:W-:Y:S01]  /*1b60*/  FSEL R8, R8, -INF , P2 ;  /* 0xff80000008087808 */ /* 0x004fe20001000000 */
[C---:B------:R-:W-:Y:S01]  /*1b70*/  FMUL.FTZ R51, R0.reuse, R96 ;  /* 0x0000006000337220 */ /* 0x040fe20000410000 */
[C---:B------:R-:W-:Y:S01]  /*1b80*/  FMUL.FTZ R45, R0.reuse, R90 ;  /* 0x0000005a002d7220 */ /* 0x040fe20000410000 */
[----:B------:R-:W-:Y:S01]  /*1b90*/  FMUL.FTZ R52, R0, R97 ;  /* 0x0000006100347220 */ /* 0x000fe20000410000 */
[----:B------:R-:W-:Y:S01]  /*1ba0*/  FMNMX.FTZ R94, R8, R93, !PT ;  /* 0x0000005d085e7209 */ /* 0x000fe20007810000 */
[C---:B------:R-:W-:Y:S01]  /*1bb0*/  FMUL.FTZ R46, R0.reuse, R91 ;  /* 0x0000005b002e7220 */ /* 0x040fe20000410000 */
[C---:B------:R-:W-:Y:S01]  /*1bc0*/  FMUL.FTZ R89, R0.reuse, R100 ;  /* 0x0000006400597220 */ /* 0x040fe20000410000 */
[----:B------:R-:W2:Y:S01]  /*1bd0*/  MUFU.TANH R6, R6 ;  /* 0x0000000600067308 */ /* 0x000ea20000002400 */
[----:B0-----:R-:W-:Y:S01]  /*1be0*/  FSEL R9, R9, -INF , P1 ;  /* 0xff80000009097808 */ /* 0x001fe20000800000 */
[C---:B------:R-:W-:Y:S01]  /*1bf0*/  FMUL.FTZ R88, R0.reuse, R101 ;  /* 0x0000006500587220 */ /* 0x040fe20000410000 */
[C---:B------:R-:W-:Y:S01]  /*1c00*/  FMUL.FTZ R50, R0.reuse, R95 ;  /* 0x0000005f00327220 */ /* 0x040fe20000410000 */
[C---:B------:R-:W-:Y:S01]  /*1c10*/  FMUL.FTZ R72, R0.reuse, R72 ;  /* 0x0000004800487220 */ /* 0x040fe20000410000 */
[----:B------:R-:W-:Y:S01]  /*1c20*/  FMNMX.FTZ R93, R9, R94, !PT ;  /* 0x0000005e095d7209 */ /* 0x000fe20007810000 */
[C---:B------:R-:W-:Y:S01]  /*1c30*/  FMUL.FTZ R53, R0.reuse, R98 ;  /* 0x0000006200357220 */ /* 0x040fe20000410000 */
[----:B------:R-:W-:Y:S01]  /*1c40*/  FMUL.FTZ R73, R0, R73 ;  /* 0x0000004900497220 */ /* 0x000fe20000410000 */
[----:B------:R-:W0:Y:S01]  /*1c50*/  MUFU.TANH R13, R13 ;  /* 0x0000000d000d7308 */ /* 0x000e220000002400 */
[----:B-1----:R-:W-:Y:S01]  /*1c60*/  FSEL R12, R12, -INF , P6 ;  /* 0xff8000000c0c7808 */ /* 0x002fe20003000000 */
[C---:B------:R-:W-:Y:S01]  /*1c70*/  FMUL.FTZ R54, R0.reuse, R99 ;  /* 0x0000006300367220 */ /* 0x040fe20000410000 */
[C---:B------:R-:W-:Y:S01]  /*1c80*/  FMUL.FTZ R76, R0.reuse, R76 ;  /* 0x0000004c004c7220 */ /* 0x040fe20000410000 */
[----:B------:R-:W-:Y:S01]  /*1c90*/  FMUL.FTZ R90, R0, R102 ;  /* 0x00000066005a7220 */ /* 0x000fe20000410000 */
[----:B------:R-:W-:Y:S01]  /*1ca0*/  FMNMX.FTZ R94, R12, R93, !PT ;  /* 0x0000005d0c5e7209 */ /* 0x000fe20007810000 */
[C---:B------:R-:W-:Y:S01]  /*1cb0*/  FMUL.FTZ R77, R0.reuse, R77 ;  /* 0x0000004d004d7220 */ /* 0x040fe20000410000 */
[----:B------:R-:W-:Y:S01]  /*1cc0*/  FMUL.FTZ R91, R0, R103 ;  /* 0x00000067005b7220 */ /* 0x000fe20000410000 */
[----:B------:R-:W1:Y:S01]  /*1cd0*/  MUFU.TANH R7, R7 ;  /* 0x0000000700077308 */ /* 0x000e620000002400 */
[----:B--2---:R-:W-:Y:S01]  /*1ce0*/  FSEL R6, R6, -INF , P4 ;  /* 0xff80000006067808 */ /* 0x004fe20002000000 */
[----:B------:R-:W-:Y:S01]  /*1cf0*/  FMUL.FTZ R80, R0, R80 ;  /* 0x0000005000507220 */ /* 0x000fe20000410000 */
[----:B------:R-:W-:Y:S01]  /*1d00*/  ISETP.GT.AND P4, PT, R32, 0x18, PT ;  /* 0x000000182000780c */ /* 0x000fe20003f84270 */
[C---:B------:R-:W-:Y:S01]  /*1d10*/  FMUL.FTZ R74, R0.reuse, R74 ;  /* 0x0000004a004a7220 */ /* 0x040fe20000410000 */
[C---:B------:R-:W-:Y:S01]  /*1d20*/  FMUL.FTZ R81, R0.reuse, R81 ;  /* 0x0000005100517220 */ /* 0x040fe20000410000 */
        /* <DEDUP_REMOVED lines=9> */
[C---:B------:R-:W-:Y:S01]  /*1dc0*/  FMUL.FTZ R82, R0.reuse, R82 ;  /* 0x0000005200527220 */ /* 0x040fe20000410000 */
[----:B------:R-:W0:Y:S01]  /*1dd0*/  MUFU.TANH R10, R10 ;  /* 0x0000000a000a7308 */ /* 0x000e220000002400 */
[----:B-1----:R-:W-:Y:S01]  /*1de0*/  FSEL R7, R7, -INF , P3 ;  /* 0xff80000007077808 */ /* 0x002fe20001800000 */
[----:B------:R-:W-:Y:S01]  /*1df0*/  FMUL.FTZ R57, R0, R57 ;  /* 0x0000003900397220 */ /* 0x000fe20000410000 */
[----:B------:R-:W-:Y:S01]  /*1e00*/  ISETP.GT.AND P3, PT, R32, 0x19, PT ;  /* 0x000000192000780c */ /* 0x000fe20003f64270 */
[C---:B------:R-:W-:Y:S01]  /*1e10*/  FMUL.FTZ R83, R0.reuse, R83 ;  /* 0x0000005300537220 */ /* 0x040fe20000410000 */
[C---:B------:R-:W-:Y:S01]  /*1e20*/  FMUL.FTZ R60, R0.reuse, R60 ;  /* 0x0000003c003c7220 */ /* 0x040fe20000410000 */
[C---:B------:R-:W-:Y:S01]  /*1e30*/  FMUL.FTZ R86, R0.reuse, R86 ;  /* 0x0000005600567220 */ /* 0x040fe20000410000 */
        /* <DEDUP_REMOVED lines=8> */
[----:B------:R-:W-:Y:S01]  /*1ec0*/  FMUL.FTZ R59, R0, R59 ;  /* 0x0000003b003b7220 */ /* 0x000fe20000410000 */
[----:B------:R-:W2:Y:S01]  /*1ed0*/  MUFU.TANH R11, R11 ;  /* 0x0000000b000b7308 */ /* 0x000ea20000002400 */
[----:B0-----:R-:W-:Y:S01]  /*1ee0*/  FSEL R10, R10, -INF , P2 ;  /* 0xff8000000a0a7808 */ /* 0x001fe20001000000 */
[----:B------:R-:W-:Y:S01]  /*1ef0*/  FMUL.FTZ R68, R0, R68 ;  /* 0x0000004400447220 */ /* 0x000fe20000410000 */
[----:B------:R-:W-:Y:S01]  /*1f00*/  ISETP.GT.AND P2, PT, R32, 0x20, PT ;  /* 0x000000202000780c */ /* 0x000fe20003f44270 */
[C---:B------:R-:W-:Y:S01]  /*1f10*/  FMUL.FTZ R62, R0.reuse, R62 ;  /* 0x0000003e003e7220 */ /* 0x040fe20000410000 */
[C---:B------:R-:W-:Y:S01]  /*1f20*/  FMUL.FTZ R69, R0.reuse, R69 ;  /* 0x0000004500457220 */ /* 0x040fe20000410000 */
[C---:B------:R-:W-:Y:S01]  /*1f30*/  FMUL.FTZ R63, R0.reuse, R63 ;  /* 0x0000003f003f7220 */ /* 0x040fe20000410000 */
[C---:B------:R-:W-:Y:S01]  /*1f40*/  FMUL.FTZ R24, R0.reuse, R24 ;  /* 0x0000001800187220 */ /* 0x040fe20000410000 */
[----:B------:R-:W0:Y:S01]  /*1f50*/  MUFU.TANH R43, R43 ;  /* 0x0000002b002b7308 */ /* 0x000e220000002400 */
[----:B-1----:R-:W-:Y:S01]  /*1f60*/  FSEL R21, R21, -INF , P3 ;  /* 0xff80000015157808 */ /* 0x002fe20001800000 */
[C---:B------:R-:W-:Y:S01]  /*1f70*/  FMUL.FTZ R66, R0.reuse, R66 ;  /* 0x0000004200427220 */ /* 0x040fe20000410000 */
[C---:B------:R-:W-:Y:S01]  /*1f80*/  FMUL.FTZ R25, R0.reuse, R25 ;  /* 0x0000001900197220 */ /* 0x040fe20000410000 */
[C---:B------:R-:W-:Y:S01]  /*1f90*/  FMUL.FTZ R67, R0.reuse, R67 ;  /* 0x0000004300437220 */ /* 0x040fe20000410000 */
[----:B------:R-:W-:Y:S01]  /*1fa0*/  FMNMX.FTZ R94, R21, R94, !PT ;  /* 0x0000005e155e7209 */ /* 0x000fe20007810000 */
[C---:B------:R-:W-:Y:S01]  /*1fb0*/  FMUL.FTZ R28, R0.reuse, R28 ;  /* 0x0000001c001c7220 */ /* 0x040fe20000410000 */
[C---:B------:R-:W-:Y:S01]  /*1fc0*/  FMUL.FTZ R70, R0.reuse, R70 ;  /* 0x0000004600467220 */ /* 0x040fe20000410000 */
        /* <DEDUP_REMOVED lines=18> */
[----:B------:R-:W-:Y:S01]  /*20f0*/  FMUL.FTZ R107, R0, R38 ;  /* 0x00000026006b7220 */ /* 0x000fe20000410000 */
[----:B------:R-:W-:Y:S01]  /*2100*/  ISETP.GT.AND P6, PT, R32, 0x28, PT ;  /* 0x000000282000780c */ /* 0x000fe20003fc4270 */
[----:B------:R-:W-:Y:S01]  /*2110*/  ULDC UR6, c[0x0][0x988] ;  /* 0x0002620000067ab9 */ /* 0x000fe20000000800 */
[----:B------:R-:W-:Y:S01]  /*2120*/  P2R R120, PR, RZ, 0x1 ;  /* 0x00000001ff787803 */ /* 0x000fe20000000000 */
[----:B------:R-:W-:-:S02]  /*2130*/  IMAD.U32 R99, RZ, RZ, UR6 ;  /* 0x00000006ff637e24 */ /* 0x000fc4000f8e00ff */
[----:B------:R-:W-:Y:S01]  /*2140*/  FMUL.FTZ R104, R0, R35 ;  /* 0x0000002300687220 */ /* 0x000fe20000410000 */
[----:B------:R-:W1:Y:S01]  /*2150*/  MUFU.TANH R47, R47 ;  /* 0x0000002f002f7308 */ /* 0x000e620000002400 */
[----:B--2---:R-:W-:Y:S01]  /*2160*/  FSEL R44, R44, -INF , P1 ;  /* 0xff8000002c2c7808 */ /* 0x004fe20000800000 */
[----:B------:R-:W-:Y:S01]  /*2170*/  FMUL.FTZ R106, R0, R39 ;  /* 0x00000027006a7220 */ /* 0x000fe20000410000 */
[----:B------:R-:W-:Y:S01]  /*2180*/  VIADD R3, R3, 0x13240 ;  /* 0x0001324003037836 */ /* 0x000fe20000000000 */
[----:B------:R-:W-:Y:S01]  /*2190*/  UISETP.GE.AND UP0, UPT, UR46, 0xa1, UPT ;  /* 0x000000a12e00788c */ /* 0x000fe2000bf06270 */
[----:B------:R-:W-:-:S03]  /*21a0*/  FMNMX.FTZ R94, R44, R93, !PT ;  /* 0x0000005d2c5e7209 */ /* 0x000fc60007810000 */
[----:B------:R-:W2:Y:S01]  /*21b0*/  MUFU.TANH R41, R41 ;  /* 0x0000002900297308 */ /* 0x000ea20000002400 */
[----:B0-----:R-:W-:Y:S02]  /*21c0*/  FSEL R15, R15, -INF , P5 ;  /* 0xff8000000f0f7808 */ /* 0x001fe40002800000 */
[----:B------:R-:W-:Y:S02]  /*21d0*/  ISETP.GT.AND P5, PT, R32, 0x29, PT ;  /* 0x000000292000780c */ /* 0x000fe40003fa4270 */
[----:B------:R-:W-:-:S03]  /*21e0*/  PRMT R40, R40, 0x654, R3 ;  /* 0x0000065428287816 */ /* 0x000fc60000000003 */
[----:B------:R-:W0:Y:S01]  /*21f0*/  MUFU.TANH R48, R48 ;  /* 0x0000003000307308 */ /* 0x000e220000002400 */
[----:B-1----:R-:W-:Y:S01]  /*2200*/  FSEL R47, R47, -INF , P6 ;  /* 0xff8000002f2f7808 */ /* 0x002fe20003000000 */
[----:B------:R1:W-:Y:S03]  /*2210*/  SYNCS.ARRIVE.TRANS64.RED.A1T0 RZ, [R40+URZ], RZ ;  /* 0x000000ff28ff79a7 */ /* 0x0003e6000810043f */
[----:B------:R-:W-:-:S03]  /*2220*/  FMNMX.FTZ R93, R47, R94, !PT ;  /* 0x0000005e2f5d7209 */ /* 0x000fc60007810000 */
[----:B------:R-:W3:Y:S01]  /*2230*/  MUFU.TANH R42, R42 ;  /* 0x0000002a002a7308 */ /* 0x000ee20000002400 */
[----:B--2---:R-:W-:Y:S02]  /*2240*/  FSEL R41, R41, -INF , P4 ;  /* 0xff80000029297808 */ /* 0x004fe40002000000 */
[----:B------:R-:W-:-:S05]  /*2250*/  ISETP.GT.AND P4, PT, R32, 0x30, PT ;  /* 0x000000302000780c */ /* 0x000fca0003f84270 */
[----:B------:R-:W2:Y:S01]  /*2260*/  MUFU.TANH R51, R51 ;  /* 0x0000003300337308 */ /* 0x000ea20000002400 */
[----:B0-----:R-:W-:-:S04]  /*2270*/  FSEL R48, R48, -INF , P5 ;  /* 0xff80000030307808 */ /* 0x001fc80002800000 */
[----:B------:R-:W-:-:S03]  /*2280*/  FMNMX.FTZ R94, R48, R93, !PT ;  /* 0x0000005d305e7209 */ /* 0x000fc60007810000 */
[----:B------:R-:W0:Y:S01]  /*2290*/  MUFU.TANH R45, R45 ;  /* 0x0000002d002d7308 */ /* 0x000e220000002400 */
[----:B---3--:R-:W-:Y:S02]  /*22a0*/  FSEL R42, R42, -INF , P3 ;  /* 0xff8000002a2a7808 */ /* 0x008fe40001800000 */
[----:B------:R-:W-:-:S05]  /*22b0*/  ISETP.GT.AND P3, PT, R32, 0x31, PT ;  /* 0x000000312000780c */ /* 0x000fca0003f64270 */
[----:B------:R-:W3:Y:S01]  /*22c0*/  MUFU.TANH R52, R52 ;  /* 0x0000003400347308 */ /* 0x000ee20000002400 */
[----:B--2---:R-:W-:-:S04]  /*22d0*/  FSEL R51, R51, -INF , P4 ;  /* 0xff80000033337808 */ /* 0x004fc80002000000 */
[----:B------:R-:W-:-:S03]  /*22e0*/  FMNMX.FTZ R93, R51, R94, !PT ;  /* 0x0000005e335d7209 */ /* 0x000fc60007810000 */
[----:B------:R-:W2:Y:S01]  /*22f0*/  MUFU.TANH R46, R46 ;  /* 0x0000002e002e7308 */ /* 0x000ea20000002400 */
[----:B0-----:R-:W-:Y:S02]  /*2300*/  FSEL R45, R45, -INF , P2 ;  /* 0xff8000002d2d7808 */ /* 0x001fe40001000000 */
[----:B------:R-:W-:-:S05]  /*2310*/  ISETP.GT.AND P2, PT, R32, 0x38, PT ;  /* 0x000000382000780c */ /* 0x000fca0003f44270 */
[----:B------:R-:W0:Y:S01]  /*2320*/  MUFU.TANH R89, R89 ;  /* 0x0000005900597308 */ /* 0x000e220000002400 */
[----:B---3--:R-:W-:-:S04]  /*2330*/  FSEL R52, R52, -INF , P3 ;  /* 0xff80000034347808 */ /* 0x008fc80001800000 */
        /* <DEDUP_REMOVED lines=152> */
[----:B---3--:R-:W-:-:S04]  /*2cc0*/  FSEL R102, R37, -INF , P1 ;  /* 0xff80000025667808 */ /* 0x008fc80000800000 */
[----:B------:R-:W-:-:S03]  /*2cd0*/  FMNMX.FTZ R25, R102, R25, !PT ;  /* 0x0000001966197209 */ /* 0x000fc60007810000 */
[----:B------:R-:W3:Y:S01]  /*2ce0*/  MUFU.TANH R105, R105 ;  /* 0x0000006900697308 */ /* 0x000ee20000002400 */
[----:B--2---:R-:W-:Y:S01]  /*2cf0*/  FSEL R103, R103, -INF , P6 ;  /* 0xff80000067677808 */ /* 0x004fe20003000000 */
[----:B------:R-:W2:Y:S06]  /*2d00*/  SHFL.BFLY PT, R24, R25, 0x2, 0x1f ;  /* 0x0c401f0019187f89 */ /* 0x000eac00000e0000 */
[----:B------:R-:W4:Y:S01]  /*2d10*/  MUFU.TANH R104, R104 ;  /* 0x0000006800687308 */ /* 0x000f220000002400 */
[----:B0-----:R-:W-:-:S07]  /*2d20*/  FSEL R101, R101, -INF , P5 ;  /* 0xff80000065657808 */ /* 0x001fce0002800000 */
[----:B------:R-:W0:Y:S01]  /*2d30*/  MUFU.TANH R107, R107 ;  /* 0x0000006b006b7308 */ /* 0x000e220000002400 */
[----:B---3--:R-:W-:-:S07]  /*2d40*/  FSEL R105, R105, -INF , P4 ;  /* 0xff80000069697808 */ /* 0x008fce0002000000 */
[----:B------:R-:W3:Y:S01]  /*2d50*/  MUFU.TANH R106, R106 ;  /* 0x0000006a006a7308 */ /* 0x000ee20000002400 */
[----:B----4-:R-:W-:Y:S02]  /*2d60*/  FSEL R104, R104, -INF , P3 ;  /* 0xff80000068687808 */ /* 0x010fe40001800000 */
[----:B--2---:R-:W-:Y:S02]  /*2d70*/  FMNMX.FTZ R24, R25, R24, !PT ;  /* 0x0000001819187209 */ /* 0x004fe40007810000 */
[----:B------:R-:W-:-:S03]  /*2d80*/  FMNMX.FTZ R25, R6, R7, !PT ;  /* 0x0000000706197209 */ /* 0x000fc60007810000 */
[----:B------:R-:W2:Y:S01]  /*2d90*/  SHFL.BFLY PT, R29, R24, 0x1, 0x1f ;  /* 0x0c201f00181d7f89 */ /* 0x000ea200000e0000 */
[----:B0-----:R-:W-:Y:S02]  /*2da0*/  FSEL R107, R107, -INF , P2 ;  /* 0xff8000006b6b7808 */ /* 0x001fe40001000000 */
[----:B---3--:R-:W-:Y:S02]  /*2db0*/  FSEL R106, R106, -INF , P1 ;  /* 0xff8000006a6a7808 */ /* 0x008fe40000800000 */
[----:B--2---:R-:W-:Y:S02]  /*2dc0*/  FMNMX.FTZ R56, R24, R29, !PT ;  /* 0x0000001d18387209 */ /* 0x004fe40007810000 */
[----:B------:R-:W-:Y:S02]  /*2dd0*/  FMNMX.FTZ R24, R10, R25, !PT ;  /* 0x000000190a187209 */ /* 0x000fe40007810000 */
[C---:B------:R-:W-:Y:S01]  /*2de0*/  FSETP.NEU.FTZ.AND P0, PT, R56.reuse, -INF , PT ;  /* 0xff8000003800780b */ /* 0x040fe20003f1d000 */
[----:B------:R-:W-:-:S01]  /*2df0*/  FFMA.FTZ R99, R56, R99, -8 ;  /* 0xc100000038637423 */ /* 0x000fc20000010063 */
[----:B------:R-:W-:-:S04]  /*2e00*/  FMNMX.FTZ R25, R11, R24, !PT ;  /* 0x000000180b197209 */ /* 0x000fc80007810000 */
[----:B------:R-:W-:Y:S02]  /*2e10*/  FMNMX.FTZ R28, R14, R25, !PT ;  /* 0x000000190e1c7209 */ /* 0x000fe40007810000 */
[----:B------:R-:W-:Y:S02]  /*2e20*/  FSEL R99, R99, RZ, P0 ;  /* 0x000000ff63637208 */ /* 0x000fe40000000000 */
[----:B------:R-:W-:Y:S02]  /*2e30*/  FMNMX.FTZ R28, R15, R28, !PT ;  /* 0x0000001c0f1c7209 */ /* 0x000fe40007810000 */
[----:B------:R-:W-:Y:S01]  /*2e40*/  ISETP.NE.AND P0, PT, R120, RZ, PT ;  /* 0x000000ff7800720c */ /* 0x000fe20003f05270 */
[--C-:B------:R-:W-:Y:S01]  /*2e50*/  FFMA.FTZ R24, R43, UR6, -R99.reuse ;  /* 0x000000062b187c23 */ /* 0x100fe20008010863 */
[----:B------:R-:W-:Y:S01]  /*2e60*/  FMNMX.FTZ R29, R41, R28, !PT ;  /* 0x0000001c291d7209 */ /* 0x000fe20007810000 */
[--C-:B------:R-:W-:Y:S01]  /*2e70*/  FFMA.FTZ R25, R44, UR6, -R99.reuse ;  /* 0x000000062c197c23 */ /* 0x100fe20008010863 */
[----:B------:R-:W-:-:S01]  /*2e80*/  FFMA.FTZ R51, R51, UR6, -R99 ;  /* 0x0000000633337c23 */ /* 0x000fc20008010863 */
        /* <DEDUP_REMOVED lines=11> */
[----:B------:R-:W-:Y:S01]  /*2f40*/  MUFU.EX2 R4, R4 ;  /* 0x0000000400047308 */ /* 0x000fe20000000800 */
[----:B------:R-:W-:-:S01]  /*2f50*/  FFMA.FTZ R12, R12, UR6, -R99 ;  /* 0x000000060c0c7c23 */ /* 0x000fc20008010863 */
[----:B------:R-:W-:Y:S01]  /*2f60*/  FMNMX.FTZ R31, R49, R30, !PT ;  /* 0x0000001e311f7209 */ /* 0x000fe20007810000 */
[----:B------:R-:W-:-:S01]  /*2f70*/  FFMA.FTZ R13, R13, UR6, -R99 ;  /* 0x000000060d0d7c23 */ /* 0x000fc20008010863 */
[--C-:B------:R-:W-:Y:S01]  /*2f80*/  FFMA.FTZ R80, R80, UR6, -R99.reuse ;  /* 0x0000000650507c23 */ /* 0x100fe20008010863 */
[----:B------:R-:W-:-:S01]  /*2f90*/  FFMA.FTZ R20, R20, UR6, -R99 ;  /* 0x0000000614147c23 */ /* 0x000fc20008010863 */
[----:B------:R-:W-:Y:S01]  /*2fa0*/  FMNMX.FTZ R30, R50, R31, !PT ;  /* 0x0000001f321e7209 */ /* 0x000fe20007810000 */
[----:B------:R-:W-:-:S01]  /*2fb0*/  FFMA.FTZ R21, R21, UR6, -R99 ;  /* 0x0000000615157c23 */ /* 0x000fc20008010863 */
[----:B------:R-:W-:Y:S01]  /*2fc0*/  MUFU.EX2 R5, R5 ;  /* 0x0000000500057308 */ /* 0x000fe20000000800 */
[----:B------:R-:W-:-:S01]  /*2fd0*/  FFMA.FTZ R47, R47, UR6, -R99 ;  /* 0x000000062f2f7c23 */ /* 0x000fc20008010863 */
[----:B------:R-:W-:Y:S01]  /*2fe0*/  FMNMX.FTZ R31, R53, R30, !PT ;  /* 0x0000001e351f7209 */ /* 0x000fe20007810000 */
[----:B------:R-:W-:-:S01]  /*2ff0*/  FFMA.FTZ R85, R85, UR6, -R99 ;  /* 0x0000000655557c23 */ /* 0x000fc20008010863 */
[--C-:B------:R-:W-:Y:S01]  /*3000*/  FFMA.FTZ R52, R52, UR6, -R99.reuse ;  /* 0x0000000634347c23 */ /* 0x100fe20008010863 */
[----:B------:R-:W-:-:S01]  /*3010*/  FFMA.FTZ R84, R84, UR6, -R99 ;  /* 0x0000000654547c23 */ /* 0x000fc20008010863 */
[----:B------:R-:W-:-:S02]  /*3020*/  FMNMX.FTZ R31, R54, R31, !PT ;  /* 0x0000001f361f7209 */ /* 0x000fc40007810000 */
[----:B------:R-:W-:Y:S02]  /*3030*/  MUFU.EX2 R30, R51 ;  /* 0x00000033001e7308 */ /* 0x000fe40000000800 */
[----:B------:R-:W-:-:S04]  /*3040*/  FMNMX.FTZ R32, R90, R31, !PT ;  /* 0x0000001f5a207209 */ /* 0x000fc80007810000 */
[----:B------:R-:W-:Y:S01]  /*3050*/  FMNMX.FTZ R33, R91, R32, !PT ;  /* 0x000000205b217209 */ /* 0x000fe20007810000 */
[----:B------:R-:W-:-:S01]  /*3060*/  FFMA.FTZ R32, R89, UR6, -R99 ;  /* 0x0000000659207c23 */ /* 0x000fc20008010863 */
[----:B------:R-:W-:Y:S02]  /*3070*/  MUFU.EX2 R8, R8 ;  /* 0x0000000800087308 */ /* 0x000fe40000000800 */
[----:B------:R-:W-:-:S04]  /*3080*/  FMNMX.FTZ R34, R74, R33, !PT ;  /* 0x000000214a227209 */ /* 0x000fc80007810000 */
[----:B------:R-:W-:Y:S02]  /*3090*/  FMNMX.FTZ R33, R75, R34, !PT ;  /* 0x000000224b217209 */ /* 0x000fe40007810000 */
[----:B------:R-:W0:Y:S02]  /*30a0*/  MUFU.EX2 R9, R9 ;  /* 0x0000000900097308 */ /* 0x000e240000000800 */
[----:B------:R-:W-:-:S04]  /*30b0*/  FMNMX.FTZ R34, R78, R33, !PT ;  /* 0x000000214e227209 */ /* 0x000fc80007810000 */
[----:B------:R-:W-:Y:S02]  /*30c0*/  FMNMX.FTZ R33, R79, R34, !PT ;  /* 0x000000224f217209 */ /* 0x000fe40007810000 */
[----:B------:R-:W-:Y:S02]  /*30d0*/  MUFU.EX2 R12, R12 ;  /* 0x0000000c000c7308 */ /* 0x000fe40000000800 */
[----:B------:R-:W-:-:S04]  /*30e0*/  FMNMX.FTZ R34, R82, R33, !PT ;  /* 0x0000002152227209 */ /* 0x000fc80007810000 */
[----:B------:R-:W-:Y:S01]  /*30f0*/  FMNMX.FTZ R37, R83, R34, !PT ;  /* 0x0000002253257209 */ /* 0x000fe20007810000 */
[----:B------:R-:W-:-:S01]  /*3100*/  FFMA.FTZ R34, R73, UR6, -R99 ;  /* 0x0000000649227c23 */ /* 0x000fc20008010863 */
[----:B------:R-:W-:Y:S01]  /*3110*/  MUFU.EX2 R33, R72 ;  /* 0x0000004800217308 */ /* 0x000fe20000000800 */
[----:B0-----:R-:W-:Y:S02]  /*3120*/  F2FP.SATFINITE.E4M3.F32.PACK_AB_MERGE_C R152, R9, R8, RZ ;  /* 0x000000080998723e */ /* 0x001fe400048070ff */
[----:B------:R-:W-:Y:S02]  /*3130*/  FMNMX.FTZ R36, R86, R37, !PT ;  /* 0x0000002556247209 */ /* 0x000fe40007810000 */
[----:B------:R-:W-:Y:S02]  /*3140*/  F2FP.SATFINITE.E4M3.F32.PACK_AB_MERGE_C R152, R5, R4, R152 ;  /* 0x000000040598723e */ /* 0x000fe40004807098 */
[----:B------:R-:W-:Y:S01]  /*3150*/  FMNMX.FTZ R37, R87, R36, !PT ;  /* 0x0000002457257209 */ /* 0x000fe20007810000 */
[----:B------:R-:W-:-:S01]  /*3160*/  FFMA.FTZ R36, R76, UR6, -R99 ;  /* 0x000000064c247c23 */ /* 0x000fc20008010863 */
[----:B------:R-:W-:Y:S01]  /*3170*/  MUFU.EX2 R13, R13 ;  /* 0x0000000d000d7308 */ /* 0x000fe20000000800 */
[----:B------:R-:W-:-:S01]  /*3180*/  FFMA.FTZ R76, R57, UR6, -R99 ;  /* 0x00000006394c7c23 */ /* 0x000fc20008010863 */
[----:B------:R-:W-:Y:S01]  /*3190*/  FMNMX.FTZ R38, R64, R37, !PT ;  /* 0x0000002540267209 */ /* 0x000fe20007810000 */
[----:B------:R-:W-:-:S03]  /*31a0*/  FFMA.FTZ R57, R94, UR6, -R99 ;  /* 0x000000065e397c23 */ /* 0x000fc60008010863 */
[----:B------:R-:W-:Y:S02]  /*31b0*/  FMNMX.FTZ R37, R59, R38, !PT ;  /* 0x000000263b257209 */ /* 0x000fe40007810000 */
[----:B------:R-:W-:Y:S02]  /*31c0*/  MUFU.EX2 R20, R20 ;  /* 0x0000001400147308 */ /* 0x000fe40000000800 */
[----:B------:R-:W-:-:S04]  /*31d0*/  FMNMX.FTZ R38, R62, R37, !PT ;  /* 0x000000253e267209 */ /* 0x000fc80007810000 */
[----:B------:R-:W-:Y:S02]  /*31e0*/  FMNMX.FTZ R37, R63, R38, !PT ;  /* 0x000000263f257209 */ /* 0x000fe40007810000 */
[----:B------:R-:W0:Y:S02]  /*31f0*/  MUFU.EX2 R21, R21 ;  /* 0x0000001500157308 */ /* 0x000e240000000800 */
[----:B------:R-:W-:-:S04]  /*3200*/  FMNMX.FTZ R38, R66, R37, !PT ;  /* 0x0000002542267209 */ /* 0x000fc80007810000 */
[----:B------:R-:W-:Y:S01]  /*3210*/  FMNMX.FTZ R43, R67, R38, !PT ;  /* 0x00000026432b7209 */ /* 0x000fe20007810000 */
[----:B------:R-:W-:-:S01]  /*3220*/  FFMA.FTZ R38, R81, UR6, -R99 ;  /* 0x0000000651267c23 */ /* 0x000fc20008010863 */
[----:B------:R-:W-:Y:S01]  /*3230*/  IMAD.U32 R81, RZ, RZ, UR6 ;  /* 0x00000006ff517e24 */ /* 0x000fe2000f8e00ff */
[----:B------:R2:W-:Y:S01]  /*3240*/  MUFU.EX2 R37, R80 ;  /* 0x0000005000257308 */ /* 0x0005e20000000800 */
[----:B------:R-:W-:-:S04]  /*3250*/  FMNMX.FTZ R44, R70, R43, !PT ;  /* 0x0000002b462c7209 */ /* 0x000fc80007810000 */
[----:B------:R-:W-:-:S03]  /*3260*/  FMNMX.FTZ R43, R71, R44, !PT ;  /* 0x0000002c472b7209 */ /* 0x000fc60007810000 */
[----:B------:R-:W-:Y:S01]  /*3270*/  MUFU.EX2 R24, R24 ;  /* 0x0000001800187308 */ /* 0x000fe20000000800 */
[----:B------:R-:W-:Y:S01]  /*3280*/  FMNMX.FTZ R44, R26, R43, !PT ;  /* 0x0000002b1a2c7209 */ /* 0x000fe20007810000 */
[----:B--2---:R-:W-:Y:S01]  /*3290*/  FFMA.FTZ R80, R92, UR6, -R99 ;  /* 0x000000065c507c23 */ /* 0x004fe20008010863 */
[----:B0-----:R-:W-:Y:S02]  /*32a0*/  F2FP.SATFINITE.E4M3.F32.PACK_AB_MERGE_C R154, R21, R20, RZ ;  /* 0x00000014159a723e */ /* 0x001fe400048070ff */
[----:B------:R-:W-:Y:S02]  /*32b0*/  FMNMX.FTZ R44, R27, R44, !PT ;  /* 0x0000002c1b2c7209 */ /* 0x000fe40007810000 */
[----:B------:R-:W-:Y:S01]  /*32c0*/  F2FP.SATFINITE.E4M3.F32.PACK_AB_MERGE_C R154, R13, R12, R154 ;  /* 0x0000000c0d9a723e */ /* 0x000fe2000480709a */
[----:B------:R-:W-:Y:S01]  /*32d0*/  MUFU.EX2 R25, R25 ;  /* 0x0000001900197308 */ /* 0x000fe20000000800 */
[----:B------:R-:W-:-:S04]  /*32e0*/  FMNMX.FTZ R48, R103, R44, !PT ;  /* 0x0000002c67307209 */ /* 0x000fc80007810000 */
[----:B------:R-:W-:-:S03]  /*32f0*/  FMNMX.FTZ R48, R101, R48, !PT ;  /* 0x0000003065307209 */ /* 0x000fc60007810000 */
[----:B------:R0:W-:Y:S01]  /*3300*/  MUFU.EX2 R28, R47 ;  /* 0x0000002f001c7308 */ /* 0x0001e20000000800 */
[----:B------:R-:W-:-:S04]  /*3310*/  FMNMX.FTZ R51, R105, R48, !PT ;  /* 0x0000003069337209 */ /* 0x000fc80007810000 */
[----:B------:R-:W-:-:S03]  /*3320*/  FMNMX.FTZ R48, R104, R51, !PT ;  /* 0x0000003368307209 */ /* 0x000fc60007810000 */
[----:B------:R-:W2:Y:S01]  /*3330*/  MUFU.EX2 R29, R29 ;  /* 0x0000001d001d7308 */ /* 0x000ea20000000800 */
[----:B------:R-:W-:Y:S01]  /*3340*/  FMNMX.FTZ R51, R107, R48, !PT ;  /* 0x000000306b337209 */ /* 0x000fe20007810000 */
[----:B0-----:R-:W-:-:S03]  /*3350*/  FFMA.FTZ R47, R93, UR6, -R99 ;  /* 0x000000065d2f7c23 */ /* 0x001fc60008010863 */
[----:B------:R-:W-:Y:S01]  /*3360*/  FMNMX.FTZ R72, R106, R51, !PT ;  /* 0x000000336a487209 */ /* 0x000fe20007810000 */
[----:B------:R-:W-:-:S01]  /*3370*/  FFMA.FTZ R51, R60, UR6, -R99 ;  /* 0x000000063c337c23 */ /* 0x000fc20008010863 */
[--C-:B------:R-:W-:Y:S01]  /*3380*/  FFMA.FTZ R60, R65, UR6, -R99.reuse ;  /* 0x00000006413c7c23 */ /* 0x100fe20008010863 */
[----:B------:R-:W-:-:S01]  /*3390*/  FFMA.FTZ R65, R58, UR6, -R99 ;  /* 0x000000063a417c23 */ /* 0x000fc20008010863 */
[----:B------:R-:W-:Y:S01]  /*33a0*/  MUFU.EX2 R44, R85 ;  /* 0x00000055002c7308 */ /* 0x000fe20000000800 */
[----:B------:R-:W0:Y:S07]  /*33b0*/  SHFL.BFLY PT, R73, R72, 0x2, 0x1f ;  /* 0x0c401f0048497f89 */ /* 0x000e2e00000e0000 */
[----:B------:R3:W-:Y:S01]  /*33c0*/  MUFU.EX2 R31, R52 ;  /* 0x00000034001f7308 */ /* 0x0007e20000000800 */
[----:B--2---:R-:W-:-:S04]  /*33d0*/  F2FP.SATFINITE.E4M3.F32.PACK_AB_MERGE_C R148, R29, R28, RZ ;  /* 0x0000001c1d94723e */ /* 0x004fc800048070ff */
[----:B------:R-:W-:-:S03]  /*33e0*/  F2FP.SATFINITE.E4M3.F32.PACK_AB_MERGE_C R148, R25, R24, R148 ;  /* 0x000000181994723e */ /* 0x000fc60004807094 */
[----:B------:R-:W-:Y:S01]  /*33f0*/  MUFU.EX2 R32, R32 ;  /* 0x0000002000207308 */ /* 0x000fe20000000800 */
[----:B---3--:R-:W-:-:S01]  /*3400*/  FFMA.FTZ R52, R61, UR6, -R99 ;  /* 0x000000063d347c23 */ /* 0x008fc20008010863 */
[--C-:B------:R-:W-:Y:S01]  /*3410*/  FFMA.FTZ R61, R68, UR6, -R99.reuse ;  /* 0x00000006443d7c23 */ /* 0x100fe20008010863 */
[----:B------:R-:W-:-:S01]  /*3420*/  FFMA.FTZ R68, R69, UR6, -R99 ;  /* 0x0000000645447c23 */ /* 0x000fc20008010863 */
[----:B------:R-:W-:-:S04]  /*3430*/  FFMA.FTZ R69, R96, UR6, -R99 ;  /* 0x0000000660457c23 */ /* 0x000fc80008010863 */
[----:B------:R-:W-:Y:S01]  /*3440*/  MUFU.EX2 R35, R35 ;  /* 0x0000002300237308 */ /* 0x000fe20000000800 */
[----:B0-----:R-:W-:Y:S01]  /*3450*/  FMNMX.FTZ R77, R72, R73, !PT ;  /* 0x00000049484d7209 */ /* 0x001fe20007810000 */
[--C-:B------:R-:W-:Y:S01]  /*3460*/  FFMA.FTZ R72, R95, UR6, -R99.reuse ;  /* 0x000000065f487c23 */ /* 0x100fe20008010863 */
[----:B------:R-:W-:-:S03]  /*3470*/  FFMA.FTZ R73, R98, UR6, -R99 ;  /* 0x0000000662497c23 */ /* 0x000fc60008010863 */
[----:B------:R-:W0:Y:S02]  /*3480*/  SHFL.BFLY PT, R58, R77, 0x1, 0x1f ;  /* 0x0c201f004d3a7f89 */ /* 0x000e2400000e0000 */
[----:B------:R-:W-:Y:S08]  /*3490*/  MUFU.EX2 R34, R34 ;  /* 0x0000002200227308 */ /* 0x000ff00000000800 */
[----:B------:R-:W-:Y:S08]  /*34a0*/  MUFU.EX2 R36, R36 ;  /* 0x0000002400247308 */ /* 0x000ff00000000800 */
[----:B------:R-:W-:Y:S01]  /*34b0*/  MUFU.EX2 R39, R39 ;  /* 0x0000002700277308 */ /* 0x000fe20000000800 */
[----:B0-----:R-:W-:Y:S01]  /*34c0*/  FMNMX.FTZ R58, R77, R58, !PT ;  /* 0x0000003a4d3a7209 */ /* 0x001fe20007810000 */
[----:B------:R-:W-:-:S06]  /*34d0*/  FFMA.FTZ R77, R100, UR6, -R99 ;  /* 0x00000006644d7c23 */ /* 0x000fcc0008010863 */
[----:B------:R-:W-:Y:S01]  /*34e0*/  MUFU.EX2 R38, R38 ;  /* 0x0000002600267308 */ /* 0x000fe20000000800 */
[C---:B------:R-:W-:Y:S01]  /*34f0*/  FSETP.NEU.FTZ.AND P1, PT, R58.reuse, -INF , PT ;  /* 0xff8000003a00780b */ /* 0x040fe20003f3d000 */
[----:B------:R-:W-:-:S05]  /*3500*/  FFMA.FTZ R88, R58, R81, -8 ;  /* 0xc10000003a587423 */ /* 0x000fca0000010051 */
[----:B------:R-:W-:Y:S01]  /*3510*/  FSEL R88, R88, RZ, P1 ;  /* 0x000000ff58587208 */ /* 0x000fe20000800000 */
[----:B------:R-:W-:Y:S01]  /*3520*/  MUFU.EX2 R43, R84 ;  /* 0x00000054002b7308 */ /* 0x000fe20000000800 */
[----:B------:R-:W-:-:S03]  /*3530*/  PLOP3.LUT P1, PT, PT, PT, UP0, 0x80, 0x0 ;  /* 0x000000000000781c */ /* 0x000fc60003f2f008 */
[--C-:B------:R-:W-:Y:S01]  /*3540*/  FFMA.FTZ R6, R6, UR6, -R88.reuse ;  /* 0x0000000606067c23 */ /* 0x100fe20008010858 */
[----:B------:R-:W-:-:S01]  /*3550*/  FFMA.FTZ R7, R7, UR6, -R88 ;  /* 0x0000000607077c23 */ /* 0x000fc20008010858 */
[--C-:B------:R-:W-:Y:S01]  /*3560*/  FFMA.FTZ R10, R10, UR6, -R88.reuse ;  /* 0x000000060a0a7c23 */ /* 0x100fe20008010858 */
[----:B------:R-:W-:-:S01]  /*3570*/  FFMA.FTZ R81, R11, UR6, -R88 ;  /* 0x000000060b517c23 */ /* 0x000fc20008010858 */
[--C-:B------:R-:W-:Y:S01]  /*3580*/  FFMA.FTZ R11, R14, UR6, -R88.reuse ;  /* 0x000000060e0b7c23 */ /* 0x100fe20008010858 */
[----:B------:R-:W-:-:S01]  /*3590*/  FFMA.FTZ R14, R15, UR6, -R88 ;  /* 0x000000060f0e7c23 */ /* 0x000fc20008010858 */
[----:B------:R-:W-:Y:S01]  /*35a0*/  MUFU.EX2 R6, R6 ;  /* 0x0000000600067308 */ /* 0x000fe20000000800 */
[----:B------:R-:W-:-:S01]  /*35b0*/  FFMA.FTZ R15, R45, UR6, -R88 ;  /* 0x000000062d0f7c23 */ /* 0x000fc20008010858 */
[--C-:B------:R-:W-:Y:S01]  /*35c0*/  FFMA.FTZ R45, R53, UR6, -R88.reuse ;  /* 0x00000006352d7c23 */ /* 0x100fe20008010858 */
[----:B------:R-:W-:-:S01]  /*35d0*/  FFMA.FTZ R53, R75, UR6, -R88 ;  /* 0x000000064b357c23 */ /* 0x000fc20008010858 */
[--C-:B------:R-:W-:Y:S01]  /*35e0*/  FFMA.FTZ R41, R41, UR6, -R88.reuse ;  /* 0x0000000629297c23 */ /* 0x100fe20008010858 */
[----:B------:R-:W-:-:S01]  /*35f0*/  FFMA.FTZ R75, R83, UR6, -R88 ;  /* 0x00000006534b7c23 */ /* 0x000fc20008010858 */
[--C-:B------:R-:W-:Y:S01]  /*3600*/  FFMA.FTZ R83, R87, UR6, -R88.reuse ;  /* 0x0000000657537c23 */ /* 0x100fe20008010858 */
[----:B------:R-:W-:-:S01]  /*3610*/  FFMA.FTZ R92, R42, UR6, -R88 ;  /* 0x000000062a5c7c23 */ /* 0x000fc20008010858 */
[----:B------:R-:W0:Y:S01]  /*3620*/  MUFU.EX2 R7, R7 ;  /* 0x0000000700077308 */ /* 0x000e220000000800 */
[----:B------:R-:W-:-:S01]  /*3630*/  FADD.FTZ R87, R4, R5 ;  /* 0x0000000504577221 */ /* 0x000fc20000010000 */
[--C-:B------:R-:W-:Y:S01]  /*3640*/  FFMA.FTZ R42, R46, UR6, -R88.reuse ;  /* 0x000000062e2a7c23 */ /* 0x100fe20008010858 */
[----:B------:R-:W-:-:S01]  /*3650*/  FFMA.FTZ R94, R50, UR6, -R88 ;  /* 0x00000006325e7c23 */ /* 0x000fc20008010858 */
[--C-:B------:R-:W-:Y:S01]  /*3660*/  FFMA.FTZ R46, R54, UR6, -R88.reuse ;  /* 0x00000006362e7c23 */ /* 0x100fe20008010858 */
[----:B------:R-:W-:-:S01]  /*3670*/  FFMA.FTZ R50, R74, UR6, -R88 ;  /* 0x000000064a327c23 */ /* 0x000fc20008010858 */
[--C-:B------:R-:W-:Y:S01]  /*3680*/  FFMA.FTZ R74, R78, UR6, -R88.reuse ;  /* 0x000000064e4a7c23 */ /* 0x100fe20008010858 */
[----:B------:R-:W-:-:S01]  /*3690*/  FFMA.FTZ R54, R82, UR6, -R88 ;  /* 0x0000000652367c23 */ /* 0x000fc20008010858 */
[----:B------:R-:W2:Y:S01]  /*36a0*/  MUFU.EX2 R10, R10 ;  /* 0x0000000a000a7308 */ /* 0x000ea20000000800 */
[----:B------:R-:W-:-:S01]  /*36b0*/  FFMA.FTZ R78, R86, UR6, -R88 ;  /* 0x00000006564e7c23 */ /* 0x000fc20008010858 */
[----:B------:R-:W-:Y:S01]  /*36c0*/  FADD.FTZ R82, R8, R87 ;  /* 0x0000005708527221 */ /* 0x000fe20000010000 */
[----:B------:R-:W-:-:S01]  /*36d0*/  FFMA.FTZ R49, R49, UR6, -R88 ;  /* 0x0000000631317c23 */ /* 0x000fc20008010858 */
[--C-:B-1----:R-:W-:Y:S01]  /*36e0*/  FFMA.FTZ R40, R59, UR6, -R88.reuse ;  /* 0x000000063b287c23 */ /* 0x102fe20008010858 */
[----:B------:R-:W-:-:S01]  /*36f0*/  FFMA.FTZ R59, R62, UR6, -R88 ;  /* 0x000000063e3b7c23 */ /* 0x000fc20008010858 */
[----:B------:R-:W-:Y:S01]  /*3700*/  FADD.FTZ R87, R9, R82 ;  /* 0x0000005209577221 */ /* 0x000fe20000010000 */
[----:B------:R-:W-:-:S01]  /*3710*/  FFMA.FTZ R64, R64, UR6, -R88 ;  /* 0x0000000640407c23 */ /* 0x000fc20008010858 */
[----:B------:R-:W1:Y:S01]  /*3720*/  MUFU.EX2 R81, R81 ;  /* 0x0000005100517308 */ /* 0x000e620000000800 */
[----:B0-----:R-:W-:-:S01]  /*3730*/  FADD.FTZ R89, R6, R7 ;  /* 0x0000000706597221 */ /* 0x001fc20000010000 */
[----:B------:R-:W-:Y:S01]  /*3740*/  FADD.FTZ R82, R12, R87 ;  /* 0x000000570c527221 */ /* 0x000fe20000010000 */
[----:B------:R-:W-:-:S01]  /*3750*/  FFMA.FTZ R62, R63, UR6, -R88 ;  /* 0x000000063f3e7c23 */ /* 0x000fc20008010858 */
[--C-:B------:R-:W-:Y:S01]  /*3760*/  FFMA.FTZ R85, R90, UR6, -R88.reuse ;  /* 0x000000065a557c23 */ /* 0x100fe20008010858 */
[----:B------:R-:W-:-:S01]  /*3770*/  FFMA.FTZ R90, R91, UR6, -R88 ;  /* 0x000000065b5a7c23 */ /* 0x000fc20008010858 */
[--C-:B------:R-:W-:Y:S01]  /*3780*/  FFMA.FTZ R79, R79, UR6, -R88.reuse ;  /* 0x000000064f4f7c23 */ /* 0x100fe20008010858 */
[----:B------:R-:W-:-:S01]  /*3790*/  FFMA.FTZ R66, R66, UR6, -R88 ;  /* 0x0000000642427c23 */ /* 0x000fc20008010858 */
[----:B------:R-:W0:Y:S01]  /*37a0*/  MUFU.EX2 R11, R11 ;  /* 0x0000000b000b7308 */ /* 0x000e220000000800 */
[----:B--2---:R-:W-:-:S01]  /*37b0*/  FADD.FTZ R86, R10, R89 ;  /* 0x000000590a567221 */ /* 0x004fc20000010000 */
[----:B------:R-:W-:Y:S01]  /*37c0*/  FADD.FTZ R89, R13, R82 ;  /* 0x000000520d597221 */ /* 0x000fe20000010000 */
[----:B------:R-:W-:-:S01]  /*37d0*/  FFMA.FTZ R67, R67, UR6, -R88 ;  /* 0x0000000643437c23 */ /* 0x000fc20008010858 */
[--C-:B------:R-:W-:Y:S01]  /*37e0*/  FFMA.FTZ R70, R70, UR6, -R88.reuse ;  /* 0x0000000646467c23 */ /* 0x100fe20008010858 */
[----:B------:R-:W-:-:S01]  /*37f0*/  FFMA.FTZ R71, R71, UR6, -R88 ;  /* 0x0000000647477c23 */ /* 0x000fc20008010858 */
[--C-:B------:R-:W-:Y:S01]  /*3800*/  FFMA.FTZ R103, R103, UR6, -R88.reuse ;  /* 0x0000000667677c23 */ /* 0x100fe20008010858 */
[----:B------:R-:W-:-:S01]  /*3810*/  FFMA.FTZ R101, R101, UR6, -R88 ;  /* 0x0000000665657c23 */ /* 0x000fc20008010858 */
[----:B------:R-:W2:Y:S01]  /*3820*/  MUFU.EX2 R14, R14 ;  /* 0x0000000e000e7308 */ /* 0x000ea20000000800 */
[----:B-1----:R-:W-:-:S01]  /*3830*/  FADD.FTZ R86, R81, R86 ;  /* 0x0000005651567221 */ /* 0x002fc20000010000 */
[----:B------:R-:W-:Y:S01]  /*3840*/  F2FP.SATFINITE.E4M3.F32.PACK_AB_MERGE_C R153, R81, R10, RZ ;  /* 0x0000000a5199723e */ /* 0x000fe200048070ff */
[----:B------:R-:W-:-:S01]  /*3850*/  FFMA.FTZ R105, R105, UR6, -R88 ;  /* 0x0000000669697c23 */ /* 0x000fc20008010858 */
[--C-:B------:R-:W-:Y:S01]  /*3860*/  FFMA.FTZ R104, R104, UR6, -R88.reuse ;  /* 0x0000000668687c23 */ /* 0x100fe20008010858 */
[----:B------:R-:W-:-:S01]  /*3870*/  FFMA.FTZ R107, R107, UR6, -R88 ;  /* 0x000000066b6b7c23 */ /* 0x000fc20008010858 */
[----:B------:R-:W-:Y:S01]  /*3880*/  F2FP.SATFINITE.E4M3.F32.PACK_AB_MERGE_C R153, R7, R6, R153 ;  /* 0x000000060799723e */ /* 0x000fe20004807099 */
[----:B------:R-:W-:-:S01]  /*3890*/  FFMA.FTZ R84, R102, UR6, -R99 ;  /* 0x0000000666547c23 */ /* 0x000fc20008010863 */
[----:B------:R-:W1:Y:S01]  /*38a0*/  MUFU.EX2 R41, R41 ;  /* 0x0000002900297308 */ /* 0x000e620000000800 */
[----:B0-----:R-:W-:-:S01]  /*38b0*/  FADD.FTZ R87, R11, R86 ;  /* 0x000000560b577221 */ /* 0x001fc20000010000 */
[----:B------:R-:W-:-:S06]  /*38c0*/  FADD.FTZ R86, R20, R89 ;  /* 0x0000005914567221 */ /* 0x000fcc0000010000 */
[----:B------:R-:W0:Y:S01]  /*38d0*/  MUFU.EX2 R92, R92 ;  /* 0x0000005c005c7308 */ /* 0x000e220000000800 */
[----:B--2---:R-:W-:-:S01]  /*38e0*/  FADD.FTZ R82, R14, R87 ;  /* 0x000000570e527221 */ /* 0x004fc20000010000 */
[----:B------:R-:W-:-:S06]  /*38f0*/  FADD.FTZ R87, R21, R86 ;  /* 0x0000005615577221 */ /* 0x000fcc0000010000 */
[----:B------:R-:W-:Y:S01]  /*3900*/  MUFU.EX2 R15, R15 ;  /* 0x0000000f000f7308 */ /* 0x000fe20000000800 */
[----:B-1----:R-:W-:-:S01]  /*3910*/  FADD.FTZ R63, R41, R82 ;  /* 0x00000052293f7221 */ /* 0x002fc20000010000 */
[----:B------:R-:W-:Y:S01]  /*3920*/  FADD.FTZ R82, R24, R87 ;  /* 0x0000005718527221 */ /* 0x000fe20000010000 */
[----:B------:R-:W-:-:S03]  /*3930*/  IMAD.MOV.U32 R24, RZ, RZ, R55 ;  /* 0x000000ffff187224 */ /* 0x000fc600078e0037 */
[----:B------:R-:W-:Y:S01]  /*3940*/  FADD.FTZ R89, R25, R82 ;  /* 0x0000005219597221 */ /* 0x000fe20000010000 */
[----:B------:R-:W-:Y:S01]  /*3950*/  IMAD.MOV.U32 R25, RZ, RZ, R55 ;  /* 0x000000ffff197224 */ /* 0x000fe200078e0037 */
[----:B------:R-:W-:Y:S01]  /*3960*/  MUFU.EX2 R42, R42 ;  /* 0x0000002a002a7308 */ /* 0x000fe20000000800 */
[----:B0-----:R-:W-:Y:S01]  /*3970*/  F2FP.SATFINITE.E4M3.F32.PACK_AB_MERGE_C R155, R92, R41, RZ ;  /* 0x000000295c9b723e */ /* 0x001fe200048070ff */
[----:B------:R-:W-:Y:S01]  /*3980*/  FADD.FTZ R82, R28, R89 ;  /* 0x000000591c527221 */ /* 0x000fe20000010000 */
[----:B------:R-:W-:Y:S02]  /*3990*/  IMAD.MOV.U32 R41, RZ, RZ, R55 ;  /* 0x000000ffff297224 */ /* 0x000fe400078e0037 */
[----:B------:R-:W-:Y:S01]  /*39a0*/  F2FP.SATFINITE.E4M3.F32.PACK_AB_MERGE_C R155, R14, R11, R155 ;  /* 0x0000000b0e9b723e */ /* 0x000fe2000480709b */
[----:B------:R-:W-:Y:S02]  /*39b0*/  IMAD.MOV.U32 R28, RZ, RZ, R55 ;  /* 0x000000ffff1c7224 */ /* 0x000fe400078e0037 */
[----:B------:R-:W-:Y:S08]  /*39c0*/  MUFU.EX2 R49, R49 ;  /* 0x0000003100317308 */ /* 0x000ff00000000800 */
[----:B------:R-:W0:Y:S08]  /*39d0*/  MUFU.EX2 R94, R94 ;  /* 0x0000005e005e7308 */ /* 0x000e300000000800 */
[----:B------:R1:W-:Y:S08]  /*39e0*/  MUFU.EX2 R3, R64 ;  /* 0x0000004000037308 */ /* 0x0003f00000000800 */
[----:B------:R-:W2:Y:S01]  /*39f0*/  MUFU.EX2 R45, R45 ;  /* 0x0000002d002d7308 */ /* 0x000ea20000000800 */
[----:B-1----:R-:W-:-:S01]  /*3a00*/  FADD.FTZ R64, R92, R63 ;  /* 0x0000003f5c407221 */ /* 0x002fc20000010000 */
[----:B------:R-:W-:Y:S01]  /*3a10*/  FFMA.FTZ R63, R26, UR6, -R88 ;  /* 0x000000061a3f7c23 */ /* 0x000fe20008010858 */
[----:B0-----:R-:W-:-:S02]  /*3a20*/  F2FP.SATFINITE.E4M3.F32.PACK_AB_MERGE_C R149, R94, R49, RZ ;  /* 0x000000315e95723e */ /* 0x001fc400048070ff */
[----:B------:R-:W-:Y:S01]  /*3a30*/  FADD.FTZ R87, R15, R64 ;  /* 0x000000400f577221 */ /* 0x000fe20000010000 */
[----:B------:R-:W-:-:S01]  /*3a40*/  FFMA.FTZ R64, R27, UR6, -R88 ;  /* 0x000000061b407c23 */ /* 0x000fc20008010858 */
[----:B------:R-:W-:Y:S01]  /*3a50*/  FFMA.FTZ R88, R106, UR6, -R88 ;  /* 0x000000066a587c23 */ /* 0x000fe20008010858 */
[----:B------:R-:W0:Y:S01]  /*3a60*/  MUFU.EX2 R46, R46 ;  /* 0x0000002e002e7308 */ /* 0x000e220000000800 */
[----:B------:R-:W-:-:S01]  /*3a70*/  FADD.FTZ R26, R42, R87 ;  /* 0x000000572a1a7221 */ /* 0x000fc20000010000 */
[----:B------:R-:W-:Y:S01]  /*3a80*/  FADD.FTZ R87, R29, R82 ;  /* 0x000000521d577221 */ /* 0x000fe20000010000 */
[----:B------:R-:W-:Y:S01]  /*3a90*/  F2FP.SATFINITE.E4M3.F32.PACK_AB_MERGE_C R149, R42, R15, R149 ;  /* 0x0000000f2a95723e */ /* 0x000fe20004807095 */
[----:B------:R-:W-:Y:S02]  /*3aa0*/  IMAD.MOV.U32 R29, RZ, RZ, R55 ;  /* 0x000000ffff1d7224 */ /* 0x000fe400078e0037 */
[----:B------:R-:W-:-:S01]  /*3ab0*/  FADD.FTZ R27, R49, R26 ;  /* 0x0000001a311b7221 */ /* 0x000fc20000010000 */
[----:B------:R-:W-:Y:S01]  /*3ac0*/  FADD.FTZ R86, R30, R87 ;  /* 0x000000571e567221 */ /* 0x000fe20000010000 */
[----:B------:R-:W-:Y:S01]  /*3ad0*/  IMAD.MOV.U32 R49, RZ, RZ, R55 ;  /* 0x000000ffff317224 */ /* 0x000fe200078e0037 */
[----:B------:R-:W1:Y:S01]  /*3ae0*/  MUFU.EX2 R85, R85 ;  /* 0x0000005500557308 */ /* 0x000e620000000800 */
[----:B------:R-:W-:-:S01]  /*3af0*/  FADD.FTZ R82, R94, R27 ;  /* 0x0000001b5e527221 */ /* 0x000fc20000010000 */
[----:B------:R-:W-:Y:S01]  /*3b00*/  FADD.FTZ R87, R31, R86 ;  /* 0x000000561f577221 */ /* 0x000fe20000010000 */
[----:B------:R-:W-:-:S02]  /*3b10*/  MOV R42, R55 ;  /* 0x00000037002a7202 */ /* 0x000fc40000000f00 */
[----:B--2---:R-:W-:Y:S01]  /*3b20*/  FADD.FTZ R27, R45, R82 ;  /* 0x000000522d1b7221 */ /* 0x004fe20000010000 */
[----:B------:R-:W-:-:S01]  /*3b30*/  FADD.FTZ R86, R32, R87 ;  /* 0x0000005720567221 */ /* 0x000fc20000010000 */
[----:B------:R-:W-:Y:S01]  /*3b40*/  F2FP.SATFINITE.E4M3.F32.PACK_AB_MERGE_C R32, R35, R32, RZ ;  /* 0x000000202320723e */ /* 0x000fe200048070ff */
[----:B------:R-:W2:Y:S01]  /*3b50*/  MUFU.EX2 R90, R90 ;  /* 0x0000005a005a7308 */ /* 0x000ea20000000800 */
[----:B0-----:R-:W-:-:S01]  /*3b60*/  FADD.FTZ R82, R46, R27 ;  /* 0x0000001b2e527221 */ /* 0x001fc20000010000 */
[----:B------:R-:W-:Y:S01]  /*3b70*/  FADD.FTZ R86, R35, R86 ;  /* 0x0000005623567221 */ /* 0x000fe20000010000 */
[----:B------:R-:W-:Y:S01]  /*3b80*/  F2FP.SATFINITE.E4M3.F32.PACK_AB_MERGE_C R150, R31, R30, R32 ;  /* 0x0000001e1f96723e */ /* 0x000fe20004807020 */
[--C-:B------:R-:W-:Y:S01]  /*3b90*/  IMAD.MOV.U32 R35, RZ, RZ, R55.reuse ;  /* 0x000000ffff237224 */ /* 0x100fe200078e0037 */
[----:B------:R-:W-:Y:S01]  /*3ba0*/  MOV R30, R55 ;  /* 0x00000037001e7202 */ /* 0x000fe20000000f00 */
[----:B------:R-:W-:Y:S01]  /*3bb0*/  FADD.FTZ R9, R33, R86 ;  /* 0x0000005621097221 */ /* 0x000fe20000010000 */
[----:B------:R-:W-:Y:S01]  /*3bc0*/  IMAD.MOV.U32 R32, RZ, RZ, R55 ;  /* 0x000000ffff207224 */ /* 0x000fe200078e0037 */
[----:B------:R-:W0:Y:S01]  /*3bd0*/  MUFU.EX2 R50, R50 ;  /* 0x0000003200327308 */ /* 0x000e220000000800 */
[----:B-1----:R-:W-:-:S01]  /*3be0*/  FADD.FTZ R87, R85, R82 ;  /* 0x0000005255577221 */ /* 0x002fc20000010000 */
[----:B------:R-:W-:Y:S01]  /*3bf0*/  FADD.FTZ R9, R34, R9 ;  /* 0x0000000922097221 */ /* 0x000fe20000010000 */
[----:B------:R-:W-:-:S05]  /*3c00*/  IMAD.MOV.U32 R31, RZ, RZ, R55 ;  /* 0x000000ffff1f7224 */ /* 0x000fca00078e0037 */
[----:B------:R-:W1:Y:S01]  /*3c10*/  MUFU.EX2 R53, R53 ;  /* 0x0000003500357308 */ /* 0x000e620000000800 */
[----:B--2---:R-:W-:-:S01]  /*3c20*/  FADD.FTZ R87, R90, R87 ;  /* 0x000000575a577221 */ /* 0x004fc20000010000 */
[----:B------:R-:W-:-:S04]  /*3c30*/  F2FP.SATFINITE.E4M3.F32.PACK_AB_MERGE_C R85, R90, R85, RZ ;  /* 0x000000555a55723e */ /* 0x000fc800048070ff */
[----:B------:R-:W-:Y:S01]  /*3c40*/  F2FP.SATFINITE.E4M3.F32.PACK_AB_MERGE_C R151, R46, R45, R85 ;  /* 0x0000002d2e97723e */ /* 0x000fe20004807055 */
[----:B------:R-:W-:Y:S01]  /*3c50*/  IMAD.MOV.U32 R45, RZ, RZ, R55 ;  /* 0x000000ffff2d7224 */ /* 0x000fe200078e0037 */
[----:B------:R-:W2:Y:S01]  /*3c60*/  MUFU.EX2 R74, R74 ;  /* 0x0000004a004a7308 */ /* 0x000ea20000000800 */
[----:B0-----:R-:W-:-:S01]  /*3c70*/  FADD.FTZ R8, R50, R87 ;  /* 0x0000005732087221 */ /* 0x001fc20000010000 */
[----:B------:R-:W-:-:S06]  /*3c80*/  MOV R46, R55 ;  /* 0x00000037002e7202 */ /* 0x000fcc0000000f00 */
[----:B------:R-:W0:Y:S01]  /*3c90*/  MUFU.EX2 R79, R79 ;  /* 0x0000004f004f7308 */ /* 0x000e220000000800 */
[----:B-1----:R-:W-:-:S01]  /*3ca0*/  FADD.FTZ R21, R53, R8 ;  /* 0x0000000835157221 */ /* 0x002fc20000010000 */
[----:B------:R-:W-:Y:S01]  /*3cb0*/  FADD.FTZ R8, R36, R9 ;  /* 0x0000000924087221 */ /* 0x000fe20000010000 */
[----:B------:R-:W-:-:S03]  /*3cc0*/  F2FP.SATFINITE.E4M3.F32.PACK_AB_MERGE_C R36, R39, R36, RZ ;  /* 0x000000242724723e */ /* 0x000fc600048070ff */
[----:B------:R-:W-:Y:S01]  /*3cd0*/  FADD.FTZ R8, R39, R8 ;  /* 0x0000000827087221 */ /* 0x000fe20000010000 */
[----:B------:R-:W-:Y:S01]  /*3ce0*/  F2FP.SATFINITE.E4M3.F32.PACK_AB_MERGE_C R136, R34, R33, R36 ;  /* 0x000000212288723e */ /* 0x000fe20004807024 */
[----:B------:R-:W1:Y:S01]  /*3cf0*/  MUFU.EX2 R54, R54 ;  /* 0x0000003600367308 */ /* 0x000e620000000800 */
[----:B--2---:R-:W-:-:S01]  /*3d00*/  FADD.FTZ R10, R74, R21 ;  /* 0x000000154a0a7221 */ /* 0x004fc20000010000 */
[----:B------:R-:W-:Y:S01]  /*3d10*/  FADD.FTZ R21, R37, R8 ;  /* 0x0000000825157221 */ /* 0x000fe20000010000 */
[--C-:B------:R-:W-:Y:S01]  /*3d20*/  IMAD.MOV.U32 R39, RZ, RZ, R55.reuse ;  /* 0x000000ffff277224 */ /* 0x100fe200078e0037 */
[----:B------:R-:W-:Y:S01]  /*3d30*/  MOV R34, R55 ;  /* 0x0000003700227202 */ /* 0x000fe20000000f00 */
[--C-:B------:R-:W-:Y:S02]  /*3d40*/  IMAD.MOV.U32 R36, RZ, RZ, R55.reuse ;  /* 0x000000ffff247224 */ /* 0x100fe400078e0037 */
[----:B------:R-:W-:Y:S01]  /*3d50*/  IMAD.MOV.U32 R33, RZ, RZ, R55 ;  /* 0x000000ffff217224 */ /* 0x000fe200078e0037 */
[----:B------:R-:W2:Y:S01]  /*3d60*/  MUFU.EX2 R75, R75 ;  /* 0x0000004b004b7308 */ /* 0x000ea20000000800 */
[----:B0-----:R-:W-:-:S01]  /*3d70*/  FADD.FTZ R9, R79, R10 ;  /* 0x0000000a4f097221 */ /* 0x001fc20000010000 */
[----:B------:R-:W-:Y:S01]  /*3d80*/  FADD.FTZ R10, R38, R21 ;  /* 0x00000015260a7221 */ /* 0x000fe20000010000 */
[----:B------:R-:W-:-:S04]  /*3d90*/  F2FP.SATFINITE.E4M3.F32.PACK_AB_MERGE_C R74, R79, R74, RZ ;  /* 0x0000004a4f4a723e */ /* 0x000fc800048070ff */
[----:B------:R-:W-:Y:S01]  /*3da0*/  F2FP.SATFINITE.E4M3.F32.PACK_AB_MERGE_C R137, R53, R50, R74 ;  /* 0x000000323589723e */ /* 0x000fe2000480704a */
[----:B------:R-:W0:Y:S01]  /*3db0*/  MUFU.EX2 R78, R78 ;  /* 0x0000004e004e7308 */ /* 0x000e220000000800 */
[----:B-1----:R-:W-:-:S01]  /*3dc0*/  FADD.FTZ R8, R54, R9 ;  /* 0x0000000936087221 */ /* 0x002fc20000010000 */
[----:B------:R-:W-:Y:S01]  /*3dd0*/  FADD.FTZ R9, R43, R10 ;  /* 0x0000000a2b097221 */ /* 0x000fe20000010000 */
[C---:B------:R-:W-:Y:S01]  /*3de0*/  F2FP.SATFINITE.E4M3.F32.PACK_AB_MERGE_C R43, R44.reuse, R43, RZ ;  /* 0x0000002b2c2b723e */ /* 0x040fe200048070ff */
[----:B------:R-:W-:Y:S01]  /*3df0*/  IMAD.MOV.U32 R53, RZ, RZ, R55 ;  /* 0x000000ffff357224 */ /* 0x000fe200078e0037 */
[----:B------:R-:W-:Y:S01]  /*3e00*/  MOV R50, R55 ;  /* 0x0000003700327202 */ /* 0x000fe20000000f00 */
[----:B------:R-:W-:Y:S01]  /*3e10*/  FADD.FTZ R44, R44, R9 ;  /* 0x000000092c2c7221 */ /* 0x000fe20000010000 */
[----:B------:R-:W-:Y:S01]  /*3e20*/  F2FP.SATFINITE.E4M3.F32.PACK_AB_MERGE_C R138, R38, R37, R43 ;  /* 0x00000025268a723e */ /* 0x000fe2000480702b */
[----:B------:R-:W1:Y:S01]  /*3e30*/  MUFU.EX2 R83, R83 ;  /* 0x0000005300537308 */ /* 0x000e620000000800 */
[----:B--2---:R-:W-:-:S01]  /*3e40*/  FADD.FTZ R5, R75, R8 ;  /* 0x000000084b057221 */ /* 0x004fc20000010000 */
[--C-:B------:R-:W-:Y:S01]  /*3e50*/  IMAD.MOV.U32 R43, RZ, RZ, R55.reuse ;  /* 0x000000ffff2b7224 */ /* 0x100fe200078e0037 */
[----:B------:R-:W-:Y:S01]  /*3e60*/  MOV R38, R55 ;  /* 0x0000003700267202 */ /* 0x000fe20000000f00 */
[----:B------:R-:W-:-:S04]  /*3e70*/  IMAD.MOV.U32 R37, RZ, RZ, R55 ;  /* 0x000000ffff257224 */ /* 0x000fc800078e0037 */
[----:B------:R-:W2:Y:S01]  /*3e80*/  MUFU.EX2 R47, R47 ;  /* 0x0000002f002f7308 */ /* 0x000ea20000000800 */
[----:B0-----:R-:W-:-:S07]  /*3e90*/  FADD.FTZ R4, R78, R5 ;  /* 0x000000054e047221 */ /* 0x001fce0000010000 */
[----:B------:R0:W3:Y:S01]  /*3ea0*/  MUFU.EX2 R48, R76 ;  /* 0x0000004c00307308 */ /* 0x0000e20000000800 */
[----:B-1----:R-:W-:-:S01]  /*3eb0*/  FADD.FTZ R4, R83, R4 ;  /* 0x0000000453047221 */ /* 0x002fc20000010000 */
[----:B------:R-:W-:-:S03]  /*3ec0*/  F2FP.SATFINITE.E4M3.F32.PACK_AB_MERGE_C R78, R83, R78, RZ ;  /* 0x0000004e534e723e */ /* 0x000fc600048070ff */
[----:B------:R-:W-:Y:S01]  /*3ed0*/  FADD.FTZ R9, R3, R4 ;  /* 0x0000000403097221 */ /* 0x000fe20000010000 */
[----:B------:R-:W-:Y:S02]  /*3ee0*/  F2FP.SATFINITE.E4M3.F32.PACK_AB_MERGE_C R139, R75, R54, R78 ;  /* 0x000000364b8b723e */ /* 0x000fe4000480704e */
[----:B------:R-:W1:Y:S01]  /*3ef0*/  MUFU.EX2 R40, R40 ;  /* 0x0000002800287308 */ /* 0x000e620000000800 */
[----:B--2---:R-:W-:-:S01]  /*3f00*/  FADD.FTZ R5, R47, R44 ;  /* 0x0000002c2f057221 */ /* 0x004fc20000010000 */
[----:B0-----:R-:W-:Y:S01]  /*3f10*/  FFMA.FTZ R76, R97, UR6, -R99 ;  /* 0x00000006614c7c23 */ /* 0x001fe20008010863 */
[----:B------:R-:W-:Y:S01]  /*3f20*/  MOV R54, R55 ;  /* 0x0000003700367202 */ /* 0x000fe20000000f00 */
[----:B------:R-:W-:-:S04]  /*3f30*/  IMAD.MOV.U32 R44, RZ, RZ, R55 ;  /* 0x000000ffff2c7224 */ /* 0x000fc800078e0037 */
[----:B------:R-:W0:Y:S01]  /*3f40*/  MUFU.EX2 R51, R51 ;  /* 0x0000003300337308 */ /* 0x000e220000000800 */
[----:B---3--:R-:W-:-:S07]  /*3f50*/  FADD.FTZ R6, R48, R5 ;  /* 0x0000000530067221 */ /* 0x008fce0000010000 */
[----:B------:R-:W2:Y:S01]  /*3f60*/  MUFU.EX2 R59, R59 ;  /* 0x0000003b003b7308 */ /* 0x000ea20000000800 */
[----:B-1----:R-:W-:-:S07]  /*3f70*/  FADD.FTZ R8, R40, R9 ;  /* 0x0000000928087221 */ /* 0x002fce0000010000 */
[----:B------:R-:W1:Y:S01]  /*3f80*/  MUFU.EX2 R52, R52 ;  /* 0x0000003400347308 */ /* 0x000e620000000800 */
[----:B0-----:R-:W-:-:S07]  /*3f90*/  FADD.FTZ R5, R51, R6 ;  /* 0x0000000633057221 */ /* 0x001fce0000010000 */
[----:B------:R-:W0:Y:S01]  /*3fa0*/  MUFU.EX2 R62, R62 ;  /* 0x0000003e003e7308 */ /* 0x000e220000000800 */
[----:B--2---:R-:W-:-:S07]  /*3fb0*/  FADD.FTZ R7, R59, R8 ;  /* 0x000000083b077221 */ /* 0x004fce0000010000 */
[----:B------:R-:W2:Y:S01]  /*3fc0*/  MUFU.EX2 R57, R57 ;  /* 0x0000003900397308 */ /* 0x000ea20000000800 */
[C---:B-1----:R-:W-:Y:S01]  /*3fd0*/  F2FP.SATFINITE.E4M3.F32.PACK_AB_MERGE_C R51, R52.reuse, R51, RZ ;  /* 0x000000333433723e */ /* 0x042fe200048070ff */
[----:B------:R-:W-:-:S03]  /*3fe0*/  FADD.FTZ R52, R52, R5 ;  /* 0x0000000534347221 */ /* 0x000fc60000010000 */
[----:B------:R-:W-:Y:S01]  /*3ff0*/  F2FP.SATFINITE.E4M3.F32.PACK_AB_MERGE_C R140, R48, R47, R51 ;  /* 0x0000002f308c723e */ /* 0x000fe20004807033 */
[----:B------:R-:W-:Y:S02]  /*4000*/  IMAD.MOV.U32 R51, RZ, RZ, R55 ;  /* 0x000000ffff337224 */ /* 0x000fe400078e0037 */
[----:B------:R-:W1:Y:S01]  /*4010*/  MUFU.EX2 R26, R66 ;  /* 0x00000042001a7308 */ /* 0x000e620000000800 */
[----:B0-----:R-:W-:-:S01]  /*4020*/  FADD.FTZ R7, R62, R7 ;  /* 0x000000073e077221 */ /* 0x001fc20000010000 */
[----:B------:R-:W-:Y:S01]  /*4030*/  F2FP.SATFINITE.E4M3.F32.PACK_AB_MERGE_C R59, R62, R59, RZ ;  /* 0x0000003b3e3b723e */ /* 0x000fe200048070ff */
[--C-:B------:R-:W-:Y:S02]  /*4040*/  IMAD.MOV.U32 R48, RZ, RZ, R55.reuse ;  /* 0x000000ffff307224 */ /* 0x100fe400078e0037 */
[----:B------:R-:W-:Y:S01]  /*4050*/  IMAD.MOV.U32 R47, RZ, RZ, R55 ;  /* 0x000000ffff2f7224 */ /* 0x000fe200078e0037 */
[----:B------:R-:W-:Y:S01]  /*4060*/  F2FP.SATFINITE.E4M3.F32.PACK_AB_MERGE_C R141, R40, R3, R59 ;  /* 0x00000003288d723e */ /* 0x000fe2000480703b */
[----:B------:R-:W-:Y:S01]  /*4070*/  IMAD.MOV.U32 R40, RZ, RZ, R55 ;  /* 0x000000ffff287224 */ /* 0x000fe200078e0037 */
[----:B------:R-:W0:Y:S01]  /*4080*/  MUFU.EX2 R60, R60 ;  /* 0x0000003c003c7308 */ /* 0x000e220000000800 */
[----:B--2---:R-:W-:-:S01]  /*4090*/  FADD.FTZ R5, R57, R52 ;  /* 0x0000003439057221 */ /* 0x004fc20000010000 */
[----:B------:R-:W-:-:S06]  /*40a0*/  IMAD.MOV.U32 R52, RZ, RZ, R55 ;  /* 0x000000ffff347224 */ /* 0x000fcc00078e0037 */
[----:B------:R-:W2:Y:S01]  /*40b0*/  MUFU.EX2 R27, R67 ;  /* 0x00000043001b7308 */ /* 0x000ea20000000800 */
[----:B-1----:R-:W-:-:S07]  /*40c0*/  FADD.FTZ R6, R26, R7 ;  /* 0x000000071a067221 */ /* 0x002fce0000010000 */
[----:B------:R-:W1:Y:S01]  /*40d0*/  MUFU.EX2 R61, R61 ;  /* 0x0000003d003d7308 */ /* 0x000e620000000800 */
[----:B0-----:R-:W-:-:S07]  /*40e0*/  FADD.FTZ R8, R60, R5 ;  /* 0x000000053c087221 */ /* 0x001fce0000010000 */
[----:B------:R-:W0:Y:S01]  /*40f0*/  MUFU.EX2 R70, R70 ;  /* 0x0000004600467308 */ /* 0x000e220000000800 */
[----:B--2---:R-:W-:-:S07]  /*4100*/  FADD.FTZ R5, R27, R6 ;  /* 0x000000061b057221 */ /* 0x004fce0000010000 */
[----:B------:R-:W2:Y:S01]  /*4110*/  MUFU.EX2 R68, R68 ;  /* 0x0000004400447308 */ /* 0x000ea20000000800 */
[----:B-1----:R-:W-:-:S07]  /*4120*/  FADD.FTZ R7, R61, R8 ;  /* 0x000000083d077221 */ /* 0x002fce0000010000 */
[----:B------:R-:W1:Y:S01]  /*4130*/  MUFU.EX2 R71, R71 ;  /* 0x0000004700477308 */ /* 0x000e620000000800 */
[----:B0-----:R-:W-:-:S07]  /*4140*/  FADD.FTZ R6, R70, R5 ;  /* 0x0000000546067221 */ /* 0x001fce0000010000 */
[----:B------:R-:W0:Y:S01]  /*4150*/  MUFU.EX2 R65, R65 ;  /* 0x0000004100417308 */ /* 0x000e220000000800 */
[C---:B--2---:R-:W-:Y:S01]  /*4160*/  F2FP.SATFINITE.E4M3.F32.PACK_AB_MERGE_C R61, R68.reuse, R61, RZ ;  /* 0x0000003d443d723e */ /* 0x044fe200048070ff */
[----:B------:R-:W-:-:S03]  /*4170*/  FADD.FTZ R68, R68, R7 ;  /* 0x0000000744447221 */ /* 0x000fc60000010000 */
[----:B------:R-:W-:-:S03]  /*4180*/  F2FP.SATFINITE.E4M3.F32.PACK_AB_MERGE_C R142, R60, R57, R61 ;  /* 0x000000393c8e723e */ /* 0x000fc6000480703d */
[----:B------:R-:W2:Y:S01]  /*4190*/  MUFU.EX2 R63, R63 ;  /* 0x0000003f003f7308 */ /* 0x000ea20000000800 */
[----:B-1----:R-:W-:-:S01]  /*41a0*/  FADD.FTZ R6, R71, R6 ;  /* 0x0000000647067221 */ /* 0x002fc20000010000 */
[----:B------:R-:W-:-:S04]  /*41b0*/  F2FP.SATFINITE.E4M3.F32.PACK_AB_MERGE_C R70, R71, R70, RZ ;  /* 0x000000464746723e */ /* 0x000fc800048070ff */
[----:B------:R-:W-:Y:S01]  /*41c0*/  F2FP.SATFINITE.E4M3.F32.PACK_AB_MERGE_C R143, R27, R26, R70 ;  /* 0x0000001a1b8f723e */ /* 0x000fe20004807046 */
[----:B------:R-:W-:Y:S01]  /*41d0*/  IMAD.MOV.U32 R27, RZ, RZ, R55 ;  /* 0x000000ffff1b7224 */ /* 0x000fe200078e0037 */
[----:B------:R-:W1:Y:S01]  /*41e0*/  MUFU.EX2 R72, R72 ;  /* 0x0000004800487308 */ /* 0x000e620000000800 */
[----:B0-----:R-:W-:-:S01]  /*41f0*/  FADD.FTZ R5, R65, R68 ;  /* 0x0000004441057221 */ /* 0x001fc20000010000 */
[----:B------:R-:W-:-:S06]  /*4200*/  MOV R26, R55 ;  /* 0x00000037001a7202 */ /* 0x000fcc0000000f00 */
[----:B------:R-:W0:Y:S01]  /*4210*/  MUFU.EX2 R64, R64 ;  /* 0x0000004000407308 */ /* 0x000e220000000800 */
[----:B--2---:R-:W-:-:S07]  /*4220*/  FADD.FTZ R7, R63, R6 ;  /* 0x000000063f077221 */ /* 0x004fce0000010000 */
        /* <DEDUP_REMOVED lines=9> */
[C---:B0-----:R-:W-:Y:S01]  /*42c0*/  F2FP.SATFINITE.E4M3.F32.PACK_AB_MERGE_C R69, R76.reuse, R69, RZ ;  /* 0x000000454c45723e */ /* 0x041fe200048070ff */
[----:B------:R-:W-:-:S03]  /*42d0*/  FADD.FTZ R76, R76, R5 ;  /* 0x000000054c4c7221 */ /* 0x000fc60000010000 */
[----:B------:R-:W-:-:S03]  /*42e0*/  F2FP.SATFINITE.E4M3.F32.PACK_AB_MERGE_C R144, R72, R65, R69 ;  /* 0x000000414890723e */ /* 0x000fc60004807045 */
[----:B------:R-:W0:Y:S01]  /*42f0*/  MUFU.EX2 R105, R105 ;  /* 0x0000006900697308 */ /* 0x000e220000000800 */
[C---:B--2---:R-:W-:Y:S01]  /*4300*/  F2FP.SATFINITE.E4M3.F32.PACK_AB_MERGE_C R103, R4.reuse, R103, RZ ;  /* 0x000000670467723e */ /* 0x044fe200048070ff */
[----:B------:R-:W-:-:S03]  /*4310*/  FADD.FTZ R4, R4, R3 ;  /* 0x0000000304047221 */ /* 0x000fc60000010000 */
[----:B------:R-:W-:-:S03]  /*4320*/  F2FP.SATFINITE.E4M3.F32.PACK_AB_MERGE_C R145, R64, R63, R103 ;  /* 0x0000003f4091723e */ /* 0x000fc60004807067 */
[----:B------:R-:W2:Y:S01]  /*4330*/  MUFU.EX2 R80, R80 ;  /* 0x0000005000507308 */ /* 0x000ea20000000800 */
[----:B-1----:R-:W-:-:S07]  /*4340*/  FADD.FTZ R3, R73, R76 ;  /* 0x0000004c49037221 */ /* 0x002fce0000010000 */
[----:B------:R-:W1:Y:S01]  /*4350*/  MUFU.EX2 R104, R104 ;  /* 0x0000006800687308 */ /* 0x000e620000000800 */
[----:B0-----:R-:W-:-:S07]  /*4360*/  FADD.FTZ R5, R105, R4 ;  /* 0x0000000469057221 */ /* 0x001fce0000010000 */
[----:B------:R-:W-:Y:S01]  /*4370*/  MUFU.EX2 R77, R77 ;  /* 0x0000004d004d7308 */ /* 0x000fe20000000800 */
[----:B--2---:R-:W-:-:S07]  /*4380*/  FADD.FTZ R4, R80, R3 ;  /* 0x0000000350047221 */ /* 0x004fce0000010000 */
[----:B------:R-:W0:Y:S01]  /*4390*/  MUFU.EX2 R84, R84 ;  /* 0x0000005400547308 */ /* 0x000e220000000800 */
[----:B-1----:R-:W-:-:S07]  /*43a0*/  FADD.FTZ R6, R104, R5 ;  /* 0x0000000568067221 */ /* 0x002fce0000010000 */
[----:B------:R-:W-:Y:S08]  /*43b0*/  MUFU.EX2 R107, R107 ;  /* 0x0000006b006b7308 */ /* 0x000ff00000000800 */
[----:B------:R-:W1:Y:S01]  /*43c0*/  MUFU.EX2 R88, R88 ;  /* 0x0000005800587308 */ /* 0x000e620000000800 */
[----:B0-----:R-:W-:Y:S01]  /*43d0*/  F2FP.SATFINITE.E4M3.F32.PACK_AB_MERGE_C R3, R84, R77, RZ ;  /* 0x0000004d5403723e */ /* 0x001fe200048070ff */
[----:B------:R-:W-:-:S03]  /*43e0*/  FADD.FTZ R77, R77, R4 ;  /* 0x000000044d4d7221 */ /* 0x000fc60000010000 */
[----:B------:R-:W-:Y:S01]  /*43f0*/  F2FP.SATFINITE.E4M3.F32.PACK_AB_MERGE_C R146, R80, R73, R3 ;  /* 0x000000495092723e */ /* 0x000fe20004807003 */
[----:B------:R-:W-:-:S01]  /*4400*/  FADD.FTZ R4, R84, R77 ;  /* 0x0000004d54047221 */ /* 0x000fc20000010000 */
[----:B-1----:R-:W-:Y:S01]  /*4410*/  F2FP.SATFINITE.E4M3.F32.PACK_AB_MERGE_C R5, R88, R107, RZ ;  /* 0x0000006b5805723e */ /* 0x002fe200048070ff */
[----:B------:R-:W-:-:S03]  /*4420*/  FADD.FTZ R107, R107, R6 ;  /* 0x000000066b6b7221 */ /* 0x000fc60000010000 */
[----:B------:R-:W-:Y:S01]  /*4430*/  F2FP.SATFINITE.E4M3.F32.PACK_AB_MERGE_C R147, R104, R105, R5 ;  /* 0x000000696893723e */ /* 0x000fe20004807005 */
[----:B------:R-:W-:-:S01]  /*4440*/  FADD.FTZ R6, R88, R107 ;  /* 0x0000006b58067221 */ /* 0x000fc20000010000 */
[----:B------:R-:W-:Y:S06]  /*4450*/  @!P1 BRA `(.L_x_14) ;  /* 0x0000002c007c9947 */ /* 0x000fec0003800000 */
[----:B------:R-:W-:Y:S01]  /*4460*/  IMAD.MOV.U32 R5, RZ, RZ, R58 ;  /* 0x000000ffff057224 */ /* 0x000fe200078e003a */
[----:B------:R-:W-:Y:S02]  /*4470*/  MOV R3, R56 ;  /* 0x0000003800037202 */ /* 0x000fe40000000f00 */
[----:B------:R-:W-:Y:S02]  /*4480*/  CS2R R54, SRZ ;  /* 0x0000000000367805 */ /* 0x000fe4000001ff00 */
[----:B------:R-:W-:Y:S02]  /*4490*/  CS2R R52, SRZ ;  /* 0x0000000000347805 */ /* 0x000fe4000001ff00 */
[----:B------:R-:W-:Y:S02]  /*44a0*/  CS2R R50, SRZ ;  /* 0x0000000000327805 */ /* 0x000fe4000001ff00 */
[----:B------:R-:W-:Y:S02]  /*44b0*/  CS2R R48, SRZ ;  /* 0x0000000000307805 */ /* 0x000fe4000001ff00 */
[----:B------:R-:W-:-:S02]  /*44c0*/  CS2R R46, SRZ ;  /* 0x00000000002e7805 */ /* 0x000fc4000001ff00 */
[----:B------:R-:W-:Y:S02]  /*44d0*/  CS2R R44, SRZ ;  /* 0x00000000002c7805 */ /* 0x000fe4000001ff00 */
        /* <DEDUP_REMOVED lines=9> */
[----:B------:R-:W-:Y:S01]  /*4570*/  CS2R R24, SRZ ;  /* 0x0000000000187805 */ /* 0x000fe2000001ff00 */
[----:B------:R-:W-:Y:S01]  /*4580*/  UIADD3 UR26, UR47, -0x2, URZ ;  /* 0xfffffffe2f1a7890 */ /* 0x000fe2000fffe03f */
[----:B------:R-:W-:Y:S01]  /*4590*/  UMOV UR25, UR39 ;  /* 0x0000002700197c82 */ /* 0x000fe20008000000 */
[----:B------:R-:W-:Y:S01]  /*45a0*/  UMOV UR24, UR40 ;  /* 0x0000002800187c82 */ /* 0x000fe20008000000 */
[----:B------:R-:W-:-:S09]  /*45b0*/  ULDC UR4, c[0x0][0x988] ;  /* 0x0002620000047ab9 */ /* 0x000fd20000000800 */
.L_x_25:
[----:B------:R-:W-:-:S04]  /*45c0*/  UISETP.NE.AND UP0, UPT, UR24, 0x1, UPT ;  /* 0x000000011800788c */ /* 0x000fc8000bf05270 */
[----:B------:R-:W-:-:S04]  /*45d0*/  USEL UR39, URZ, 0x1, UP0 ;  /* 0x000000013f277887 */ /* 0x000fc80008000000 */
[----:B------:R-:W-:Y:S01]  /*45e0*/  ULOP3.LUT UR39, UR25, UR39, URZ, 0x3c, !UPT ;  /* 0x0000002719277292 */ /* 0x000fe2000f8e3c3f */
[----:B------:R-:W-:Y:S11]  /*45f0*/  @!P0 BRA `(.L_x_15) ;  /* 0x0000000000048947 */ /* 0x000ff60003800000 */
[----:B------:R-:W-:Y:S01]  /*4600*/  BPT.TRAP 0x1 ;  /* 0x000000040000795c */ /* 0x000fe20000300000 */
.L_x_15:
[----:B------:R-:W0:Y:S01]  /*4610*/  S2UR UR5, SR_CgaCtaId ;  /* 0x00000000000579c3 */ /* 0x000e220000008800 */
[----:B------:R-:W-:Y:S01]  /*4620*/  UIADD3 UR40, UR24, 0x1, URZ ;  /* 0x0000000118287890 */ /* 0x000fe2000fffe03f */
[----:B------:R-:W-:Y:S01]  /*4630*/  IMAD.U32 R7, RZ, RZ, UR39 ;  /* 0x00000027ff077e24 */ /* 0x000fe2000f8e00ff */
[----:B------:R-:W-:Y:S02]  /*4640*/  UMOV UR6, 0x400 ;  /* 0x0000040000067882 */ /* 0x000fe40000000000 */
[----:B------:R-:W-:Y:S02]  /*4650*/  UISETP.NE.AND UP0, UPT, UR40, 0x2, UPT ;  /* 0x000000022800788c */ /* 0x000fe4000bf05270 */
[----:B------:R-:W-:Y:S02]  /*4660*/  SHF.L.U32 R7, R7, 0x1f, RZ ;  /* 0x0000001f07077819 */ /* 0x000fe400000006ff */
[----:B------:R-:W-:Y:S02]  /*4670*/  USEL UR40, UR40, URZ, UP0 ;  /* 0x0000003f28287287 */ /* 0x000fe40008000000 */
[----:B0-----:R-:W-:-:S04]  /*4680*/  ULEA UR6, UR5, UR6, 0x18 ;  /* 0x0000000605067291 */ /* 0x001fc8000f8ec03f */
[----:B------:R-:W-:-:S09]  /*4690*/  ULEA UR7, UR40, UR6, 0x3 ;  /* 0x0000000628077291 */ /* 0x000fd2000f8e183f */
[----:B------:R0:W1:Y:S01]  /*46a0*/  SYNCS.PHASECHK.TRANS64.TRYWAIT P1, [UR7+0x13230], R7 ;  /* 0x01323007ff0075a7 */ /* 0x0000620008020147 */
[----:B------:R-:W-:Y:S05]  /*46b0*/  @!P0 BRA `(.L_x_16) ;  /* 0x0000000000048947 */ /* 0x000fea0003800000 */
[----:B------:R-:W-:Y:S01]  /*46c0*/  BPT.TRAP 0x1 ;  /* 0x000000040000795c */ /* 0x000fe20000300000 */
.L_x_16:
[----:B-1----:R-:W-:Y:S05]  /*46d0*/  @P1 BRA `(.L_x_17) ;  /* 0x0000000000081947 */ /* 0x002fea0003800000 */
[----:B------:R-:W1:Y:S02]  /*46e0*/  SYNCS.PHASECHK.TRANS64.TRYWAIT P1, [UR7+0x13230], R7 ;  /* 0x01323007ff0075a7 */ /* 0x000e640008020147 */
[----:B-1----:R-:W-:Y:S05]  /*46f0*/  @!P1 BRA `(.L_x_18) ;  /* 0x0000008800c49947 */ /* 0x002fea0003800000 */
.L_x_17:
[----:B------:R-:W-:Y:S01]  /*4700*/  R2UR UR27, R2 ;  /* 0x00000000021b72ca */ /* 0x000fe200000e0000 */
[----:B------:R-:W-:Y:S01]  /*4710*/  WARPGROUP.ARRIVE ;  /* 0x00000000000079c5 */ /* 0x000fe20000000000 */
[----:B------:R-:W-:Y:S01]  /*4720*/  UMOV UR15, 0x80000020 ;  /* 0x80000020000f7882 */ /* 0x000fe20000000000 */
[----:B------:R-:W-:Y:S01]  /*4730*/  UMOV UR16, UR12 ;  /* 0x0000000c00107c82 */ /* 0x000fe20008000000 */
[----:B------:R-:W-:Y:S01]  /*4740*/  UMOV UR17, UR13 ;  /* 0x0000000d00117c82 */ /* 0x000fe20008000000 */
[----:B------:R-:W-:Y:S01]  /*4750*/  UMOV UR19, 0x80000020 ;  /* 0x8000002000137882 */ /* 0x000fe20000000000 */
[----:B------:R-:W-:Y:S01]  /*4760*/  UMOV UR20, UR12 ;  /* 0x0000000c00147c82 */ /* 0x000fe20008000000 */
[----:B------:R-:W-:Y:S01]  /*4770*/  UMOV UR21, UR13 ;  /* 0x0000000d00157c82 */ /* 0x000fe20008000000 */
[----:B------:R-:W-:Y:S01]  /*4780*/  UMOV UR23, 0x80000020 ;  /* 0x8000002000177882 */ /* 0x000fe20000000000 */
[----:B------:R-:W-:-:S04]  /*4790*/  UMOV UR11, 0x80000020 ;  /* 0x80000020000b7882 */ /* 0x000fc80000000000 */
[----:B------:R-:W-:-:S04]  /*47a0*/  UIMAD UR27, UR40, 0x280, UR27 ;  /* 0x00000280281b78a4 */ /* 0x000fc8000f8e021b */
[----:B------:R-:W-:Y:S02]  /*47b0*/  UIADD3 UR18, UR27, 0x80, URZ ;  /* 0x000000801b127890 */ /* 0x000fe4000fffe03f */
[----:B------:R-:W-:Y:S02]  /*47c0*/  UIADD3 UR22, UR27, 0x100, URZ ;  /* 0x000001001b167890 */ /* 0x000fe4000fffe03f */
[----:B------:R-:W-:Y:S01]  /*47d0*/  UMOV UR14, UR27 ;  /* 0x0000001b000e7c82 */ /* 0x000fe20008000000 */
[----:B------:R-:W-:Y:S01]  /*47e0*/  UIADD3 UR10, UR27, 0x200, URZ ;  /* 0x000002001b0a7890 */ /* 0x000fe2000fffe03f */
[----:B------:R-:W-:Y:S01]  /*47f0*/  QGMMA.64x32x32.F32.E4M3.E4M3 R120, gdesc[UR12], RZ, !UPT, gsb0 ;  /* 0x006000000c7879f3 */ /* 0x000fe2000c0008ff */
[----:B------:R-:W-:Y:S01]  /*4800*/  UIADD3 UR14, UR27, 0x180, URZ ;  /* 0x000001801b0e7890 */ /* 0x000fe2000fffe03f */
[----:B------:R-:W-:Y:S01]  /*4810*/  UMOV UR15, 0x80000020 ;  /* 0x80000020000f7882 */ /* 0x000fe20000000000 */
[----:B------:R-:W-:Y:S02]  /*4820*/  WARPGROUP.DEPBAR.LE gsb0, 0x0 ;  /* 0x00008000000079c5 */ /* 0x000fe40000010000 */
[----:B------:R-:W-:-:S06]  /*4830*/  WARPGROUP.ARRIVE ;  /* 0x00000000000079c5 */ /* 0x000fcc0000000000 */
[----:B------:R-:W-:Y:S01]  /*4840*/  QGMMA.64x32x32.F32.E4M3.E4M3 R104, gdesc[UR16], RZ, !UPT, gsb0 ;  /* 0x00600000106879f3 */ /* 0x000fe2000c0008ff */
[----:B------:R-:W-:Y:S01]  /*4850*/  UIADD3 UR18, UR27, 0x82, URZ ;  /* 0x000000821b127890 */ /* 0x000fe2000fffe03f */
[----:B------:R-:W-:Y:S01]  /*4860*/  UMOV UR16, UR8 ;  /* 0x0000000800107c82 */ /* 0x000fe20008000000 */
[----:B------:R-:W-:Y:S01]  /*4870*/  UMOV UR17, UR9 ;  /* 0x0000000900117c82 */ /* 0x000fe20008000000 */
        /* <DEDUP_REMOVED lines=16> */
[----:B------:R-:W-:Y:S03]  /*4980*/  QGMMA.64x32x32.F32.E4M3.E4M3 R56, gdesc[UR12], RZ, !UPT, gsb0 ;  /* 0x006000000c3879f3 */ /* 0x000fe6000c0008ff */
[----:B------:R-:W-:Y:S02]  /*4990*/  WARPGROUP.DEPBAR.LE gsb0, 0x0 ;  /* 0x00008000000079c5 */ /* 0x000fe40000010000 */
[----:B------:R-:W-:-:S06]  /*49a0*/  WARPGROUP.ARRIVE ;  /* 0x00000000000079c5 */ /* 0x000fcc0000000000 */
[----:B------:R-:W-:Y:S01]  /*49b0*/  QGMMA.64x32x32.F32.E4M3.E4M3 R120, gdesc[UR8], R120, gsb0 ;  /* 0x00600000087879f3 */ /* 0x000fe20008000878 */
[----:B------:R-:W-:Y:S01]  /*49c0*/  UIADD3 UR10, UR27, 0x182, URZ ;  /* 0x000001821b0a7890 */ /* 0x000fe2000fffe03f */
[----:B------:R-:W-:Y:S01]  /*49d0*/  UMOV UR11, 0x80000020 ;  /* 0x80000020000b7882 */ /* 0x000fe20000000000 */
[----:B------:R-:W-:Y:S01]  /*49e0*/  UIADD3 UR27, UR27, 0x202, URZ ;  /* 0x000002021b1b7890 */ /* 0x000fe2000fffe03f */
[----:B------:R-:W-:Y:S02]  /*49f0*/  WARPGROUP.DEPBAR.LE gsb0, 0x0 ;  /* 0x00008000000079c5 */ /* 0x000fe40000010000 */
[----:B------:R-:W-:-:S06]  /*4a00*/  WARPGROUP.ARRIVE ;  /* 0x00000000000079c5 */ /* 0x000fcc0000000000 */
[----:B------:R-:W-:Y:S03]  /*4a10*/  QGMMA.64x32x32.F32.E4M3.E4M3 R104, gdesc[UR16], R104, gsb0 ;  /* 0x00600000106879f3 */ /* 0x000fe60008000868 */
[----:B------:R-:W-:Y:S02]  /*4a20*/  WARPGROUP.DEPBAR.LE gsb0, 0x0 ;  /* 0x00008000000079c5 */ /* 0x000fe40000010000 */
[----:B------:R-:W-:-:S06]  /*4a30*/  WARPGROUP.ARRIVE ;  /* 0x00000000000079c5 */ /* 0x000fcc0000000000 */
[----:B------:R-:W-:Y:S03]  /*4a40*/  QGMMA.64x32x32.F32.E4M3.E4M3 R88, gdesc[UR20], R88, gsb0 ;  /* 0x00600000145879f3 */ /* 0x000fe60008000858 */
        /* <DEDUP_REMOVED lines=11> */
.L_x_19:
[----:B------:R-:W-:Y:S01]  /*4b00*/  ULEA UR14, UR24, UR6, 0x3 ;  /* 0x00000006180e7291 */ /* 0x000fe2000f8e183f */
[----:B01----:R-:W-:-:S05]  /*4b10*/  IMAD.U32 R7, RZ, RZ, UR25 ;  /* 0x00000019ff077e24 */ /* 0x003fca000f8e00ff */
[----:B------:R-:W-:-:S04]  /*4b20*/  SHF.L.U32 R7, R7, 0x1f, RZ ;  /* 0x0000001f07077819 */ /* 0x000fc800000006ff */
[----:B------:R0:W1:Y:S01]  /*4b30*/  SYNCS.PHASECHK.TRANS64.TRYWAIT P1, [UR14+0x13250], R7 ;  /* 0x01325007ff0075a7 */ /* 0x000062000802014e */
[----:B------:R-:W-:Y:S05]  /*4b40*/  @!P0 BRA `(.L_x_20) ;  /* 0x0000000000048947 */ /* 0x000fea0003800000 */
[----:B------:R-:W-:Y:S01]  /*4b50*/  BPT.TRAP 0x1 ;  /* 0x000000040000795c */ /* 0x000fe20000300000 */
.L_x_20:
[----:B-1----:R-:W-:Y:S05]  /*4b60*/  @P1 BRA `(.L_x_21) ;  /* 0x0000000000081947 */ /* 0x002fea0003800000 */
[----:B------:R-:W1:Y:S02]  /*4b70*/  SYNCS.PHASECHK.TRANS64.TRYWAIT P1, [UR14+0x13250], R7 ;  /* 0x01325007ff0075a7 */ /* 0x000e64000802014e */
[----:B-1----:R-:W-:Y:S05]  /*4b80*/  @!P1 BRA `(.L_x_22) ;  /* 0x0000008400b89947 */ /* 0x002fea0003800000 */
.L_x_21:
[----:B------:R-:W-:Y:S01]  /*4b90*/  UIADD3 UR6, UR6, 0x1000, URZ ;  /* 0x0000100006067890 */ /* 0x000fe2000fffe03f */
[----:B------:R-:W-:Y:S01]  /*4ba0*/  WARPGROUP.ARRIVE ;  /* 0x00000000000079c5 */ /* 0x000fe20000000000 */
[----:B------:R-:W-:Y:S02]  /*4bb0*/  UMOV UR11, 0xc0000010 ;  /* 0xc0000010000b7882 */ /* 0x000fe40000000000 */
[----:B------:R-:W-:-:S04]  /*4bc0*/  USHF.R.U32.HI UR6, URZ, 0x4, UR6 ;  /* 0x000000043f067899 */ /* 0x000fc80008011606 */
[----:B------:R-:W-:-:S04]  /*4bd0*/  ULOP3.LUT UR6, UR6, 0x3fff, URZ, 0xc0, !UPT ;  /* 0x00003fff06067892 */ /* 0x000fc8000f8ec03f */
[----:B------:R-:W-:-:S04]  /*4be0*/  ULOP3.LUT UR6, UR6, 0x10000, URZ, 0xfc, !UPT ;  /* 0x0001000006067892 */ /* 0x000fc8000f8efc3f */
[----:B------:R-:W-:-:S07]  /*4bf0*/  UIMAD UR6, UR24, 0x280, UR6 ;  /* 0x00000280180678a4 */ /* 0x000fce000f8e0206 */
[----:B------:R-:W-:Y:S02]  /*4c00*/  UMOV UR10, UR6 ;  /* 0x00000006000a7c82 */ /* 0x000fe40008000000 */
[----:B------:R-:W-:Y:S01]  /*4c10*/  QGMMA.64x64x32.F32.E4M3.E4M3 R24, R152, gdesc[UR8], R24, gsb0 ;  /* 0x00e0000898187df3 */ /* 0x000fe20008000818 */
[----:B------:R-:W-:Y:S01]  /*4c20*/  UIADD3 UR10, UR6, 0x80, URZ ;  /* 0x00000080060a7890 */ /* 0x000fe2000fffe03f */
[----:B------:R-:W-:Y:S01]  /*4c30*/  UMOV UR11, 0xc0000010 ;  /* 0xc0000010000b7882 */ /* 0x000fe20000000000 */
[----:B------:R-:W-:Y:S02]  /*4c40*/  WARPGROUP.DEPBAR.LE gsb0, 0x0 ;  /* 0x00008000000079c5 */ /* 0x000fe40000010000 */
[----:B------:R-:W-:-:S06]  /*4c50*/  WARPGROUP.ARRIVE ;  /* 0x00000000000079c5 */ /* 0x000fcc0000000000 */
        /* <DEDUP_REMOVED lines=8> */
[----:B------:R-:W-:Y:S01]  /*4ce0*/  UIADD3 UR6, UR6, 0x200, URZ ;  /* 0x0000020006067890 */ /* 0x000fe2000fffe03f */
[----:B------:R-:W-:Y:S02]  /*4cf0*/  WARPGROUP.DEPBAR.LE gsb0, 0x0 ;  /* 0x00008000000079c5 */ /* 0x000fe40000010000 */
[----:B------:R-:W-:-:S06]  /*4d00*/  WARPGROUP.ARRIVE ;  /* 0x00000000000079c5 */ /* 0x000fcc0000000000 */
[----:B------:R-:W-:Y:S01]  /*4d10*/  QGMMA.64x64x32.F32.E4M3.E4M3 R24, R140, gdesc[UR8], R24, gsb0 ;  /* 0x00e000088c187df3 */ /* 0x000fe20008000818 */
[----:B------:R-:W-:Y:S01]  /*4d20*/  UMOV UR10, UR6 ;  /* 0x00000006000a7c82 */ /* 0x000fe20008000000 */
[----:B------:R-:W-:Y:S01]  /*4d30*/  UMOV UR11, 0xc0000010 ;  /* 0xc0000010000b7882 */ /* 0x000fe20000000000 */
[----:B------:R-:W-:Y:S02]  /*4d40*/  WARPGROUP.DEPBAR.LE gsb0, 0x0 ;  /* 0x00008000000079c5 */ /* 0x000fe40000010000 */
[----:B------:R-:W-:-:S06]  /*4d50*/  WARPGROUP.ARRIVE ;  /* 0x00000000000079c5 */ /* 0x000fcc0000000000 */
[----:B------:R-:W-:Y:S03]  /*4d60*/  QGMMA.64x64x32.F32.E4M3.E4M3 R24, R144, gdesc[UR8], R24, gsb0 ;  /* 0x00e0000890187df3 */ /* 0x000fe60008000818 */
[----:B------:R-:W-:Y:S02]  /*4d70*/  WARPGROUP.DEPBAR.LE gsb0, 0x0 ;  /* 0x00008000000079c5 */ /* 0x000fe40000010000 */
[----:B------:R-:W-:Y:S05]  /*4d80*/  @!P0 BRA `(.L_x_23) ;  /* 0x0000000000048947 */ /* 0x000fea0003800000 */
[----:B------:R-:W-:Y:S01]  /*4d90*/  BPT.TRAP 0x1 ;  /* 0x000000040000795c */ /* 0x000fe20000300000 */
.L_x_23:
[C---:B-1----:R-:W-:Y:S01]  /*4da0*/  FMUL.FTZ R8, R0.reuse, R120 ;  /* 0x0000007800087220 */ /* 0x042fe20000410000 */
[C---:B------:R-:W-:Y:S01]  /*4db0*/  FMUL.FTZ R10, R0.reuse, R122 ;  /* 0x0000007a000a7220 */ /* 0x040fe20000410000 */
[C---:B0-----:R-:W-:Y:S01]  /*4dc0*/  FMUL.FTZ R7, R0.reuse, R121 ;  /* 0x0000007900077220 */ /* 0x041fe20000410000 */
[C---:B------:R-:W-:Y:S01]  /*4dd0*/  FMUL.FTZ R9, R0.reuse, R123 ;  /* 0x0000007b00097220 */ /* 0x040fe20000410000 */
[C---:B------:R-:W-:Y:S01]  /*4de0*/  FMUL.FTZ R11, R0.reuse, R124 ;  /* 0x0000007c000b7220 */ /* 0x040fe20000410000 */
[C---:B------:R-:W-:Y:S01]  /*4df0*/  FMUL.FTZ R13, R0.reuse, R126 ;  /* 0x0000007e000d7220 */ /* 0x040fe20000410000 */
[----:B------:R-:W0:Y:S01]  /*4e00*/  MUFU.TANH R8, R8 ;  /* 0x0000000800087308 */ /* 0x000e220000002400 */
[C---:B------:R-:W-:Y:S01]  /*4e10*/  FMUL.FTZ R12, R0.reuse, R125 ;  /* 0x0000007d000c7220 */ /* 0x040fe20000410000 */
[C---:B------:R-:W-:Y:S01]  /*4e20*/  FMUL.FTZ R14, R0.reuse, R127 ;  /* 0x0000007f000e7220 */ /* 0x040fe20000410000 */
[C---:B------:R-:W-:Y:S01]  /*4e30*/  FMUL.FTZ R15, R0.reuse, R128 ;  /* 0x00000080000f7220 */ /* 0x040fe20000410000 */
[C---:B------:R-:W-:Y:S01]  /*4e40*/  FMUL.FTZ R21, R0.reuse, R130 ;  /* 0x0000008200157220 */ /* 0x040fe20000410000 */
[C---:B------:R-:W-:Y:S01]  /*4e50*/  FMUL.FTZ R20, R0.reuse, R129 ;  /* 0x0000008100147220 */ /* 0x040fe20000410000 */
[C---:B------:R-:W-:Y:S01]  /*4e60*/  FMUL.FTZ R120, R0.reuse, R131 ;  /* 0x0000008300787220 */ /* 0x040fe20000410000 */
[C---:B------:R-:W-:Y:S01]  /*4e70*/  FMUL.FTZ R121, R0.reuse, R132 ;  /* 0x0000008400797220 */ /* 0x040fe20000410000 */
[----:B------:R-:W1:Y:S01]  /*4e80*/  MUFU.TANH R10, R10 ;  /* 0x0000000a000a7308 */ /* 0x000e620000002400 */
[C---:B------:R-:W-:Y:S01]  /*4e90*/  FMUL.FTZ R123, R0.reuse, R134 ;  /* 0x00000086007b7220 */ /* 0x040fe20000410000 */
[C---:B------:R-:W-:Y:S01]  /*4ea0*/  FMUL.FTZ R122, R0.reuse, R133 ;  /* 0x00000085007a7220 */ /* 0x040fe20000410000 */
[C---:B------:R-:W-:Y:S01]  /*4eb0*/  FMUL.FTZ R124, R0.reuse, R135 ;  /* 0x00000087007c7220 */ /* 0x040fe20000410000 */
[C---:B------:R-:W-:Y:S01]  /*4ec0*/  FMUL.FTZ R104, R0.reuse, R104 ;  /* 0x0000006800687220 */ /* 0x040fe20000410000 */
[C---:B------:R-:W-:Y:S01]  /*4ed0*/  FMUL.FTZ R106, R0.reuse, R106 ;  /* 0x0000006a006a7220 */ /* 0x040fe20000410000 */
[C---:B------:R-:W-:Y:S01]  /*4ee0*/  FMUL.FTZ R105, R0.reuse, R105 ;  /* 0x0000006900697220 */ /* 0x040fe20000410000 */
[----:B------:R-:W-:Y:S01]  /*4ef0*/  FMUL.FTZ R107, R0, R107 ;  /* 0x0000006b006b7220 */ /* 0x000fe20000410000 */
[----:B------:R-:W2:Y:S01]  /*4f00*/  MUFU.TANH R7, R7 ;  /* 0x0000000700077308 */ /* 0x000ea20000002400 */
[----:B0-----:R-:W-:Y:S01]  /*4f10*/  FMNMX.FTZ R126, R8, R3, !PT ;  /* 0x00000003087e7209 */ /* 0x001fe20007810000 */
[C---:B------:R-:W-:Y:S01]  /*4f20*/  FMUL.FTZ R108, R0.reuse, R108 ;  /* 0x0000006c006c7220 */ /* 0x040fe20000410000 */
[C---:B------:R-:W-:Y:S01]  /*4f30*/  FMUL.FTZ R110, R0.reuse, R110 ;  /* 0x0000006e006e7220 */ /* 0x040fe20000410000 */
[C---:B------:R-:W-:Y:S01]  /*4f40*/  FMUL.FTZ R109, R0.reuse, R109 ;  /* 0x0000006d006d7220 */ /* 0x040fe20000410000 */
[C---:B------:R-:W-:Y:S01]  /*4f50*/  FMUL.FTZ R111, R0.reuse, R111 ;  /* 0x0000006f006f7220 */ /* 0x040fe20000410000 */
[C---:B------:R-:W-:Y:S01]  /*4f60*/  FMUL.FTZ R112, R0.reuse, R112 ;  /* 0x0000007000707220 */ /* 0x040fe20000410000 */
[----:B------:R-:W-:Y:S01]  /*4f70*/  FMUL.FTZ R114, R0, R114 ;  /* 0x0000007200727220 */ /* 0x000fe20000410000 */
[----:B------:R-:W0:Y:S01]  /*4f80*/  MUFU.TANH R9, R9 ;  /* 0x0000000900097308 */ /* 0x000e220000002400 */
[----:B-1----:R-:W-:Y:S01]  /*4f90*/  FMNMX.FTZ R128, R10, R5, !PT ;  /* 0x000000050a807209 */ /* 0x002fe20007810000 */
[C---:B------:R-:W-:Y:S01]  /*4fa0*/  FMUL.FTZ R113, R0.reuse, R113 ;  /* 0x0000007100717220 */ /* 0x040fe20000410000 */
[C---:B------:R-:W-:Y:S01]  /*4fb0*/  FMUL.FTZ R115, R0.reuse, R115 ;  /* 0x0000007300737220 */ /* 0x040fe20000410000 */
[C---:B------:R-:W-:Y:S01]  /*4fc0*/  FMUL.FTZ R116, R0.reuse, R116 ;  /* 0x0000007400747220 */ /* 0x040fe20000410000 */
[C---:B------:R-:W-:Y:S01]  /*4fd0*/  FMUL.FTZ R118, R0.reuse, R118 ;  /* 0x0000007600767220 */ /* 0x040fe20000410000 */
[C---:B------:R-:W-:Y:S01]  /*4fe0*/  FMUL.FTZ R117, R0.reuse, R117 ;  /* 0x0000007500757220 */ /* 0x040fe20000410000 */
[C---:B------:R-:W-:Y:S01]  /*4ff0*/  FMUL.FTZ R119, R0.reuse, R119 ;  /* 0x0000007700777220 */ /* 0x040fe20000410000 */
[----:B------:R-:W1:Y:S01]  /*5000*/  MUFU.TANH R11, R11 ;  /* 0x0000000b000b7308 */ /* 0x000e620000002400 */
[----:B--2---:R-:W-:Y:S01]  /*5010*/  FMNMX.FTZ R126, R7, R126, !PT ;  /* 0x0000007e077e7209 */ /* 0x004fe20007810000 */
[C---:B------:R-:W-:Y:S01]  /*5020*/  FMUL.FTZ R88, R0.reuse, R88 ;  /* 0x0000005800587220 */ /* 0x040fe20000410000 */
[C---:B------:R-:W-:Y:S01]  /*5030*/  FMUL.FTZ R90, R0.reuse, R90 ;  /* 0x0000005a005a7220 */ /* 0x040fe20000410000 */
[C---:B------:R-:W-:Y:S01]  /*5040*/  FMUL.FTZ R89, R0.reuse, R89 ;  /* 0x0000005900597220 */ /* 0x040fe20000410000 */
[C---:B------:R-:W-:Y:S01]  /*5050*/  FMUL.FTZ R91, R0.reuse, R91 ;  /* 0x0000005b005b7220 */ /* 0x040fe20000410000 */
[C---:B------:R-:W-:Y:S01]  /*5060*/  FMUL.FTZ R92, R0.reuse, R92 ;  /* 0x0000005c005c7220 */ /* 0x040fe20000410000 */
[C---:B------:R-:W-:Y:S01]  /*5070*/  FMUL.FTZ R94, R0.reuse, R94 ;  /* 0x0000005e005e7220 */ /* 0x040fe20000410000 */
[----:B------:R-:W2:Y:S01]  /*5080*/  MUFU.TANH R13, R13 ;  /* 0x0000000d000d7308 */ /* 0x000ea20000002400 */
[----:B0-----:R-:W-:Y:S01]  /*5090*/  FMNMX.FTZ R128, R9, R128, !PT ;  /* 0x0000008009807209 */ /* 0x001fe20007810000 */
[C---:B------:R-:W-:Y:S01]  /*50a0*/  FMUL.FTZ R93, R0.reuse, R93 ;  /* 0x0000005d005d7220 */ /* 0x040fe20000410000 */
[C---:B------:R-:W-:Y:S01]  /*50b0*/  FMUL.FTZ R95, R0.reuse, R95 ;  /* 0x0000005f005f7220 */ /* 0x040fe20000410000 */
[C---:B------:R-:W-:Y:S01]  /*50c0*/  FMUL.FTZ R96, R0.reuse, R96 ;  /* 0x0000006000607220 */ /* 0x040fe20000410000 */
[C---:B------:R-:W-:Y:S01]  /*50d0*/  FMUL.FTZ R98, R0.reuse, R98 ;  /* 0x0000006200627220 */ /* 0x040fe20000410000 */
[C---:B------:R-:W-:Y:S01]  /*50e0*/  FMUL.FTZ R97, R0.reuse, R97 ;  /* 0x0000006100617220 */ /* 0x040fe20000410000 */
[C---:B------:R-:W-:Y:S01]  /*50f0*/  FMUL.FTZ R99, R0.reuse, R99 ;  /* 0x0000006300637220 */ /* 0x040fe20000410000 */
        /* <DEDUP_REMOVED lines=46> */
[----:B------:R-:W-:Y:S01]  /*53e0*/  FMUL.FTZ R71, R0, R71 ;  /* 0x0000004700477220 */ /* 0x000fe20000410000 */
[----:B------:R-:W-:Y:S01]  /*53f0*/  UMOV UR6, UR4 ;  /* 0x0000000400067c82 */ /* 0x000fe20008000000 */
[----:B------:R-:W0:Y:S01]  /*5400*/  MUFU.TANH R121, R121 ;  /* 0x0000007900797308 */ /* 0x000e220000002400 */
[----:B-1----:R-:W-:Y:S01]  /*5410*/  FMNMX.FTZ R56, R20, R127, !PT ;  /* 0x0000007f14387209 */ /* 0x002fe20007810000 */
[----:B------:R-:W-:Y:S01]  /*5420*/  IMAD.U32 R133, RZ, RZ, UR6 ;  /* 0x00000006ff857e24 */ /* 0x000fe2000f8e00ff */
[----:B------:R-:W-:-:S04]  /*5430*/  UIADD3 UR7, UR7, 0x13240, URZ ;  /* 0x0001324007077890 */ /* 0x000fc8000fffe03f */
[----:B------:R-:W-:Y:S01]  /*5440*/  UPRMT UR7, UR5, 0x654, UR7 ;  /* 0x0000065405077896 */ /* 0x000fe20008000007 */
[----:B------:R-:W1:Y:S01]  /*5450*/  MUFU.TANH R123, R123 ;  /* 0x0000007b007b7308 */ /* 0x000e620000002400 */
[----:B--2---:R-:W-:-:S07]  /*5460*/  FMNMX.FTZ R126, R120, R129, !PT ;  /* 0x00000081787e7209 */ /* 0x004fce0007810000 */
[----:B------:R-:W2:Y:S01]  /*5470*/  MUFU.TANH R122, R122 ;  /* 0x0000007a007a7308 */ /* 0x000ea20000002400 */
[----:B0-----:R-:W-:Y:S01]  /*5480*/  FMNMX.FTZ R127, R121, R56, !PT ;  /* 0x00000038797f7209 */ /* 0x001fe20007810000 */
[----:B------:R-:W-:Y:S06]  /*5490*/  SYNCS.ARRIVE.TRANS64.RED.A1T0 RZ, [UR7], RZ ;  /* 0x000000ffffff79a7 */ /* 0x000fec0008100407 */
[----:B------:R-:W0:Y:S01]  /*54a0*/  MUFU.TANH R124, R124 ;  /* 0x0000007c007c7308 */ /* 0x000e220000002400 */
[----:B-1----:R-:W-:Y:S01]  /*54b0*/  FMNMX.FTZ R129, R123, R126, !PT ;  /* 0x0000007e7b817209 */ /* 0x002fe20007810000 */
[----:B------:R-:W-:-:S06]  /*54c0*/  FMUL.FTZ R126, R0, R58 ;  /* 0x0000003a007e7220 */ /* 0x000fcc0000410000 */
[----:B------:R-:W1:Y:S01]  /*54d0*/  MUFU.TANH R104, R104 ;  /* 0x0000006800687308 */ /* 0x000e620000002400 */
[----:B--2---:R-:W-:-:S07]  /*54e0*/  FMNMX.FTZ R127, R122, R127, !PT ;  /* 0x0000007f7a7f7209 */ /* 0x004fce0007810000 */
[----:B------:R-:W2:Y:S01]  /*54f0*/  MUFU.TANH R106, R106 ;  /* 0x0000006a006a7308 */ /* 0x000ea20000002400 */
[----:B0-----:R-:W-:-:S07]  /*5500*/  FMNMX.FTZ R129, R124, R129, !PT ;  /* 0x000000817c817209 */ /* 0x001fce0007810000 */
[----:B------:R-:W0:Y:S01]  /*5510*/  MUFU.TANH R105, R105 ;  /* 0x0000006900697308 */ /* 0x000e220000002400 */
[----:B-1----:R-:W-:-:S07]  /*5520*/  FMNMX.FTZ R56, R104, R127, !PT ;  /* 0x0000007f68387209 */ /* 0x002fce0007810000 */
        /* <DEDUP_REMOVED lines=121> */
[----:B--2---:R-:W-:-:S05]  /*5cc0*/  FMNMX.FTZ R127, R69, R56, !PT ;  /* 0x00000038457f7209 */ /* 0x004fca0007810000 */
[----:B------:R-:W2:Y:S01]  /*5cd0*/  SHFL.BFLY PT, R56, R127, 0x2, 0x1f ;  /* 0x0c401f007f387f89 */ /* 0x000ea200000e0000 */
[----:B0-----:R-:W-:-:S04]  /*5ce0*/  FMNMX.FTZ R58, R70, R129, !PT ;  /* 0x00000081463a7209 */ /* 0x001fc80007810000 */
[----:B-1----:R-:W-:-:S05]  /*5cf0*/  FMNMX.FTZ R128, R71, R58, !PT ;  /* 0x0000003a47807209 */ /* 0x002fca0007810000 */
[----:B------:R-:W0:Y:S01]  /*5d00*/  SHFL.BFLY PT, R131, R128, 0x2, 0x1f ;  /* 0x0c401f0080837f89 */ /* 0x000e2200000e0000 */
[----:B--2---:R-:W-:-:S05]  /*5d10*/  FMNMX.FTZ R129, R127, R56, !PT ;  /* 0x000000387f817209 */ /* 0x004fca0007810000 */
[----:B------:R-:W1:Y:S01]  /*5d20*/  SHFL.BFLY PT, R56, R129, 0x1, 0x1f ;  /* 0x0c201f0081387f89 */ /* 0x000e6200000e0000 */
[----:B0-----:R-:W-:-:S05]  /*5d30*/  FMNMX.FTZ R131, R128, R131, !PT ;  /* 0x0000008380837209 */ /* 0x001fca0007810000 */
[----:B------:R-:W0:Y:S01]  /*5d40*/  SHFL.BFLY PT, R58, R131, 0x1, 0x1f ;  /* 0x0c201f00833a7f89 */ /* 0x000e2200000e0000 */
[----:B-1----:R-:W-:-:S05]  /*5d50*/  FMNMX.FTZ R56, R129, R56, !PT ;  /* 0x0000003881387209 */ /* 0x002fca0007810000 */
[C---:B------:R-:W-:Y:S01]  /*5d60*/  FADD.FTZ R3, -R56.reuse, R3 ;  /* 0x0000000338037221 */ /* 0x040fe20000010100 */
[----:B------:R-:W-:-:S03]  /*5d70*/  FFMA.FTZ R128, R56, R133, -8 ;  /* 0xc100000038807423 */ /* 0x000fc60000010085 */
[----:B------:R-:W-:Y:S01]  /*5d80*/  FMUL.FTZ R127, R3, UR6 ;  /* 0x00000006037f7c20 */ /* 0x000fe20008410000 */
[----:B------:R-:W-:-:S01]  /*5d90*/  FFMA.FTZ R130, R57, UR6, -R128 ;  /* 0x0000000639827c23 */ /* 0x000fc20008010880 */
[--C-:B------:R-:W-:Y:S01]  /*5da0*/  FFMA.FTZ R57, R60, UR6, -R128.reuse ;  /* 0x000000063c397c23 */ /* 0x100fe20008010880 */
[----:B------:R-:W-:-:S01]  /*5db0*/  FFMA.FTZ R60, R61, UR6, -R128 ;  /* 0x000000063d3c7c23 */ /* 0x000fc20008010880 */
[--C-:B------:R-:W-:Y:S01]  /*5dc0*/  FFMA.FTZ R61, R64, UR6, -R128.reuse ;  /* 0x00000006403d7c23 */ /* 0x100fe20008010880 */
[----:B------:R-:W-:-:S01]  /*5dd0*/  FFMA.FTZ R64, R65, UR6, -R128 ;  /* 0x0000000641407c23 */ /* 0x000fc20008010880 */
[--C-:B------:R-:W-:Y:S01]  /*5de0*/  FFMA.FTZ R65, R68, UR6, -R128.reuse ;  /* 0x0000000644417c23 */ /* 0x100fe20008010880 */
[----:B0-----:R-:W-:Y:S01]  /*5df0*/  FMNMX.FTZ R58, R131, R58, !PT ;  /* 0x0000003a833a7209 */ /* 0x001fe20007810000 */
[--C-:B------:R-:W-:Y:S01]  /*5e00*/  FFMA.FTZ R68, R69, UR6, -R128.reuse ;  /* 0x0000000645447c23 */ /* 0x100fe20008010880 */
[----:B------:R-:W-:-:S01]  /*5e10*/  FFMA.FTZ R8, R8, UR6, -R128 ;  /* 0x0000000608087c23 */ /* 0x000fc20008010880 */
[--C-:B------:R-:W-:Y:S01]  /*5e20*/  FFMA.FTZ R7, R7, UR6, -R128.reuse ;  /* 0x0000000607077c23 */ /* 0x100fe20008010880 */
[----:B------:R-:W-:-:S01]  /*5e30*/  FFMA.FTZ R11, R11, UR6, -R128 ;  /* 0x000000060b0b7c23 */ /* 0x000fc20008010880 */
[----:B------:R-:W-:Y:S01]  /*5e40*/  FADD.FTZ R3, -R58, R5 ;  /* 0x000000053a037221 */ /* 0x000fe20000010100 */
[----:B------:R-:W-:-:S01]  /*5e50*/  FFMA.FTZ R12, R12, UR6, -R128 ;  /* 0x000000060c0c7c23 */ /* 0x000fc20008010880 */
[----:B------:R0:W-:Y:S01]  /*5e60*/  MUFU.EX2 R5, R127 ;  /* 0x0000007f00057308 */ /* 0x0001e20000000800 */
[----:B------:R-:W-:-:S01]  /*5e70*/  FFMA.FTZ R15, R15, UR6, -R128 ;  /* 0x000000060f0f7c23 */ /* 0x000fc20008010880 */
[----:B------:R-:W-:Y:S01]  /*5e80*/  FMUL.FTZ R3, R3, UR6 ;  /* 0x0000000603037c20 */ /* 0x000fe20008410000 */
[----:B------:R-:W-:-:S01]  /*5e90*/  FFMA.FTZ R20, R20, UR6, -R128 ;  /* 0x0000000614147c23 */ /* 0x000fc20008010880 */
[--C-:B------:R-:W-:Y:S01]  /*5ea0*/  FFMA.FTZ R121, R121, UR6, -R128.reuse ;  /* 0x0000000679797c23 */ /* 0x100fe20008010880 */
[----:B------:R-:W-:-:S01]  /*5eb0*/  FFMA.FTZ R122, R122, UR6, -R128 ;  /* 0x000000067a7a7c23 */ /* 0x000fc20008010880 */
[--C-:B------:R-:W-:Y:S01]  /*5ec0*/  FFMA.FTZ R104, R104, UR6, -R128.reuse ;  /* 0x0000000668687c23 */ /* 0x100fe20008010880 */
[----:B------:R-:W-:-:S01]  /*5ed0*/  FFMA.FTZ R105, R105, UR6, -R128 ;  /* 0x0000000669697c23 */ /* 0x000fc20008010880 */
[----:B------:R-:W1:Y:S01]  /*5ee0*/  MUFU.EX2 R8, R8 ;  /* 0x0000000800087308 */ /* 0x000e620000000800 */
[----:B0-----:R-:W-:Y:S01]  /*5ef0*/  MOV R127, UR6 ;  /* 0x00000006007f7c02 */ /* 0x001fe20008000f00 */
[--C-:B------:R-:W-:Y:S01]  /*5f00*/  FFMA.FTZ R108, R108, UR6, -R128.reuse ;  /* 0x000000066c6c7c23 */ /* 0x100fe20008010880 */
[----:B------:R-:W-:-:S01]  /*5f10*/  FFMA.FTZ R109, R109, UR6, -R128 ;  /* 0x000000066d6d7c23 */ /* 0x000fc20008010880 */
[--C-:B------:R-:W-:Y:S01]  /*5f20*/  FFMA.FTZ R112, R112, UR6, -R128.reuse ;  /* 0x0000000670707c23 */ /* 0x100fe20008010880 */
[----:B------:R-:W-:-:S01]  /*5f30*/  FFMA.FTZ R113, R113, UR6, -R128 ;  /* 0x0000000671717c23 */ /* 0x000fc20008010880 */
[----:B------:R-:W-:Y:S01]  /*5f40*/  FFMA.FTZ R69, R58, R127, -8 ;  /* 0xc10000003a457423 */ /* 0x000fe2000001007f */
        /* <DEDUP_REMOVED lines=10> */
[----:B-1----:R-:W-:-:S01]  /*5ff0*/  FFMA.FTZ R4, R5, R4, R8 ;  /* 0x0000000405047223 */ /* 0x002fc20000010008 */
[--C-:B------:R-:W-:Y:S01]  /*6000*/  FFMA.FTZ R123, R123, UR6, -R69.reuse ;  /* 0x000000067b7b7c23 */ /* 0x100fe20008010845 */
[----:B------:R-:W-:-:S01]  /*6010*/  FFMA.FTZ R124, R124, UR6, -R69 ;  /* 0x000000067c7c7c23 */ /* 0x000fc20008010845 */
[--C-:B------:R-:W-:Y:S01]  /*6020*/  FFMA.FTZ R106, R106, UR6, -R69.reuse ;  /* 0x000000066a6a7c23 */ /* 0x100fe20008010845 */
[----:B------:R-:W-:-:S01]  /*6030*/  FFMA.FTZ R107, R107, UR6, -R69 ;  /* 0x000000066b6b7c23 */ /* 0x000fc20008010845 */
[--C-:B------:R-:W-:Y:S01]  /*6040*/  FFMA.FTZ R110, R110, UR6, -R69.reuse ;  /* 0x000000066e6e7c23 */ /* 0x100fe20008010845 */
[----:B------:R-:W-:-:S01]  /*6050*/  FFMA.FTZ R111, R111, UR6, -R69 ;  /* 0x000000066f6f7c23 */ /* 0x000fc20008010845 */
[----:B------:R-:W1:Y:S01]  /*6060*/  MUFU.EX2 R7, R7 ;  /* 0x0000000700077308 */ /* 0x000e620000000800 */
[----:B------:R-:W-:-:S01]  /*6070*/  FFMA.FTZ R114, R114, UR6, -R69 ;  /* 0x0000000672727c23 */ /* 0x000fc20008010845 */
[--C-:B------:R-:W-:Y:S01]  /*6080*/  FFMA.FTZ R115, R115, UR6, -R69.reuse ;  /* 0x0000000673737c23 */ /* 0x100fe20008010845 */
[----:B------:R-:W-:-:S01]  /*6090*/  FFMA.FTZ R118, R118, UR6, -R69 ;  /* 0x0000000676767c23 */ /* 0x000fc20008010845 */
[----:B------:R-:W-:Y:S01]  /*60a0*/  FFMA.FTZ R119, R119, UR6, -R69 ;  /* 0x0000000677777c23 */ /* 0x000fe20008010845 */
[----:B------:R-:W-:-:S01]  /*60b0*/  FFMA.FTZ R88, R88, UR6, -R128 ;  /* 0x0000000658587c23 */ /* 0x000fc20008010880 */
[----:B------:R-:W-:Y:S01]  /*60c0*/  FFMA.FTZ R90, R90, UR6, -R69 ;  /* 0x000000065a5a7c23 */ /* 0x000fe20008010845 */
[----:B------:R-:W-:-:S01]  /*60d0*/  FFMA.FTZ R89, R89, UR6, -R128 ;  /* 0x0000000659597c23 */ /* 0x000fc20008010880 */
[----:B------:R-:W2:Y:S01]  /*60e0*/  MUFU.EX2 R9, R9 ;  /* 0x0000000900097308 */ /* 0x000ea20000000800 */
[----:B0-----:R-:W-:-:S01]  /*60f0*/  FFMA.FTZ R6, R3, R6, R10 ;  /* 0x0000000603067223 */ /* 0x001fc2000001000a */
[----:B------:R-:W-:Y:S01]  /*6100*/  FFMA.FTZ R91, R91, UR6, -R69 ;  /* 0x000000065b5b7c23 */ /* 0x000fe20008010845 */
[----:B------:R-:W-:-:S01]  /*6110*/  FFMA.FTZ R92, R92, UR6, -R128 ;  /* 0x000000065c5c7c23 */ /* 0x000fc20008010880 */
[----:B------:R-:W-:Y:S01]  /*6120*/  FFMA.FTZ R94, R94, UR6, -R69 ;  /* 0x000000065e5e7c23 */ /* 0x000fe20008010845 */
[----:B------:R-:W-:-:S01]  /*6130*/  FFMA.FTZ R93, R93, UR6, -R128 ;  /* 0x000000065d5d7c23 */ /* 0x000fc20008010880 */
[----:B------:R-:W-:Y:S01]  /*6140*/  FFMA.FTZ R95, R95, UR6, -R69 ;  /* 0x000000065f5f7c23 */ /* 0x000fe20008010845 */
[----:B------:R-:W-:-:S01]  /*6150*/  FFMA.FTZ R96, R96, UR6, -R128 ;  /* 0x0000000660607c23 */ /* 0x000fc20008010880 */
[----:B------:R-:W0:Y:S01]  /*6160*/  MUFU.EX2 R11, R11 ;  /* 0x0000000b000b7308 */ /* 0x000e220000000800 */
[----:B-1----:R-:W-:-:S01]  /*6170*/  FADD.FTZ R4, R7, R4 ;  /* 0x0000000407047221 */ /* 0x002fc20000010000 */
[----:B------:R-:W-:Y:S01]  /*6180*/  FFMA.FTZ R98, R98, UR6, -R69 ;  /* 0x0000000662627c23 */ /* 0x000fe20008010845 */
[----:B------:R-:W-:-:S01]  /*6190*/  FFMA.FTZ R97, R97, UR6, -R128 ;  /* 0x0000000661617c23 */ /* 0x000fc20008010880 */
[----:B------:R-:W-:Y:S01]  /*61a0*/  FFMA.FTZ R99, R99, UR6, -R69 ;  /* 0x0000000663637c23 */ /* 0x000fe20008010845 */
[----:B------:R-:W-:-:S01]  /*61b0*/  FFMA.FTZ R100, R100, UR6, -R128 ;  /* 0x0000000664647c23 */ /* 0x000fc20008010880 */
[----:B------:R-:W-:Y:S01]  /*61c0*/  FFMA.FTZ R102, R102, UR6, -R69 ;  /* 0x0000000666667c23 */ /* 0x000fe20008010845 */
[----:B------:R-:W-:-:S01]  /*61d0*/  FFMA.FTZ R101, R101, UR6, -R128 ;  /* 0x0000000665657c23 */ /* 0x000fc20008010880 */
[----:B------:R-:W1:Y:S01]  /*61e0*/  MUFU.EX2 R13, R13 ;  /* 0x0000000d000d7308 */ /* 0x000e620000000800 */
[----:B--2---:R-:W-:-:S01]  /*61f0*/  FADD.FTZ R6, R9, R6 ;  /* 0x0000000609067221 */ /* 0x004fc20000010000 */
[----:B------:R-:W-:Y:S01]  /*6200*/  FFMA.FTZ R103, R103, UR6, -R69 ;  /* 0x0000000667677c23 */ /* 0x000fe20008010845 */
[----:B------:R-:W-:-:S01]  /*6210*/  FFMA.FTZ R72, R72, UR6, -R128 ;  /* 0x0000000648487c23 */ /* 0x000fc20008010880 */
[----:B------:R-:W-:Y:S01]  /*6220*/  FFMA.FTZ R74, R74, UR6, -R69 ;  /* 0x000000064a4a7c23 */ /* 0x000fe20008010845 */
[----:B------:R-:W-:-:S01]  /*6230*/  FFMA.FTZ R73, R73, UR6, -R128 ;  /* 0x0000000649497c23 */ /* 0x000fc20008010880 */
[----:B------:R-:W-:Y:S01]  /*6240*/  FFMA.FTZ R75, R75, UR6, -R69 ;  /* 0x000000064b4b7c23 */ /* 0x000fe20008010845 */
[----:B------:R-:W-:-:S01]  /*6250*/  FFMA.FTZ R76, R76, UR6, -R128 ;  /* 0x000000064c4c7c23 */ /* 0x000fc20008010880 */
[----:B------:R-:W2:Y:S01]  /*6260*/  MUFU.EX2 R12, R12 ;  /* 0x0000000c000c7308 */ /* 0x000ea20000000800 */
[----:B0-----:R-:W-:-:S01]  /*6270*/  FADD.FTZ R127, R11, R4 ;  /* 0x000000040b7f7221 */ /* 0x001fc20000010000 */
        /* <DEDUP_REMOVED lines=16> */
[--C-:B------:R-:W-:Y:S01]  /*6380*/  FFMA.FTZ R126, R126, UR6, -R69.reuse ;  /* 0x000000067e7e7c23 */ /* 0x100fe20008010845 */
[----:B------:R-:W-:-:S01]  /*6390*/  FFMA.FTZ R59, R59, UR6, -R69 ;  /* 0x000000063b3b7c23 */ /* 0x000fc20008010845 */
[--C-:B------:R-:W-:Y:S01]  /*63a0*/  FFMA.FTZ R62, R62, UR6, -R69.reuse ;  /* 0x000000063e3e7c23 */ /* 0x100fe20008010845 */
[----:B------:R-:W-:-:S01]  /*63b0*/  FFMA.FTZ R63, R63, UR6, -R69 ;  /* 0x000000063f3f7c23 */ /* 0x000fc20008010845 */
[--C-:B------:R-:W-:Y:S01]  /*63c0*/  FFMA.FTZ R66, R66, UR6, -R69.reuse ;  /* 0x0000000642427c23 */ /* 0x100fe20008010845 */
[----:B------:R-:W-:-:S01]  /*63d0*/  FFMA.FTZ R67, R67, UR6, -R69 ;  /* 0x0000000643437c23 */ /* 0x000fc20008010845 */
[----:B------:R-:W2:Y:S01]  /*63e0*/  MUFU.EX2 R21, R21 ;  /* 0x0000001500157308 */ /* 0x000ea20000000800 */
[----:B0-----:R-:W-:-:S01]  /*63f0*/  FADD.FTZ R6, R14, R129 ;  /* 0x000000810e067221 */ /* 0x001fc20000010000 */
[--C-:B------:R-:W-:Y:S01]  /*6400*/  FFMA.FTZ R70, R70, UR6, -R69.reuse ;  /* 0x0000000646467c23 */ /* 0x100fe20008010845 */
[----:B------:R-:W-:-:S05]  /*6410*/  FFMA.FTZ R69, R71, UR6, -R69 ;  /* 0x0000000647457c23 */ /* 0x000fca0008010845 */
[----:B------:R-:W0:Y:S01]  /*6420*/  MUFU.EX2 R20, R20 ;  /* 0x0000001400147308 */ /* 0x000e220000000800 */
[----:B-1----:R-:W-:-:S07]  /*6430*/  FADD.FTZ R127, R15, R4 ;  /* 0x000000040f7f7221 */ /* 0x002fce0000010000 */
[----:B------:R-:W1:Y:S01]  /*6440*/  MUFU.EX2 R120, R120 ;  /* 0x0000007800787308 */ /* 0x000e620000000800 */
[----:B--2---:R-:W-:-:S07]  /*6450*/  FADD.FTZ R129, R21, R6 ;  /* 0x0000000615817221 */ /* 0x004fce0000010000 */
[----:B------:R-:W2:Y:S01]  /*6460*/  MUFU.EX2 R121, R121 ;  /* 0x0000007900797308 */ /* 0x000ea20000000800 */
[----:B0-----:R-:W-:-:S07]  /*6470*/  FADD.FTZ R4, R20, R127 ;  /* 0x0000007f14047221 */ /* 0x001fce0000010000 */
        /* <DEDUP_REMOVED lines=133> */
[----:B-1----:R-:W-:-:S01]  /*6cd0*/  FADD.FTZ R6, R70, R71 ;  /* 0x0000004746067221 */ /* 0x002fc20000010000 */
[----:B--2---:R-:W-:-:S03]  /*6ce0*/  FADD.FTZ R4, R68, R127 ;  /* 0x0000007f44047221 */ /* 0x004fc60000010000 */
[----:B0-----:R-:W-:Y:S01]  /*6cf0*/  FADD.FTZ R6, R69, R6 ;  /* 0x0000000645067221 */ /* 0x001fe20000010000 */
[----:B------:R-:W-:Y:S06]  /*6d00*/  @!P0 BRA `(.L_x_24) ;  /* 0x0000000000048947 */ /* 0x000fec0003800000 */
[----:B------:R-:W-:Y:S01]  /*6d10*/  BPT.TRAP 0x1 ;  /* 0x000000040000795c */ /* 0x000fe20000300000 */
.L_x_24:
[----:B------:R-:W-:Y:S01]  /*6d20*/  UIADD3 UR7, UR14, 0x13260, URZ ;  /* 0x000132600e077890 */ /* 0x000fe2000fffe03f */
[----:B------:R-:W-:Y:S01]  /*6d30*/  ISETP.LT.AND P1, PT, RZ, UR26, PT ;  /* 0x0000001aff007c0c */ /* 0x000fe2000bf21270 */
[----:B------:R-:W-:Y:S01]  /*6d40*/  UMOV UR25, UR39 ;  /* 0x0000002700197c82 */ /* 0x000fe20008000000 */
[----:B------:R-:W-:Y:S01]  /*6d50*/  F2FP.SATFINITE.E4M3.F32.PACK_AB_MERGE_C R11, R12, R11, RZ ;  /* 0x0000000b0c0b723e */ /* 0x000fe200048070ff */
[----:B------:R-:W-:Y:S01]  /*6d60*/  UPRMT UR7, UR5, 0x654, UR7 ;  /* 0x0000065405077896 */ /* 0x000fe20008000007 */
[----:B------:R-:W-:Y:S01]  /*6d70*/  F2FP.SATFINITE.E4M3.F32.PACK_AB_MERGE_C R13, R14, R13, RZ ;  /* 0x0000000d0e0d723e */ /* 0x000fe200048070ff */
[----:B------:R-:W-:Y:S01]  /*6d80*/  UIADD3 UR5, UR26, -0x1, URZ ;  /* 0xffffffff1a057890 */ /* 0x000fe2000fffe03f */
[----:B------:R-:W-:Y:S01]  /*6d90*/  F2FP.SATFINITE.E4M3.F32.PACK_AB_MERGE_C R121, R122, R121, RZ ;  /* 0x000000797a79723e */ /* 0x000fe200048070ff */
[----:B------:R-:W-:Y:S01]  /*6da0*/  UMOV UR24, UR40 ;  /* 0x0000002800187c82 */ /* 0x000fe20008000000 */
[----:B------:R-:W-:Y:S01]  /*6db0*/  F2FP.SATFINITE.E4M3.F32.PACK_AB_MERGE_C R123, R124, R123, RZ ;  /* 0x0000007b7c7b723e */ /* 0x000fe200048070ff */
[-C--:B------:R-:W-:Y:S01]  /*6dc0*/  FMUL.FTZ R24, R24, R5.reuse ;  /* 0x0000000518187220 */ /* 0x080fe20000410000 */
[----:B------:R-:W-:Y:S01]  /*6dd0*/  F2FP.SATFINITE.E4M3.F32.PACK_AB_MERGE_C R108, R109, R108, RZ ;  /* 0x0000006c6d6c723e */ /* 0x000fe200048070ff */
[-C--:B------:R-:W-:Y:S01]  /*6de0*/  FMUL.FTZ R25, R25, R5.reuse ;  /* 0x0000000519197220 */ /* 0x080fe20000410000 */
[----:B------:R-:W-:Y:S01]  /*6df0*/  F2FP.SATFINITE.E4M3.F32.PACK_AB_MERGE_C R110, R111, R110, RZ ;  /* 0x0000006e6f6e723e */ /* 0x000fe200048070ff */
[----:B------:R-:W-:Y:S01]  /*6e00*/  SYNCS.ARRIVE.TRANS64.RED.A1T0 RZ, [UR7], RZ ;  /* 0x000000ffffff79a7 */ /* 0x000fe20008100407 */
[----:B------:R-:W-:Y:S01]  /*6e10*/  F2FP.SATFINITE.E4M3.F32.PACK_AB_MERGE_C R116, R117, R116, RZ ;  /* 0x000000747574723e */ /* 0x000fe200048070ff */
[----:B------:R-:W-:Y:S01]  /*6e20*/  UMOV UR26, UR5 ;  /* 0x00000005001a7c82 */ /* 0x000fe20008000000 */
[----:B------:R-:W-:Y:S01]  /*6e30*/  F2FP.SATFINITE.E4M3.F32.PACK_AB_MERGE_C R118, R119, R118, RZ ;  /* 0x000000767776723e */ /* 0x000fe200048070ff */
[-C--:B------:R-:W-:Y:S01]  /*6e40*/  FMUL.FTZ R28, R28, R5.reuse ;  /* 0x000000051c1c7220 */ /* 0x080fe20000410000 */
        /* <DEDUP_REMOVED lines=15> */
[----:B------:R-:W-:Y:S01]  /*6f40*/  FMUL.FTZ R44, R44, R5 ;  /* 0x000000052c2c7220 */ /* 0x000fe20000410000 */
[----:B------:R-:W-:Y:S01]  /*6f50*/  F2FP.SATFINITE.E4M3.F32.PACK_AB_MERGE_C R57, R60, R57, RZ ;  /* 0x000000393c39723e */ /* 0x000fe200048070ff */
[-C--:B------:R-:W-:Y:S01]  /*6f60*/  FMUL.FTZ R45, R45, R5.reuse ;  /* 0x000000052d2d7220 */ /* 0x080fe20000410000 */
[----:B------:R-:W-:Y:S01]  /*6f70*/  F2FP.SATFINITE.E4M3.F32.PACK_AB_MERGE_C R62, R63, R62, RZ ;  /* 0x0000003e3f3e723e */ /* 0x000fe200048070ff */
[----:B------:R-:W-:Y:S01]  /*6f80*/  FMUL.FTZ R48, R48, R5 ;  /* 0x0000000530307220 */ /* 0x000fe20000410000 */
[----:B------:R-:W-:Y:S01]  /*6f90*/  F2FP.SATFINITE.E4M3.F32.PACK_AB_MERGE_C R65, R68, R65, RZ ;  /* 0x000000414441723e */ /* 0x000fe200048070ff */
[-C--:B------:R-:W-:Y:S01]  /*6fa0*/  FMUL.FTZ R49, R49, R5.reuse ;  /* 0x0000000531317220 */ /* 0x080fe20000410000 */
[----:B------:R-:W-:Y:S01]  /*6fb0*/  F2FP.SATFINITE.E4M3.F32.PACK_AB_MERGE_C R69, R69, R70, RZ ;  /* 0x000000464545723e */ /* 0x000fe200048070ff */
[-C--:B------:R-:W-:Y:S01]  /*6fc0*/  FMUL.FTZ R52, R52, R5.reuse ;  /* 0x0000000534347220 */ /* 0x080fe20000410000 */
[----:B------:R-:W-:Y:S01]  /*6fd0*/  FMUL.FTZ R53, R53, R5 ;  /* 0x0000000535357220 */ /* 0x000fe20000410000 */
[-C--:B------:R-:W-:Y:S01]  /*6fe0*/  FMUL.FTZ R26, R26, R3.reuse ;  /* 0x000000031a1a7220 */ /* 0x080fe20000410000 */
        /* <DEDUP_REMOVED lines=14> */
[----:B------:R-:W-:Y:S01]  /*70d0*/  FMUL.FTZ R55, R55, R3 ;  /* 0x0000000337377220 */ /* 0x000fe20000410000 */
[----:B------:R-:W-:Y:S01]  /*70e0*/  F2FP.SATFINITE.E4M3.F32.PACK_AB_MERGE_C R152, R7, R8, R11 ;  /* 0x000000080798723e */ /* 0x000fe2000480700b */
[----:B------:R-:W-:Y:S01]  /*70f0*/  IMAD.MOV.U32 R5, RZ, RZ, R58 ;  /* 0x000000ffff057224 */ /* 0x000fe200078e003a */
[----:B------:R-:W-:Y:S01]  /*7100*/  F2FP.SATFINITE.E4M3.F32.PACK_AB_MERGE_C R153, R9, R10, R13 ;  /* 0x0000000a0999723e */ /* 0x000fe2000480700d */
[----:B------:R-:W-:Y:S01]  /*7110*/  IMAD.MOV.U32 R3, RZ, RZ, R56 ;  /* 0x000000ffff037224 */ /* 0x000fe200078e0038 */
[----:B------:R-:W-:-:S02]  /*7120*/  F2FP.SATFINITE.E4M3.F32.PACK_AB_MERGE_C R154, R20, R15, R121 ;  /* 0x0000000f149a723e */ /* 0x000fc40004807079 */
[----:B------:R-:W-:Y:S02]  /*7130*/  F2FP.SATFINITE.E4M3.F32.PACK_AB_MERGE_C R155, R120, R21, R123 ;  /* 0x00000015789b723e */ /* 0x000fe4000480707b */
[----:B------:R-:W-:Y:S02]  /*7140*/  F2FP.SATFINITE.E4M3.F32.PACK_AB_MERGE_C R148, R105, R104, R108 ;  /* 0x000000686994723e */ /* 0x000fe4000480706c */
[----:B------:R-:W-:Y:S02]  /*7150*/  F2FP.SATFINITE.E4M3.F32.PACK_AB_MERGE_C R149, R107, R106, R110 ;  /* 0x0000006a6b95723e */ /* 0x000fe4000480706e */
[----:B------:R-:W-:Y:S02]  /*7160*/  F2FP.SATFINITE.E4M3.F32.PACK_AB_MERGE_C R150, R113, R112, R116 ;  /* 0x000000707196723e */ /* 0x000fe40004807074 */
[----:B------:R-:W-:Y:S02]  /*7170*/  F2FP.SATFINITE.E4M3.F32.PACK_AB_MERGE_C R151, R115, R114, R118 ;  /* 0x000000727397723e */ /* 0x000fe40004807076 */
        /* <DEDUP_REMOVED lines=11> */
[----:B------:R-:W-:Y:S01]  /*7230*/  F2FP.SATFINITE.E4M3.F32.PACK_AB_MERGE_C R147, R67, R66, R69 ;  /* 0x000000424393723e */ /* 0x000fe20004807045 */
[----:B------:R-:W-:Y:S06]  /*7240*/  @P1 BRA `(.L_x_25) ;  /* 0xffffffd000dc1947 */ /* 0x000fec000383ffff */
.L_x_14:
[----:B------:R-:W-:Y:S06]  /*7250*/  BAR.ARV 0x8, 0x200 ;  /* 0x0208000000007b1d */ /* 0x000fec0000002000 */
[----:B------:R-:W-:Y:S05]  /*7260*/  @!P0 BRA `(.L_x_26) ;  /* 0x0000000000048947 */ /* 0x000fea0003800000 */
[----:B------:R-:W-:Y:S01]  /*7270*/  BPT.TRAP 0x1 ;  /* 0x000000040000795c */ /* 0x000fe20000300000 */
.L_x_26:
[----:B------:R-:W0:Y:S01]  /*7280*/  S2UR UR5, SR_CgaCtaId ;  /* 0x00000000000579c3 */ /* 0x000e220000008800 */
[----:B------:R-:W-:Y:S01]  /*7290*/  UMOV UR4, 0x400 ;  /* 0x0000040000047882 */ /* 0x000fe20000000000 */
[----:B------:R-:W-:-:S05]  /*72a0*/  IMAD.U32 R0, RZ, RZ, UR39 ;  /* 0x00000027ff007e24 */ /* 0x000fca000f8e00ff */
[----:B------:R-:W-:Y:S01]  /*72b0*/  SHF.L.U32 R0, R0, 0x1f, RZ ;  /* 0x0000001f00007819 */ /* 0x000fe200000006ff */
[----:B0-----:R-:W-:-:S04]  /*72c0*/  ULEA UR4, UR5, UR4, 0x18 ;  /* 0x0000000405047291 */ /* 0x001fc8000f8ec03f */
[----:B------:R-:W-:-:S09]  /*72d0*/  ULEA UR7, UR40, UR4, 0x3 ;  /* 0x0000000428077291 */ /* 0x000fd2000f8e183f */
[----:B------:R0:W1:Y:S01]  /*72e0*/  SYNCS.PHASECHK.TRANS64.TRYWAIT P1, [UR7+0x13250], R0 ;  /* 0x01325000ff0075a7 */ /* 0x0000620008020147 */
[----:B------:R-:W-:Y:S05]  /*72f0*/  @!P0 BRA `(.L_x_27) ;  /* 0x0000000000048947 */ /* 0x000fea0003800000 */
[----:B------:R-:W-:Y:S01]  /*7300*/  BPT.TRAP 0x1 ;  /* 0x000000040000795c */ /* 0x000fe20000300000 */
.L_x_27:
[----:B-1----:R-:W-:Y:S05]  /*7310*/  @P1 BRA `(.L_x_28) ;  /* 0x0000000000081947 */ /* 0x002fea0003800000 */
[----:B------:R-:W1:Y:S02]  /*7320*/  SYNCS.PHASECHK.TRANS64.TRYWAIT P1, [UR7+0x13250], R0 ;  /* 0x01325000ff0075a7 */ /* 0x000e640008020147 */
[----:B-1----:R-:W-:Y:S05]  /*7330*/  @!P1 BRA `(.L_x_29) ;  /* 0x0000005c00e49947 */ /* 0x002fea0003800000 */
.L_x_28:
[----:B------:R-:W-:Y:S01]  /*7340*/  ULDC.64 UR8, c[0x0][0x9a0] ;  /* 0x0002680000087ab9 */ /* 0x000fe20000000a00 */
[----:B------:R-:W-:Y:S01]  /*7350*/  UIADD3 UR10, UR4, 0x1000, URZ ;  /* 0x00001000040a7890 */ /* 0x000fe2000fffe03f */
[----:B------:R-:W-:Y:S01]  /*7360*/  WARPGROUP.ARRIVE ;  /* 0x00000000000079c5 */ /* 0x000fe20000000000 */
[----:B------:R-:W-:Y:S01]  /*7370*/  UISETP.NE.U32.AND UP0, UPT, UR8, URZ, UPT ;  /* 0x0000003f0800728c */ /* 0x000fe2000bf05070 */
[----:B------:R-:W-:Y:S01]  /*7380*/  MOV R5, 0x3f800000 ;  /* 0x3f80000000057802 */ /* 0x000fe20000000f00 */
[----:B------:R-:W-:Y:S02]  /*7390*/  USHF.R.U32.HI UR10, URZ, 0x4, UR10 ;  /* 0x000000043f0a7899 */ /* 0x000fe4000801160a */
[----:B------:R-:W-:Y:S02]  /*73a0*/  UISETP.NE.AND.EX UP0, UPT, UR9, URZ, UPT, UP0 ;  /* 0x0000003f0900728c */ /* 0x000fe4000bf05300 */
[----:B------:R-:W-:-:S04]  /*73b0*/  ULOP3.LUT UR10, UR10, 0x3fff, URZ, 0xc0, !UPT ;  /* 0x00003fff0a0a7892 */ /* 0x000fc8000f8ec03f */
[----:B------:R-:W-:Y:S01]  /*73c0*/  ULOP3.LUT UR14, UR10, 0x10000, URZ, 0xfc, !UPT ;  /* 0x000100000a0e7892 */ /* 0x000fe2000f8efc3f */
[----:B------:R-:W-:-:S03]  /*73d0*/  PLOP3.LUT P1, PT, PT, PT, UP0, 0x80, 0x0 ;  /* 0x000000000000781c */ /* 0x000fc60003f2f008 */
[----:B------:R-:W-:Y:S02]  /*73e0*/  UIMAD UR14, UR40, 0x280, UR14 ;  /* 0x00000280280e78a4 */ /* 0x000fe4000f8e020e */
[----:B------:R-:W-:Y:S01]  /*73f0*/  @UP0 USHF.R.S32.HI UR15, URZ, 0x1f, UR45 ;  /* 0x0000001f3f0f0899 */ /* 0x000fe2000801142d */
[----:B------:R-:W-:Y:S01]  /*7400*/  @UP0 ULDC.64 UR10, c[0x0][0x9c8] ;  /* 0x00027200000a0ab9 */ /* 0x000fe20000000a00 */
[----:B------:R-:W-:Y:S02]  /*7410*/  @UP0 UIADD3 UR16, -UR45, URZ, URZ ;  /* 0x0000003f2d100290 */ /* 0x000fe4000fffe13f */
[----:B------:R-:W-:Y:S02]  /*7420*/  @UP0 UIMAD.WIDE.U32 UR12, UR45, UR10, URZ ;  /* 0x0000000a2d0c02a5 */ /* 0x000fe4000f8e003f */
[----:B------:R-:W-:Y:S01]  /*7430*/  @UP0 UIMAD UR10, UR15, UR10, URZ ;  /* 0x0000000a0f0a02a4 */ /* 0x000fe2000f8e023f */
[----:B------:R-:W-:-:S03]  /*7440*/  @UP0 ULDC UR17, c[0x0][0xc44] ;  /* 0x0003110000110ab9 */ /* 0x000fc60000000800 */
[----:B------:R-:W-:Y:S02]  /*7450*/  @UP0 UIMAD UR10, UR45, UR11, UR10 ;  /* 0x0000000b2d0a02a4 */ /* 0x000fe4000f8e020a */
[----:B------:R-:W-:Y:S02]  /*7460*/  @UP0 UIMAD UR18, UR17, UR16, UR44 ;  /* 0x00000010111202a4 */ /* 0x000fe4000f8e022c */
[----:B------:R-:W-:Y:S01]  /*7470*/  @UP0 UIADD3 UR13, UR13, UR10, URZ ;  /* 0x0000000a0d0d0290 */ /* 0x000fe2000fffe03f */
[----:B------:R-:W-:Y:S02]  /*7480*/  UMOV UR11, 0xc0000010 ;  /* 0xc0000010000b7882 */ /* 0x000fe40000000000 */
[----:B------:R-:W-:Y:S01]  /*7490*/  UMOV UR10, UR14 ;  /* 0x0000000e000a7c82 */ /* 0x000fe20008000000 */
[----:B------:R-:W-:Y:S01]  /*74a0*/  @UP0 USHF.R.S32.HI UR15, URZ, 0x1f, UR18 ;  /* 0x0000001f3f0f0899 */ /* 0x000fe20008011412 */
[----:B------:R-:W-:Y:S01]  /*74b0*/  QGMMA.64x64x32.F32.E4M3.E4M3 R24, R152, gdesc[UR8], R24, gsb0 ;  /* 0x00e0000898187df3 */ /* 0x000fe20008000818 */
[----:B------:R-:W-:-:S02]  /*74c0*/  @UP0 ULDC.64 UR16, c[0x0][0x9d0] ;  /* 0x0002740000100ab9 */ /* 0x000fc40000000a00 */
[----:B------:R-:W-:Y:S02]  /*74d0*/  @UP0 UIMAD UR15, UR15, UR16, URZ ;  /* 0x000000100f0f02a4 */ /* 0x000fe4000f8e023f */
[----:B------:R-:W-:Y:S02]  /*74e0*/  @UP0 UIMAD.WIDE.U32 UR10, UR18, UR16, UR12 ;  /* 0x00000010120a02a5 */ /* 0x000fe4000f8e000c */
[----:B------:R-:W-:Y:S02]  /*74f0*/  @UP0 UIMAD UR15, UR18, UR17, UR15 ;  /* 0x00000011120f02a4 */ /* 0x000fe4000f8e020f */
[----:B------:R-:W-:Y:S02]  /*7500*/  @UP0 ULEA UR8, UP1, UR10, UR8, 0x2 ;  /* 0x000000080a080291 */ /* 0x000fe4000f82103f */
[----:B------:R-:W-:-:S04]  /*7510*/  @UP0 UIADD3 UR11, UR11, UR15, URZ ;  /* 0x0000000f0b0b0290 */ /* 0x000fc8000fffe03f */
[----:B------:R-:W-:Y:S01]  /*7520*/  @UP0 ULEA.HI.X UR9, UR10, UR9, UR11, 0x2, UP1 ;  /* 0x000000090a090291 */ /* 0x000fe200088f140b */
[----:B------:R-:W-:-:S05]  /*7530*/  IMAD.U32 R2, RZ, RZ, UR8 ;  /* 0x00000008ff027e24 */ /* 0x000fca000f8e00ff */
[----:B-1----:R-:W-:Y:S01]  /*7540*/  IMAD.U32 R3, RZ, RZ, UR9 ;  /* 0x00000009ff037e24 */ /* 0x002fe2000f8e00ff */
[----:B------:R-:W-:-:S04]  /*7550*/  UIADD3 UR10, UR14, 0x80, URZ ;  /* 0x000000800e0a7890 */ /* 0x000fc8000fffe03f */
[----:B------:R1:W2:Y:S01]  /*7560*/  @P1 LDG.E R5, desc[UR36][R2.64] ;  /* 0x0000002402051981 */ /* 0x0002a2000c1e1900 */
        /* <DEDUP_REMOVED lines=11> */
[----:B------:R-:W3:Y:S04]  /*7620*/  SHFL.BFLY PT, R7, R4, 0x2, 0x1f ;  /* 0x0c401f0004077f89 */ /* 0x000ee800000e0000 */
[----:B-1----:R-:W1:Y:S01]  /*7630*/  SHFL.BFLY PT, R3, R6, 0x2, 0x1f ;  /* 0x0c401f0006037f89 */ /* 0x002e6200000e0000 */
[----:B------:R-:W-:Y:S02]  /*7640*/  WARPGROUP.DEPBAR.LE gsb0, 0x0 ;  /* 0x00008000000079c5 */ /* 0x000fe40000010000 */
[----:B------:R-:W-:-:S06]  /*7650*/  WARPGROUP.ARRIVE ;  /* 0x00000000000079c5 */ /* 0x000fcc0000000000 */
[----:B------:R-:W-:Y:S01]  /*7660*/  QGMMA.64x64x32.F32.E4M3.E4M3 R24, R140, gdesc[UR8], R24, gsb0 ;  /* 0x00e000088c187df3 */ /* 0x000fe20008000818 */
[----:B---3--:R-:W-:-:S01]  /*7670*/  FADD.FTZ R7, R7, R4 ;  /* 0x0000000407077221 */ /* 0x008fc20000010000 */
[----:B------:R-:W-:Y:S01]  /*7680*/  UIADD3 UR14, UR14, 0x200, URZ ;  /* 0x000002000e0e7890 */ /* 0x000fe2000fffe03f */
[----:B-1----:R-:W-:-:S01]  /*7690*/  FADD.FTZ R3, R3, R6 ;  /* 0x0000000603037221 */ /* 0x002fc20000010000 */
[----:B------:R-:W-:Y:S02]  /*76a0*/  UMOV UR15, 0xc0000010 ;  /* 0xc0000010000f7882 */ /* 0x000fe40000000000 */
[----:B0-----:R-:W0:Y:S04]  /*76b0*/  SHFL.BFLY PT, R0, R7, 0x1, 0x1f ;  /* 0x0c201f0007007f89 */ /* 0x001e2800000e0000 */
[----:B------:R-:W1:Y:S01]  /*76c0*/  SHFL.BFLY PT, R2, R3, 0x1, 0x1f ;  /* 0x0c201f0003027f89 */ /* 0x000e6200000e0000 */
[----:B------:R-:W-:-:S02]  /*76d0*/  IMAD.MOV.U32 R4, RZ, RZ, RZ ;  /* 0x000000ffff047224 */ /* 0x000fc400078e00ff */
[----:B0-----:R-:W-:Y:S01]  /*76e0*/  FADD.FTZ R9, R7, R0 ;  /* 0x0000000007097221 */ /* 0x001fe20000010000 */
[----:B-1----:R-:W-:-:S04]  /*76f0*/  FADD.FTZ R10, R3, R2 ;  /* 0x00000002030a7221 */ /* 0x002fc80000010000 */
[C---:B------:R-:W-:Y:S01]  /*7700*/  FSETP.NE.FTZ.AND P1, PT, R9.reuse, RZ, PT ;  /* 0x000000ff0900720b */ /* 0x040fe20003f35000 */
[----:B------:R-:W-:Y:S01]  /*7710*/  FMUL.FTZ R11, R9, 0.00390625 ;  /* 0x3b800000090b7820 */ /* 0x000fe20000410000 */
[----:B------:R-:W-:Y:S01]  /*7720*/  FMUL.FTZ R12, R10, 0.00390625 ;  /* 0x3b8000000a0c7820 */ /* 0x000fe20000410000 */
[----:B------:R-:W-:Y:S02]  /*7730*/  WARPGROUP.DEPBAR.LE gsb0, 0x0 ;  /* 0x00008000000079c5 */ /* 0x000fe40000010000 */
[----:B------:R-:W-:-:S06]  /*7740*/  WARPGROUP.ARRIVE ;  /* 0x00000000000079c5 */ /* 0x000fcc0000000000 */
[----:B------:R-:W-:Y:S01]  /*7750*/  QGMMA.64x64x32.F32.E4M3.E4M3 R24, R144, gdesc[UR12], R24, gsb0 ;  /* 0x00e0000c90187df3 */ /* 0x000fe20008000818 */
[----:B------:R-:W-:Y:S02]  /*7760*/  FSETP.NE.FTZ.AND P2, PT, R11, RZ, PT ;  /* 0x000000ff0b00720b */ /* 0x000fe40003f55000 */
[----:B------:R-:W-:Y:S01]  /*7770*/  FSETP.NE.FTZ.AND P3, PT, R12, RZ, PT ;  /* 0x000000ff0c00720b */ /* 0x000fe20003f75000 */
[----:B------:R-:W-:Y:S01]  /*7780*/  @P1 MUFU.RCP R4, R9 ;  /* 0x0000000900041308 */ /* 0x000fe20000001000 */
[----:B------:R-:W-:Y:S02]  /*7790*/  FSETP.NE.FTZ.AND P1, PT, R10, RZ, PT ;  /* 0x000000ff0a00720b */ /* 0x000fe40003f35000 */
[----:B------:R-:W-:-:S07]  /*77a0*/  MOV R8, RZ ;  /* 0x000000ff00087202 */ /* 0x000fce0000000f00 */
[----:B------:R-:W0:Y:S08]  /*77b0*/  @P2 MUFU.LG2 R6, R11 ;  /* 0x0000000b00062308 */ /* 0x000e300000000c00 */
[----:B------:R-:W1:Y:S08]  /*77c0*/  @P3 MUFU.LG2 R7, R12 ;  /* 0x0000000c00073308 */ /* 0x000e700000000c00 */
[----:B------:R2:W3:Y:S01]  /*77d0*/  @P1 MUFU.RCP R8, R10 ;  /* 0x0000000a00081308 */ /* 0x0004e20000001000 */
[----:B------:R-:W-:-:S02]  /*77e0*/  IMAD.U32 R3, RZ, RZ, UR6 ;  /* 0x00000006ff037e24 */ /* 0x000fc4000f8e00ff */
[----:B------:R-:W-:Y:S02]  /*77f0*/  IMAD.U32 R14, RZ, RZ, UR6 ;  /* 0x00000006ff0e7e24 */ /* 0x000fe4000f8e00ff */
[----:B0-----:R-:W-:Y:S01]  /*7800*/  @P2 FMUL.FTZ R6, R6, 0.69314718246459960938 ;  /* 0x3f31721806062820 */ /* 0x001fe20000410000 */
[----:B------:R-:W-:Y:S01]  /*7810*/  @P2 FMUL.FTZ R3, R3, 0.69314718246459960938 ;  /* 0x3f31721803032820 */ /* 0x000fe20000410000 */
[----:B------:R-:W-:Y:S01]  /*7820*/  @P3 FMUL.FTZ R14, R14, 0.69314718246459960938 ;  /* 0x3f3172180e0e3820 */ /* 0x000fe20000410000 */
[----:B-1----:R-:W-:Y:S01]  /*7830*/  @P3 FMUL.FTZ R7, R7, 0.69314718246459960938 ;  /* 0x3f31721807073820 */ /* 0x002fe20000410000 */
[----:B------:R-:W-:Y:S01]  /*7840*/  IMAD.MOV.U32 R2, RZ, RZ, -0x800000 ;  /* 0xff800000ff027424 */ /* 0x000fe200078e00ff */
[----:B------:R-:W-:Y:S01]  /*7850*/  MOV R0, 0xff800000 ;  /* 0xff80000000007802 */ /* 0x000fe20000000f00 */
[----:B------:R-:W-:-:S01]  /*7860*/  @P2 FFMA.FTZ R2, R3, R56, R6 ;  /* 0x0000003803022223 */ /* 0x000fc20000010006 */
[----:B------:R-:W-:Y:S01]  /*7870*/  @P3 FFMA.FTZ R0, R14, R58, R7 ;  /* 0x0000003a0e003223 */ /* 0x000fe20000010007 */
[-C--:B--2---:R-:W-:Y:S01]  /*7880*/  FMUL.FTZ R10, R4, R5.reuse ;  /* 0x00000005040a7220 */ /* 0x084fe20000410000 */
[----:B---3--:R-:W-:Y:S01]  /*7890*/  FMUL.FTZ R56, R8, R5 ;  /* 0x0000000508387220 */ /* 0x008fe20000410000 */
[----:B------:R-:W-:-:S02]  /*78a0*/  WARPGROUP.DEPBAR.LE gsb0, 0x0 ;  /* 0x00008000000079c5 */ /* 0x000fc40000010000 */
[----:B------:R-:W-:Y:S05]  /*78b0*/  @!P0 BRA `(.L_x_30) ;  /* 0x0000000000048947 */ /* 0x000fea0003800000 */
[----:B------:R-:W-:Y:S01]  /*78c0*/  BPT.TRAP 0x1 ;  /* 0x000000040000795c */ /* 0x000fe20000300000 */
.L_x_30:
[----:B------:R-:W0:Y:S01]  /*78d0*/  S2R R57, SR_TID.X ;  /* 0x0000000000397919 */ /* 0x000e220000002100 */
[----:B------:R-:W-:Y:S01]  /*78e0*/  ULDC.64 UR8, c[0x4][0x38] ;  /* 0x01000e0000087ab9 */ /* 0x000fe20000000a00 */
[----:B------:R-:W1:Y:S01]  /*78f0*/  S2UR UR6, SR_SWINHI ;  /* 0x00000000000679c3 */ /* 0x000e620000002f00 */
[-C--:B------:R-:W-:Y:S01]  /*7900*/  FMUL.FTZ R6, R28, R10.reuse ;  /* 0x0000000a1c067220 */ /* 0x080fe20000410000 */
[-C--:B------:R-:W-:Y:S01]  /*7910*/  FMUL.FTZ R7, R24, R10.reuse ;  /* 0x0000000a18077220 */ /* 0x080fe20000410000 */
[-C--:B------:R-:W-:Y:S01]  /*7920*/  FMUL.FTZ R20, R37, R10.reuse ;  /* 0x0000000a25147220 */ /* 0x080fe20000410000 */
[-C--:B------:R-:W-:Y:S01]  /*7930*/  FMUL.FTZ R21, R33, R10.reuse ;  /* 0x0000000a21157220 */ /* 0x080fe20000410000 */
[-C--:B------:R-:W-:Y:S01]  /*7940*/  FMUL.FTZ R12, R36, R10.reuse ;  /* 0x0000000a240c7220 */ /* 0x080fe20000410000 */
[-C--:B------:R-:W-:Y:S01]  /*7950*/  FMUL.FTZ R13, R32, R10.reuse ;  /* 0x0000000a200d7220 */ /* 0x080fe20000410000 */
[----:B------:R-:W-:Y:S01]  /*7960*/  FMUL.FTZ R8, R29, R10 ;  /* 0x0000000a1d087220 */ /* 0x000fe20000410000 */
[-C--:B------:R-:W-:Y:S01]  /*7970*/  FMUL.FTZ R14, R38, R56.reuse ;  /* 0x00000038260e7220 */ /* 0x080fe20000410000 */
[----:B------:R-:W-:Y:S01]  /*7980*/  FMUL.FTZ R51, R51, R56 ;  /* 0x0000003833337220 */ /* 0x000fe20000410000 */
[----:B------:R-:W-:Y:S01]  /*7990*/  FMUL.FTZ R9, R25, R10 ;  /* 0x0000000a19097220 */ /* 0x000fe20000410000 */
[-C--:B------:R-:W-:Y:S01]  /*79a0*/  FMUL.FTZ R11, R27, R56.reuse ;  /* 0x000000381b0b7220 */ /* 0x080fe20000410000 */
[----:B------:R-:W-:Y:S01]  /*79b0*/  FMUL.FTZ R15, R34, R56 ;  /* 0x00000038220f7220 */ /* 0x000fe20000410000 */
[----:B------:R-:W-:Y:S01]  /*79c0*/  ULDC.64 UR10, c[0x0][0xb90] ;  /* 0x0002e400000a7ab9 */ /* 0x000fe20000000a00 */
[----:B------:R-:W-:Y:S01]  /*79d0*/  USHF.R.S32.HI UR16, URZ, 0x1f, UR45 ;  /* 0x0000001f3f107899 */ /* 0x000fe2000801142d */
[----:B------:R-:W-:Y:S01]  /*79e0*/  ULDC.64 UR12, c[0x0][0xb98] ;  /* 0x0002e600000c7ab9 */ /* 0x000fe20000000a00 */
[----:B0-----:R-:W-:-:S05]  /*79f0*/  IMAD.SHL.U32 R3, R57, 0x4, RZ ;  /* 0x0000000439037824 */ /* 0x001fca00078e00ff */
[----:B------:R-:W-:-:S04]  /*7a00*/  LOP3.LUT R3, R3, 0xc, RZ, 0xc0, !PT ;  /* 0x0000000c03037812 */ /* 0x000fc800078ec0ff */
[----:B------:R-:W-:-:S05]  /*7a10*/  IADD3 R4, P0, R3, UR8, RZ ;  /* 0x0000000803047c10 */ /* 0x000fca000ff1e0ff */
[----:B------:R-:W-:-:S05]  /*7a20*/  IMAD.X R5, RZ, RZ, UR9, P0 ;  /* 0x00000009ff057e24 */ /* 0x000fca00080e06ff */
[----:B------:R0:W2:Y:S01]  /*7a30*/  LDG.E.CONSTANT R3, desc[UR36][R4.64] ;  /* 0x0000002404037981 */ /* 0x0000a2000c1e9900 */
[----:B------:R-:W-:Y:S01]  /*7a40*/  F2FP.BF16.F32.PACK_AB R6, R6, R7 ;  /* 0x000000070606723e */ /* 0x000fe200000010ff */
[-C--:B------:R-:W-:Y:S01]  /*7a50*/  FMUL.FTZ R29, R40, R10.reuse ;  /* 0x0000000a281d7220 */ /* 0x080fe20000410000 */
[----:B------:R-:W-:Y:S01]  /*7a60*/  LOP3.LUT P0, R7, R57, 0x3, RZ, 0xc0, !PT ;  /* 0x0000000339077812 */ /* 0x000fe2000780c0ff */
[-C--:B------:R-:W-:Y:S01]  /*7a70*/  FMUL.FTZ R33, R41, R10.reuse ;  /* 0x0000000a29217220 */ /* 0x080fe20000410000 */
[-C--:B------:R-:W-:Y:S01]  /*7a80*/  FMUL.FTZ R40, R53, R10.reuse ;  /* 0x0000000a35287220 */ /* 0x080fe20000410000 */
[----:B------:R-:W-:Y:S01]  /*7a90*/  FMUL.FTZ R41, R49, R10 ;  /* 0x0000000a31297220 */ /* 0x000fe20000410000 */
[----:B------:R-:W-:Y:S01]  /*7aa0*/  FMUL.FTZ R38, R55, R56 ;  /* 0x0000003837267220 */ /* 0x000fe20000410000 */
[----:B------:R-:W-:Y:S01]  /*7ab0*/  F2FP.BF16.F32.PACK_AB R21, R20, R21 ;  /* 0x000000151415723e */ /* 0x000fe200000010ff */
[----:B------:R-:W-:Y:S01]  /*7ac0*/  FMUL.FTZ R28, R44, R10 ;  /* 0x0000000a2c1c7220 */ /* 0x000fe20000410000 */
[----:B------:R-:W-:Y:S01]  /*7ad0*/  F2FP.BF16.F32.PACK_AB R12, R12, R13 ;  /* 0x0000000d0c0c723e */ /* 0x000fe200000010ff */
[-C--:B0-----:R-:W-:Y:S01]  /*7ae0*/  FMUL.FTZ R4, R30, R56.reuse ;  /* 0x000000381e047220 */ /* 0x081fe20000410000 */
[----:B------:R-:W-:Y:S01]  /*7af0*/  ISETP.EQ.OR P0, PT, R7, 0x3, !P0 ;  /* 0x000000030700780c */ /* 0x000fe20004702670 */
[----:B------:R-:W-:Y:S01]  /*7b00*/  FMUL.FTZ R5, R26, R56 ;  /* 0x000000381a057220 */ /* 0x000fe20000410000 */
[----:B------:R-:W-:Y:S01]  /*7b10*/  F2FP.BF16.F32.PACK_AB R41, R40, R41 ;  /* 0x000000292829723e */ /* 0x000fe200000010ff */
[-C--:B------:R-:W-:Y:S01]  /*7b20*/  FMUL.FTZ R32, R45, R10.reuse ;  /* 0x0000000a2d207220 */ /* 0x080fe20000410000 */
[----:B------:R-:W-:Y:S01]  /*7b30*/  F2FP.BF16.F32.PACK_AB R51, R38, R51 ;  /* 0x000000332633723e */ /* 0x000fe200000010ff */
[-C--:B------:R-:W-:Y:S01]  /*7b40*/  FMUL.FTZ R36, R52, R10.reuse ;  /* 0x0000000a34247220 */ /* 0x080fe20000410000 */
[----:B------:R-:W-:Y:S01]  /*7b50*/  SEL R38, R12, R21, P0 ;  /* 0x000000150c267207 */ /* 0x000fe20000000000 */
[----:B------:R-:W-:Y:S01]  /*7b60*/  FMUL.FTZ R37, R48, R10 ;  /* 0x0000000a30257220 */ /* 0x000fe20000410000 */
[----:B------:R-:W-:Y:S01]  /*7b70*/  SEL R40, R21, R12, P0 ;  /* 0x0000000c15287207 */ /* 0x000fe20000000000 */
[-C--:B------:R-:W-:Y:S01]  /*7b80*/  FMUL.FTZ R24, R39, R56.reuse ;  /* 0x0000003827187220 */ /* 0x080fe20000410000 */
[----:B------:R-:W0:Y:S01]  /*7b90*/  LDC R21, c[0x0][0xbe8] ;  /* 0x0002fa00ff157b82 */ /* 0x000e220000000800 */
[-C--:B------:R-:W-:Y:S01]  /*7ba0*/  FMUL.FTZ R25, R35, R56.reuse ;  /* 0x0000003823197220 */ /* 0x080fe20000410000 */
[-C--:B------:R-:W-:Y:S01]  /*7bb0*/  FMUL.FTZ R10, R31, R56.reuse ;  /* 0x000000381f0a7220 */ /* 0x080fe20000410000 */
[----:B------:R-:W-:Y:S01]  /*7bc0*/  F2FP.BF16.F32.PACK_AB R4, R4, R5 ;  /* 0x000000050404723e */ /* 0x000fe200000010ff */
[----:B------:R-:W-:Y:S01]  /*7bd0*/  UMOV UR8, UR4 ;  /* 0x0000000400087c82 */ /* 0x000fe20008000000 */
[----:B-1----:R-:W-:Y:S01]  /*7be0*/  UMOV UR9, UR6 ;  /* 0x0000000600097c82 */ /* 0x002fe20008000000 */
[----:B------:R-:W-:Y:S01]  /*7bf0*/  F2FP.BF16.F32.PACK_AB R14, R14, R15 ;  /* 0x0000000f0e0e723e */ /* 0x000fe200000010ff */
[-C--:B------:R-:W-:Y:S01]  /*7c00*/  FMUL.FTZ R26, R46, R56.reuse ;  /* 0x000000382e1a7220 */ /* 0x080fe20000410000 */
[----:B------:R-:W-:Y:S01]  /*7c10*/  F2FP.BF16.F32.PACK_AB R5, R24, R25 ;  /* 0x000000191805723e */ /* 0x000fe200000010ff */
[----:B------:R-:W-:Y:S01]  /*7c20*/  IMAD.U32 R24, RZ, RZ, UR8 ;  /* 0x00000008ff187e24 */ /* 0x000fe2000f8e00ff */
[----:B------:R-:W-:Y:S01]  /*7c30*/  F2FP.BF16.F32.PACK_AB R11, R10, R11 ;  /* 0x0000000b0a0b723e */ /* 0x000fe200000010ff */
[-C--:B------:R-:W-:Y:S01]  /*7c40*/  FMUL.FTZ R27, R42, R56.reuse ;  /* 0x000000382a1b7220 */ /* 0x080fe20000410000 */
[----:B------:R-:W-:Y:S01]  /*7c50*/  MOV R25, UR9 ;  /* 0x0000000900197c02 */ /* 0x000fe20008000f00 */
[-C--:B------:R-:W-:Y:S01]  /*7c60*/  FMUL.FTZ R30, R47, R56.reuse ;  /* 0x000000382f1e7220 */ /* 0x080fe20000410000 */
[-C--:B------:R-:W-:Y:S01]  /*7c70*/  FMUL.FTZ R31, R43, R56.reuse ;  /* 0x000000382b1f7220 */ /* 0x080fe20000410000 */
[-C--:B------:R-:W-:Y:S01]  /*7c80*/  FMUL.FTZ R34, R54, R56.reuse ;  /* 0x0000003836227220 */ /* 0x080fe20000410000 */
[----:B------:R-:W-:Y:S01]  /*7c90*/  FMUL.FTZ R35, R50, R56 ;  /* 0x0000003832237220 */ /* 0x000fe20000410000 */
[----:B------:R-:W-:Y:S01]  /*7ca0*/  SEL R50, R4, R11, P0 ;  /* 0x0000000b04327207 */ /* 0x000fe20000000000 */
[----:B------:R-:W-:Y:S01]  /*7cb0*/  IMAD.SHL.U32 R20, R16, 0x8, RZ ;  /* 0x0000000810147824 */ /* 0x000fe200078e00ff */
[----:B------:R-:W-:Y:S01]  /*7cc0*/  SEL R52, R11, R4, P0 ;  /* 0x000000040b347207 */ /* 0x000fe20000000000 */
[----:B------:R-:W-:Y:S01]  /*7cd0*/  UIADD3 UR6, -UR45, URZ, URZ ;  /* 0x0000003f2d067290 */ /* 0x000fe2000fffe13f */
[----:B------:R-:W-:Y:S01]  /*7ce0*/  SEL R54, R14, R5, P0 ;  /* 0x000000050e367207 */ /* 0x000fe20000000000 */
[----:B------:R-:W-:Y:S01]  /*7cf0*/  IMAD R7, R17, 0x40, R20 ;  /* 0x0000004011077824 */ /* 0x000fe200078e0214 */
[----:B------:R-:W-:Y:S01]  /*7d00*/  SEL R56, R5, R14, P0 ;  /* 0x0000000e05387207 */ /* 0x000fe20000000000 */
[--C-:B------:R-:W-:Y:S01]  /*7d10*/  IMAD.WIDE R4, R156, 0x2, R24.reuse ;  /* 0x000000029c047825 */ /* 0x100fe200078e0218 */
[----:B------:R-:W-:Y:S01]  /*7d20*/  F2FP.BF16.F32.PACK_AB R26, R26, R27 ;  /* 0x0000001b1a1a723e */ /* 0x000fe200000010ff */
[----:B------:R-:W-:Y:S01]  /*7d30*/  ULDC UR8, c[0x0][0xc44] ;  /* 0x0003110000087ab9 */ /* 0x000fe20000000800 */
[----:B------:R-:W-:Y:S01]  /*7d40*/  F2FP.BF16.F32.PACK_AB R31, R30, R31 ;  /* 0x0000001f1e1f723e */ /* 0x000fe200000010ff */
[----:B------:R-:W-:Y:S01]  /*7d50*/  IMAD.WIDE R24, R7, 0x2, R24 ;  /* 0x0000000207187825 */ /* 0x000fe200078e0218 */
[----:B------:R-:W-:Y:S01]  /*7d60*/  IADD3 R27, P2, R4, 0x40, RZ ;  /* 0x00000040041b7810 */ /* 0x000fe20007f5e0ff */
[----:B------:R-:W-:Y:S01]  /*7d70*/  UIMAD UR15, UR8, UR6, UR44 ;  /* 0x00000006080f72a4 */ /* 0x000fe2000f8e022c */
[----:B------:R-:W-:Y:S01]  /*7d80*/  SEL R58, R26, R31, P0 ;  /* 0x0000001f1a3a7207 */ /* 0x000fe20000000000 */
[----:B------:R-:W-:Y:S01]  /*7d90*/  IMAD R48, RZ, RZ, -UR44 ;  /* 0x8000002cff307e24 */ /* 0x000fe2000f8e02ff */
[----:B------:R-:W-:Y:S01]  /*7da0*/  IADD3.X R13, RZ, R5, RZ, P2, !PT ;  /* 0x00000005ff0d7210 */ /* 0x000fe200017fe4ff */
[----:B------:R-:W-:Y:S01]  /*7db0*/  USHF.R.S32.HI UR14, URZ, 0x1f, UR15 ;  /* 0x0000001f3f0e7899 */ /* 0x000fe2000801140f */
[----:B0-----:R-:W-:Y:S01]  /*7dc0*/  ISETP.NE.AND P2, PT, R21, 0x1, PT ;  /* 0x000000011500780c */ /* 0x001fe20003f45270 */
[----:B------:R-:W-:Y:S01]  /*7dd0*/  UIMAD.WIDE.U32 UR8, UR15, UR10, URZ ;  /* 0x0000000a0f0872a5 */ /* 0x000fe2000f8e003f */
[----:B------:R-:W-:Y:S01]  /*7de0*/  SEL R60, R31, R26, P0 ;  /* 0x0000001a1f3c7207 */ /* 0x000fe20000000000 */
[----:B------:R-:W-:Y:S01]  /*7df0*/  UIMAD UR6, UR14, UR10, URZ ;  /* 0x0000000a0e0672a4 */ /* 0x000fe2000f8e023f */
[----:B------:R-:W0:Y:S01]  /*7e00*/  LDC R31, c[0x0][0xc38] ;  /* 0x00030e00ff1f7b82 */ /* 0x000e220000000800 */
[----:B------:R-:W-:Y:S01]  /*7e10*/  F2FP.BF16.F32.PACK_AB R9, R8, R9 ;  /* 0x000000090809723e */ /* 0x000fe200000010ff */
[----:B------:R-:W-:Y:S01]  /*7e20*/  UIMAD UR10, UR16, UR12, URZ ;  /* 0x0000000c100a72a4 */ /* 0x000fe2000f8e023f */
[----:B------:R-:W-:Y:S01]  /*7e30*/  F2FP.BF16.F32.PACK_AB R33, R32, R33 ;  /* 0x000000212021723e */ /* 0x000fe200000010ff */
[----:B------:R-:W-:Y:S01]  /*7e40*/  UIMAD UR6, UR15, UR11, UR6 ;  /* 0x0000000b0f0672a4 */ /* 0x000fe2000f8e0206 */
[----:B------:R-:W-:Y:S01]  /*7e50*/  SEL R30, R6, R9, P0 ;  /* 0x00000009061e7207 */ /* 0x000fe20000000000 */
[----:B------:R-:W-:Y:S01]  /*7e60*/  UIMAD UR10, UR45, UR13, UR10 ;  /* 0x0000000d2d0a72a4 */ /* 0x000fe2000f8e020a */
[----:B------:R-:W-:Y:S01]  /*7e70*/  SEL R32, R9, R6, P0 ;  /* 0x0000000609207207 */ /* 0x000fe20000000000 */
[----:B------:R-:W-:Y:S01]  /*7e80*/  UIADD3 UR9, UR9, UR6, URZ ;  /* 0x0000000609097290 */ /* 0x000fe2000fffe03f */
[----:B------:R-:W-:Y:S01]  /*7e90*/  IADD3 R9, P3, R4, 0x20, RZ ;  /* 0x0000002004097810 */ /* 0x000fe20007f7e0ff */
[----:B------:R-:W1:Y:S01]  /*7ea0*/  @P2 LDC R26, c[0x0][0xbec] ;  /* 0x0002fb00ff1a2b82 */ /* 0x000e620000000800 */
[----:B------:R-:W-:Y:S01]  /*7eb0*/  LOP3.LUT R10, R27, 0x380, RZ, 0xc0, !PT ;  /* 0x000003801b0a7812 */ /* 0x000fe200078ec0ff */
[----:B------:R-:W-:Y:S01]  /*7ec0*/  UIMAD.WIDE.U32 UR8, UR45, UR12, UR8 ;  /* 0x0000000c2d0872a5 */ /* 0x000fe2000f8e0008 */
[----:B------:R-:W-:Y:S01]  /*7ed0*/  LOP3.LUT R8, R9, 0x380, RZ, 0xc0, !PT ;  /* 0x0000038009087812 */ /* 0x000fe200078ec0ff */
[----:B------:R-:W-:Y:S01]  /*7ee0*/  IMAD.X R15, RZ, RZ, R5, P3 ;  /* 0x000000ffff0f7224 */ /* 0x000fe200018e0605 */
[----:B------:R-:W-:Y:S01]  /*7ef0*/  SHF.R.U64 R10, R10, 0x3, RZ ;  /* 0x000000030a0a7819 */ /* 0x000fe200000012ff */
[----:B------:R-:W-:Y:S01]  /*7f00*/  UIADD3 UR7, UR7, 0x13260, URZ ;  /* 0x0001326007077890 */ /* 0x000fe2000fffe03f */
[----:B------:R-:W-:Y:S01]  /*7f10*/  SHF.R.U64 R8, R8, 0x3, RZ ;  /* 0x0000000308087819 */ /* 0x000fe200000012ff */
[----:B------:R-:W3:Y:S01]  /*7f20*/  @P2 LDC R64, c[0x0][0xbf0] ;  /* 0x0002fc00ff402b82 */ /* 0x000ee20000000800 */
[----:B------:R-:W-:Y:S01]  /*7f30*/  LOP3.LUT R12, R10, R27, RZ, 0x3c, !PT ;  /* 0x0000001b0a0c7212 */ /* 0x000fe200078e3cff */
[----:B------:R-:W-:Y:S01]  /*7f40*/  UPRMT UR7, UR5, 0x654, UR7 ;  /* 0x0000065405077896 */ /* 0x000fe20008000007 */
[----:B------:R-:W-:Y:S01]  /*7f50*/  IADD3 R27, P4, R24, 0x4800, RZ ;  /* 0x00004800181b7810 */ /* 0x000fe20007f9e0ff */
[----:B------:R-:W-:Y:S01]  /*7f60*/  ULDC UR6, c[0x0][0xa88] ;  /* 0x0002a20000067ab9 */ /* 0x000fe20000000800 */
[----:B------:R-:W-:Y:S01]  /*7f70*/  LOP3.LUT R14, R8, R9, RZ, 0x3c, !PT ;  /* 0x00000009080e7212 */ /* 0x000fe200078e3cff */
[----:B0-----:R-:W-:Y:S01]  /*7f80*/  IMAD R48, R31, R48, UR43 ;  /* 0x0000002b1f307e24 */ /* 0x001fe2000f8e0230 */
[----:B------:R-:W-:Y:S01]  /*7f90*/  LOP3.LUT R6, R4, 0x380, RZ, 0xc0, !PT ;  /* 0x0000038004067812 */ /* 0x000fe200078ec0ff */
[----:B------:R-:W-:Y:S01]  /*7fa0*/  IMAD R49, R21, UR6, RZ ;  /* 0x0000000615317c24 */ /* 0x000fe2000f8e02ff */
[----:B------:R-:W-:-:S02]  /*7fb0*/  LOP3.LUT R8, R27, 0x380, RZ, 0xc0, !PT ;  /* 0x000003801b087812 */ /* 0x000fc400078ec0ff */
[----:B------:R-:W-:Y:S01]  /*7fc0*/  SHF.R.U64 R7, R6, 0x3, RZ ;  /* 0x0000000306077819 */ /* 0x000fe200000012ff */
[----:B------:R-:W-:Y:S01]  /*7fd0*/  SYNCS.ARRIVE.TRANS64.RED.A1T0 RZ, [UR7], RZ ;  /* 0x000000ffffff79a7 */ /* 0x000fe20008100407 */
[----:B------:R-:W-:Y:S02]  /*7fe0*/  SHF.R.U64 R8, R8, 0x3, RZ ;  /* 0x0000000308087819 */ /* 0x000fe400000012ff */
[----:B------:R-:W-:Y:S02]  /*7ff0*/  IADD3 R11, P1, R4, 0x60, RZ ;  /* 0x00000060040b7810 */ /* 0x000fe40007f3e0ff */
[----:B------:R-:W-:Y:S02]  /*8000*/  LOP3.LUT R4, R7, R4, RZ, 0x3c, !PT ;  /* 0x0000000407047212 */ /* 0x000fe400078e3cff */
[----:B------:R-:W-:Y:S01]  /*8010*/  LOP3.LUT R8, R8, R27, RZ, 0x3c, !PT ;  /* 0x0000001b08087212 */ /* 0x000fe200078e3cff */
[----:B------:R-:W-:Y:S01]  /*8020*/  IMAD R27, R48, 0xc0, R23 ;  /* 0x000000c0301b7824 */ /* 0x000fe200078e0217 */
[----:B------:R-:W-:Y:S01]  /*8030*/  LOP3.LUT R6, R11, 0x380, RZ, 0xc0, !PT ;  /* 0x000003800b067812 */ /* 0x000fe200078ec0ff */
[----:B------:R-:W-:Y:S01]  /*8040*/  IMAD.X R7, RZ, RZ, R5, P1 ;  /* 0x000000ffff077224 */ /* 0x000fe200008e0605 */
[----:B------:R-:W-:Y:S01]  /*8050*/  MOV R61, R4 ;  /* 0x00000004003d7202 */ /* 0x000fe20000000f00 */
[----:B-1----:R-:W-:Y:S01]  /*8060*/  @P2 IMAD.HI.U32 R5, R27, R26, RZ ;  /* 0x0000001a1b052227 */ /* 0x002fe200078e00ff */
[----:B------:R-:W-:-:S02]  /*8070*/  SHF.R.U64 R6, R6, 0x3, RZ ;  /* 0x0000000306067819 */ /* 0x000fc400000012ff */
[----:B------:R-:W-:Y:S01]  /*8080*/  F2FP.BF16.F32.PACK_AB R28, R28, R29 ;  /* 0x0000001d1c1c723e */ /* 0x000fe200000010ff */
[----:B------:R-:W-:Y:S01]  /*8090*/  IMAD.MOV.U32 R4, RZ, RZ, R27 ;  /* 0x000000ffff047224 */ /* 0x000fe200078e001b */
[----:B------:R-:W-:Y:S02]  /*80a0*/  IADD3 R29, P1, R24, 0x1800, RZ ;  /* 0x00001800181d7810 */ /* 0x000fe40007f3e0ff */
[----:B------:R-:W-:Y:S02]  /*80b0*/  LOP3.LUT R6, R6, R11, RZ, 0x3c, !PT ;  /* 0x0000000b06067212 */ /* 0x000fe400078e3cff */
[----:B---3--:R-:W-:Y:S02]  /*80c0*/  @P2 SHF.R.U32.HI R4, RZ, R64, R5 ;  /* 0x00000040ff042219 */ /* 0x008fe40000011605 */
[----:B------:R-:W-:Y:S02]  /*80d0*/  SEL R42, R28, R33, P0 ;  /* 0x000000211c2a7207 */ /* 0x000fe40000000000 */
[----:B------:R-:W-:-:S02]  /*80e0*/  SEL R44, R33, R28, P0 ;  /* 0x0000001c212c7207 */ /* 0x000fc40000000000 */
[----:B------:R-:W-:Y:S02]  /*80f0*/  LOP3.LUT R28, R29, 0x380, RZ, 0xc0, !PT ;  /* 0x000003801d1c7812 */ /* 0x000fe400078ec0ff */
[----:B------:R-:W-:Y:S02]  /*8100*/  MOV R55, R6 ;  /* 0x0000000600377202 */ /* 0x000fe40000000f00 */
[----:B------:R-:W-:Y:S02]  /*8110*/  IADD3 R6, -R4, RZ, RZ ;  /* 0x000000ff04067210 */ /* 0x000fe40007ffe1ff */
[----:B------:R-:W-:Y:S02]  /*8120*/  SHF.R.U64 R28, R28, 0x3, RZ ;  /* 0x000000031c1c7819 */ /* 0x000fe400000012ff */
[----:B------:R-:W-:Y:S01]  /*8130*/  MOV R57, R12 ;  /* 0x0000000c00397202 */ /* 0x000fe20000000f00 */
[----:B------:R-:W-:Y:S01]  /*8140*/  IMAD R27, R21, R6, R27 ;  /* 0x00000006151b7224 */ /* 0x000fe200078e021b */
[----:B------:R-:W-:Y:S01]  /*8150*/  LOP3.LUT R28, R28, R29, RZ, 0x3c, !PT ;  /* 0x0000001d1c1c7212 */ /* 0x000fe200078e3cff */
[----:B------:R-:W-:Y:S01]  /*8160*/  IMAD.X R29, RZ, RZ, R25, P1 ;  /* 0x000000ffff1d7224 */ /* 0x000fe200008e0619 */
[----:B------:R-:W-:Y:S01]  /*8170*/  SHF.R.S32.HI R5, RZ, 0x1f, R4 ;  /* 0x0000001fff057819 */ /* 0x000fe20000011404 */
[----:B------:R-:W-:Y:S01]  /*8180*/  IMAD.U32 R12, RZ, RZ, UR10 ;  /* 0x0000000aff0c7e24 */ /* 0x000fe2000f8e00ff */
[----:B------:R-:W-:Y:S01]  /*8190*/  F2FP.BF16.F32.PACK_AB R36, R36, R37 ;  /* 0x000000252424723e */ /* 0x000fe200000010ff */
[----:B------:R-:W-:Y:S01]  /*81a0*/  ULDC.64 UR10, c[0x0][0xaf0] ;  /* 0x0002bc00000a7ab9 */ /* 0x000fe20000000a00 */
[----:B------:R-:W-:-:S02]  /*81b0*/  F2FP.BF16.F32.PACK_AB R34, R34, R35 ;  /* 0x000000232222723e */ /* 0x000fc400000010ff */
[----:B------:R-:W-:Y:S02]  /*81c0*/  IADD3 R4, P1, R4, UR8, RZ ;  /* 0x0000000804047c10 */ /* 0x000fe4000ff3e0ff */
[----:B------:R-:W-:Y:S02]  /*81d0*/  SHF.R.S32.HI R6, RZ, 0x1f, R27 ;  /* 0x0000001fff067819 */ /* 0x000fe4000001141b */
[----:B------:R-:W-:Y:S02]  /*81e0*/  SEL R46, R36, R41, P0 ;  /* 0x00000029242e7207 */ /* 0x000fe40000000000 */
[----:B------:R-:W-:Y:S02]  /*81f0*/  SEL R62, R34, R51, P0 ;  /* 0x00000033223e7207 */ /* 0x000fe40000000000 */
[----:B------:R-:W-:Y:S01]  /*8200*/  IADD3.X R5, R5, UR9, R12, P1, !PT ;  /* 0x0000000905057c10 */ /* 0x000fe20008ffe40c */
[----:B------:R-:W-:Y:S01]  /*8210*/  ULDC.64 UR8, c[0x0][0xb88] ;  /* 0x0002e20000087ab9 */ /* 0x000fe20000000a00 */
[----:B------:R-:W-:Y:S01]  /*8220*/  SEL R34, R51, R34, P0 ;  /* 0x0000002233227207 */ /* 0x000fe20000000000 */
[----:B------:R-:W-:Y:S01]  /*8230*/  IMAD R6, R6, UR8, RZ ;  /* 0x0000000806067c24 */ /* 0x000fe2000f8e02ff */
[----:B------:R-:W-:Y:S01]  /*8240*/  SEL R36, R41, R36, P0 ;  /* 0x0000002429247207 */ /* 0x000fe20000000000 */
[----:B------:R-:W-:Y:S01]  /*8250*/  IMAD.WIDE.U32 R4, R27, UR8, R4 ;  /* 0x000000081b047c25 */ /* 0x000fe2000f8e0004 */
[----:B------:R-:W-:-:S02]  /*8260*/  MOV R59, R14 ;  /* 0x0000000e003b7202 */ /* 0x000fc40000000f00 */
[C---:B------:R-:W-:Y:S01]  /*8270*/  IADD3 R11, P3, R24.reuse, 0x3000, RZ ;  /* 0x00003000180b7810 */ /* 0x040fe20007f7e0ff */
[----:B------:R-:W-:Y:S01]  /*8280*/  IMAD R37, R27, UR9, R6 ;  /* 0x000000091b257c24 */ /* 0x000fe2000f8e0206 */
[----:B------:R-:W-:Y:S01]  /*8290*/  LOP3.LUT R9, R24, 0x380, RZ, 0xc0, !PT ;  /* 0x0000038018097812 */ /* 0x000fe200078ec0ff */
[----:B------:R-:W-:Y:S01]  /*82a0*/  IMAD R12, R48, 0xc0, R22 ;  /* 0x000000c0300c7824 */ /* 0x000fe200078e0216 */
[----:B------:R-:W-:Y:S01]  /*82b0*/  LOP3.LUT R10, R11, 0x380, RZ, 0xc0, !PT ;  /* 0x000003800b0a7812 */ /* 0x000fe200078ec0ff */
[----:B------:R-:W-:Y:S01]  /*82c0*/  ULDC.64 UR8, c[0x0][0xb50] ;  /* 0x0002d40000087ab9 */ /* 0x000fe20000000a00 */
[----:B------:R-:W-:Y:S01]  /*82d0*/  SHF.R.U64 R9, R9, 0x3, RZ ;  /* 0x0000000309097819 */ /* 0x000fe200000012ff */
[----:B------:R-:W-:Y:S01]  /*82e0*/  VIADD R6, R12, 0x8 ;  /* 0x000000080c067836 */ /* 0x000fe20000000000 */
[----:B------:R-:W-:Y:S01]  /*82f0*/  SHF.R.U64 R10, R10, 0x3, RZ ;  /* 0x000000030a0a7819 */ /* 0x000fe200000012ff */
[----:B------:R-:W-:Y:S01]  /*8300*/  IMAD.IADD R5, R5, 0x1, R37 ;  /* 0x0000000105057824 */ /* 0x000fe200078e0225 */
[----:B------:R-:W-:Y:S01]  /*8310*/  LOP3.LUT R24, R9, R24, RZ, 0x3c, !PT ;  /* 0x0000001809187212 */ /* 0x000fe200078e3cff */
[----:B------:R-:W-:Y:S01]  /*8320*/  IMAD.X R9, RZ, RZ, R25, P4 ;  /* 0x000000ffff097224 */ /* 0x000fe200020e0619 */
[----:B------:R-:W-:-:S02]  /*8330*/  LOP3.LUT P1, RZ, R18, 0x3, RZ, 0xc0, !PT ;  /* 0x0000000312ff7812 */ /* 0x000fc4000782c0ff */
[----:B------:R-:W-:Y:S02]  /*8340*/  LEA R37, P4, R4, UR8, 0x2 ;  /* 0x0000000804257c11 */ /* 0x000fe4000f8810ff */
[----:B------:R-:W-:Y:S02]  /*8350*/  LOP3.LUT R10, R10, R11, RZ, 0x3c, !PT ;  /* 0x0000000b0a0a7212 */ /* 0x000fe400078e3cff */
[----:B------:R-:W-:Y:S02]  /*8360*/  IADD3.X R11, RZ, R25, RZ, P3, !PT ;  /* 0x00000019ff0b7210 */ /* 0x000fe40001ffe4ff */
[-C--:B------:R-:W-:Y:S02]  /*8370*/  ISETP.GE.OR P3, PT, R12, R49.reuse, P1 ;  /* 0x000000310c00720c */ /* 0x080fe40000f66670 */
[----:B------:R-:W-:Y:S02]  /*8380*/  ISETP.GE.OR P1, PT, R6, R49, P1 ;  /* 0x000000310600720c */ /* 0x000fe40000f26670 */
[----:B--2---:R-:W-:Y:S01]  /*8390*/  LOP3.LUT R7, R3, 0x2, RZ, 0x3c, !PT ;  /* 0x0000000203077812 */ /* 0x004fe200078e3cff */
[----:B------:R-:W-:Y:S04]  /*83a0*/  SHFL.IDX PT, R30, R30, R3, 0x1c1f ;  /* 0x001c1f031e1e7589 */ /* 0x000fe800000e0000 */
[----:B------:R-:W-:Y:S04]  /*83b0*/  SHFL.IDX PT, R38, R38, R3, 0x1c1f ;  /* 0x001c1f0326267589 */ /* 0x000fe800000e0000 */
[----:B------:R-:W-:Y:S04]  /*83c0*/  SHFL.IDX PT, R42, R42, R3, 0x1c1f ;  /* 0x001c1f032a2a7589 */ /* 0x000fe800000e0000 */
[----:B------:R-:W-:Y:S04]  /*83d0*/  SHFL.IDX PT, R46, R46, R3, 0x1c1f ;  /* 0x001c1f032e2e7589 */ /* 0x000fe800000e0000 */
[----:B------:R-:W-:Y:S04]  /*83e0*/  SHFL.IDX PT, R26, R50, R3, 0x1c1f ;  /* 0x001c1f03321a7589 */ /* 0x000fe800000e0000 */
[----:B------:R-:W-:Y:S04]  /*83f0*/  SHFL.IDX PT, R54, R54, R3, 0x1c1f ;  /* 0x001c1f0336367589 */ /* 0x000fe800000e0000 */
[----:B------:R-:W0:Y:S04]  /*8400*/  SHFL.IDX PT, R13, R32, R7, 0x1c1f ;  /* 0x001c1f07200d7589 */ /* 0x000e2800000e0000 */
[----:B------:R-:W-:Y:S04]  /*8410*/  SHFL.IDX PT, R58, R58, R3, 0x1c1f ;  /* 0x001c1f033a3a7589 */ /* 0x000fe800000e0000 */
[----:B------:R1:W2:Y:S04]  /*8420*/  SHFL.IDX PT, R15, R40, R7, 0x1c1f ;  /* 0x001c1f07280f7589 */ /* 0x0002a800000e0000 */
[----:B------:R-:W-:Y:S04]  /*8430*/  SHFL.IDX PT, R62, R62, R3, 0x1c1f ;  /* 0x001c1f033e3e7589 */ /* 0x000fe800000e0000 */
[----:B------:R-:W3:Y:S01]  /*8440*/  SHFL.IDX PT, R33, R52, R7, 0x1c1f ;  /* 0x001c1f0734217589 */ /* 0x000ee200000e0000 */
[----:B-1----:R-:W-:Y:S01]  /*8450*/  LEA.HI.X R40, R4, UR9, R5, 0x2, P4 ;  /* 0x0000000904287c11 */ /* 0x002fe2000a0f1405 */
[----:B------:R-:W-:-:S02]  /*8460*/  ULDC.64 UR8, c[0x0][0xae8] ;  /* 0x0002ba0000087ab9 */ /* 0x000fc40000000a00 */
[----:B------:R-:W1:Y:S04]  /*8470*/  SHFL.IDX PT, R3, R56, R7, 0x1c1f ;  /* 0x001c1f0738037589 */ /* 0x000e6800000e0000 */
[----:B------:R-:W4:Y:S01]  /*8480*/  SHFL.IDX PT, R35, R60, R7, 0x1c1f ;  /* 0x001c1f073c237589 */ /* 0x000f2200000e0000 */
[----:B0-----:R-:W-:Y:S02]  /*8490*/  SEL R4, R30, R13, P0 ;  /* 0x0000000d1e047207 */ /* 0x001fe40000000000 */
[----:B------:R-:W-:Y:S01]  /*84a0*/  SEL R6, R13, R30, P0 ;  /* 0x0000001e0d067207 */ /* 0x000fe20000000000 */
[----:B------:R-:W0:Y:S04]  /*84b0*/  SHFL.IDX PT, R27, R44, R7, 0x1c1f ;  /* 0x001c1f072c1b7589 */ /* 0x000e2800000e0000 */
[----:B------:R-:W5:Y:S01]  /*84c0*/  SHFL.IDX PT, R39, R34, R7, 0x1c1f ;  /* 0x001c1f0722277589 */ /* 0x000f6200000e0000 */
[----:B--2---:R-:W-:-:S02]  /*84d0*/  SEL R12, R38, R15, P0 ;  /* 0x0000000f260c7207 */ /* 0x004fc40000000000 */
[----:B------:R-:W-:Y:S01]  /*84e0*/  SEL R14, R15, R38, P0 ;  /* 0x000000260f0e7207 */ /* 0x000fe20000000000 */
[----:B------:R2:W5:Y:S01]  /*84f0*/  SHFL.IDX PT, R31, R36, R7, 0x1c1f ;  /* 0x001c1f07241f7589 */ /* 0x00056200000e0000 */
[----:B---3--:R-:W-:-:S03]  /*8500*/  SEL R5, R26, R33, P0 ;  /* 0x000000211a057207 */ /* 0x008fc60000000000 */
[----:B------:R-:W-:Y:S01]  /*8510*/  SHFL.IDX PT, R50, R37, RZ, 0x1c1f ;  /* 0x001c1fff25327589 */ /* 0x000fe200000e0000 */
[----:B-1----:R-:W-:-:S03]  /*8520*/  SEL R13, R54, R3, P0 ;  /* 0x00000003360d7207 */ /* 0x002fc60000000000 */
[----:B------:R5:W-:Y:S01]  /*8530*/  SHFL.IDX PT, R52, R37, 0x1, 0x1c1f ;  /* 0x003c1f0025347f89 */ /* 0x000be200000e0000 */
[----:B--2---:R-:W-:Y:S02]  /*8540*/  SEL R7, R33, R26, P0 ;  /* 0x0000001a21077207 */ /* 0x004fe40000000000 */
[----:B------:R-:W-:Y:S01]  /*8550*/  SEL R15, R3, R54, P0 ;  /* 0x00000036030f7207 */ /* 0x000fe20000000000 */
[----:B------:R-:W-:Y:S01]  /*8560*/  BAR.SYNC.DEFER_BLOCKING 0x1, 0x180 ;  /* 0x0046000000007b1d */ /* 0x000fe20000010000 */
[----:B----4-:R-:W-:Y:S02]  /*8570*/  SEL R33, R58, R35, P0 ;  /* 0x000000233a217207 */ /* 0x010fe40000000000 */
[----:B0-----:R-:W-:Y:S02]  /*8580*/  SEL R32, R42, R27, P0 ;  /* 0x0000001b2a207207 */ /* 0x001fe40000000000 */
[----:B------:R-:W-:Y:S02]  /*8590*/  SEL R34, R27, R42, P0 ;  /* 0x0000002a1b227207 */ /* 0x000fe40000000000 */
[----:B------:R-:W-:Y:S01]  /*85a0*/  SEL R35, R35, R58, P0 ;  /* 0x0000003a23237207 */ /* 0x000fe20000000000 */
[----:B------:R-:W0:Y:S01]  /*85b0*/  SHFL.IDX PT, R51, R40, RZ, 0x1c1f ;  /* 0x001c1fff28337589 */ /* 0x000e2200000e0000 */
[----:B-----5:R-:W-:-:S02]  /*85c0*/  SEL R37, R62, R39, P0 ;  /* 0x000000273e257207 */ /* 0x020fc40000000000 */
[----:B------:R-:W-:Y:S01]  /*85d0*/  SEL R36, R46, R31, P0 ;  /* 0x0000001f2e247207 */ /* 0x000fe20000000000 */
[----:B------:R-:W1:Y:S01]  /*85e0*/  SHFL.IDX PT, R53, R40, 0x1, 0x1c1f ;  /* 0x003c1f0028357f89 */ /* 0x000e6200000e0000 */
[----:B------:R-:W-:Y:S02]  /*85f0*/  SEL R38, R31, R46, P0 ;  /* 0x0000002e1f267207 */ /* 0x000fe40000000000 */
[----:B------:R-:W-:Y:S01]  /*8600*/  SEL R39, R39, R62, P0 ;  /* 0x0000003e27277207 */ /* 0x000fe20000000000 */
[----:B------:R2:W-:Y:S04]  /*8610*/  STSM.16.M88.4 [R61], R4 ;  /* 0x000000043d007844 */ /* 0x0005e80000000200 */
[----:B------:R3:W-:Y:S04]  /*8620*/  STSM.16.M88.4 [R59], R12 ;  /* 0x0000000c3b007844 */ /* 0x0007e80000000200 */
[----:B------:R-:W-:Y:S04]  /*8630*/  STSM.16.M88.4 [R57], R32 ;  /* 0x0000002039007844 */ /* 0x000fe80000000200 */
[----:B------:R-:W-:Y:S01]  /*8640*/  STSM.16.M88.4 [R55], R36 ;  /* 0x0000002437007844 */ /* 0x000fe20000000200 */
[----:B------:R-:W-:Y:S08]  /*8650*/  BAR.SYNC.DEFER_BLOCKING 0x1, 0x180 ;  /* 0x0046000000007b1d */ /* 0x000ff00000010000 */
[----:B--2---:R-:W2:Y:S08]  /*8660*/  @P2 LDC R7, c[0x0][0xbec] ;  /* 0x0002fb00ff072b82 */ /* 0x004eb00000000800 */
[----:B---3--:R-:W3:Y:S01]  /*8670*/  @P2 LDC R13, c[0x0][0xbf0] ;  /* 0x0002fc00ff0d2b82 */ /* 0x008ee20000000800 */
[----:B0-----:R-:W-:Y:S04]  /*8680*/  @!P3 ST.E desc[UR36][R50.64], R2 ;  /* 0x000000023200b985 */ /* 0x001fe8000c101924 */
[----:B-1----:R2:W-:Y:S04]  /*8690*/  @!P1 ST.E desc[UR36][R52.64], R0 ;  /* 0x0000000034009985 */ /* 0x0025e8000c101924 */
[----:B------:R-:W4:Y:S04]  /*86a0*/  LD.E.128 R24, desc[UR36][R24.64] ;  /* 0x0000002418187980 */ /* 0x000f28000c101d00 */
[----:B------:R-:W5:Y:S04]  /*86b0*/  LD.E.128 R28, desc[UR36][R28.64] ;  /* 0x000000241c1c7980 */ /* 0x000f68000c101d00 */
[----:B------:R0:W5:Y:S04]  /*86c0*/  LD.E.128 R40, desc[UR36][R10.64] ;  /* 0x000000240a287980 */ /* 0x000168000c101d00 */
[----:B------:R1:W5:Y:S01]  /*86d0*/  LD.E.128 R44, desc[UR36][R8.64] ;  /* 0x00000024082c7980 */ /* 0x000362000c101d00 */
[----:B------:R-:W-:Y:S01]  /*86e0*/  UIMAD UR5, UR14, UR8, URZ ;  /* 0x000000080e0572a4 */ /* 0x000fe2000f8e023f */
[----:B------:R-:W-:Y:S01]  /*86f0*/  IMAD R3, R16, 0x30, R17 ;  /* 0x0000003010037824 */ /* 0x000fe200078e0211 */
[----:B------:R-:W-:Y:S01]  /*8700*/  UIMAD.WIDE.U32 UR6, UR15, UR8, URZ ;  /* 0x000000080f0672a5 */ /* 0x000fe2000f8e003f */
[----:B------:R-:W-:Y:S01]  /*8710*/  @!PT LDS RZ, [RZ] ;  /* 0x00000000fffff984 */ /* 0x000fe20000000800 */
[----:B------:R-:W-:Y:S01]  /*8720*/  @!PT LDS RZ, [RZ] ;  /* 0x00000000fffff984 */ /* 0x000fe20000000800 */
[----:B------:R-:W-:Y:S01]  /*8730*/  @!PT LDS RZ, [RZ] ;  /* 0x00000000fffff984 */ /* 0x000fe20000000800 */
[----:B------:R-:W-:Y:S01]  /*8740*/  @!PT LDS RZ, [RZ] ;  /* 0x00000000fffff984 */ /* 0x000fe20000000800 */
[----:B------:R0:W-:Y:S06]  /*8750*/  MEMBAR.ALL.CTA ;  /* 0x0000000000007992 */ /* 0x0001ec0000008000 */
[----:B0-----:R-:W0:Y:S01]  /*8760*/  FENCE.VIEW.ASYNC.S ;  /* 0x00000000000073c6 */ /* 0x001e220000000000 */
[----:B------:R-:W-:Y:S01]  /*8770*/  UIMAD UR5, UR15, UR9, UR5 ;  /* 0x000000090f0572a4 */ /* 0x000fe2000f8e0205 */
[C---:B------:R-:W-:Y:S01]  /*8780*/  IMAD R6, R48.reuse, 0xc0, R3 ;  /* 0x000000c030067824 */ /* 0x040fe200078e0203 */
[----:B------:R-:W-:Y:S01]  /*8790*/  UIMAD UR8, UR16, UR10, URZ ;  /* 0x0000000a100872a4 */ /* 0x000fe2000f8e023f */
[----:B------:R-:W-:Y:S01]  /*87a0*/  IMAD R48, R48, 0xc0, R17 ;  /* 0x000000c030307824 */ /* 0x000fe200078e0211 */
[----:B------:R-:W-:Y:S01]  /*87b0*/  UIADD3 UR7, UR7, UR5, URZ ;  /* 0x0000000507077290 */ /* 0x000fe2000fffe03f */
[----:B--2---:R-:W-:Y:S01]  /*87c0*/  @P2 IMAD.HI.U32 R0, R6, R7, RZ ;  /* 0x0000000706002227 */ /* 0x004fe200078e00ff */
[----:B------:R-:W-:-:S02]  /*87d0*/  UIMAD UR5, UR45, UR11, UR8 ;  /* 0x0000000b2d0572a4 */ /* 0x000fc4000f8e0208 */
[----:B------:R-:W-:Y:S01]  /*87e0*/  UIMAD.WIDE.U32 UR6, UR45, UR10, UR6 ;  /* 0x0000000a2d0672a5 */ /* 0x000fe2000f8e0006 */
[----:B------:R-:W-:Y:S01]  /*87f0*/  IMAD.MOV.U32 R5, RZ, RZ, R6 ;  /* 0x000000ffff057224 */ /* 0x000fe200078e0006 */
[----:B---3--:R-:W-:Y:S01]  /*8800*/  @P2 SHF.R.U32.HI R5, RZ, R13, R0 ;  /* 0x0000000dff052219 */ /* 0x008fe20000011600 */
[----:B------:R-:W-:Y:S01]  /*8810*/  ULDC.64 UR8, c[0x0][0xae0] ;  /* 0x0002b80000087ab9 */ /* 0x000fe20000000a00 */
[----:B------:R-:W-:Y:S01]  /*8820*/  UIADD3 UR5, UR7, UR5, URZ ;  /* 0x0000000507057290 */ /* 0x000fe2000fffe03f */
[----:B------:R-:W-:Y:S01]  /*8830*/  VIADD R10, R48, 0x60 ;  /* 0x00000060300a7836 */ /* 0x000fe20000000000 */
[----:B------:R-:W-:Y:S01]  /*8840*/  SHF.R.S32.HI R0, RZ, 0x1f, R5 ;  /* 0x0000001fff007819 */ /* 0x000fe20000011405 */
[----:B------:R-:W-:Y:S01]  /*8850*/  IMAD.U32 R3, RZ, RZ, UR7 ;  /* 0x00000007ff037e24 */ /* 0x000fe2000f8e00ff */
[----:B------:R-:W-:Y:S01]  /*8860*/  IADD3 R4, -R5, RZ, RZ ;  /* 0x000000ff05047210 */ /* 0x000fe20007ffe1ff */
[----:B------:R-:W-:Y:S01]  /*8870*/  IMAD.U32 R2, RZ, RZ, UR6 ;  /* 0x00000006ff027e24 */ /* 0x000fe2000f8e00ff */
[----:B------:R-:W-:Y:S01]  /*8880*/  ULDC.64 UR6, c[0x0][0xad8] ;  /* 0x0002b60000067ab9 */ /* 0x000fe20000000a00 */
[----:B------:R-:W-:Y:S01]  /*8890*/  IMAD.U32 R3, RZ, RZ, UR5 ;  /* 0x00000005ff037e24 */ /* 0x000fe2000f8e00ff */
[----:B------:R-:W-:Y:S01]  /*88a0*/  ULDC UR5, c[0x0][0xac8] ;  /* 0x0002b20000057ab9 */ /* 0x000fe20000000800 */
[----:B------:R-:W-:Y:S01]  /*88b0*/  IMAD R0, R0, UR8, RZ ;  /* 0x0000000800007c24 */ /* 0x000fe2000f8e02ff */
[----:B------:R-:W-:Y:S01]  /*88c0*/  IADD3 R12, R48, 0x90, RZ ;  /* 0x00000090300c7810 */ /* 0x000fe20007ffe0ff */
[----:B------:R-:W-:Y:S01]  /*88d0*/  IMAD R21, R21, R4, R6 ;  /* 0x0000000415157224 */ /* 0x000fe200078e0206 */
[----:B------:R-:W-:Y:S01]  /*88e0*/  UIADD3 UR4, UR4, 0x13220, URZ ;  /* 0x0001322004047890 */ /* 0x000fe2000fffe03f */
[C---:B------:R-:W-:Y:S01]  /*88f0*/  IMAD R7, R5.reuse, UR9, R0 ;  /* 0x0000000905077c24 */ /* 0x040fe2000f8e0200 */
[----:B------:R-:W-:Y:S01]  /*8900*/  UIADD3 UR40, UR40, 0x1, URZ ;  /* 0x0000000128287890 */ /* 0x000fe2000fffe03f */
[----:B------:R-:W-:Y:S01]  /*8910*/  IMAD.WIDE.U32 R2, R5, UR8, R2 ;  /* 0x0000000805027c25 */ /* 0x000fe2000f8e0002 */
[----:B------:R-:W-:Y:S01]  /*8920*/  SHF.R.S32.HI R0, RZ, 0x1f, R21 ;  /* 0x0000001fff007819 */ /* 0x000fe20000011415 */
[----:B------:R-:W-:-:S02]  /*8930*/  UPRMT UR4, URZ, 0x654, UR4 ;  /* 0x000006543f047896 */ /* 0x000fc40008000004 */
[----:B------:R-:W-:Y:S01]  /*8940*/  UISETP.NE.AND UP0, UPT, UR40, 0x2, UPT ;  /* 0x000000022800788c */ /* 0x000fe2000bf05270 */
[----:B------:R-:W-:Y:S01]  /*8950*/  IADD3 R3, R3, R7, RZ ;  /* 0x0000000703037210 */ /* 0x000fe20007ffe0ff */
[----:B------:R-:W-:Y:S01]  /*8960*/  IMAD R0, R0, UR6, RZ ;  /* 0x0000000600007c24 */ /* 0x000fe2000f8e02ff */
[----:B------:R-:W-:Y:S02]  /*8970*/  UIADD3 UR38, UR38, 0x1, URZ ;  /* 0x0000000126267890 */ /* 0x000fe4000fffe03f */
[----:B------:R-:W-:Y:S01]  /*8980*/  USEL UR40, UR40, URZ, UP0 ;  /* 0x0000003f28287287 */ /* 0x000fe20008000000 */
[C---:B------:R-:W-:Y:S01]  /*8990*/  IMAD R5, R21.reuse, UR7, R0 ;  /* 0x0000000715057c24 */ /* 0x040fe2000f8e0200 */
[----:B0-----:R-:W-:Y:S01]  /*89a0*/  SYNCS.ARRIVE.TRANS64.RED.A1T0 RZ, [UR4], RZ ;  /* 0x000000ffffff79a7 */ /* 0x001fe20008100404 */
[----:B------:R-:W-:Y:S01]  /*89b0*/  IMAD.WIDE.U32 R2, R21, UR6, R2 ;  /* 0x0000000615027c25 */ /* 0x000fe2000f8e0002 */
[----:B------:R-:W-:Y:S01]  /*89c0*/  ULDC.64 UR6, c[0x0][0xa80] ;  /* 0x0002a00000067ab9 */ /* 0x000fe20000000a00 */
[----:B------:R-:W-:-:S02]  /*89d0*/  ULDC UR4, c[0x0][0xc] ;  /* 0x0000030000047ab9 */ /* 0x000fc40000000800 */
[----:B------:R-:W-:Y:S01]  /*89e0*/  IMAD.IADD R3, R3, 0x1, R5 ;  /* 0x0000000103037824 */ /* 0x000fe200078e0205 */
[----:B------:R-:W-:Y:S01]  /*89f0*/  LEA R11, P0, R2, UR6, 0x1 ;  /* 0x00000006020b7c11 */ /* 0x000fe2000f8008ff */
[----:B------:R-:W-:Y:S01]  /*8a00*/  VIADD R0, R48, 0x30 ;  /* 0x0000003030007836 */ /* 0x000fe20000000000 */
[----:B------:R-:W-:Y:S02]  /*8a10*/  UIADD3 UR43, UR4, UR43, URZ ;  /* 0x0000002b042b7290 */ /* 0x000fe4000fffe03f */
[----:B------:R-:W-:Y:S01]  /*8a20*/  LEA.HI.X R13, R2, UR7, R3, 0x1, P0 ;  /* 0x00000007020d7c11 */ /* 0x000fe200080f0c03 */
[----:B------:R-:W-:Y:S01]  /*8a30*/  SHFL.IDX PT, R4, R11, 0x1, 0x181f ;  /* 0x00381f000b047f89 */ /* 0x000fe200000e0000 */
[----:B------:R-:W-:Y:S01]  /*8a40*/  ISETP.GE.AND P0, PT, R20, UR5, PT ;  /* 0x0000000514007c0c */ /* 0x000fe2000bf06270 */
[----:B------:R-:W-:Y:S02]  /*8a50*/  USEL UR4, URZ, 0x1, UP0 ;  /* 0x000000013f047887 */ /* 0x000fe40008000000 */
[----:B------:R-:W-:Y:S01]  /*8a60*/  SHFL.IDX PT, R2, R11, RZ, 0x181f ;  /* 0x00181fff0b027589 */ /* 0x000fe200000e0000 */
[-C--:B------:R-:W-:Y:S01]  /*8a70*/  ISETP.GE.OR P2, PT, R0, R49.reuse, P0 ;  /* 0x000000310000720c */ /* 0x080fe20000746670 */
[----:B------:R-:W-:Y:S01]  /*8a80*/  ULOP3.LUT UR39, UR39, UR4, URZ, 0x3c, !UPT ;  /* 0x0000000427277292 */ /* 0x000fe2000f8e3c3f */
[----:B------:R-:W0:Y:S01]  /*8a90*/  LDC R0, c[0x0][0xc34] ;  /* 0x00030d00ff007b82 */ /* 0x000e220000000800 */
[----:B------:R-:W2:Y:S01]  /*8aa0*/  SHFL.IDX PT, R3, R13, RZ, 0x181f ;  /* 0x00181fff0d037589 */ /* 0x000ea200000e0000 */
[----:B------:R-:W-:-:S02]  /*8ab0*/  ISETP.GE.OR P1, PT, R48, R49, P0 ;  /* 0x000000313000720c */ /* 0x000fc40000726670 */
[-C--:B------:R-:W-:Y:S01]  /*8ac0*/  ISETP.GE.OR P3, PT, R10, R49.reuse, P0 ;  /* 0x000000310a00720c */ /* 0x080fe20000766670 */
[----:B------:R-:W3:Y:S01]  /*8ad0*/  SHFL.IDX PT, R5, R13, 0x1, 0x181f ;  /* 0x00381f000d057f89 */ /* 0x000ee200000e0000 */
[----:B------:R-:W-:-:S03]  /*8ae0*/  ISETP.GE.OR P0, PT, R12, R49, P0 ;  /* 0x000000310c00720c */ /* 0x000fc60000706670 */
[----:B------:R-:W-:Y:S04]  /*8af0*/  SHFL.IDX PT, R6, R11, 0x2, 0x181f ;  /* 0x00581f000b067f89 */ /* 0x000fe800000e0000 */
[----:B------:R-:W3:Y:S04]  /*8b00*/  SHFL.IDX PT, R7, R13, 0x2, 0x181f ;  /* 0x00581f000d077f89 */ /* 0x000ee800000e0000 */
[----:B-1----:R-:W-:Y:S04]  /*8b10*/  SHFL.IDX PT, R8, R11, 0x3, 0x181f ;  /* 0x00781f000b087f89 */ /* 0x002fe800000e0000 */
[----:B------:R-:W1:Y:S01]  /*8b20*/  SHFL.IDX PT, R9, R13, 0x3, 0x181f ;  /* 0x00781f000d097f89 */ /* 0x000e6200000e0000 */
[----:B--2---:R-:W-:-:S04]  /*8b30*/  @!P1 IMAD.WIDE R2, R20, 0x2, R2 ;  /* 0x0000000214029825 */ /* 0x004fc800078e0202 */
[----:B---3--:R-:W-:-:S04]  /*8b40*/  @!P2 IMAD.WIDE R4, R20, 0x2, R4 ;  /* 0x000000021404a825 */ /* 0x008fc800078e0204 */
[----:B------:R-:W-:-:S04]  /*8b50*/  @!P3 IMAD.WIDE R6, R20, 0x2, R6 ;  /* 0x000000021406b825 */ /* 0x000fc800078e0206 */
[----:B-1----:R-:W-:Y:S01]  /*8b60*/  @!P0 IMAD.WIDE R20, R20, 0x2, R8 ;  /* 0x0000000214148825 */ /* 0x002fe200078e0208 */
[----:B----4-:R1:W-:Y:S04]  /*8b70*/  @!P1 ST.E.128 desc[UR36][R2.64], R24 ;  /* 0x0000001802009985 */ /* 0x0103e8000c101d24 */
[----:B-----5:R1:W-:Y:S04]  /*8b80*/  @!P2 ST.E.128 desc[UR36][R4.64], R28 ;  /* 0x0000001c0400a985 */ /* 0x0203e8000c101d24 */
[----:B------:R1:W-:Y:S04]  /*8b90*/  @!P3 ST.E.128 desc[UR36][R6.64], R40 ;  /* 0x000000280600b985 */ /* 0x0003e8000c101d24 */
[----:B------:R1:W-:Y:S01]  /*8ba0*/  @!P0 ST.E.128 desc[UR36][R20.64], R44 ;  /* 0x0000002c14008985 */ /* 0x0003e2000c101d24 */
[----:B0-----:R-:W-:-:S13]  /*8bb0*/  ISETP.LE.AND P0, PT, R0, UR43, PT ;  /* 0x0000002b00007c0c */ /* 0x001fda000bf03270 */
[----:B------:R-:W-:Y:S05]  /*8bc0*/  @!P0 BRA `(.L_x_31) ;  /* 0xffffff80002c8947 */ /* 0x000fea000383ffff */
[----:B------:R-:W-:Y:S05]  /*8bd0*/  EXIT ;  /* 0x000000000000794d */ /* 0x000fea0003800000 */
.L_x_5:
[----:B------:R-:W-:-:S08]  /*8be0*/  NOP ;  /* 0x0000000000007918 */ /* 0x000fd00000000000 */
[----:B------:R-:W0:-:S00]  /*8bf0*/  USETMAXREG.DEALLOC.CTAPOOL 0x20 ;  /* 0x00000020000079c8 */ /* 0x000e0000080e0500 */
[----:B------:R-:W1:Y:S01]  /*8c00*/  S2UR UR40, SR_CTAID.X ;  /* 0x00000000002879c3 */ /* 0x000e620000002500 */
[----:B------:R-:W-:Y:S01]  /*8c10*/  UMOV UR38, 0x1 ;  /* 0x0000000100267882 */ /* 0x000fe20000000000 */
[----:B0-----:R-:W-:Y:S02]  /*8c20*/  IMAD.MOV.U32 R26, RZ, RZ, RZ ;  /* 0x000000ffff1a7224 */ /* 0x001fe400078e00ff */
[----:B------:R-:W-:-:S04]  /*8c30*/  IMAD.MOV.U32 R29, RZ, RZ, 0x1 ;  /* 0x00000001ff1d7424 */ /* 0x000fc800078e00ff */
[----:B------:R-:W1:Y:S02]  /*8c40*/  LDC R2, c[0x0][0xc34] ;  /* 0x00030d00ff027b82 */ /* 0x000e640000000800 */
[----:B-1----:R-:W-:-:S13]  /*8c50*/  ISETP.LE.AND P0, PT, R2, UR40, PT ;  /* 0x0000002802007c0c */ /* 0x002fda000bf03270 */
[----:B------:R-:W-:Y:S05]  /*8c60*/  @P0 BRA `(.L_x_32) ;  /* 0x0000004000600947 */ /* 0x000fea0003800000 */
[----:B------:R-:W0:Y:S01]  /*8c70*/  S2R R8, SR_TID.X ;  /* 0x0000000000087919 */ /* 0x000e220000002100 */
[----:B------:R-:W-:Y:S01]  /*8c80*/  ULDC.64 UR4, c[0x0][0x418] ;  /* 0x0001060000047ab9 */ /* 0x000fe20000000a00 */
[----:B------:R-:W-:Y:S01]  /*8c90*/  ULDC.64 UR8, c[0x0][0x2f0] ;  /* 0x0000bc0000087ab9 */ /* 0x000fe20000000a00 */
[----:B------:R-:W-:Y:S01]  /*8ca0*/  UISETP.NE.U32.AND UP0, UPT, UR4, URZ, UPT ;  /* 0x0000003f0400728c */ /* 0x000fe2000bf05070 */
[----:B------:R-:W-:Y:S01]  /*8cb0*/  LOP3.LUT R28, R28, 0xffffff7f, RZ, 0xc0, !PT ;  /* 0xffffff7f1c1c7812 */ /* 0x000fe200078ec0ff */
[----:B------:R-:W-:Y:S01]  /*8cc0*/  UMOV UR43, 0x400 ;  /* 0x00000400002b7882 */ /* 0x000fe20000000000 */
[----:B------:R-:W-:Y:S01]  /*8cd0*/  ULDC UR4, c[0x0][0x424] ;  /* 0x0001090000047ab9 */ /* 0x000fe20000000800 */
[----:B------:R-:W-:Y:S01]  /*8ce0*/  UISETP.NE.AND.EX UP0, UPT, UR5, URZ, UPT, UP0 ;  /* 0x0000003f0500728c */ /* 0x000fe2000bf05300 */
[----:B------:R-:W-:Y:S01]  /*8cf0*/  IMAD.MOV.U32 R29, RZ, RZ, 0x1 ;  /* 0x00000001ff1d7424 */ /* 0x000fe200078e00ff */
[----:B------:R-:W-:Y:S01]  /*8d00*/  ULEA UR43, UR48, UR43, 0x18 ;  /* 0x0000002b302b7291 */ /* 0x000fe2000f8ec03f */
[----:B------:R-:W-:Y:S01]  /*8d10*/  IMAD.MOV.U32 R26, RZ, RZ, RZ ;  /* 0x000000ffff1a7224 */ /* 0x000fe200078e00ff */
[----:B------:R-:W-:Y:S01]  /*8d20*/  USEL UR4, UR4, 0x1, UP0 ;  /* 0x0000000104047887 */ /* 0x000fe20008000000 */
[----:B------:R-:W-:Y:S01]  /*8d30*/  UMOV UR6, 0xa0 ;  /* 0x000000a000067882 */ /* 0x000fe20000000000 */
[----:B------:R-:W-:-:S02]  /*8d40*/  ULDC UR44, c[0x0][0x448] ;  /* 0x00011200002c7ab9 */ /* 0x000fc40000000800 */
[----:B------:R-:W-:Y:S01]  /*8d50*/  UIMAD UR42, UR4, UR8, URZ ;  /* 0x00000008042a72a4 */ /* 0x000fe2000f8e023f */
[----:B------:R-:W-:Y:S02]  /*8d60*/  ULDC UR7, c[0x0][0x288] ;  /* 0x0000a20000077ab9 */ /* 0x000fe40000000800 */
[----:B------:R-:W-:Y:S01]  /*8d70*/  ULDC UR8, c[0x0][0x2b8] ;  /* 0x0000ae0000087ab9 */ /* 0x000fe20000000800 */
[----:B------:R-:W-:Y:S02]  /*8d80*/  UIADD3 UR4, UR42, 0x9f, URZ ;  /* 0x0000009f2a047890 */ /* 0x000fe4000fffe03f */
[----:B------:R-:W-:Y:S02]  /*8d90*/  ULOP3.LUT UR49, UR41, 0x2, URZ, 0xfc, !UPT ;  /* 0x0000000229317892 */ /* 0x000fe4000f8efc3f */
[----:B------:R-:W-:Y:S02]  /*8da0*/  UIMAD.WIDE UR4, UR4, 0x66666667, URZ ;  /* 0x66666667040478a5 */ /* 0x000fe4000f8e023f */
[----:B------:R-:W-:-:S02]  /*8db0*/  ULOP3.LUT UR50, UR41, 0x1, URZ, 0xfc, !UPT ;  /* 0x0000000129327892 */ /* 0x000fc4000f8efc3f */
[----:B------:R-:W-:Y:S01]  /*8dc0*/  USHF.R.U32.HI UR4, URZ, 0x1f, UR5 ;  /* 0x0000001f3f047899 */ /* 0x000fe20008011605 */
[----:B------:R-:W-:Y:S01]  /*8dd0*/  ULDC UR51, c[0x0][0xc] ;  /* 0x0000030000337ab9 */ /* 0x000fe20000000800 */
[----:B------:R-:W-:Y:S02]  /*8de0*/  UMOV UR38, URZ ;  /* 0x0000003f00267c82 */ /* 0x000fe40008000000 */
[----:B------:R-:W-:Y:S01]  /*8df0*/  ULEA.HI.SX32 UR45, UR5, UR4, 0x1a ;  /* 0x00000004052d7291 */ /* 0x000fe2000f8fd23f */
[C---:B0-----:R-:W-:Y:S01]  /*8e00*/  IMAD.SHL.U32 R0, R8.reuse, 0x40, RZ ;  /* 0x0000004008007824 */ /* 0x041fe200078e00ff */
[----:B------:R-:W-:Y:S01]  /*8e10*/  SHF.R.U32.HI R3, RZ, 0x1, R8 ;  /* 0x00000001ff037819 */ /* 0x000fe20000011608 */
[C---:B------:R-:W-:Y:S01]  /*8e20*/  IMAD.SHL.U32 R5, R8.reuse, 0x8, RZ ;  /* 0x0000000808057824 */ /* 0x040fe200078e00ff */
[C---:B------:R-:W-:Y:S01]  /*8e30*/  SHF.L.U32 R4, R8.reuse, 0x4, RZ ;  /* 0x0000000408047819 */ /* 0x040fe200000006ff */
[----:B------:R-:W-:Y:S01]  /*8e40*/  IMAD.SHL.U32 R7, R8, 0x2, RZ ;  /* 0x0000000208077824 */ /* 0x000fe200078e00ff */
[----:B------:R-:W-:Y:S01]  /*8e50*/  LOP3.LUT R2, R0, 0x180, RZ, 0xc0, !PT ;  /* 0x0000018000027812 */ /* 0x000fe200078ec0ff */
[----:B------:R-:W-:Y:S01]  /*8e60*/  UIADD3 UR4, UR45, -0x1, URZ ;  /* 0xffffffff2d047890 */ /* 0x000fe2000fffe03f */
[----:B------:R-:W-:Y:S01]  /*8e70*/  LOP3.LUT R6, R4, 0x1b0, RZ, 0xc0, !PT ;  /* 0x000001b004067812 */ /* 0x000fe200078ec0ff */
[----:B------:R-:W-:Y:S01]  /*8e80*/  UIMAD UR5, UR45, UR6, -0xa0 ;  /* 0xffffff602d0574a4 */ /* 0x000fe2000f8e0206 */
[----:B------:R-:W-:Y:S01]  /*8e90*/  LOP3.LUT R2, R2, 0x30, R3, 0xf8, !PT ;  /* 0x0000003002027812 */ /* 0x000fe200078ef803 */
[----:B------:R-:W-:Y:S01]  /*8ea0*/  IMAD.SHL.U32 R3, R8, 0x20, RZ ;  /* 0x0000002008037824 */ /* 0x000fe200078e00ff */
[----:B------:R-:W-:Y:S01]  /*8eb0*/  LOP3.LUT R7, R6, 0x30, R7, 0x78, !PT ;  /* 0x0000003006077812 */ /* 0x000fe200078e7807 */
[----:B------:R-:W-:Y:S01]  /*8ec0*/  UIMAD UR4, UR4, -0xa0, UR42 ;  /* 0xffffff60040478a4 */ /* 0x000fe2000f8e022a */
[----:B------:R-:W-:Y:S01]  /*8ed0*/  LOP3.LUT R5, R2, 0x30, R5, 0x78, !PT ;  /* 0x0000003002057812 */ /* 0x000fe200078e7805 */
[----:B------:R-:W-:Y:S01]  /*8ee0*/  UIMAD UR44, UR44, UR7, URZ ;  /* 0x000000072c2c72a4 */ /* 0x000fe2000f8e023f */
[----:B------:R-:W-:Y:S01]  /*8ef0*/  LOP3.LUT R2, R3, 0x80, RZ, 0xc0, !PT ;  /* 0x0000008003027812 */ /* 0x000fe200078ec0ff */
[----:B------:R-:W-:Y:S01]  /*8f00*/  UIADD3 UR45, UR45, -0x2, URZ ;  /* 0xfffffffe2d2d7890 */ /* 0x000fe2000fffe03f */
[----:B------:R-:W-:-:S02]  /*8f10*/  LOP3.LUT R6, R4, 0x600, RZ, 0xc0, !PT ;  /* 0x0000060004067812 */ /* 0x000fc400078ec0ff */
[----:B------:R-:W-:Y:S02]  /*8f20*/  SHF.L.U32 R9, R8, 0x2, RZ ;  /* 0x0000000208097819 */ /* 0x000fe400000006ff */
[----:B------:R-:W-:Y:S02]  /*8f30*/  LOP3.LUT R2, R2, 0x10, R8, 0xf8, !PT ;  /* 0x0000001002027812 */ /* 0x000fe400078ef808 */
[----:B------:R-:W-:Y:S02]  /*8f40*/  LOP3.LUT R6, R6, 0x60, R3, 0xf8, !PT ;  /* 0x0000006006067812 */ /* 0x000fe400078ef803 */
[----:B------:R-:W-:Y:S02]  /*8f50*/  LOP3.LUT R0, R5, 0x640, R0, 0xf8, !PT ;  /* 0x0000064005007812 */ /* 0x000fe400078ef800 */
[----:B------:R-:W-:Y:S02]  /*8f60*/  LOP3.LUT R2, R2, 0x10, R9, 0x78, !PT ;  /* 0x0000001002027812 */ /* 0x000fe400078e7809 */
[----:B------:R-:W-:Y:S01]  /*8f70*/  LOP3.LUT R5, R6, 0x100, R3, 0xf8, !PT ;  /* 0x0000010006057812 */ /* 0x000fe200078ef803 */
[----:B------:R0:W-:Y:S01]  /*8f80*/  STL [R1+0x14], R0 ;  /* 0x0000140001007387 */ /* 0x0001e20000100800 */
[----:B------:R-:W-:-:S02]  /*8f90*/  LOP3.LUT R7, R7, 0x640, R4, 0xf8, !PT ;  /* 0x0000064007077812 */ /* 0x000fc400078ef804 */
[----:B0-----:R-:W-:Y:S02]  /*8fa0*/  LOP3.LUT R0, R5, R2, RZ, 0xfc, !PT ;  /* 0x0000000205007212 */ /* 0x001fe400078efcff */
[----:B------:R-:W-:-:S03]  /*8fb0*/  LOP3.LUT R2, R4, 0x30, RZ, 0xc0, !PT ;  /* 0x0000003004027812 */ /* 0x000fc600078ec0ff */
[----:B------:R0:W-:Y:S01]  /*8fc0*/  STL [R1+0x10], R0 ;  /* 0x0000100001007387 */ /* 0x0001e20000100800 */
[----:B------:R-:W-:-:S03]  /*8fd0*/  ISETP.GE.AND P1, PT, R2, UR9, PT ;  /* 0x0000000902007c0c */ /* 0x000fc6000bf26270 */
[----:B------:R-:W-:Y:S01]  /*8fe0*/  STL [R1+0xc], R7 ;  /* 0x00000c0701007387 */ /* 0x000fe20000100800 */
[----:B0-----:R-:W-:-:S04]  /*8ff0*/  SHF.R.U32.HI R0, RZ, 0x2, R8 ;  /* 0x00000002ff007819 */ /* 0x001fc80000011608 */
[----:B------:R-:W-:Y:S01]  /*9000*/  LOP3.LUT R8, R0, 0x1f, RZ, 0xc0, !PT ;  /* 0x0000001f00087812 */ /* 0x000fe200078ec0ff */
[----:B------:R-:W-:-:S03]  /*9010*/  VIADD R0, R7, UR43 ;  /* 0x0000002b07007c36 */ /* 0x000fc60008000000 */
[----:B------:R-:W-:Y:S02]  /*9020*/  LOP3.LUT R6, R8, 0x60, R3, 0xf8, !PT ;  /* 0x0000006008067812 */ /* 0x000fe400078ef803 */
[----:B------:R0:W-:Y:S02]  /*9030*/  STL [R1+0x24], R0 ;  /* 0x0000240001007387 */ /* 0x0001e40000100800 */
[C---:B------:R-:W-:Y:S01]  /*9040*/  LOP3.LUT R5, R6.reuse, 0x80, RZ, 0xfc, !PT ;  /* 0x0000008006057812 */ /* 0x040fe200078efcff */
[----:B------:R-:W-:-:S03]  /*9050*/  VIADD R4, R6, UR5 ;  /* 0x0000000506047c36 */ /* 0x000fc60008000000 */
[----:B------:R-:W-:Y:S02]  /*9060*/  IADD3 R3, R5, UR5, RZ ;  /* 0x0000000505037c10 */ /* 0x000fe4000fffe0ff */
[----:B0-----:R-:W-:-:S03]  /*9070*/  IADD3 R0, -R8, UR4, RZ ;  /* 0x0000000408007c10 */ /* 0x001fc6000fffe1ff */
[----:B------:R0:W-:Y:S01]  /*9080*/  STL [R1+0x20], R3 ;  /* 0x0000200301007387 */ /* 0x0001e20000100800 */
[----:B------:R-:W-:Y:S02]  /*9090*/  ISETP.GE.AND P0, PT, R3, UR42, PT ;  /* 0x0000002a03007c0c */ /* 0x000fe4000bf06270 */
[C---:B------:R-:W-:Y:S01]  /*90a0*/  ISETP.GE.AND P2, PT, R0.reuse, 0x1, PT ;  /* 0x000000010000780c */ /* 0x040fe20003f46270 */
[----:B------:R0:W-:Y:S01]  /*90b0*/  STL [R1+0x1c], R4 ;  /* 0x00001c0401007387 */ /* 0x0001e20000100800 */
[C---:B------:R-:W-:Y:S02]  /*90c0*/  ISETP.LT.OR P3, PT, R0.reuse, 0x1, P1 ;  /* 0x000000010000780c */ /* 0x040fe40000f61670 */
[----:B------:R-:W-:Y:S01]  /*90d0*/  ISETP.LT.OR P4, PT, R0, 0x21, P1 ;  /* 0x000000210000780c */ /* 0x000fe20000f81670 */
[----:B------:R0:W-:Y:S08]  /*90e0*/  STL [R1+0x18], R0 ;  /* 0x0000180001007387 */ /* 0x0001f00000100800 */
[----:B------:R-:W-:-:S02]  /*90f0*/  @P2 LOP3.LUT R28, R28, 0x80, RZ, 0xfc, !PT ;  /* 0x000000801c1c2812 */ /* 0x000fc400078efcff */
[----:B------:R-:W-:Y:S02]  /*9100*/  ISETP.LT.OR P2, PT, R0, 0x41, P1 ;  /* 0x000000410000780c */ /* 0x000fe40000f41670 */
[----:B------:R-:W-:-:S04]  /*9110*/  LOP3.LUT R28, R28, 0xffffefff, RZ, 0xc0, !PT ;  /* 0xffffefff1c1c7812 */ /* 0x000fc800078ec0ff */
[----:B------:R-:W-:Y:S02]  /*9120*/  @P3 LOP3.LUT R28, R28, 0x1000, RZ, 0xfc, !PT ;  /* 0x000010001c1c3812 */ /* 0x000fe400078efcff */
[----:B------:R-:W-:Y:S02]  /*9130*/  ISETP.LT.OR P3, PT, R0, 0x61, P1 ;  /* 0x000000610000780c */ /* 0x000fe40000f61670 */
[----:B------:R-:W-:Y:S02]  /*9140*/  LOP3.LUT R28, R28, 0xfffff7ff, RZ, 0xc0, !PT ;  /* 0xfffff7ff1c1c7812 */ /* 0x000fe400078ec0ff */
[----:B------:R-:W-:Y:S02]  /*9150*/  ISETP.LT.OR P1, PT, R0, 0x81, P1 ;  /* 0x000000810000780c */ /* 0x000fe40000f21670 */
[----:B------:R-:W-:-:S04]  /*9160*/  @P4 LOP3.LUT R28, R28, 0x800, RZ, 0xfc, !PT ;  /* 0x000008001c1c4812 */ /* 0x000fc800078efcff */
[----:B------:R-:W-:-:S04]  /*9170*/  LOP3.LUT R28, R28, 0xfffffbff, RZ, 0xc0, !PT ;  /* 0xfffffbff1c1c7812 */ /* 0x000fc800078ec0ff */
[----:B------:R-:W-:Y:S02]  /*9180*/  @P2 LOP3.LUT R28, R28, 0x400, RZ, 0xfc, !PT ;  /* 0x000004001c1c2812 */ /* 0x000fe400078efcff */
[----:B------:R-:W-:Y:S02]  /*9190*/  ISETP.LT.U32.AND P2, PT, R5, 0xa0, !P0 ;  /* 0x000000a00500780c */ /* 0x000fe40004741070 */
[----:B------:R-:W-:Y:S02]  /*91a0*/  LOP3.LUT R28, R28, 0xfffffdff, RZ, 0xc0, !PT ;  /* 0xfffffdff1c1c7812 */ /* 0x000fe400078ec0ff */
[----:B------:R-:W-:Y:S02]  /*91b0*/  ISETP.GE.AND P0, PT, R0, 0x21, PT ;  /* 0x000000210000780c */ /* 0x000fe40003f06270 */
[----:B------:R-:W-:-:S04]  /*91c0*/  @P3 LOP3.LUT R28, R28, 0x200, RZ, 0xfc, !PT ;  /* 0x000002001c1c3812 */ /* 0x000fc800078efcff */
[----:B------:R-:W-:-:S04]  /*91d0*/  LOP3.LUT R28, R28, 0xffffbfff, RZ, 0xc0, !PT ;  /* 0xffffbfff1c1c7812 */ /* 0x000fc800078ec0ff */
[----:B------:R-:W-:Y:S02]  /*91e0*/  @P1 LOP3.LUT R28, R28, 0x4000, RZ, 0xfc, !PT ;  /* 0x000040001c1c1812 */ /* 0x000fe400078efcff */
[----:B------:R-:W-:Y:S02]  /*91f0*/  ISETP.GE.AND P1, PT, R0, 0x41, PT ;  /* 0x000000410000780c */ /* 0x000fe40003f26270 */
        /* <DEDUP_REMOVED lines=8> */
[----:B------:R-:W-:Y:S02]  /*9280*/  ISETP.GE.AND P1, PT, R2, UR9, PT ;  /* 0x0000000902007c0c */ /* 0x000fe4000bf26270 */
[----:B------:R-:W-:-:S04]  /*9290*/  LOP3.LUT R28, R28, 0xffffffef, RZ, 0xc0, !PT ;  /* 0xffffffef1c1c7812 */ /* 0x000fc800078ec0ff */
[----:B------:R-:W-:-:S04]  /*92a0*/  @P2 LOP3.LUT R28, R28, 0x10, RZ, 0xfc, !PT ;  /* 0x000000101c1c2812 */ /* 0x000fc800078efcff */
[----:B------:R-:W-:-:S04]  /*92b0*/  LOP3.LUT R28, R28, 0xfffffffe, RZ, 0xc0, !PT ;  /* 0xfffffffe1c1c7812 */ /* 0x000fc800078ec0ff */
[----:B------:R-:W-:-:S04]  /*92c0*/  LOP3.LUT R28, R28, 0xffffdfff, RZ, 0xc0, !PT ;  /* 0xffffdfff1c1c7812 */ /* 0x000fc800078ec0ff */
[----:B------:R-:W-:Y:S02]  /*92d0*/  @P0 LOP3.LUT R28, R28, 0x2000, RZ, 0xfc, !PT ;  /* 0x000020001c1c0812 */ /* 0x000fe400078efcff */
[----:B------:R-:W-:Y:S02]  /*92e0*/  ISETP.GE.AND P0, PT, R2, UR8, PT ;  /* 0x0000000802007c0c */ /* 0x000fe4000bf06270 */
[----:B------:R-:W-:-:S04]  /*92f0*/  @P1 LOP3.LUT R28, R28, 0x1, RZ, 0xfc, !PT ;  /* 0x000000011c1c1812 */ /* 0x000fc800078efcff */
[----:B------:R-:W-:-:S07]  /*9300*/  LOP3.LUT R28, R28, 0xfffffeff, RZ, 0xc0, !PT ;  /* 0xfffffeff1c1c7812 */ /* 0x000fce00078ec0ff */
[----:B0-----:R-:W-:-:S07]  /*9310*/  @P0 LOP3.LUT R28, R28, 0x100, RZ, 0xfc, !PT ;  /* 0x000001001c1c0812 */ /* 0x001fce00078efcff */
.L_x_84:
[----:B------:R-:W-:Y:S01]  /*9320*/  ULDC UR4, c[0x0][0xc38] ;  /* 0x00030e0000047ab9 */ /* 0x000fe20000000800 */
[----:B------:R-:W-:Y:S01]  /*9330*/  ULDC.64 UR8, c[0x0][0xa28] ;  /* 0x00028a0000087ab9 */ /* 0x000fe20000000a00 */
[----:B------:R-:W-:Y:S01]  /*9340*/  UISETP.NE.AND UP0, UPT, UR4, 0x1, UPT ;  /* 0x000000010400788c */ /* 0x000fe2000bf05270 */
[----:B------:R-:W-:Y:S01]  /*9350*/  ISETP.NE.U32.AND P0, PT, RZ, UR8, PT ;  /* 0x00000008ff007c0c */ /* 0x000fe2000bf05070 */
[----:B------:R-:W-:Y:S01]  /*9360*/  UMOV UR46, UR40 ;  /* 0x00000028002e7c82 */ /* 0x000fe20008000000 */
[----:B------:R-:W-:Y:S01]  /*9370*/  ULDC UR4, c[0x0][0xc44] ;  /* 0x0003110000047ab9 */ /* 0x000fe20000000800 */
[----:B------:R-:W-:Y:S01]  /*9380*/  UIADD3 UR11, UR43, 0xe000, URZ ;  /* 0x0000e0002b0b7890 */ /* 0x000fe2000fffe03f */
[----:B------:R-:W-:Y:S01]  /*9390*/  ISETP.NE.AND.EX P0, PT, RZ, UR9, PT, P0 ;  /* 0x00000009ff007c0c */ /* 0x000fe2000bf05300 */
[----:B------:R-:W-:Y:S01]  /*93a0*/  UISETP.NE.AND UP1, UPT, UR4, 0x1, UPT ;  /* 0x000000010400788c */ /* 0x000fe2000bf25270 */
[----:B------:R-:W-:-:S04]  /*93b0*/  UMOV UR39, URZ ;  /* 0x0000003f00277c82 */ /* 0x000fc80008000000 */
[----:B------:R-:W-:Y:S01]  /*93c0*/  @UP0 ULDC UR4, c[0x0][0xc3c] ;  /* 0x00030f0000040ab9 */ /* 0x000fe20000000800 */
[----:B------:R-:W-:Y:S01]  /*93d0*/  @UP0 ULDC UR10, c[0x0][0xc40] ;  /* 0x00031000000a0ab9 */ /* 0x000fe20000000800 */
[----:B------:R-:W-:-:S04]  /*93e0*/  UIMAD.WIDE.U32 UR4, UR40, UR4, URZ ;  /* 0x00000004280472a5 */ /* 0x000fc8000f8e003f */
[----:B------:R-:W-:Y:S01]  /*93f0*/  @UP0 USHF.R.U32.HI UR46, URZ, UR10, UR5 ;  /* 0x0000000a3f2e0299 */ /* 0x000fe20008011605 */
[----:B------:R-:W-:Y:S01]  /*9400*/  @UP1 ULDC.64 UR6, c[0x0][0xc48] ;  /* 0x0003120000061ab9 */ /* 0x000fe20000000a00 */
[----:B------:R-:W-:Y:S02]  /*9410*/  ULOP3.LUT UP0, URZ, UR11, 0x1bf, URZ, 0xc0, !UPT ;  /* 0x000001bf0b3f7892 */ /* 0x000fe4000f80c03f */
[----:B------:R-:W-:-:S03]  /*9420*/  UIMAD.WIDE.U32 UR4, UR46, UR6, URZ ;  /* 0x000000062e0472a5 */ /* 0x000fc6000f8e003f */
[----:B------:R-:W-:Y:S01]  /*9430*/  UMOV UR47, UR46 ;  /* 0x0000002e002f7c82 */ /* 0x000fe20008000000 */
[----:B------:R-:W-:Y:S01]  /*9440*/  @UP1 USHF.R.U32.HI UR47, URZ, UR7, UR5 ;  /* 0x000000073f2f1299 */ /* 0x000fe20008011605 */
[----:B-1----:R-:W-:Y:S11]  /*9450*/  @!P0 BRA `(.L_x_33) ;  /* 0x0000000000188947 */ /* 0x002ff60003800000 */
[----:B------:R-:W-:Y:S02]  /*9460*/  ULDC.64 UR4, c[0x0][0xa28] ;  /* 0x00028a0000047ab9 */ /* 0x000fe40000000a00 */
[----:B------:R-:W-:-:S06]  /*9470*/  UIMAD.WIDE UR4, UR47, 0x4, UR4 ;  /* 0x000000042f0478a5 */ /* 0x000fcc000f8e0204 */
[----:B------:R-:W-:Y:S02]  /*9480*/  IMAD.U32 R2, RZ, RZ, UR4 ;  /* 0x00000004ff027e24 */ /* 0x000fe4000f8e00ff */
[----:B------:R-:W-:-:S05]  /*9490*/  IMAD.U32 R3, RZ, RZ, UR5 ;  /* 0x00000005ff037e24 */ /* 0x000fca000f8e00ff */
[----:B------:R-:W2:Y:S02]  /*94a0*/  LDG.E R2, desc[UR36][R2.64] ;  /* 0x0000002402027981 */ /* 0x000ea4000c1e1900 */
[----:B--2---:R-:W-:-:S15]  /*94b0*/  R2UR UR39, R2 ;  /* 0x00000000022772ca */ /* 0x004fde00000e0000 */
.L_x_33:
[----:B------:R-:W-:-:S13]  /*94c0*/  PLOP3.LUT P0, PT, PT, PT, UP0, 0x80, 0x0 ;  /* 0x000000000000781c */ /* 0x000fda0003f0f008 */
[----:B------:R-:W-:Y:S05]  /*94d0*/  @!P0 BRA `(.L_x_34) ;  /* 0x0000000000408947 */ /* 0x000fea0003800000 */
[----:B------:R-:W-:Y:S01]  /*94e0*/  MOV R2, 0x0 ;  /* 0x0000000000027802 */ /* 0x000fe20000000f00 */
[----:B------:R-:W-:Y:S01]  /*94f0*/  ULDC.64 UR6, c[0x4][0x98] ;  /* 0x0100260000067ab9 */ /* 0x000fe20000000a00 */
[----:B------:R-:W-:Y:S01]  /*9500*/  ULDC.64 UR8, c[0x4][0xa0] ;  /* 0x0100280000087ab9 */ /* 0x000fe20000000a00 */
[----:B------:R-:W-:Y:S01]  /*9510*/  ULDC.64 UR4, c[0x4][0x8] ;  /* 0x0100020000047ab9 */ /* 0x000fe20000000a00 */
[----:B------:R-:W-:Y:S01]  /*9520*/  MOV R4, UR6 ;  /* 0x0000000600047c02 */ /* 0x000fe20008000f00 */
[----:B------:R-:W-:Y:S01]  /*9530*/  IMAD.U32 R5, RZ, RZ, UR7 ;  /* 0x00000007ff057e24 */ /* 0x000fe2000f8e00ff */
[----:B------:R-:W0:Y:S01]  /*9540*/  LDC.64 R2, c[0x4][R2] ;  /* 0x0100000002027b82 */ /* 0x000e220000000a00 */
[----:B------:R-:W-:Y:S01]  /*9550*/  IMAD.U32 R6, RZ, RZ, UR8 ;  /* 0x00000008ff067e24 */ /* 0x000fe2000f8e00ff */
[----:B------:R-:W-:Y:S01]  /*9560*/  MOV R10, UR4 ;  /* 0x00000004000a7c02 */ /* 0x000fe20008000f00 */
[----:B------:R-:W-:Y:S01]  /*9570*/  IMAD.U32 R7, RZ, RZ, UR9 ;  /* 0x00000009ff077e24 */ /* 0x000fe2000f8e00ff */
[----:B------:R-:W-:Y:S01]  /*9580*/  MOV R13, RZ ;  /* 0x000000ff000d7202 */ /* 0x000fe20000000f00 */
[----:B------:R-:W-:-:S02]  /*9590*/  IMAD.U32 R11, RZ, RZ, UR5 ;  /* 0x00000005ff0b7e24 */ /* 0x000fc4000f8e00ff */
[----:B------:R-:W-:Y:S02]  /*95a0*/  IMAD.MOV.U32 R8, RZ, RZ, 0x70 ;  /* 0x00000070ff087424 */ /* 0x000fe400078e00ff */
[----:B------:R-:W-:-:S07]  /*95b0*/  IMAD.MOV.U32 R12, RZ, RZ, 0x1 ;  /* 0x00000001ff0c7424 */ /* 0x000fce00078e00ff */
[----:B------:R-:W-:-:S07]  /*95c0*/  LEPC R20, `(.L_x_34) ;  /* 0x000000001014794e */ /* 0x000fce0000000000 */
[----:B0-----:R-:W-:Y:S05]  /*95d0*/  CALL.ABS.NOINC R2 ;  /* 0x0000000002007343 */ /* 0x001fea0003c00000 */
.L_x_34:
[----:B------:R-:W-:Y:S01]  /*95e0*/  UIADD3 UR4, UR43, 0x6000, URZ ;  /* 0x000060002b047890 */ /* 0x000fe2000fffe03f */
[----:B------:R-:W-:-:S05]  /*95f0*/  LOP3.LUT R28, R28, 0xfffffffd, RZ, 0xc0, !PT ;  /* 0xfffffffd1c1c7812 */ /* 0x000fca00078ec0ff */
[----:B------:R-:W-:-:S05]  /*9600*/  IMAD.U32 R16, RZ, RZ, UR4 ;  /* 0x00000004ff107e24 */ /* 0x000fca000f8e00ff */
[----:B------:R-:W-:-:S13]  /*9610*/  LOP3.LUT P0, RZ, R16, 0x1bf, RZ, 0xc0, !PT ;  /* 0x000001bf10ff7812 */ /* 0x000fda000780c0ff */
[----:B------:R-:W-:Y:S01]  /*9620*/  @P0 LOP3.LUT R28, R28, 0x2, RZ, 0xfc, !PT ;  /* 0x000000021c1c0812 */ /* 0x000fe200078efcff */
[----:B------:R-:W-:Y:S06]  /*9630*/  @!P0 BRA `(.L_x_35) ;  /* 0x0000000000408947 */ /* 0x000fec0003800000 */
[----:B------:R-:W-:Y:S01]  /*9640*/  MOV R2, 0x0 ;  /* 0x0000000000027802 */ /* 0x000fe20000000f00 */
[----:B------:R-:W-:Y:S01]  /*9650*/  ULDC.64 UR6, c[0x4][0x98] ;  /* 0x0100260000067ab9 */ /* 0x000fe20000000a00 */
[----:B------:R-:W-:Y:S01]  /*9660*/  ULDC.64 UR8, c[0x4][0xa0] ;  /* 0x0100280000087ab9 */ /* 0x000fe20000000a00 */
[----:B------:R-:W-:Y:S01]  /*9670*/  ULDC.64 UR4, c[0x4][0x10] ;  /* 0x0100040000047ab9 */ /* 0x000fe20000000a00 */
[----:B------:R-:W-:Y:S01]  /*9680*/  IMAD.U32 R4, RZ, RZ, UR6 ;  /* 0x00000006ff047e24 */ /* 0x000fe2000f8e00ff */
[----:B------:R-:W-:Y:S01]  /*9690*/  MOV R6, UR8 ;  /* 0x0000000800067c02 */ /* 0x000fe20008000f00 */
[----:B------:R-:W0:Y:S01]  /*96a0*/  LDC.64 R2, c[0x4][R2] ;  /* 0x0100000002027b82 */ /* 0x000e220000000a00 */
[----:B------:R-:W-:Y:S01]  /*96b0*/  IMAD.U32 R5, RZ, RZ, UR7 ;  /* 0x00000007ff057e24 */ /* 0x000fe2000f8e00ff */
[----:B------:R-:W-:Y:S01]  /*96c0*/  MOV R8, 0x70 ;  /* 0x0000007000087802 */ /* 0x000fe20000000f00 */
[----:B------:R-:W-:Y:S02]  /*96d0*/  IMAD.U32 R7, RZ, RZ, UR9 ;  /* 0x00000009ff077e24 */ /* 0x000fe4000f8e00ff */
[----:B------:R-:W-:-:S02]  /*96e0*/  IMAD.U32 R10, RZ, RZ, UR4 ;  /* 0x00000004ff0a7e24 */ /* 0x000fc4000f8e00ff */
[----:B------:R-:W-:Y:S02]  /*96f0*/  IMAD.U32 R11, RZ, RZ, UR5 ;  /* 0x00000005ff0b7e24 */ /* 0x000fe4000f8e00ff */
[----:B------:R-:W-:Y:S02]  /*9700*/  IMAD.MOV.U32 R12, RZ, RZ, 0x1 ;  /* 0x00000001ff0c7424 */ /* 0x000fe400078e00ff */
[----:B------:R-:W-:-:S07]  /*9710*/  IMAD.MOV.U32 R13, RZ, RZ, RZ ;  /* 0x000000ffff0d7224 */ /* 0x000fce00078e00ff */
[----:B------:R-:W-:-:S07]  /*9720*/  LEPC R20, `(.L_x_35) ;  /* 0x000000001014794e */ /* 0x000fce0000000000 */
[----:B0-----:R-:W-:Y:S05]  /*9730*/  CALL.ABS.NOINC R2 ;  /* 0x0000000002007343 */ /* 0x001fea0003c00000 */
.L_x_35:
[----:B------:R-:W-:-:S04]  /*9740*/  UIADD3 UR4, UR43, 0x1000, URZ ;  /* 0x000010002b047890 */ /* 0x000fc8000fffe03f */
[----:B------:R-:W-:-:S06]  /*9750*/  ULOP3.LUT UP0, URZ, UR4, 0x9f, URZ, 0xc0, !UPT ;  /* 0x0000009f043f7892 */ /* 0x000fcc000f80c03f */
[----:B------:R-:W-:-:S13]  /*9760*/  PLOP3.LUT P0, PT, PT, PT, UP0, 0x80, 0x0 ;  /* 0x000000000000781c */ /* 0x000fda0003f0f008 */
[----:B------:R-:W-:Y:S05]  /*9770*/  @!P0 BRA `(.L_x_36) ;  /* 0x0000000000408947 */ /* 0x000fea0003800000 */
        /* <DEDUP_REMOVED lines=8> */
[----:B------:R-:W-:Y:S01]  /*9800*/  MOV R11, UR5 ;  /* 0x00000005000b7c02 */ /* 0x000fe20008000f00 */
[----:B------:R-:W-:Y:S02]  /*9810*/  IMAD.U32 R7, RZ, RZ, UR9 ;  /* 0x00000009ff077e24 */ /* 0x000fe4000f8e00ff */
[----:B------:R-:W-:-:S02]  /*9820*/  IMAD.U32 R10, RZ, RZ, UR4 ;  /* 0x00000004ff0a7e24 */ /* 0x000fc4000f8e00ff */
[----:B------:R-:W-:Y:S02]  /*9830*/  IMAD.MOV.U32 R8, RZ, RZ, 0x70 ;  /* 0x00000070ff087424 */ /* 0x000fe400078e00ff */
[----:B------:R-:W-:Y:S02]  /*9840*/  IMAD.MOV.U32 R12, RZ, RZ, 0x1 ;  /* 0x00000001ff0c7424 */ /* 0x000fe400078e00ff */
[----:B------:R-:W-:-:S07]  /*9850*/  IMAD.MOV.U32 R13, RZ, RZ, RZ ;  /* 0x000000ffff0d7224 */ /* 0x000fce00078e00ff */
[----:B------:R-:W-:-:S07]  /*9860*/  LEPC R20, `(.L_x_36) ;  /* 0x000000001014794e */ /* 0x000fce0000000000 */
[----:B0-----:R-:W-:Y:S05]  /*9870*/  CALL.ABS.NOINC R2 ;  /* 0x0000000002007343 */ /* 0x001fea0003c00000 */
.L_x_36:
[----:B------:R-:W-:-:S13]  /*9880*/  LOP3.LUT P6, RZ, R16, 0x1bf, RZ, 0xc0, !PT ;  /* 0x000001bf10ff7812 */ /* 0x000fda00078cc0ff */
        /* <DEDUP_REMOVED lines=17> */
.L_x_37:
[----:B------:R-:W-:Y:S01]  /*99a0*/  ULDC.64 UR4, c[0x0][0x9f8] ;  /* 0x00027e0000047ab9 */ /* 0x000fe20000000a00 */
[----:B------:R-:W-:Y:S01]  /*99b0*/  IMAD.U32 R16, RZ, RZ, UR47 ;  /* 0x0000002fff107e24 */ /* 0x000fe2000f8e00ff */
[----:B------:R-:W-:Y:S01]  /*99c0*/  UISETP.NE.U32.AND UP0, UPT, UR4, URZ, UPT ;  /* 0x0000003f0400728c */ /* 0x000fe2000bf05070 */
[----:B------:R-:W0:Y:S03]  /*99d0*/  LDC R17, c[0x0][0x430] ;  /* 0x00010c00ff117b82 */ /* 0x000e260000000800 */
[----:B------:R-:W-:-:S06]  /*99e0*/  UISETP.NE.AND.EX UP0, UPT, UR5, URZ, UPT, UP0 ;  /* 0x0000003f0500728c */ /* 0x000fcc000bf05300 */
[----:B------:R-:W-:-:S05]  /*99f0*/  PLOP3.LUT P0, PT, PT, PT, UP0, 0x80, 0x0 ;  /* 0x000000000000781c */ /* 0x000fca0003f0f008 */
[----:B------:R-:W-:Y:S02]  /*9a00*/  @UP0 ULDC.64 UR4, c[0x0][0x9f8] ;  /* 0x00027e0000040ab9 */ /* 0x000fe40000000a00 */
[----:B------:R-:W-:-:S06]  /*9a10*/  @UP0 UIMAD.WIDE UR4, UR47, 0x4, UR4 ;  /* 0x000000042f0408a5 */ /* 0x000fcc000f8e0204 */
[----:B------:R-:W-:Y:S02]  /*9a20*/  IMAD.U32 R2, RZ, RZ, UR4 ;  /* 0x00000004ff027e24 */ /* 0x000fe4000f8e00ff */
[----:B------:R-:W-:-:S05]  /*9a30*/  IMAD.U32 R3, RZ, RZ, UR5 ;  /* 0x00000005ff037e24 */ /* 0x000fca000f8e00ff */
[----:B------:R-:W2:Y:S01]  /*9a40*/  @P0 LDG.E R16, desc[UR36][R2.64] ;  /* 0x0000002402100981 */ /* 0x000ea2000c1e1900 */
[----:B------:R-:W-:-:S03]  /*9a50*/  UMOV UR4, 0xffffffff ;  /* 0xffffffff00047882 */ /* 0x000fc60000000000 */
[----:B--2---:R1:W-:Y:S01]  /*9a60*/  STL [R1], R16 ;  /* 0x0000001001007387 */ /* 0x0043e20000100800 */
[----:B0-----:R-:W-:Y:S05]  /*9a70*/  BRA.DIV UR4, `(.L_x_38) ;  /* 0x0000003a042c7947 */ /* 0x001fea000b800000 */
.L_x_101:
[----:B------:R-:W2:Y:S04]  /*9a80*/  LDL R0, [R1+0x1c] ;  /* 0x00001c0001007983 */ /* 0x000ea80000100800 */
[----:B------:R-:W3:Y:S01]  /*9a90*/  LDL R8, [R1+0x20] ;  /* 0x0000200001087983 */ /* 0x000ee20000100800 */
[----:B------:R-:W-:Y:S02]  /*9aa0*/  ISETP.NE.AND P3, PT, R17, 0x1, PT ;  /* 0x000000011100780c */ /* 0x000fe40003f65270 */
[----:B------:R-:W-:Y:S02]  /*9ab0*/  SHF.R.S32.HI R12, RZ, 0x1f, R16 ;  /* 0x0000001fff0c7819 */ /* 0x000fe40000011410 */
[C---:B------:R-:W-:Y:S02]  /*9ac0*/  LOP3.LUT P2, RZ, R28.reuse, 0x8, RZ, 0xc0, !PT ;  /* 0x000000081cff7812 */ /* 0x040fe4000784c0ff */
[----:B------:R-:W-:Y:S01]  /*9ad0*/  LOP3.LUT R28, R28, 0xfffffffb, RZ, 0xc0, !PT ;  /* 0xfffffffb1c1c7812 */ /* 0x000fe200078ec0ff */
[----:B------:R0:W-:Y:S06]  /*9ae0*/  STL [R1+0x8], R12 ;  /* 0x0000080c01007387 */ /* 0x0001ec0000100800 */
[----:B------:R-:W4:Y:S01]  /*9af0*/  @P3 LDC R3, c[0x0][0x434] ;  /* 0x00010d00ff033b82 */ /* 0x000f220000000800 */
[----:B------:R-:W-:-:S07]  /*9b00*/  @P3 LOP3.LUT R28, R28, 0x4, RZ, 0xfc, !PT ;  /* 0x000000041c1c3812 */ /* 0x000fce00078efcff */
[----:B------:R-:W1:Y:S08]  /*9b10*/  @P3 LDC R5, c[0x0][0x438] ;  /* 0x00010e00ff053b82 */ /* 0x000e700000000800 */
[----:B------:R-:W0:Y:S01]  /*9b20*/  @P3 LDC R13, c[0x0][0x438] ;  /* 0x00010e00ff0d3b82 */ /* 0x000e220000000800 */
[----:B------:R-:W-:Y:S02]  /*9b30*/  LOP3.LUT R28, R28, 0xfffffffd, RZ, 0xc0, !PT ;  /* 0xfffffffd1c1c7812 */ /* 0x000fe400078ec0ff */
[----:B--2---:R-:W-:-:S02]  /*9b40*/  ISETP.GE.AND P0, PT, R0, UR42, PT ;  /* 0x0000002a00007c0c */ /* 0x004fc4000bf06270 */
[----:B------:R-:W-:-:S05]  /*9b50*/  IADD3 R10, R0, UR39, RZ ;  /* 0x00000027000a7c10 */ /* 0x000fca000fffe0ff */
[----:B----4-:R-:W-:-:S04]  /*9b60*/  @P3 IMAD.HI.U32 R2, R10, R3, RZ ;  /* 0x000000030a023227 */ /* 0x010fc800078e00ff */
[----:B------:R-:W-:Y:S01]  /*9b70*/  IMAD.MOV.U32 R0, RZ, RZ, R10 ;  /* 0x000000ffff007224 */ /* 0x000fe200078e000a */
[----:B-1----:R-:W-:Y:S01]  /*9b80*/  @P3 SHF.R.U32.HI R0, RZ, R5, R2 ;  /* 0x00000005ff003219 */ /* 0x002fe20000011602 */
[----:B------:R-:W1:Y:S03]  /*9b90*/  @!P0 LDC.64 R6, c[0x0][0x428] ;  /* 0x00010a00ff068b82 */ /* 0x000e660000000a00 */
[----:B------:R-:W-:-:S05]  /*9ba0*/  @!P0 SHF.R.S32.HI R3, RZ, 0x1f, R0 ;  /* 0x0000001fff038819 */ /* 0x000fca0000011400 */
[----:B------:R-:W2:Y:S01]  /*9bb0*/  @!P0 LDC.64 R4, c[0x0][0x418] ;  /* 0x00010600ff048b82 */ /* 0x000ea20000000a00 */
[----:B-1----:R-:W-:-:S04]  /*9bc0*/  @!P0 IMAD R2, R12, R6, RZ ;  /* 0x000000060c028224 */ /* 0x002fc800078e02ff */
[----:B------:R-:W-:Y:S02]  /*9bd0*/  @!P0 IMAD R7, R16, R7, R2 ;  /* 0x0000000710078224 */ /* 0x000fe400078e0202 */
[----:B------:R-:W-:-:S04]  /*9be0*/  @!P0 IMAD.MOV.U32 R2, RZ, RZ, R0 ;  /* 0x000000ffff028224 */ /* 0x000fc800078e0000 */
[----:B------:R-:W-:-:S04]  /*9bf0*/  @!P0 IMAD.WIDE.U32 R2, R16, R6, R2 ;  /* 0x0000000610028225 */ /* 0x000fc800078e0002 */
[----:B------:R-:W-:Y:S01]  /*9c00*/  @!P0 IMAD.IADD R3, R3, 0x1, R7 ;  /* 0x0000000103038824 */ /* 0x000fe200078e0207 */
[----:B--2---:R-:W-:-:S04]  /*9c10*/  @!P0 LEA R6, P1, R2, R4, 0x2 ;  /* 0x0000000402068211 */ /* 0x004fc800078210ff */
[----:B------:R-:W-:Y:S02]  /*9c20*/  @!P0 LEA.HI.X R7, R2, R5, R3, 0x2, P1 ;  /* 0x0000000502078211 */ /* 0x000fe400008f1403 */
[----:B------:R-:W1:Y:S01]  /*9c30*/  @P3 LDC R3, c[0x0][0x434] ;  /* 0x00010d00ff033b82 */ /* 0x000e620000000800 */
[----:B---3--:R-:W-:Y:S01]  /*9c40*/  VIADD R4, R8, UR39 ;  /* 0x0000002708047c36 */ /* 0x008fe20008000000 */
[----:B------:R-:W-:-:S06]  /*9c50*/  MOV R5, RZ ;  /* 0x000000ff00057202 */ /* 0x000fcc0000000f00 */
[----:B------:R-:W2:Y:S01]  /*9c60*/  @P2 LDC.64 R8, c[0x0][0x428] ;  /* 0x00010a00ff082b82 */ /* 0x000ea20000000a00 */
[----:B------:R3:W5:Y:S01]  /*9c70*/  @!P0 LDG.E R5, desc[UR36][R6.64] ;  /* 0x0000002406058981 */ /* 0x000762000c1e1900 */
[----:B------:R-:W-:-:S06]  /*9c80*/  IMAD.MOV.U32 R11, RZ, RZ, R4 ;  /* 0x000000ffff0b7224 */ /* 0x000fcc00078e0004 */
[----:B---3--:R-:W3:Y:S01]  /*9c90*/  @P2 LDC.64 R6, c[0x0][0x418] ;  /* 0x00010600ff062b82 */ /* 0x008ee20000000a00 */
[----:B-1----:R-:W-:-:S05]  /*9ca0*/  @P3 IMAD.HI.U32 R2, R4, R3, RZ ;  /* 0x0000000304023227 */ /* 0x002fca00078e00ff */
[----:B0-----:R-:W-:Y:S01]  /*9cb0*/  @P3 SHF.R.U32.HI R11, RZ, R13, R2 ;  /* 0x0000000dff0b3219 */ /* 0x001fe20000011602 */
[----:B--2---:R-:W-:-:S03]  /*9cc0*/  @P2 IMAD R2, R12, R8, RZ ;  /* 0x000000080c022224 */ /* 0x004fc600078e02ff */
[--C-:B------:R-:W-:Y:S01]  /*9cd0*/  @P2 SHF.R.S32.HI R3, RZ, 0x1f, R11.reuse ;  /* 0x0000001fff032819 */ /* 0x100fe2000001140b */
[----:B------:R-:W-:Y:S02]  /*9ce0*/  @P2 IMAD R9, R16, R9, R2 ;  /* 0x0000000910092224 */ /* 0x000fe400078e0202 */
[----:B------:R-:W-:-:S04]  /*9cf0*/  @P2 IMAD.MOV.U32 R2, RZ, RZ, R11 ;  /* 0x000000ffff022224 */ /* 0x000fc800078e000b */
[----:B------:R-:W-:Y:S02]  /*9d00*/  @P2 IMAD.WIDE.U32 R2, R16, R8, R2 ;  /* 0x0000000810022225 */ /* 0x000fe400078e0002 */
[----:B------:R-:W0:Y:S03]  /*9d10*/  LDC R16, c[0x0][0xc44] ;  /* 0x00031100ff107b82 */ /* 0x000e260000000800 */
[----:B------:R-:W-:Y:S02]  /*9d20*/  @P2 IADD3 R9, R9, R3, RZ ;  /* 0x0000000309092210 */ /* 0x000fe40007ffe0ff */
[----:B---3--:R-:W-:-:S04]  /*9d30*/  @P2 LEA R8, P0, R2, R6, 0x2 ;  /* 0x0000000602082211 */ /* 0x008fc800078010ff */
[----:B------:R-:W-:Y:S01]  /*9d40*/  @P2 LEA.HI.X R9, R2, R7, R9, 0x2, P0 ;  /* 0x0000000702092211 */ /* 0x000fe200000f1409 */
[----:B------:R-:W-:Y:S02]  /*9d50*/  IMAD.MOV.U32 R7, RZ, RZ, RZ ;  /* 0x000000ffff077224 */ /* 0x000fe400078e00ff */
[----:B------:R-:W-:-:S04]  /*9d60*/  IMAD.MOV R3, RZ, RZ, -R0 ;  /* 0x000000ffff037224 */ /* 0x000fc800078e0a00 */
[----:B------:R1:W5:Y:S01]  /*9d70*/  @P2 LDG.E R7, desc[UR36][R8.64] ;  /* 0x0000002408072981 */ /* 0x000362000c1e1900 */
[----:B------:R-:W-:Y:S02]  /*9d80*/  IMAD.U32 R0, RZ, RZ, UR49 ;  /* 0x00000031ff007e24 */ /* 0x000fe4000f8e00ff */
[----:B------:R-:W-:-:S03]  /*9d90*/  IMAD.MOV R11, RZ, RZ, -R11 ;  /* 0x000000ffff0b7224 */ /* 0x000fc600078e0a0b */
[----:B------:R-:W-:Y:S01]  /*9da0*/  ISETP.NE.AND P0, PT, R0, 0x3, PT ;  /* 0x000000030000780c */ /* 0x000fe20003f05270 */
[C---:B------:R-:W-:Y:S02]  /*9db0*/  IMAD R6, R17.reuse, R11, R4 ;  /* 0x0000000b11067224 */ /* 0x040fe400078e0204 */
[----:B-1----:R-:W-:Y:S01]  /*9dc0*/  IMAD R8, R17, R3, R10 ;  /* 0x0000000311087224 */ /* 0x002fe200078e020a */
[----:B------:R-:W-:-:S05]  /*9dd0*/  IADD3 R3, RZ, -UR47, RZ ;  /* 0x8000002fff037c10 */ /* 0x000fca000fffe0ff */
[----:B0-----:R-:W-:-:S04]  /*9de0*/  IMAD R16, R16, R3, UR46 ;  /* 0x0000002e10107e24 */ /* 0x001fc8000f8e0203 */
[----:B------:R-:W-:Y:S02]  /*9df0*/  @P0 LOP3.LUT R28, R28, 0x2, RZ, 0xfc, !PT ;  /* 0x000000021c1c0812 */ /* 0x000fe400078efcff */
[----:B------:R-:W-:-:S05]  /*9e00*/  SHF.R.S32.HI R2, RZ, 0x1f, R16 ;  /* 0x0000001fff027819 */ /* 0x000fca0000011410 */
[----:B------:R0:W-:Y:S01]  /*9e10*/  STL [R1+0x4], R2 ;  /* 0x0000040201007387 */ /* 0x0001e20000100800 */
[----:B------:R-:W-:Y:S05]  /*9e20*/  @!P0 BRA `(.L_x_39) ;  /* 0x0000000000048947 */ /* 0x000fea0003800000 */
[----:B------:R-:W-:Y:S01]  /*9e30*/  BPT.TRAP 0x1 ;  /* 0x000000040000795c */ /* 0x000fe20000300000 */
.L_x_39:
[----:B------:R-:W-:Y:S01]  /*9e40*/  LEA R0, R26, UR43, 0x3 ;  /* 0x0000002b1a007c11 */ /* 0x000fe2000f8e18ff */
[----:B------:R-:W-:Y:S01]  /*9e50*/  BSSY B0, `(.L_x_40) ;  /* 0x0000005000007945 */ /* 0x000fe20003800000 */
[----:B------:R-:W-:Y:S02]  /*9e60*/  SHF.L.U32 R22, R29, 0x1f, RZ ;  /* 0x0000001f1d167819 */ /* 0x000fe400000006ff */
[----:B------:R-:W-:Y:S02]  /*9e70*/  SHF.R.S32.HI R20, RZ, 0x1f, R8 ;  /* 0x0000001fff147819 */ /* 0x000fe40000011408 */
[----:B------:R-:W1:Y:S02]  /*9e80*/  SYNCS.PHASECHK.TRANS64.TRYWAIT P0, [R0+URZ+0x13280], R22 ;  /* 0x01328016000075a7 */ /* 0x000e64000800017f */
[----:B-1----:R-:W-:Y:S05]  /*9e90*/  @!P0 BRA `(.L_x_41) ;  /* 0x0000003400508947 */ /* 0x002fea0003800000 */
.L_x_102:
[----:B------:R-:W-:Y:S05]  /*9ea0*/  BSYNC B0 ;  /* 0x0000000000007941 */ /* 0x000fea0003800000 */
.L_x_40:
[----:B------:R-:W2:Y:S01]  /*9eb0*/  LDL R9, [R1+0x4] ;  /* 0x0000040001097983 */ /* 0x000ea20000100800 */
[----:B------:R-:W-:-:S03]  /*9ec0*/  ULDC.64 UR4, c[0x0][0x328] ;  /* 0x0000ca0000047ab9 */ /* 0x000fc60000000a00 */
[----:B------:R-:W3:Y:S01]  /*9ed0*/  LDL R13, [R1+0xc] ;  /* 0x00000c00010d7983 */ /* 0x000ee20000100800 */
[----:B------:R-:W-:Y:S01]  /*9ee0*/  IMAD R3, R20, UR4, RZ ;  /* 0x0000000414037c24 */ /* 0x000fe2000f8e02ff */
[----:B-----5:R-:W-:Y:S01]  /*9ef0*/  SHF.R.S32.HI R21, RZ, 0x1f, R5 ;  /* 0x0000001fff157819 */ /* 0x020fe20000011405 */
[----:B------:R-:W-:Y:S01]  /*9f00*/  ULDC.64 UR6, c[0x0][0x338] ;  /* 0x0000ce0000067ab9 */ /* 0x000fe20000000a00 */
[----:B------:R-:W-:Y:S01]  /*9f10*/  ULDC.64 UR8, c[0x0][0x330] ;  /* 0x0000cc0000087ab9 */ /* 0x000fe20000000a00 */
[C---:B------:R-:W-:Y:S01]  /*9f20*/  IMAD R4, R8.reuse, UR5, R3 ;  /* 0x0000000508047c24 */ /* 0x040fe2000f8e0203 */
[----:B------:R-:W-:Y:S01]  /*9f30*/  SHF.R.S32.HI R19, RZ, 0x1f, R6 ;  /* 0x0000001fff137819 */ /* 0x000fe20000011406 */
[----:B0-----:R-:W-:Y:S01]  /*9f40*/  IMAD.WIDE.U32 R2, R8, UR4, RZ ;  /* 0x0000000408027c25 */ /* 0x001fe2000f8e00ff */
[----:B------:R-:W-:Y:S01]  /*9f50*/  ULDC.64 UR10, c[0x0][0x318] ;  /* 0x0000c600000a7ab9 */ /* 0x000fe20000000a00 */
[----:B------:R-:W0:Y:S01]  /*9f60*/  S2R R12, SR_TID.X ;  /* 0x00000000000c7919 */ /* 0x000e220000002100 */
[----:B------:R-:W-:Y:S01]  /*9f70*/  SHF.R.S32.HI R23, RZ, 0x1f, R7 ;  /* 0x0000001fff177819 */ /* 0x000fe20000011407 */
[----:B------:R-:W-:-:S02]  /*9f80*/  IMAD.IADD R3, R3, 0x1, R4 ;  /* 0x0000000103037824 */ /* 0x000fc400078e0204 */
[----:B------:R-:W-:Y:S02]  /*9f90*/  IMAD R4, R21, UR6, RZ ;  /* 0x0000000615047c24 */ /* 0x000fe4000f8e02ff */
[----:B------:R-:W-:-:S04]  /*9fa0*/  IMAD.WIDE.U32 R2, R5, UR6, R2 ;  /* 0x0000000605027c25 */ /* 0x000fc8000f8e0002 */
[----:B------:R-:W-:Y:S02]  /*9fb0*/  IMAD R4, R5, UR7, R4 ;  /* 0x0000000705047c24 */ /* 0x000fe4000f8e0204 */
[----:B------:R-:W-:Y:S02]  /*9fc0*/  IMAD R11, R19, UR4, RZ ;  /* 0x00000004130b7c24 */ /* 0x000fe4000f8e02ff */
[----:B------:R-:W-:Y:S02]  /*9fd0*/  IMAD.IADD R3, R3, 0x1, R4 ;  /* 0x0000000103037824 */ /* 0x000fe400078e0204 */
[----:B------:R-:W-:Y:S02]  /*9fe0*/  IMAD R11, R6, UR5, R11 ;  /* 0x00000005060b7c24 */ /* 0x000fe4000f8e020b */
[----:B------:R-:W-:-:S04]  /*9ff0*/  IMAD.WIDE.U32 R2, R16, UR8, R2 ;  /* 0x0000000810027c25 */ /* 0x000fc8000f8e0002 */
[----:B0-----:R-:W-:-:S05]  /*a000*/  IMAD.SHL.U32 R24, R12, 0x10, RZ ;  /* 0x000000100c187824 */ /* 0x001fca00078e00ff */
[----:B------:R-:W-:Y:S01]  /*a010*/  LOP3.LUT R24, R24, 0x30, RZ, 0xc0, !PT ;  /* 0x0000003018187812 */ /* 0x000fe200078ec0ff */
[----:B--2---:R-:W-:Y:S01]  /*a020*/  IMAD R4, R9, UR8, RZ ;  /* 0x0000000809047c24 */ /* 0x004fe2000f8e02ff */
[----:B------:R-:W-:-:S03]  /*a030*/  IADD3 R9, P0, R2, UR10, RZ ;  /* 0x0000000a02097c10 */ /* 0x000fc6000ff1e0ff */
[----:B------:R-:W-:-:S05]  /*a040*/  IMAD R4, R16, UR9, R4 ;  /* 0x0000000910047c24 */ /* 0x000fca000f8e0204 */
[----:B------:R-:W-:Y:S01]  /*a050*/  IADD3.X R10, R3, UR11, R4, P0, !PT ;  /* 0x0000000b030a7c10 */ /* 0x000fe200087fe404 */
[----:B------:R-:W-:Y:S01]  /*a060*/  IMAD.WIDE.U32 R2, R6, UR4, RZ ;  /* 0x0000000406027c25 */ /* 0x000fe2000f8e00ff */
[----:B------:R-:W-:-:S04]  /*a070*/  UMOV UR4, 0xffffffff ;  /* 0xffffffff00047882 */ /* 0x000fc80000000000 */
[----:B------:R-:W-:Y:S01]  /*a080*/  IADD3 R3, R3, R11, RZ ;  /* 0x0000000b03037210 */ /* 0x000fe20007ffe0ff */
[----:B------:R-:W-:-:S04]  /*a090*/  IMAD R11, R23, UR6, RZ ;  /* 0x00000006170b7c24 */ /* 0x000fc8000f8e02ff */
[C---:B------:R-:W-:Y:S02]  /*a0a0*/  IMAD R11, R7.reuse, UR7, R11 ;  /* 0x00000007070b7c24 */ /* 0x040fe4000f8e020b */
[----:B------:R-:W-:-:S04]  /*a0b0*/  IMAD.WIDE.U32 R2, R7, UR6, R2 ;  /* 0x0000000607027c25 */ /* 0x000fc8000f8e0002 */
[----:B------:R-:W-:Y:S02]  /*a0c0*/  IMAD.IADD R3, R3, 0x1, R11 ;  /* 0x0000000103037824 */ /* 0x000fe400078e020b */
[----:B------:R-:W-:-:S03]  /*a0d0*/  IMAD.WIDE.U32 R2, R16, UR8, R2 ;  /* 0x0000000810027c25 */ /* 0x000fc6000f8e0002 */
[----:B------:R-:W-:-:S04]  /*a0e0*/  IADD3 R18, P0, R2, UR10, RZ ;  /* 0x0000000a02127c10 */ /* 0x000fc8000ff1e0ff */
[----:B------:R-:W-:Y:S01]  /*a0f0*/  IADD3.X R17, R4, UR11, R3, P0, !PT ;  /* 0x0000000b04117c10 */ /* 0x000fe200087fe403 */
[----:B---3--:R-:W-:Y:S01]  /*a100*/  IMAD R4, R26, 0x2800, R13 ;  /* 0x000028001a047824 */ /* 0x008fe200078e020d */
[----:B------:R-:W-:Y:S07]  /*a110*/  BRA.DIV UR4, `(.L_x_42) ;  /* 0x0000003204c47947 */ /* 0x000fee000b800000 */
[----:B------:R-:W0:Y:S01]  /*a120*/  SHFL.IDX PT, R2, R9, RZ, 0x1c1f ;  /* 0x001c1fff09027589 */ /* 0x000e2200000e0000 */
[----:B------:R-:W-:Y:S02]  /*a130*/  LOP3.LUT P4, RZ, R28, 0x1000, RZ, 0xc0, !PT ;  /* 0x000010001cff7812 */ /* 0x000fe4000788c0ff */
[----:B------:R-:W-:Y:S01]  /*a140*/  IADD3 R4, R4, UR43, RZ ;  /* 0x0000002b04047c10 */ /* 0x000fe2000fffe0ff */
[----:B------:R-:W2:Y:S01]  /*a150*/  SHFL.IDX PT, R3, R10, RZ, 0x1c1f ;  /* 0x001c1fff0a037589 */ /* 0x000ea200000e0000 */
[C---:B------:R-:W-:Y:S02]  /*a160*/  LOP3.LUT P3, RZ, R28.reuse, 0x800, RZ, 0xc0, !PT ;  /* 0x000008001cff7812 */ /* 0x040fe4000786c0ff */
[C---:B------:R-:W-:Y:S01]  /*a170*/  LOP3.LUT P2, RZ, R28.reuse, 0x400, RZ, 0xc0, !PT ;  /* 0x000004001cff7812 */ /* 0x040fe2000784c0ff */
[----:B------:R-:W-:Y:S01]  /*a180*/  SHFL.IDX PT, R17, R17, RZ, 0x1c1f ;  /* 0x001c1fff11117589 */ /* 0x000fe200000e0000 */
[----:B------:R-:W-:Y:S02]  /*a190*/  LOP3.LUT P1, RZ, R28, 0x200, RZ, 0xc0, !PT ;  /* 0x000002001cff7812 */ /* 0x000fe4000782c0ff */
[----:B0-----:R-:W-:-:S05]  /*a1a0*/  IADD3 R2, P0, R24, R2, RZ ;  /* 0x0000000218027210 */ /* 0x001fca0007f1e0ff */
[----:B--2---:R-:W-:-:S05]  /*a1b0*/  IMAD.X R3, RZ, RZ, R3, P0 ;  /* 0x000000ffff037224 */ /* 0x004fca00000e0603 */
[----:B------:R0:W-:Y:S04]  /*a1c0*/  LDGSTS.E.BYPASS.LTC128B.128 [R4+0x6000], desc[UR36][R2.64], !P4 ;  /* 0x0600000002047fae */ /* 0x0001e8000e101d64 */
[----:B0-----:R-:W0:Y:S04]  /*a1d0*/  SHFL.IDX PT, R2, R9, 0x1, 0x1c1f ;  /* 0x003c1f0009027f89 */ /* 0x001e2800000e0000 */
[----:B------:R-:W2:Y:S01]  /*a1e0*/  SHFL.IDX PT, R3, R10, 0x1, 0x1c1f ;  /* 0x003c1f000a037f89 */ /* 0x000ea200000e0000 */
[----:B0-----:R-:W-:-:S05]  /*a1f0*/  IADD3 R2, P0, R24, R2, RZ ;  /* 0x0000000218027210 */ /* 0x001fca0007f1e0ff */
[----:B--2---:R-:W-:-:S05]  /*a200*/  IMAD.X R3, RZ, RZ, R3, P0 ;  /* 0x000000ffff037224 */ /* 0x004fca00000e0603 */
[----:B------:R0:W-:Y:S04]  /*a210*/  LDGSTS.E.BYPASS.LTC128B.128 [R4+0x6800], desc[UR36][R2.64], !P3 ;  /* 0x0680000002047fae */ /* 0x0001e8000d901d64 */
[----:B0-----:R-:W0:Y:S04]  /*a220*/  SHFL.IDX PT, R2, R9, 0x2, 0x1c1f ;  /* 0x005c1f0009027f89 */ /* 0x001e2800000e0000 */
[----:B------:R-:W2:Y:S04]  /*a230*/  SHFL.IDX PT, R3, R10, 0x2, 0x1c1f ;  /* 0x005c1f000a037f89 */ /* 0x000ea800000e0000 */
[----:B------:R-:W-:Y:S01]  /*a240*/  SHFL.IDX PT, R10, R10, 0x3, 0x1c1f ;  /* 0x007c1f000a0a7f89 */ /* 0x000fe200000e0000 */
[----:B0-----:R-:W-:-:S05]  /*a250*/  IADD3 R2, P0, R24, R2, RZ ;  /* 0x0000000218027210 */ /* 0x001fca0007f1e0ff */
[----:B--2---:R-:W-:-:S05]  /*a260*/  IMAD.X R3, RZ, RZ, R3, P0 ;  /* 0x000000ffff037224 */ /* 0x004fca00000e0603 */
[----:B------:R0:W-:Y:S04]  /*a270*/  LDGSTS.E.BYPASS.LTC128B.128 [R4+0x7000], desc[UR36][R2.64], !P2 ;  /* 0x0700000002047fae */ /* 0x0001e8000d101d64 */
[----:B0-----:R-:W0:Y:S02]  /*a280*/  SHFL.IDX PT, R2, R9, 0x3, 0x1c1f ;  /* 0x007c1f0009027f89 */ /* 0x001e2400000e0000 */
[----:B0-----:R-:W-:-:S05]  /*a290*/  IADD3 R2, P0, R24, R2, RZ ;  /* 0x0000000218027210 */ /* 0x001fca0007f1e0ff */
[----:B------:R-:W-:-:S05]  /*a2a0*/  IMAD.X R3, RZ, RZ, R10, P0 ;  /* 0x000000ffff037224 */ /* 0x000fca00000e060a */
[----:B------:R0:W-:Y:S04]  /*a2b0*/  LDGSTS.E.BYPASS.LTC128B.128 [R4+0x7800], desc[UR36][R2.64], !P1 ;  /* 0x0780000002047fae */ /* 0x0001e8000c901d64 */
[----:B0-----:R0:W2:Y:S02]  /*a2c0*/  SHFL.IDX PT, R2, R18, RZ, 0x1c1f ;  /* 0x001c1fff12027589 */ /* 0x0010a400000e0000 */
.L_x_114:
[----:B------:R-:W-:Y:S02]  /*a2d0*/  LOP3.LUT P1, RZ, R28, 0x4000, RZ, 0xc0, !PT ;  /* 0x000040001cff7812 */ /* 0x000fe4000782c0ff */
[----:B--2---:R-:W-:-:S04]  /*a2e0*/  IADD3 R2, P0, R24, R2, RZ ;  /* 0x0000000218027210 */ /* 0x004fc80007f1e0ff */
[----:B------:R-:W-:Y:S02]  /*a2f0*/  IADD3.X R3, RZ, R17, RZ, P0, !PT ;  /* 0x00000011ff037210 */ /* 0x000fe400007fe4ff */
[----:B------:R-:W-:-:S05]  /*a300*/  PLOP3.LUT P0, PT, PT, PT, PT, 0x80, 0x0 ;  /* 0x000000000000781c */ /* 0x000fca0003f0f070 */
[----:B------:R-:W-:Y:S01]  /*a310*/  @!PT LDS RZ, [RZ] ;  /* 0x00000000fffff984 */ /* 0x000fe20000000800 */
[----:B------:R-:W-:Y:S01]  /*a320*/  @!PT LDS RZ, [RZ] ;  /* 0x00000000fffff984 */ /* 0x000fe20000000800 */
[----:B------:R-:W-:Y:S01]  /*a330*/  @!PT LDS RZ, [RZ] ;  /* 0x00000000fffff984 */ /* 0x000fe20000000800 */
[----:B------:R2:W-:Y:S01]  /*a340*/  LDGSTS.E.BYPASS.LTC128B.128 [R4+0x8000], desc[UR36][R2.64], !P1 ;  /* 0x0800000002047fae */ /* 0x0005e2000c901d64 */
[----:B------:R-:W-:-:S07]  /*a350*/  NOP ;  /* 0x0000000000007918 */ /* 0x000fce0000000000 */
.L_x_43:
[----:B------:R-:W-:Y:S02]  /*a360*/  PLOP3.LUT P1, PT, P1, P0, PT, 0xa2, 0x0 ;  /* 0x000000000000781c */ /* 0x000fe40000f21472 */
[----:B------:R-:W-:-:S08]  /*a370*/  @P0 R2UR P1, UR4, R0 ;  /* 0x00000000000402ca */ /* 0x000fd00000020000 */
[----:B------:R-:W-:-:S05]  /*a380*/  @P0 PLOP3.LUT P0, PT, P1, PT, PT, 0x80, 0x0 ;  /* 0x000000000000081c */ /* 0x000fca0000f0f070 */
[----:B------:R-:W-:Y:S01]  /*a390*/  @!P1 SYNCS.ARRIVE.TRANS64.RED.A0T1 RZ, [UR4+0x13270], RZ ;  /* 0x013270ffffff99a7 */ /* 0x000fe20008200404 */
[----:B------:R-:W-:Y:S07]  /*a3a0*/  @!P1 ARRIVES.LDGSTSBAR.64.TRANSCNT [UR4+0x13270] ;  /* 0x01327000ff0099b0 */ /* 0x000fee0008000a84 */
[----:B------:R-:W-:Y:S05]  /*a3b0*/  @P0 BRA.U.ANY `(.L_x_43) ;  /* 0xfffffffd00e80947 */ /* 0x000fea000393ffff */
[----:B------:R-:W-:Y:S01]  /*a3c0*/  NOP ;  /* 0x0000000000007918 */ /* 0x000fe20000000000 */
[----:B--2---:R-:W-:-:S05]  /*a3d0*/  IMAD.U32 R2, RZ, RZ, UR49 ;  /* 0x00000031ff027e24 */ /* 0x004fca000f8e00ff */
[----:B------:R-:W-:-:S13]  /*a3e0*/  ISETP.NE.AND P2, PT, R2, 0x3, PT ;  /* 0x000000030200780c */ /* 0x000fda0003f45270 */
[----:B------:R-:W-:Y:S05]  /*a3f0*/  @!P2 BRA `(.L_x_44) ;  /* 0x000000000004a947 */ /* 0x000fea0003800000 */
[----:B------:R-:W-:Y:S01]  /*a400*/  BPT.TRAP 0x1 ;  /* 0x000000040000795c */ /* 0x000fe20000300000 */
.L_x_44:
[----:B------:R2:W-:Y:S01]  /*a410*/  SYNCS.ARRIVE.TRANS64.A1T0 RZ, [R0+URZ+0x13270], RZ ;  /* 0x013270ff00ff79a7 */ /* 0x0005e2000810003f */
[----:B------:R-:W-:Y:S05]  /*a420*/  @!P2 BRA `(.L_x_45) ;  /* 0x000000000004a947 */ /* 0x000fea0003800000 */
[----:B------:R-:W-:Y:S01]  /*a430*/  BPT.TRAP 0x1 ;  /* 0x000000040000795c */ /* 0x000fe20000300000 */
.L_x_45:
[----:B------:R-:W3:Y:S01]  /*a440*/  SYNCS.PHASECHK.TRANS64.TRYWAIT P0, [R0+URZ+0x13240], R22 ;  /* 0x01324016000075a7 */ /* 0x000ee2000800017f */
[----:B------:R-:W-:Y:S04]  /*a450*/  BSSY B0, `(.L_x_46) ;  /* 0x0000002000007945 */ /* 0x000fe80003800000 */
[----:B---3--:R-:W-:Y:S05]  /*a460*/  @!P0 BRA `(.L_x_47) ;  /* 0x0000003400608947 */ /* 0x008fea0003800000 */
.L_x_115:
[----:B------:R-:W-:Y:S05]  /*a470*/  BSYNC B0 ;  /* 0x0000000000007941 */ /* 0x000fea0003800000 */
.L_x_46:
[----:B------:R-:W4:Y:S01]  /*a480*/  LDL R10, [R1+0x4] ;  /* 0x00000400010a7983 */ /* 0x000f220000100800 */
[----:B------:R-:W-:Y:S01]  /*a490*/  ULDC.64 UR4, c[0x0][0x300] ;  /* 0x0000c00000047ab9 */ /* 0x000fe20000000a00 */
[----:B------:R-:W-:Y:S02]  /*a4a0*/  ULDC.64 UR6, c[0x0][0x310] ;  /* 0x0000c40000067ab9 */ /* 0x000fe40000000a00 */
[----:B------:R0:W5:Y:S01]  /*a4b0*/  LDL R17, [R1+0x18] ;  /* 0x0000180001117983 */ /* 0x0001620000100800 */
[----:B------:R-:W-:Y:S01]  /*a4c0*/  IMAD R9, R20, UR4, RZ ;  /* 0x0000000414097c24 */ /* 0x000fe2000f8e02ff */
[----:B------:R-:W-:Y:S01]  /*a4d0*/  ULDC.64 UR8, c[0x0][0x2e8] ;  /* 0x0000ba0000087ab9 */ /* 0x000fe20000000a00 */
[----:B------:R-:W-:-:S04]  /*a4e0*/  IMAD.WIDE.U32 R2, R8, UR4, RZ ;  /* 0x0000000408027c25 */ /* 0x000fc8000f8e00ff */
[----:B------:R-:W-:Y:S02]  /*a4f0*/  IMAD R9, R8, UR5, R9 ;  /* 0x0000000508097c24 */ /* 0x000fe4000f8e0209 */
[----:B------:R-:W-:Y:S02]  /*a500*/  IMAD R21, R21, UR6, RZ ;  /* 0x0000000615157c24 */ /* 0x000fe4000f8e02ff */
[----:B------:R-:W-:Y:S02]  /*a510*/  IMAD.IADD R3, R3, 0x1, R9 ;  /* 0x0000000103037824 */ /* 0x000fe400078e0209 */
[C---:B------:R-:W-:Y:S02]  /*a520*/  IMAD R21, R5.reuse, UR7, R21 ;  /* 0x0000000705157c24 */ /* 0x040fe4000f8e0215 */
[----:B------:R-:W-:-:S04]  /*a530*/  IMAD.WIDE.U32 R2, R5, UR6, R2 ;  /* 0x0000000605027c25 */ /* 0x000fc8000f8e0002 */
[----:B------:R-:W-:Y:S02]  /*a540*/  IMAD R19, R19, UR4, RZ ;  /* 0x0000000413137c24 */ /* 0x000fe4000f8e02ff */
[----:B------:R-:W-:Y:S02]  /*a550*/  IMAD.IADD R3, R3, 0x1, R21 ;  /* 0x0000000103037824 */ /* 0x000fe400078e0215 */
[C---:B------:R-:W-:Y:S02]  /*a560*/  IMAD R19, R6.reuse, UR5, R19 ;  /* 0x0000000506137c24 */ /* 0x040fe4000f8e0213 */
[----:B------:R-:W-:Y:S01]  /*a570*/  IMAD.WIDE.U32 R8, R6, UR4, RZ ;  /* 0x0000000406087c25 */ /* 0x000fe2000f8e00ff */
[----:B------:R-:W-:-:S03]  /*a580*/  ULDC.64 UR4, c[0x0][0x308] ;  /* 0x0000c20000047ab9 */ /* 0x000fc60000000a00 */
[----:B------:R-:W-:Y:S01]  /*a590*/  IMAD.WIDE.U32 R2, R16, UR4, R2 ;  /* 0x0000000410027c25 */ /* 0x000fe2000f8e0002 */
[----:B------:R-:W-:-:S03]  /*a5a0*/  IADD3 R9, R9, R19, RZ ;  /* 0x0000001309097210 */ /* 0x000fc60007ffe0ff */
[----:B------:R-:W-:Y:S01]  /*a5b0*/  IMAD R23, R23, UR6, RZ ;  /* 0x0000000617177c24 */ /* 0x000fe2000f8e02ff */
[----:B------:R-:W-:-:S03]  /*a5c0*/  IADD3 R5, P0, R2, UR8, RZ ;  /* 0x0000000802057c10 */ /* 0x000fc6000ff1e0ff */
[----:B------:R-:W-:Y:S02]  /*a5d0*/  IMAD R23, R7, UR7, R23 ;  /* 0x0000000707177c24 */ /* 0x000fe4000f8e0217 */
[----:B----4-:R-:W-:-:S04]  /*a5e0*/  IMAD R10, R10, UR4, RZ ;  /* 0x000000040a0a7c24 */ /* 0x010fc8000f8e02ff */
[----:B------:R-:W-:-:S05]  /*a5f0*/  IMAD R10, R16, UR5, R10 ;  /* 0x00000005100a7c24 */ /* 0x000fca000f8e020a */
[----:B------:R-:W-:Y:S01]  /*a600*/  IADD3.X R6, R3, UR9, R10, P0, !PT ;  /* 0x0000000903067c10 */ /* 0x000fe200087fe40a */
[----:B------:R-:W-:-:S04]  /*a610*/  IMAD.WIDE.U32 R2, R7, UR6, R8 ;  /* 0x0000000607027c25 */ /* 0x000fc8000f8e0008 */
[----:B------:R-:W-:Y:S02]  /*a620*/  IMAD.IADD R3, R3, 0x1, R23 ;  /* 0x0000000103037824 */ /* 0x000fe400078e0217 */
[----:B------:R-:W-:Y:S01]  /*a630*/  IMAD.WIDE.U32 R2, R16, UR4, R2 ;  /* 0x0000000410027c25 */ /* 0x000fe2000f8e0002 */
[----:B------:R-:W-:Y:S02]  /*a640*/  UMOV UR4, 0xffffffff ;  /* 0xffffffff00047882 */ /* 0x000fe40000000000 */
[----:B------:R-:W-:-:S04]  /*a650*/  IADD3 R8, P0, R2, UR8, RZ ;  /* 0x0000000802087c10 */ /* 0x000fc8000ff1e0ff */
[----:B------:R-:W-:Y:S01]  /*a660*/  IADD3.X R7, R10, UR9, R3, P0, !PT ;  /* 0x000000090a077c10 */ /* 0x000fe200087fe403 */
[----:B0-----:R-:W-:Y:S08]  /*a670*/  BRA.DIV UR4, `(.L_x_48) ;  /* 0x0000003204f07947 */ /* 0x001ff0000b800000 */
[----:B------:R-:W0:Y:S01]  /*a680*/  S2R R2, SR_TID.X ;  /* 0x0000000000027919 */ /* 0x000e220000002100 */
[C---:B-----5:R-:W-:Y:S02]  /*a690*/  ISETP.GE.AND P3, PT, R17.reuse, 0x1, PT ;  /* 0x000000011100780c */ /* 0x060fe40003f66270 */
[----:B------:R-:W-:Y:S01]  /*a6a0*/  LOP3.LUT P1, RZ, R28, 0x1, RZ, 0xc0, !PT ;  /* 0x000000011cff7812 */ /* 0x000fe2000782c0ff */
[----:B------:R-:W4:Y:S01]  /*a6b0*/  SHFL.IDX PT, R14, R5, RZ, 0x1c1f ;  /* 0x001c1fff050e7589 */ /* 0x000f2200000e0000 */
[----:B------:R-:W-:-:S03]  /*a6c0*/  ISETP.GE.AND P2, PT, R17, 0x21, PT ;  /* 0x000000211100780c */ /* 0x000fc60003f46270 */
[----:B------:R-:W-:Y:S01]  /*a6d0*/  SHFL.IDX PT, R7, R7, RZ, 0x1c1f ;  /* 0x001c1fff07077589 */ /* 0x000fe200000e0000 */
[----:B0-----:R-:W-:-:S03]  /*a6e0*/  IMAD.SHL.U32 R10, R2, 0x10, RZ ;  /* 0x00000010020a7824 */ /* 0x001fc600078e00ff */
[----:B------:R-:W0:Y:S02]  /*a6f0*/  SHFL.IDX PT, R2, R6, RZ, 0x1c1f ;  /* 0x001c1fff06027589 */ /* 0x000e2400000e0000 */
[----:B------:R-:W-:-:S04]  /*a700*/  LOP3.LUT R10, R10, 0x30, RZ, 0xc0, !PT ;  /* 0x000000300a0a7812 */ /* 0x000fc800078ec0ff */
[----:B----4-:R-:W-:Y:S02]  /*a710*/  @P3 IADD3 R9, P0, R10, R14, RZ ;  /* 0x0000000e0a093210 */ /* 0x010fe40007f1e0ff */
[----:B------:R-:W4:Y:S03]  /*a720*/  SHFL.IDX PT, R14, R5, 0x1, 0x1c1f ;  /* 0x003c1f00050e7f89 */ /* 0x000f2600000e0000 */
[----:B0-----:R-:W-:Y:S01]  /*a730*/  @P3 IMAD.X R3, RZ, RZ, R2, P0 ;  /* 0x000000ffff033224 */ /* 0x001fe200000e0602 */
[----:B------:R-:W-:-:S05]  /*a740*/  @P3 MOV R2, R9 ;  /* 0x0000000900023202 */ /* 0x000fca0000000f00 */
[----:B------:R0:W-:Y:S01]  /*a750*/  @P3 LDGSTS.E.BYPASS.LTC128B.128 [R4+0xe000], desc[UR36][R2.64], !P1 ;  /* 0x0e00000002043fae */ /* 0x0001e2000c901d64 */
[----:B------:R-:W-:Y:S02]  /*a760*/  ISETP.GE.AND P3, PT, R17, 0x41, PT ;  /* 0x000000411100780c */ /* 0x000fe40003f66270 */
[----:B----4-:R-:W-:Y:S02]  /*a770*/  @P2 IADD3 R9, P0, R10, R14, RZ ;  /* 0x0000000e0a092210 */ /* 0x010fe40007f1e0ff */
[----:B------:R-:W-:Y:S04]  /*a780*/  SHFL.IDX PT, R14, R5, 0x2, 0x1c1f ;  /* 0x005c1f00050e7f89 */ /* 0x000fe800000e0000 */
[----:B------:R-:W-:Y:S04]  /*a790*/  SHFL.IDX PT, R5, R5, 0x3, 0x1c1f ;  /* 0x007c1f0005057f89 */ /* 0x000fe800000e0000 */
[----:B0-----:R-:W0:Y:S02]  /*a7a0*/  SHFL.IDX PT, R2, R6, 0x1, 0x1c1f ;  /* 0x003c1f0006027f89 */ /* 0x001e2400000e0000 */
[----:B0-----:R-:W-:-:S02]  /*a7b0*/  @P2 IMAD.X R3, RZ, RZ, R2, P0 ;  /* 0x000000ffff032224 */ /* 0x001fc400000e0602 */
[----:B------:R-:W-:-:S05]  /*a7c0*/  @P2 IMAD.MOV.U32 R2, RZ, RZ, R9 ;  /* 0x000000ffff022224 */ /* 0x000fca00078e0009 */
[----:B------:R0:W-:Y:S01]  /*a7d0*/  @P2 LDGSTS.E.BYPASS.LTC128B.128 [R4+0xe800], desc[UR36][R2.64], !P1 ;  /* 0x0e80000002042fae */ /* 0x0001e2000c901d64 */
[----:B------:R-:W-:-:S03]  /*a7e0*/  ISETP.GE.AND P2, PT, R17, 0x61, PT ;  /* 0x000000611100780c */ /* 0x000fc60003f46270 */
[----:B0-----:R-:W0:Y:S01]  /*a7f0*/  SHFL.IDX PT, R2, R6, 0x2, 0x1c1f ;  /* 0x005c1f0006027f89 */ /* 0x001e2200000e0000 */
[----:B------:R-:W-:-:S03]  /*a800*/  @P3 IADD3 R3, P0, R10, R14, RZ ;  /* 0x0000000e0a033210 */ /* 0x000fc60007f1e0ff */
[----:B------:R-:W4:Y:S04]  /*a810*/  SHFL.IDX PT, R6, R6, 0x3, 0x1c1f ;  /* 0x007c1f0006067f89 */ /* 0x000f2800000e0000 */
[----:B------:R0:W1:Y:S02]  /*a820*/  SHFL.IDX PT, R14, R8, RZ, 0x1c1f ;  /* 0x001c1fff080e7589 */ /* 0x00006400000e0000 */
[----:B0-----:R-:W-:Y:S01]  /*a830*/  @P3 IMAD.X R2, RZ, RZ, R2, P0 ;  /* 0x000000ffff023224 */ /* 0x001fe200000e0602 */
[----:B------:R-:W-:-:S04]  /*a840*/  @P2 IADD3 R5, P0, R10, R5, RZ ;  /* 0x000000050a052210 */ /* 0x000fc80007f1e0ff */
[----:B------:R-:W-:Y:S02]  /*a850*/  @P3 LOP3.LUT R3, R3, R2, RZ, 0x3c, !PT ;  /* 0x0000000203033212 */ /* 0x000fe400078e3cff */
[----:B----4-:R-:W-:Y:S02]  /*a860*/  @P2 IADD3.X R6, RZ, R6, RZ, P0, !PT ;  /* 0x00000006ff062210 */ /* 0x010fe400007fe4ff */
[----:B------:R-:W-:-:S04]  /*a870*/  @P3 LOP3.LUT R2, R3, R2, RZ, 0x3c, !PT ;  /* 0x0000000203023212 */ /* 0x000fc800078e3cff */
[----:B------:R-:W-:-:S05]  /*a880*/  @P3 LOP3.LUT R3, R3, R2, RZ, 0x3c, !PT ;  /* 0x0000000203033212 */ /* 0x000fca00078e3cff */
[----:B------:R0:W-:Y:S02]  /*a890*/  @P3 LDGSTS.E.BYPASS.LTC128B.128 [R4+0xf000], desc[UR36][R2.64], !P1 ;  /* 0x0f00000002043fae */ /* 0x0001e4000c901d64 */
[----:B0-----:R-:W-:Y:S02]  /*a8a0*/  @P2 IMAD.MOV.U32 R2, RZ, RZ, R5 ;  /* 0x000000ffff022224 */ /* 0x001fe400078e0005 */
[----:B------:R-:W-:-:S05]  /*a8b0*/  @P2 IMAD.MOV.U32 R3, RZ, RZ, R6 ;  /* 0x000000ffff032224 */ /* 0x000fca00078e0006 */
[----:B-1----:R0:W-:Y:S02]  /*a8c0*/  @P2 LDGSTS.E.BYPASS.LTC128B.128 [R4+0xf800], desc[UR36][R2.64], !P1 ;  /* 0x0f80000002042fae */ /* 0x0021e4000c901d64 */
.L_x_127:
[----:B------:R-:W-:Y:S01]  /*a8d0*/  ISETP.GE.AND P0, PT, R17, 0x81, PT ;  /* 0x000000811100780c */ /* 0x000fe20003f06270 */
[----:B------:R-:W-:-:S12]  /*a8e0*/  BSSY B0, `(.L_x_49) ;  /* 0x000000c000007945 */ /* 0x000fd80003800000 */
[----:B------:R-:W-:Y:S05]  /*a8f0*/  @!P0 BRA `(.L_x_50) ;  /* 0x0000000000288947 */ /* 0x000fea0003800000 */
[----:B0-----:R-:W0:Y:S01]  /*a900*/  S2R R2, SR_TID.X ;  /* 0x0000000000027919 */ /* 0x001e220000002100 */
[----:B------:R-:W-:Y:S01]  /*a910*/  LOP3.LUT P1, RZ, R28, 0x1, RZ, 0xc0, !PT ;  /* 0x000000011cff7812 */ /* 0x000fe2000782c0ff */
[----:B0-----:R-:W-:-:S05]  /*a920*/  IMAD.SHL.U32 R2, R2, 0x10, RZ ;  /* 0x0000001002027824 */ /* 0x001fca00078e00ff */
[----:B------:R-:W-:-:S04]  /*a930*/  LOP3.LUT R2, R2, 0x30, RZ, 0xc0, !PT ;  /* 0x0000003002027812 */ /* 0x000fc800078ec0ff */
[----:B------:R-:W-:-:S04]  /*a940*/  IADD3 R2, P0, R2, R14, RZ ;  /* 0x0000000e02027210 */ /* 0x000fc80007f1e0ff */
[----:B------:R-:W-:-:S05]  /*a950*/  IADD3.X R3, RZ, R7, RZ, P0, !PT ;  /* 0x00000007ff037210 */ /* 0x000fca00007fe4ff */
[----:B------:R-:W-:Y:S01]  /*a960*/  @!PT LDS RZ, [RZ] ;  /* 0x00000000fffff984 */ /* 0x000fe20000000800 */
[----:B------:R-:W-:Y:S01]  /*a970*/  @!PT LDS RZ, [RZ] ;  /* 0x00000000fffff984 */ /* 0x000fe20000000800 */
[----:B------:R-:W-:Y:S01]  /*a980*/  @!PT LDS RZ, [RZ] ;  /* 0x00000000fffff984 */ /* 0x000fe20000000800 */
[----:B------:R1:W-:Y:S04]  /*a990*/  LDGSTS.E.BYPASS.LTC128B.128 [R4+0x10000], desc[UR36][R2.64], !P1 ;  /* 0x1000000002047fae */ /* 0x0003e8000c901d64 */
.L_x_50:
[----:B------:R-:W-:Y:S05]  /*a9a0*/  BSYNC B0 ;  /* 0x0000000000007941 */ /* 0x000fea0003800000 */
.L_x_49:
[----:B------:R-:W-:Y:S01]  /*a9b0*/  NOP ;  /* 0x0000000000007918 */ /* 0x000fe20000000000 */
[----:B------:R-:W-:-:S13]  /*a9c0*/  PLOP3.LUT P0, PT, PT, PT, PT, 0x80, 0x0 ;  /* 0x000000000000781c */ /* 0x000fda0003f0f070 */
.L_x_51:
[----:B------:R-:W-:Y:S02]  /*a9d0*/  PLOP3.LUT P1, PT, P1, P0, PT, 0xa2, 0x0 ;  /* 0x000000000000781c */ /* 0x000fe40000f21472 */
[----:B------:R-:W-:-:S08]  /*a9e0*/  @P0 R2UR P1, UR4, R0 ;  /* 0x00000000000402ca */ /* 0x000fd00000020000 */
[----:B------:R-:W-:-:S05]  /*a9f0*/  @P0 PLOP3.LUT P0, PT, P1, PT, PT, 0x80, 0x0 ;  /* 0x000000000000081c */ /* 0x000fca0000f0f070 */
[----:B------:R-:W-:Y:S01]  /*aa00*/  @!P1 SYNCS.ARRIVE.TRANS64.RED.A0T1 RZ, [UR4+0x13230], RZ ;  /* 0x013230ffffff99a7 */ /* 0x000fe20008200404 */
[----:B------:R-:W-:Y:S07]  /*aa10*/  @!P1 ARRIVES.LDGSTSBAR.64.TRANSCNT [UR4+0x13230] ;  /* 0x01323000ff0099b0 */ /* 0x000fee0008000a84 */
[----:B------:R-:W-:Y:S05]  /*aa20*/  @P0 BRA.U.ANY `(.L_x_51) ;  /* 0xfffffffd00e80947 */ /* 0x000fea000393ffff */
[----:B------:R-:W-:Y:S01]  /*aa30*/  NOP ;  /* 0x0000000000007918 */ /* 0x000fe20000000000 */
[----:B01----:R-:W-:-:S05]  /*aa40*/  IMAD.U32 R2, RZ, RZ, UR49 ;  /* 0x00000031ff027e24 */ /* 0x003fca000f8e00ff */
[----:B------:R-:W-:-:S13]  /*aa50*/  ISETP.NE.AND P2, PT, R2, 0x3, PT ;  /* 0x000000030200780c */ /* 0x000fda0003f45270 */
[----:B------:R-:W-:Y:S05]  /*aa60*/  @!P2 BRA `(.L_x_52) ;  /* 0x000000000004a947 */ /* 0x000fea0003800000 */
[----:B------:R-:W-:Y:S01]  /*aa70*/  BPT.TRAP 0x1 ;  /* 0x000000040000795c */ /* 0x000fe20000300000 */
.L_x_52:
[----:B------:R0:W-:Y:S02]  /*aa80*/  SYNCS.ARRIVE.TRANS64.A1T0 RZ, [R0+URZ+0x13230], RZ ;  /* 0x013230ff00ff79a7 */ /* 0x0001e4000810003f */
[----:B------:R-:W-:Y:S05]  /*aa90*/  WARPSYNC.ALL ;  /* 0x0000000000007948 */ /* 0x000fea0003800000 */
[----:B------:R-:W-:-:S04]  /*aaa0*/  UIADD3 UR4, UR43, 0xb000, URZ ;  /* 0x0000b0002b047890 */ /* 0x000fc8000fffe03f */
[----:B------:R-:W-:Y:S01]  /*aab0*/  ULOP3.LUT UP0, URZ, UR4, 0x1bf, URZ, 0xc0, !UPT ;  /* 0x000001bf043f7892 */ /* 0x000fe2000f80c03f */
[----:B------:R-:W-:Y:S05]  /*aac0*/  BAR.SYNC.DEFER_BLOCKING 0x8, 0x200 ;  /* 0x0208000000007b1d */ /* 0x000fea0000010000 */
        /* <DEDUP_REMOVED lines=8> */
[----:B------:R-:W1:Y:S01]  /*ab50*/  LDC.64 R2, c[0x4][R2] ;  /* 0x0100000002027b82 */ /* 0x000e620000000a00 */
        /* <DEDUP_REMOVED lines=8> */
[----:B0123--:R-:W-:Y:S05]  /*abe0*/  CALL.ABS.NOINC R2 ;  /* 0x0000000002007343 */ /* 0x00ffea0003c00000 */
.L_x_53:
[----:B------:R-:W4:Y:S01]  /*abf0*/  LDL R17, [R1+0x4] ;  /* 0x0000040001117983 */ /* 0x000f220000100800 */
[----:B------:R-:W1:Y:S01]  /*ac00*/  LDC R8, c[0x0][0x448] ;  /* 0x00011200ff087b82 */ /* 0x000e620000000800 */
[----:B0-23--:R-:W-:Y:S01]  /*ac10*/  IADD3 R0, RZ, -UR46, RZ ;  /* 0x8000002eff007c10 */ /* 0x00dfe2000fffe0ff */
[----:B------:R-:W-:Y:S01]  /*ac20*/  ULDC.64 UR8, c[0x0][0x2d8] ;  /* 0x0000b60000087ab9 */ /* 0x000fe20000000a00 */
[----:B------:R0:W5:Y:S01]  /*ac30*/  LDL R10, [R1+0x24] ;  /* 0x00002400010a7983 */ /* 0x0001620000100800 */
[----:B------:R-:W-:Y:S01]  /*ac40*/  LOP3.LUT P5, RZ, R28, 0x100, RZ, 0xc0, !PT ;  /* 0x000001001cff7812 */ /* 0x000fe200078ac0ff */
[----:B------:R-:W-:Y:S01]  /*ac50*/  ULDC.64 UR10, c[0x0][0x280] ;  /* 0x0000a000000a7ab9 */ /* 0x000fe20000000a00 */
[----:B------:R-:W2:Y:S02]  /*ac60*/  S2R R2, SR_TID.X ;  /* 0x0000000000027919 */ /* 0x000ea40000002100 */
[----:B------:R-:W3:Y:S01]  /*ac70*/  LDC R5, c[0x0][0xc38] ;  /* 0x00030e00ff057b82 */ /* 0x000ee20000000800 */
[----:B-1----:R-:W-:-:S02]  /*ac80*/  ISETP.NE.AND P0, PT, R8, 0x1, PT ;  /* 0x000000010800780c */ /* 0x002fc40003f05270 */
[C---:B------:R-:W-:Y:S02]  /*ac90*/  R2UR UR7, R16.reuse ;  /* 0x00000000100772ca */ /* 0x040fe400000e0000 */
[----:B------:R-:W-:Y:S01]  /*aca0*/  R2UR UR4, R16 ;  /* 0x00000000100472ca */ /* 0x000fe200000e0000 */
[----:B---3--:R-:W-:-:S08]  /*acb0*/  IMAD R0, R5, R0, UR40 ;  /* 0x0000002805007e24 */ /* 0x008fd0000f8e0200 */
[----:B------:R-:W1:Y:S01]  /*acc0*/  @P0 LDC R4, c[0x0][0x44c] ;  /* 0x00011300ff040b82 */ /* 0x000e620000000800 */
[----:B--2---:R-:W-:Y:S01]  /*acd0*/  SHF.R.U32.HI R18, RZ, 0x2, R2 ;  /* 0x00000002ff127819 */ /* 0x004fe20000011602 */
[----:B------:R-:W-:-:S03]  /*ace0*/  IMAD.SHL.U32 R2, R2, 0x20, RZ ;  /* 0x0000002002027824 */ /* 0x000fc600078e00ff */
[----:B------:R-:W-:-:S03]  /*acf0*/  LOP3.LUT R18, R18, 0x1f, RZ, 0xc0, !PT ;  /* 0x0000001f12127812 */ /* 0x000fc600078ec0ff */
[----:B------:R-:W2:Y:S01]  /*ad00*/  @P0 LDC R3, c[0x0][0x450] ;  /* 0x00011400ff030b82 */ /* 0x000ea20000000800 */
[----:B------:R-:W-:Y:S01]  /*ad10*/  LOP3.LUT R2, R18, 0x60, R2, 0xf8, !PT ;  /* 0x0000006012027812 */ /* 0x000fe200078ef802 */
[----:B------:R-:W-:-:S04]  /*ad20*/  UIMAD.WIDE.U32 UR4, UR4, UR8, URZ ;  /* 0x00000008040472a5 */ /* 0x000fc8000f8e003f */
[----:B------:R-:W-:-:S04]  /*ad30*/  IMAD R7, R0, 0xc0, R2 ;  /* 0x000000c000077824 */ /* 0x000fc800078e0202 */
[----:B------:R-:W-:Y:S02]  /*ad40*/  IMAD.MOV.U32 R2, RZ, RZ, R7 ;  /* 0x000000ffff027224 */ /* 0x000fe400078e0007 */
[----:B-1----:R-:W-:-:S05]  /*ad50*/  @P0 IMAD.HI.U32 R4, R7, R4, RZ ;  /* 0x0000000407040227 */ /* 0x002fca00078e00ff */
[----:B--2---:R-:W-:-:S04]  /*ad60*/  @P0 SHF.R.U32.HI R2, RZ, R3, R4 ;  /* 0x00000003ff020219 */ /* 0x004fc80000011604 */
[--C-:B------:R-:W-:Y:S01]  /*ad70*/  SHF.R.S32.HI R3, RZ, 0x1f, R2.reuse ;  /* 0x0000001fff037819 */ /* 0x100fe20000011402 */
[----:B------:R-:W-:-:S04]  /*ad80*/  IMAD.MOV R4, RZ, RZ, -R2 ;  /* 0x000000ffff047224 */ /* 0x000fc800078e0a02 */
[----:B------:R-:W-:-:S05]  /*ad90*/  IMAD R4, R8, R4, R7 ;  /* 0x0000000408047224 */ /* 0x000fca00078e0207 */
[----:B------:R-:W-:Y:S01]  /*ada0*/  SHF.R.S32.HI R6, RZ, 0x1f, R4 ;  /* 0x0000001fff067819 */ /* 0x000fe20000011404 */
[----:B------:R-:W-:Y:S01]  /*adb0*/  VIADD R7, R7, 0x80 ;  /* 0x0000008007077836 */ /* 0x000fe20000000000 */
[----:B------:R-:W1:Y:S01]  /*adc0*/  S2R R18, SR_TID.X ;  /* 0x0000000000127919 */ /* 0x000e620000002100 */
[----:B----4-:R-:W-:-:S13]  /*add0*/  R2UR UR6, R17 ;  /* 0x00000000110672ca */ /* 0x010fda00000e0000 */
[----:B------:R-:W-:-:S04]  /*ade0*/  UIMAD UR6, UR6, UR8, URZ ;  /* 0x00000008060672a4 */ /* 0x000fc8000f8e023f */
[----:B------:R-:W-:Y:S02]  /*adf0*/  UIMAD UR7, UR7, UR9, UR6 ;  /* 0x00000009070772a4 */ /* 0x000fe4000f8e0206 */
[----:B------:R-:W-:Y:S01]  /*ae00*/  USHF.R.S32.HI UR6, URZ, 0x1f, UR47 ;  /* 0x0000001f3f067899 */ /* 0x000fe2000801142f */
[----:B------:R-:W-:-:S03]  /*ae10*/  ULDC.64 UR8, c[0x0][0x2e0] ;  /* 0x0000b80000087ab9 */ /* 0x000fc60000000a00 */
[----:B------:R-:W-:Y:S02]  /*ae20*/  UIMAD UR6, UR6, UR8, URZ ;  /* 0x00000008060672a4 */ /* 0x000fe4000f8e023f */
[----:B------:R-:W-:Y:S02]  /*ae30*/  UIADD3 UR5, UR5, UR7, URZ ;  /* 0x0000000705057290 */ /* 0x000fe4000fffe03f */
[----:B------:R-:W-:Y:S02]  /*ae40*/  UIMAD UR6, UR47, UR9, UR6 ;  /* 0x000000092f0672a4 */ /* 0x000fe4000f8e0206 */
[----:B------:R-:W-:-:S03]  /*ae50*/  UIMAD.WIDE.U32 UR4, UR47, UR8, UR4 ;  /* 0x000000082f0472a5 */ /* 0x000fc6000f8e0004 */
[----:B------:R-:W-:Y:S01]  /*ae60*/  ULDC.64 UR8, c[0x0][0x2c8] ;  /* 0x0000b20000087ab9 */ /* 0x000fe20000000a00 */
[----:B------:R-:W-:-:S03]  /*ae70*/  UIADD3 UR5, UR5, UR6, URZ ;  /* 0x0000000605057290 */ /* 0x000fc6000fffe03f */
[----:B------:R-:W-:Y:S02]  /*ae80*/  ULDC.64 UR6, c[0x0][0x2d0] ;  /* 0x0000b40000067ab9 */ /* 0x000fe40000000a00 */
[----:B------:R-:W-:Y:S02]  /*ae90*/  IMAD R3, R3, UR6, RZ ;  /* 0x0000000603037c24 */ /* 0x000fe4000f8e02ff */
[----:B------:R-:W-:Y:S02]  /*aea0*/  IMAD.U32 R5, RZ, RZ, UR6 ;  /* 0x00000006ff057e24 */ /* 0x000fe4000f8e00ff */
[C---:B------:R-:W-:Y:S02]  /*aeb0*/  IMAD R9, R2.reuse, UR7, R3 ;  /* 0x0000000702097c24 */ /* 0x040fe4000f8e0203 */
[----:B------:R-:W-:-:S05]  /*aec0*/  IMAD.WIDE.U32 R2, R2, R5, UR4 ;  /* 0x0000000402027e25 */ /* 0x000fca000f8e0005 */
[----:B------:R-:W-:Y:S01]  /*aed0*/  IADD3 R3, R3, R9, RZ ;  /* 0x0000000903037210 */ /* 0x000fe20007ffe0ff */
[----:B------:R-:W-:Y:S02]  /*aee0*/  IMAD R6, R6, UR8, RZ ;  /* 0x0000000806067c24 */ /* 0x000fe4000f8e02ff */
[----:B------:R-:W-:-:S04]  /*aef0*/  IMAD.WIDE.U32 R2, R4, UR8, R2 ;  /* 0x0000000804027c25 */ /* 0x000fc8000f8e0002 */
[----:B------:R-:W-:Y:S01]  /*af00*/  IMAD R9, R4, UR9, R6 ;  /* 0x0000000904097c24 */ /* 0x000fe2000f8e0206 */
[----:B------:R-:W-:Y:S02]  /*af10*/  IADD3 R4, P1, R2, UR10, RZ ;  /* 0x0000000a02047c10 */ /* 0x000fe4000ff3e0ff */
[----:B------:R-:W2:Y:S02]  /*af20*/  @P0 LDC R2, c[0x0][0x44c] ;  /* 0x00011300ff020b82 */ /* 0x000ea40000000800 */
[----:B------:R-:W-:-:S06]  /*af30*/  IADD3.X R6, R3, UR11, R9, P1, !PT ;  /* 0x0000000b03067c10 */ /* 0x000fcc0008ffe409 */
[----:B------:R-:W3:Y:S01]  /*af40*/  @P0 LDC R3, c[0x0][0x450] ;  /* 0x00011400ff030b82 */ /* 0x000ee20000000800 */
[----:B--2---:R-:W-:-:S04]  /*af50*/  @P0 IMAD.HI.U32 R9, R7, R2, RZ ;  /* 0x0000000207090227 */ /* 0x004fc800078e00ff */
[----:B------:R-:W-:Y:S01]  /*af60*/  IMAD.MOV.U32 R2, RZ, RZ, R7 ;  /* 0x000000ffff027224 */ /* 0x000fe200078e0007 */
[----:B---3--:R-:W-:-:S05]  /*af70*/  @P0 SHF.R.U32.HI R2, RZ, R3, R9 ;  /* 0x00000003ff020219 */ /* 0x008fca0000011609 */
[----:B------:R-:W-:-:S04]  /*af80*/  IMAD.MOV R3, RZ, RZ, -R2 ;  /* 0x000000ffff037224 */ /* 0x000fc800078e0a02 */
[----:B------:R-:W-:Y:S01]  /*af90*/  IMAD R7, R8, R3, R7 ;  /* 0x0000000308077224 */ /* 0x000fe200078e0207 */
[----:B------:R-:W-:-:S05]  /*afa0*/  SHF.R.S32.HI R3, RZ, 0x1f, R2 ;  /* 0x0000001fff037819 */ /* 0x000fca0000011402 */
[----:B------:R-:W-:-:S04]  /*afb0*/  IMAD R3, R3, UR6, RZ ;  /* 0x0000000603037c24 */ /* 0x000fc8000f8e02ff */
[C---:B------:R-:W-:Y:S02]  /*afc0*/  IMAD R8, R2.reuse, UR7, R3 ;  /* 0x0000000702087c24 */ /* 0x040fe4000f8e0203 */
[----:B------:R-:W-:Y:S01]  /*afd0*/  IMAD.WIDE.U32 R2, R2, R5, UR4 ;  /* 0x0000000402027e25 */ /* 0x000fe2000f8e0005 */
[----:B------:R-:W-:-:S04]  /*afe0*/  SHF.R.S32.HI R5, RZ, 0x1f, R7 ;  /* 0x0000001fff057819 */ /* 0x000fc80000011407 */
[----:B------:R-:W-:Y:S01]  /*aff0*/  IADD3 R3, R3, R8, RZ ;  /* 0x0000000803037210 */ /* 0x000fe20007ffe0ff */
[----:B------:R-:W-:Y:S02]  /*b000*/  IMAD R5, R5, UR8, RZ ;  /* 0x0000000805057c24 */ /* 0x000fe4000f8e02ff */
[----:B------:R-:W-:Y:S01]  /*b010*/  IMAD.WIDE.U32 R2, R7, UR8, R2 ;  /* 0x0000000807027c25 */ /* 0x000fe2000f8e0002 */
[----:B------:R-:W-:-:S03]  /*b020*/  UMOV UR4, 0xffffffff ;  /* 0xffffffff00047882 */ /* 0x000fc60000000000 */
[----:B------:R-:W-:Y:S01]  /*b030*/  IMAD R7, R7, UR9, R5 ;  /* 0x0000000907077c24 */ /* 0x000fe2000f8e0205 */
[----:B------:R-:W-:Y:S01]  /*b040*/  IADD3 R5, P0, R2, UR10, RZ ;  /* 0x0000000a02057c10 */ /* 0x000fe2000ff1e0ff */
[----:B-1----:R-:W-:Y:S01]  /*b050*/  IMAD.SHL.U32 R17, R18, 0x10, RZ ;  /* 0x0000001012117824 */ /* 0x002fe200078e00ff */
[----:B------:R-:W-:Y:S02]  /*b060*/  SHF.R.U32.HI R18, RZ, 0x2, R18 ;  /* 0x00000002ff127819 */ /* 0x000fe40000011612 */
[----:B------:R-:W-:Y:S02]  /*b070*/  IADD3.X R7, R3, UR11, R7, P0, !PT ;  /* 0x0000000b03077c10 */ /* 0x000fe400087fe407 */
[----:B------:R-:W-:Y:S02]  /*b080*/  LOP3.LUT R17, R17, 0x30, RZ, 0xc0, !PT ;  /* 0x0000003011117812 */ /* 0x000fe400078ec0ff */
[----:B------:R-:W-:Y:S01]  /*b090*/  LOP3.LUT R18, R18, 0x1f, RZ, 0xc0, !PT ;  /* 0x0000001f12127812 */ /* 0x000fe200078ec0ff */
[----:B0-----:R-:W-:Y:S06]  /*b0a0*/  BRA.DIV UR4, `(.L_x_54) ;  /* 0x0000002e04ec7947 */ /* 0x001fec000b800000 */
[----:B------:R-:W0:Y:S01]  /*b0b0*/  SHFL.IDX PT, R14, R4, RZ, 0x1c1f ;  /* 0x001c1fff040e7589 */ /* 0x000e2200000e0000 */
[----:B------:R-:W-:-:S03]  /*b0c0*/  IMAD R0, R0, 0xc0, R18 ;  /* 0x000000c000007824 */ /* 0x000fc600078e0212 */
[----:B------:R-:W1:Y:S02]  /*b0d0*/  SHFL.IDX PT, R2, R6, RZ, 0x1c1f ;  /* 0x001c1fff06027589 */ /* 0x000e6400000e0000 */
[C---:B------:R-:W-:Y:S02]  /*b0e0*/  ISETP.GE.AND P1, PT, R0.reuse, UR44, PT ;  /* 0x0000002c00007c0c */ /* 0x040fe4000bf26270 */
[----:B------:R-:W-:-:S11]  /*b0f0*/  IADD3 R8, R0, 0x20, RZ ;  /* 0x0000002000087810 */ /* 0x000fd60007ffe0ff */
[----:B0-----:R-:W-:-:S05]  /*b100*/  @!P1 IADD3 R14, P0, R17, R14, RZ ;  /* 0x0000000e110e9210 */ /* 0x001fca0007f1e0ff */
[----:B-1----:R-:W-:Y:S02]  /*b110*/  @!P1 IMAD.X R3, RZ, RZ, R2, P0 ;  /* 0x000000ffff039224 */ /* 0x002fe400000e0602 */
[----:B------:R-:W-:Y:S02]  /*b120*/  @!P1 IMAD.MOV.U32 R2, RZ, RZ, R14 ;  /* 0x000000ffff029224 */ /* 0x000fe400078e000e */
[----:B------:R-:W0:Y:S04]  /*b130*/  SHFL.IDX PT, R14, R4, 0x1, 0x1c1f ;  /* 0x003c1f00040e7f89 */ /* 0x000e2800000e0000 */
[----:B-----5:R1:W-:Y:S01]  /*b140*/  @!P1 LDGSTS.E.BYPASS.LTC128B.128 [R10+0xb000], desc[UR36][R2.64], !P5 ;  /* 0x0b000000020a9fae */ /* 0x0203e2000e901d64 */
[----:B------:R-:W-:Y:S01]  /*b150*/  ISETP.GE.AND P1, PT, R8, UR44, PT ;  /* 0x0000002c08007c0c */ /* 0x000fe2000bf26270 */
[----:B------:R-:W-:-:S02]  /*b160*/  VIADD R8, R0, 0x40 ;  /* 0x0000004000087836 */ /* 0x000fc40000000000 */
[----:B-1----:R-:W1:Y:S10]  /*b170*/  SHFL.IDX PT, R2, R6, 0x1, 0x1c1f ;  /* 0x003c1f0006027f89 */ /* 0x002e7400000e0000 */
[----:B0-----:R-:W-:-:S05]  /*b180*/  @!P1 IADD3 R14, P0, R17, R14, RZ ;  /* 0x0000000e110e9210 */ /* 0x001fca0007f1e0ff */
[----:B-1----:R-:W-:Y:S02]  /*b190*/  @!P1 IMAD.X R3, RZ, RZ, R2, P0 ;  /* 0x000000ffff039224 */ /* 0x002fe400000e0602 */
[----:B------:R-:W-:Y:S02]  /*b1a0*/  @!P1 IMAD.MOV.U32 R2, RZ, RZ, R14 ;  /* 0x000000ffff029224 */ /* 0x000fe400078e000e */
[----:B------:R-:W0:Y:S04]  /*b1b0*/  SHFL.IDX PT, R14, R4, 0x2, 0x1c1f ;  /* 0x005c1f00040e7f89 */ /* 0x000e2800000e0000 */
[----:B------:R1:W-:Y:S01]  /*b1c0*/  @!P1 LDGSTS.E.BYPASS.LTC128B.128 [R10+0xb800], desc[UR36][R2.64], !P5 ;  /* 0x0b800000020a9fae */ /* 0x0003e2000e901d64 */
[----:B------:R-:W-:Y:S01]  /*b1d0*/  ISETP.GE.AND P1, PT, R8, UR44, PT ;  /* 0x0000002c08007c0c */ /* 0x000fe2000bf26270 */
[----:B------:R-:W-:-:S02]  /*b1e0*/  VIADD R8, R0, 0x60 ;  /* 0x0000006000087836 */ /* 0x000fc40000000000 */
[----:B-1----:R-:W1:Y:S04]  /*b1f0*/  SHFL.IDX PT, R2, R6, 0x2, 0x1c1f ;  /* 0x005c1f0006027f89 */ /* 0x002e6800000e0000 */
[----:B------:R-:W-:Y:S06]  /*b200*/  SHFL.IDX PT, R6, R6, 0x3, 0x1c1f ;  /* 0x007c1f0006067f89 */ /* 0x000fec00000e0000 */
[----:B0-----:R-:W-:-:S04]  /*b210*/  @!P1 IADD3 R14, P0, R17, R14, RZ ;  /* 0x0000000e110e9210 */ /* 0x001fc80007f1e0ff */
[----:B-1----:R-:W-:Y:S01]  /*b220*/  @!P1 IADD3.X R3, RZ, R2, RZ, P0, !PT ;  /* 0x00000002ff039210 */ /* 0x002fe200007fe4ff */
[----:B------:R-:W-:Y:S02]  /*b230*/  @!P1 IMAD.MOV.U32 R2, RZ, RZ, R14 ;  /* 0x000000ffff029224 */ /* 0x000fe400078e000e */
[----:B------:R-:W0:Y:S04]  /*b240*/  SHFL.IDX PT, R14, R4, 0x3, 0x1c1f ;  /* 0x007c1f00040e7f89 */ /* 0x000e2800000e0000 */
[----:B------:R0:W-:Y:S01]  /*b250*/  @!P1 LDGSTS.E.BYPASS.LTC128B.128 [R10+0xc000], desc[UR36][R2.64], !P5 ;  /* 0x0c000000020a9fae */ /* 0x0001e2000e901d64 */
[----:B------:R-:W-:Y:S02]  /*b260*/  ISETP.GE.AND P1, PT, R8, UR44, PT ;  /* 0x0000002c08007c0c */ /* 0x000fe4000bf26270 */
[----:B------:R-:W-:-:S11]  /*b270*/  IADD3 R8, R0, 0x80, RZ ;  /* 0x0000008000087810 */ /* 0x000fd60007ffe0ff */
[----:B0-----:R-:W-:Y:S02]  /*b280*/  @!P1 IADD3 R2, P0, R17, R14, RZ ;  /* 0x0000000e11029210 */ /* 0x001fe40007f1e0ff */
[----:B------:R-:W0:Y:S03]  /*b290*/  SHFL.IDX PT, R14, R5, RZ, 0x1c1f ;  /* 0x001c1fff050e7589 */ /* 0x000e2600000e0000 */
[----:B------:R-:W-:-:S05]  /*b2a0*/  @!P1 IMAD.X R3, RZ, RZ, R6, P0 ;  /* 0x000000ffff039224 */ /* 0x000fca00000e0606 */
[----:B------:R1:W-:Y:S01]  /*b2b0*/  @!P1 LDGSTS.E.BYPASS.LTC128B.128 [R10+0xc800], desc[UR36][R2.64], !P5 ;  /* 0x0c800000020a9fae */ /* 0x0003e2000e901d64 */
[----:B------:R-:W-:-:S03]  /*b2c0*/  ISETP.GE.AND P1, PT, R8, UR44, PT ;  /* 0x0000002c08007c0c */ /* 0x000fc6000bf26270 */
[----:B-1----:R-:W1:Y:S10]  /*b2d0*/  SHFL.IDX PT, R2, R7, RZ, 0x1c1f ;  /* 0x001c1fff07027589 */ /* 0x002e7400000e0000 */
[----:B0-----:R-:W-:Y:S01]  /*b2e0*/  @!P1 IADD3 R14, P0, R17, R14, RZ ;  /* 0x0000000e110e9210 */ /* 0x001fe20007f1e0ff */
[----:B------:R-:W0:Y:S04]  /*b2f0*/  SHFL.IDX PT, R7, R7, 0x1, 0x1c1f ;  /* 0x003c1f0007077f89 */ /* 0x000e2800000e0000 */
[----:B-1----:R-:W-:-:S02]  /*b300*/  @!P1 IMAD.X R3, RZ, RZ, R2, P0 ;  /* 0x000000ffff039224 */ /* 0x002fc400000e0602 */
[----:B------:R-:W-:Y:S02]  /*b310*/  @!P1 IMAD.MOV.U32 R2, RZ, RZ, R14 ;  /* 0x000000ffff029224 */ /* 0x000fe400078e000e */
[----:B------:R1:W2:Y:S04]  /*b320*/  SHFL.IDX PT, R14, R5, 0x1, 0x1c1f ;  /* 0x003c1f00050e7f89 */ /* 0x0002a800000e0000 */
[----:B0-----:R1:W-:Y:S02]  /*b330*/  @!P1 LDGSTS.E.BYPASS.LTC128B.128 [R10+0xd000], desc[UR36][R2.64], !P5 ;  /* 0x0d000000020a9fae */ /* 0x0013e4000e901d64 */
.L_x_140:
[----:B------:R-:W-:-:S05]  /*b340*/  VIADD R0, R0, 0xa0 ;  /* 0x000000a000007836 */ /* 0x000fca0000000000 */
[----:B------:R-:W-:-:S13]  /*b350*/  ISETP.GE.AND P0, PT, R0, UR44, PT ;  /* 0x0000002c00007c0c */ /* 0x000fda000bf06270 */
[----:B-12---:R-:W-:-:S04]  /*b360*/  @!P0 IADD3 R2, P1, R17, R14, RZ ;  /* 0x0000000e11028210 */ /* 0x006fc80007f3e0ff */
[----:B------:R-:W-:-:S05]  /*b370*/  @!P0 IADD3.X R3, RZ, R7, RZ, P1, !PT ;  /* 0x00000007ff038210 */ /* 0x000fca0000ffe4ff */
[----:B------:R-:W-:Y:S01]  /*b380*/  @!PT LDS RZ, [RZ] ;  /* 0x00000000fffff984 */ /* 0x000fe20000000800 */
[----:B------:R-:W-:Y:S01]  /*b390*/  @!PT LDS RZ, [RZ] ;  /* 0x00000000fffff984 */ /* 0x000fe20000000800 */
[----:B------:R-:W-:Y:S01]  /*b3a0*/  @!PT LDS RZ, [RZ] ;  /* 0x00000000fffff984 */ /* 0x000fe20000000800 */
[----:B------:R0:W-:Y:S01]  /*b3b0*/  @!P0 LDGSTS.E.BYPASS.LTC128B.128 [R10+0xd800], desc[UR36][R2.64], !P5 ;  /* 0x0d800000020a8fae */ /* 0x0001e2000e901d64 */
[----:B------:R-:W-:Y:S01]  /*b3c0*/  NOP ;  /* 0x0000000000007918 */ /* 0x000fe20000000000 */
[----:B------:R-:W-:Y:S02]  /*b3d0*/  SYNCS.ARRIVE.TRANS64.RED.A0T1 RZ, [UR43+0x13200], RZ ;  /* 0x013200ffffff79a7 */ /* 0x000fe4000820042b */
[----:B------:R-:W-:Y:S01]  /*b3e0*/  ARRIVES.LDGSTSBAR.64.TRANSCNT [UR43+0x13200] ;  /* 0x01320000ff0079b0 */ /* 0x000fe20008000aab */
[----:B------:R-:W-:Y:S01]  /*b3f0*/  NOP ;  /* 0x0000000000007918 */ /* 0x000fe20000000000 */
[----:B------:R-:W-:Y:S01]  /*b400*/  ULOP3.LUT UR4, UR38, 0x1, URZ, 0xc, !UPT ;  /* 0x0000000126047892 */ /* 0x000fe2000f8e0c3f */
[----:B------:R-:W-:Y:S05]  /*b410*/  SYNCS.ARRIVE.TRANS64.A1T0 RZ, [UR43+0x13200], RZ ;  /* 0x013200ffffff79a7 */ /* 0x000fea000810002b */
[----:B------:R-:W-:-:S05]  /*b420*/  IMAD.U32 R0, RZ, RZ, UR4 ;  /* 0x00000004ff007e24 */ /* 0x000fca000f8e00ff */
[----:B------:R-:W-:-:S04]  /*b430*/  SHF.L.U32 R0, R0, 0x1f, RZ ;  /* 0x0000001f00007819 */ /* 0x000fc800000006ff */
[----:B------:R-:W1:Y:S02]  /*b440*/  SYNCS.PHASECHK.TRANS64.TRYWAIT P0, [UR43+0x13220], R0 ;  /* 0x01322000ff0075a7 */ /* 0x000e64000800016b */
[----:B01----:R-:W-:Y:S05]  /*b450*/  @!P0 BRA `(.L_x_55) ;  /* 0x0000003000ac8947 */ /* 0x003fea0003800000 */
.L_x_141:
[----:B0-----:R-:W-:-:S05]  /*b460*/  IMAD.U32 R0, RZ, RZ, UR42 ;  /* 0x0000002aff007e24 */ /* 0x001fca000f8e00ff */
[----:B------:R-:W-:-:S13]  /*b470*/  ISETP.GE.AND P0, PT, R0, 0xa1, PT ;  /* 0x000000a10000780c */ /* 0x000fda0003f06270 */
[----:B------:R-:W-:Y:S05]  /*b480*/  @!P0 BRA `(.L_x_56) ;  /* 0x0000001400088947 */ /* 0x000fea0003800000 */
[----:B------:R-:W-:Y:S01]  /*b490*/  IMAD.MOV.U32 R20, RZ, RZ, R29 ;  /* 0x000000ffff147224 */ /* 0x000fe200078e001d */
[----:B------:R-:W-:Y:S01]  /*b4a0*/  MOV R19, R26 ;  /* 0x0000001a00137202 */ /* 0x000fe20000000f00 */
[----:B------:R-:W-:-:S07]  /*b4b0*/  IMAD.U32 R27, RZ, RZ, UR45 ;  /* 0x0000002dff1b7e24 */ /* 0x000fce000f8e00ff */
.L_x_76:
[----:B------:R-:W2:Y:S01]  /*b4c0*/  LDL R8, [R1+0x8] ;  /* 0x0000080001087983 */ /* 0x000ea20000100800 */
[----:B0-----:R-:W0:Y:S03]  /*b4d0*/  LDC R0, c[0x0][0x430] ;  /* 0x00010c00ff007b82 */ /* 0x001e260000000800 */
[----:B------:R-:W3:Y:S01]  /*b4e0*/  LDL R7, [R1] ;  /* 0x0000000001077983 */ /* 0x000ee20000100800 */
[----:B-1----:R-:W1:Y:S01]  /*b4f0*/  S2R R6, SR_TID.X ;  /* 0x0000000000067919 */ /* 0x002e620000002100 */
[----:B------:R-:W4:Y:S01]  /*b500*/  S2R R9, SR_TID.X ;  /* 0x0000000000097919 */ /* 0x000f220000002100 */
[----:B------:R-:W-:Y:S01]  /*b510*/  IMAD.MOV.U32 R4, RZ, RZ, 0xa0 ;  /* 0x000000a0ff047424 */ /* 0x000fe200078e00ff */
[----:B------:R-:W-:Y:S01]  /*b520*/  ULDC.64 UR4, c[0x0][0x428] ;  /* 0x00010a0000047ab9 */ /* 0x000fe20000000a00 */
[----:B------:R-:W-:Y:S01]  /*b530*/  ULDC.64 UR6, c[0x0][0x418] ;  /* 0x0001060000067ab9 */ /* 0x000fe20000000a00 */
[----:B0-----:R-:W-:-:S13]  /*b540*/  ISETP.NE.AND P0, PT, R0, 0x1, PT ;  /* 0x000000010000780c */ /* 0x001fda0003f05270 */
[----:B------:R-:W0:Y:S01]  /*b550*/  @P0 LDC R5, c[0x0][0x434] ;  /* 0x00010d00ff050b82 */ /* 0x000e220000000800 */
[----:B-1----:R-:W-:Y:S01]  /*b560*/  SHF.R.U32.HI R2, RZ, 0x2, R6 ;  /* 0x00000002ff027819 */ /* 0x002fe20000011606 */
[----:B------:R-:W-:-:S06]  /*b570*/  IMAD.SHL.U32 R10, R6, 0x20, RZ ;  /* 0x00000020060a7824 */ /* 0x000fcc00078e00ff */
[----:B------:R-:W1:Y:S01]  /*b580*/  @P0 LDC R0, c[0x0][0x438] ;  /* 0x00010e00ff000b82 */ /* 0x000e620000000800 */
[----:B------:R-:W-:Y:S01]  /*b590*/  LOP3.LUT R2, R2, 0x1f, RZ, 0xc0, !PT ;  /* 0x0000001f02027812 */ /* 0x000fe200078ec0ff */
[----:B------:R-:W-:Y:S01]  /*b5a0*/  IMAD R4, R27, R4, UR39 ;  /* 0x000000271b047e24 */ /* 0x000fe2000f8e0204 */
[----:B----4-:R-:W-:-:S05]  /*b5b0*/  SHF.R.U32.HI R6, RZ, 0x2, R9 ;  /* 0x00000002ff067819 */ /* 0x010fca0000011609 */
[----:B------:R-:W4:Y:S01]  /*b5c0*/  @P0 LDC R3, c[0x0][0x434] ;  /* 0x00010d00ff030b82 */ /* 0x000f220000000800 */
[----:B------:R-:W-:Y:S01]  /*b5d0*/  LOP3.LUT R10, R2, 0x60, R10, 0xf8, !PT ;  /* 0x00000060020a7812 */ /* 0x000fe200078ef80a */
[----:B------:R-:W-:Y:S01]  /*b5e0*/  IMAD.SHL.U32 R12, R9, 0x20, RZ ;  /* 0x00000020090c7824 */ /* 0x000fe200078e00ff */
[----:B------:R-:W-:-:S05]  /*b5f0*/  LOP3.LUT R6, R6, 0x1f, RZ, 0xc0, !PT ;  /* 0x0000001f06067812 */ /* 0x000fca00078ec0ff */
[----:B------:R-:W4:Y:S01]  /*b600*/  @P0 LDC R2, c[0x0][0x438] ;  /* 0x00010e00ff020b82 */ /* 0x000f220000000800 */
[----:B------:R-:W-:Y:S02]  /*b610*/  IADD3 R10, R10, R4, RZ ;  /* 0x000000040a0a7210 */ /* 0x000fe40007ffe0ff */
[----:B------:R-:W-:-:S03]  /*b620*/  LOP3.LUT R12, R6, 0x60, R12, 0xf8, !PT ;  /* 0x00000060060c7812 */ /* 0x000fc600078ef80c */
[----:B0-----:R-:W-:Y:S01]  /*b630*/  @P0 IMAD.HI.U32 R5, R10, R5, RZ ;  /* 0x000000050a050227 */ /* 0x001fe200078e00ff */
[----:B------:R-:W-:-:S03]  /*b640*/  LOP3.LUT R12, R12, 0x80, RZ, 0xfc, !PT ;  /* 0x000000800c0c7812 */ /* 0x000fc600078efcff */
[----:B------:R-:W-:Y:S01]  /*b650*/  IMAD.MOV.U32 R11, RZ, RZ, R10 ;  /* 0x000000ffff0b7224 */ /* 0x000fe200078e000a */
[----:B-1----:R-:W-:Y:S01]  /*b660*/  @P0 SHF.R.U32.HI R11, RZ, R0, R5 ;  /* 0x00000000ff0b0219 */ /* 0x002fe20000011605 */
[----:B------:R-:W-:-:S04]  /*b670*/  IMAD.IADD R0, R12, 0x1, R4 ;  /* 0x000000010c007824 */ /* 0x000fc800078e0204 */
[----:B----4-:R-:W-:Y:S01]  /*b680*/  @P0 IMAD.HI.U32 R3, R0, R3, RZ ;  /* 0x0000000300030227 */ /* 0x010fe200078e00ff */
[----:B------:R-:W-:-:S04]  /*b690*/  MOV R6, R0 ;  /* 0x0000000000067202 */ /* 0x000fc80000000f00 */
[----:B------:R-:W-:Y:S01]  /*b6a0*/  @P0 SHF.R.U32.HI R6, RZ, R2, R3 ;  /* 0x00000002ff060219 */ /* 0x000fe20000011603 */
[--C-:B------:R-:W-:Y:S01]  /*b6b0*/  IMAD.MOV.U32 R2, RZ, RZ, R11.reuse ;  /* 0x000000ffff027224 */ /* 0x100fe200078e000b */
[----:B------:R-:W-:Y:S01]  /*b6c0*/  SHF.R.S32.HI R3, RZ, 0x1f, R11 ;  /* 0x0000001fff037819 */ /* 0x000fe2000001140b */
[----:B--2---:R-:W-:-:S04]  /*b6d0*/  IMAD R4, R8, UR4, RZ ;  /* 0x0000000408047c24 */ /* 0x004fc8000f8e02ff */
[C---:B---3--:R-:W-:Y:S02]  /*b6e0*/  IMAD R4, R7.reuse, UR5, R4 ;  /* 0x0000000507047c24 */ /* 0x048fe4000f8e0204 */
[----:B------:R-:W-:-:S04]  /*b6f0*/  IMAD.WIDE.U32 R2, R7, UR4, R2 ;  /* 0x0000000407027c25 */ /* 0x000fc8000f8e0002 */
[----:B------:R-:W-:Y:S01]  /*b700*/  IMAD.IADD R3, R4, 0x1, R3 ;  /* 0x0000000104037824 */ /* 0x000fe200078e0203 */
[----:B------:R-:W-:-:S04]  /*b710*/  LEA R8, P0, R2, UR6, 0x2 ;  /* 0x0000000602087c11 */ /* 0x000fc8000f8010ff */
[----:B------:R-:W-:Y:S02]  /*b720*/  LEA.HI.X R9, R2, UR7, R3, 0x2, P0 ;  /* 0x0000000702097c11 */ /* 0x000fe400080f1403 */
[----:B------:R-:W-:-:S13]  /*b730*/  ISETP.GT.U32.AND P0, PT, R12, 0x9f, PT ;  /* 0x0000009f0c00780c */ /* 0x000fda0003f04070 */
[--C-:B------:R-:W-:Y:S01]  /*b740*/  @!P0 SHF.R.S32.HI R3, RZ, 0x1f, R6.reuse ;  /* 0x0000001fff038819 */ /* 0x100fe20000011406 */
[----:B------:R-:W-:-:S04]  /*b750*/  @!P0 IMAD.MOV.U32 R2, RZ, RZ, R6 ;  /* 0x000000ffff028224 */ /* 0x000fc800078e0006 */
[----:B------:R-:W-:Y:S01]  /*b760*/  @!P0 IMAD.WIDE.U32 R2, R7, UR4, R2 ;  /* 0x0000000407028c25 */ /* 0x000fe2000f8e0002 */
[----:B------:R-:W-:-:S04]  /*b770*/  ULDC UR4, c[0x0][0x430] ;  /* 0x00010c0000047ab9 */ /* 0x000fc80000000800 */
[----:B------:R-:W-:Y:S02]  /*b780*/  @!P0 IADD3 R3, R4, R3, RZ ;  /* 0x0000000304038210 */ /* 0x000fe40007ffe0ff */
[----:B------:R-:W-:Y:S01]  /*b790*/  @!P0 LEA R4, P1, R2, UR6, 0x2 ;  /* 0x0000000602048c11 */ /* 0x000fe2000f8210ff */
[----:B------:R-:W-:-:S03]  /*b7a0*/  IMAD.MOV.U32 R7, RZ, RZ, RZ ;  /* 0x000000ffff077224 */ /* 0x000fc600078e00ff */
[----:B------:R-:W-:-:S05]  /*b7b0*/  @!P0 LEA.HI.X R5, R2, UR7, R3, 0x2, P1 ;  /* 0x0000000702058c11 */ /* 0x000fca00088f1403 */
[----:B------:R0:W5:Y:S04]  /*b7c0*/  @!P0 LDG.E R7, desc[UR36][R4.64] ;  /* 0x0000002404078981 */ /* 0x000168000c1e1900 */
[----:B------:R1:W2:Y:S01]  /*b7d0*/  LDG.E R4, desc[UR36][R8.64] ;  /* 0x0000002408047981 */ /* 0x0002a2000c1e1900 */
[----:B------:R-:W-:Y:S02]  /*b7e0*/  IMAD.U32 R12, RZ, RZ, UR49 ;  /* 0x00000031ff0c7e24 */ /* 0x000fe4000f8e00ff */
[----:B------:R-:W-:-:S03]  /*b7f0*/  IMAD.MOV R3, RZ, RZ, -R11 ;  /* 0x000000ffff037224 */ /* 0x000fc600078e0a0b */
[----:B------:R-:W-:Y:S01]  /*b800*/  ISETP.NE.AND P2, PT, R12, 0x3, PT ;  /* 0x000000030c00780c */ /* 0x000fe20003f45270 */
[----:B------:R-:W-:Y:S02]  /*b810*/  VIADD R26, R19, 0x1 ;  /* 0x00000001131a7836 */ /* 0x000fe40000000000 */
[----:B0-----:R-:W-:Y:S01]  /*b820*/  IMAD R5, R3, UR4, R10 ;  /* 0x0000000403057c24 */ /* 0x001fe2000f8e020a */
[----:B------:R-:W-:Y:S02]  /*b830*/  IADD3 R3, -R6, RZ, RZ ;  /* 0x000000ff06037210 */ /* 0x000fe40007ffe1ff */
[----:B------:R-:W-:-:S03]  /*b840*/  ISETP.NE.AND P0, PT, R26, 0x2, PT ;  /* 0x000000021a00780c */ /* 0x000fc60003f05270 */
[----:B-1----:R-:W-:Y:S01]  /*b850*/  IMAD R8, R3, UR4, R0 ;  /* 0x0000000403087c24 */ /* 0x002fe2000f8e0200 */
[----:B------:R-:W-:Y:S01]  /*b860*/  SEL R29, RZ, 0x1, P0 ;  /* 0x00000001ff1d7807 */ /* 0x000fe20000000000 */
[----:B------:R-:W-:Y:S01]  /*b870*/  IMAD.MOV.U32 R0, RZ, RZ, R27 ;  /* 0x000000ffff007224 */ /* 0x000fe200078e001b */
[----:B------:R-:W-:Y:S01]  /*b880*/  SEL R26, R26, RZ, P0 ;  /* 0x000000ff1a1a7207 */ /* 0x000fe20000000000 */
[----:B------:R-:W-:Y:S01]  /*b890*/  VIADD R27, R27, 0xffffffff ;  /* 0xffffffff1b1b7836 */ /* 0x000fe20000000000 */
[----:B------:R-:W-:Y:S02]  /*b8a0*/  LOP3.LUT R29, R20, R29, RZ, 0x3c, !PT ;  /* 0x0000001d141d7212 */ /* 0x000fe400078e3cff */
[----:B------:R-:W-:Y:S02]  /*b8b0*/  ISETP.GT.AND P1, PT, R0, RZ, PT ;  /* 0x000000ff0000720c */ /* 0x000fe40003f24270 */
[----:B--2---:R-:W-:Y:S01]  /*b8c0*/  SHF.R.S32.HI R25, RZ, 0x1f, R4 ;  /* 0x0000001fff197819 */ /* 0x004fe20000011404 */
[----:B------:R-:W-:Y:S10]  /*b8d0*/  @!P2 BRA `(.L_x_57) ;  /* 0x000000000004a947 */ /* 0x000ff40003800000 */
[----:B------:R-:W-:Y:S01]  /*b8e0*/  BPT.TRAP 0x1 ;  /* 0x000000040000795c */ /* 0x000fe20000300000 */
.L_x_57:
[----:B------:R-:W-:Y:S01]  /*b8f0*/  LEA R0, R26, UR43, 0x3 ;  /* 0x0000002b1a007c11 */ /* 0x000fe2000f8e18ff */
[----:B------:R-:W-:Y:S01]  /*b900*/  BSSY B0, `(.L_x_58) ;  /* 0x0000005000007945 */ /* 0x000fe20003800000 */
[----:B------:R-:W-:Y:S02]  /*b910*/  SHF.L.U32 R24, R29, 0x1f, RZ ;  /* 0x0000001f1d187819 */ /* 0x000fe400000006ff */
[----:B------:R-:W-:Y:S02]  /*b920*/  SHF.R.S32.HI R23, RZ, 0x1f, R5 ;  /* 0x0000001fff177819 */ /* 0x000fe40000011405 */
[----:B------:R-:W0:Y:S02]  /*b930*/  SYNCS.PHASECHK.TRANS64.TRYWAIT P0, [R0+URZ+0x13280], R24 ;  /* 0x01328018000075a7 */ /* 0x000e24000800017f */
[----:B0-----:R-:W-:Y:S05]  /*b940*/  @!P0 BRA `(.L_x_59) ;  /* 0x0000002c00888947 */ /* 0x001fea0003800000 */
.L_x_142:
[----:B------:R-:W-:Y:S05]  /*b950*/  BSYNC B0 ;  /* 0x0000000000007941 */ /* 0x000fea0003800000 */
.L_x_58:
[----:B------:R-:W2:Y:S01]  /*b960*/  LDL R9, [R1+0x4] ;  /* 0x0000040001097983 */ /* 0x000ea20000100800 */
[----:B------:R-:W-:Y:S01]  /*b970*/  ULDC.64 UR4, c[0x0][0x328] ;  /* 0x0000ca0000047ab9 */ /* 0x000fe20000000a00 */
[----:B------:R-:W-:Y:S02]  /*b980*/  ULDC.64 UR6, c[0x0][0x338] ;  /* 0x0000ce0000067ab9 */ /* 0x000fe40000000a00 */
[----:B------:R-:W3:Y:S01]  /*b990*/  LDL R11, [R1+0xc] ;  /* 0x00000c00010b7983 */ /* 0x000ee20000100800 */
[----:B------:R-:W-:Y:S01]  /*b9a0*/  IMAD R6, R23, UR4, RZ ;  /* 0x0000000417067c24 */ /* 0x000fe2000f8e02ff */
[----:B------:R-:W-:Y:S01]  /*b9b0*/  ULDC.64 UR8, c[0x0][0x330] ;  /* 0x0000cc0000087ab9 */ /* 0x000fe20000000a00 */
[C---:B------:R-:W-:Y:S01]  /*b9c0*/  IMAD.WIDE.U32 R2, R5.reuse, UR4, RZ ;  /* 0x0000000405027c25 */ /* 0x040fe2000f8e00ff */
[----:B------:R-:W-:Y:S01]  /*b9d0*/  SHF.R.S32.HI R21, RZ, 0x1f, R8 ;  /* 0x0000001fff157819 */ /* 0x000fe20000011408 */
[----:B------:R-:W-:Y:S01]  /*b9e0*/  ULDC.64 UR10, c[0x0][0x318] ;  /* 0x0000c600000a7ab9 */ /* 0x000fe20000000a00 */
[----:B-----5:R-:W-:Y:S01]  /*b9f0*/  SHF.R.S32.HI R22, RZ, 0x1f, R7 ;  /* 0x0000001fff167819 */ /* 0x020fe20000011407 */
[----:B------:R-:W-:Y:S01]  /*ba00*/  IMAD R6, R5, UR5, R6 ;  /* 0x0000000505067c24 */ /* 0x000fe2000f8e0206 */
[----:B------:R-:W-:-:S04]  /*ba10*/  LOP3.LUT P2, RZ, R28, 0x1, RZ, 0xc0, !PT ;  /* 0x000000011cff7812 */ /* 0x000fc8000784c0ff */
[----:B------:R-:W-:Y:S01]  /*ba20*/  IADD3 R3, R3, R6, RZ ;  /* 0x0000000603037210 */ /* 0x000fe20007ffe0ff */
[----:B------:R-:W-:-:S04]  /*ba30*/  IMAD R6, R25, UR6, RZ ;  /* 0x0000000619067c24 */ /* 0x000fc8000f8e02ff */
[C---:B------:R-:W-:Y:S02]  /*ba40*/  IMAD R6, R4.reuse, UR7, R6 ;  /* 0x0000000704067c24 */ /* 0x040fe4000f8e0206 */
[----:B------:R-:W-:-:S04]  /*ba50*/  IMAD.WIDE.U32 R2, R4, UR6, R2 ;  /* 0x0000000604027c25 */ /* 0x000fc8000f8e0002 */
[----:B------:R-:W-:Y:S02]  /*ba60*/  IMAD.IADD R3, R3, 0x1, R6 ;  /* 0x0000000103037824 */ /* 0x000fe400078e0206 */
[----:B------:R-:W-:Y:S02]  /*ba70*/  IMAD R6, R21, UR4, RZ ;  /* 0x0000000415067c24 */ /* 0x000fe4000f8e02ff */
[----:B------:R-:W-:-:S04]  /*ba80*/  IMAD.WIDE.U32 R2, R16, UR8, R2 ;  /* 0x0000000810027c25 */ /* 0x000fc8000f8e0002 */
[----:B------:R-:W-:Y:S02]  /*ba90*/  IMAD R6, R8, UR5, R6 ;  /* 0x0000000508067c24 */ /* 0x000fe4000f8e0206 */
[----:B--2---:R-:W-:Y:S01]  /*baa0*/  IMAD R17, R9, UR8, RZ ;  /* 0x0000000809117c24 */ /* 0x004fe2000f8e02ff */
[----:B------:R-:W-:-:S03]  /*bab0*/  IADD3 R9, P0, R2, UR10, RZ ;  /* 0x0000000a02097c10 */ /* 0x000fc6000ff1e0ff */
[----:B------:R-:W-:-:S05]  /*bac0*/  IMAD R17, R16, UR9, R17 ;  /* 0x0000000910117c24 */ /* 0x000fca000f8e0211 */
[----:B------:R-:W-:Y:S01]  /*bad0*/  IADD3.X R10, R17, UR11, R3, P0, !PT ;  /* 0x0000000b110a7c10 */ /* 0x000fe200087fe403 */
[----:B------:R-:W-:Y:S01]  /*bae0*/  IMAD.WIDE.U32 R2, R8, UR4, RZ ;  /* 0x0000000408027c25 */ /* 0x000fe2000f8e00ff */
[----:B------:R-:W-:-:S03]  /*baf0*/  UMOV UR4, 0xffffffff ;  /* 0xffffffff00047882 */ /* 0x000fc60000000000 */
[----:B------:R-:W-:Y:S02]  /*bb00*/  IMAD.IADD R3, R3, 0x1, R6 ;  /* 0x0000000103037824 */ /* 0x000fe400078e0206 */
[----:B------:R-:W-:Y:S02]  /*bb10*/  IMAD R6, R22, UR6, RZ ;  /* 0x0000000616067c24 */ /* 0x000fe4000f8e02ff */
[----:B------:R-:W-:-:S04]  /*bb20*/  IMAD.WIDE.U32 R2, R7, UR6, R2 ;  /* 0x0000000607027c25 */ /* 0x000fc8000f8e0002 */
[----:B------:R-:W-:-:S04]  /*bb30*/  IMAD R6, R7, UR7, R6 ;  /* 0x0000000707067c24 */ /* 0x000fc8000f8e0206 */
[----:B------:R-:W-:Y:S02]  /*bb40*/  IMAD.IADD R3, R3, 0x1, R6 ;  /* 0x0000000103037824 */ /* 0x000fe400078e0206 */
[----:B---3--:R-:W-:Y:S02]  /*bb50*/  IMAD R6, R26, 0x2800, R11 ;  /* 0x000028001a067824 */ /* 0x008fe400078e020b */
[----:B------:R-:W-:-:S03]  /*bb60*/  IMAD.WIDE.U32 R2, R16, UR8, R2 ;  /* 0x0000000810027c25 */ /* 0x000fc6000f8e0002 */
[----:B------:R-:W-:-:S04]  /*bb70*/  IADD3 R18, P0, R2, UR10, RZ ;  /* 0x0000000a02127c10 */ /* 0x000fc8000ff1e0ff */
[----:B------:R-:W-:Y:S01]  /*bb80*/  IADD3.X R17, R17, UR11, R3, P0, !PT ;  /* 0x0000000b11117c10 */ /* 0x000fe200087fe403 */
[----:B------:R-:W-:Y:S08]  /*bb90*/  BRA.DIV UR4, `(.L_x_60) ;  /* 0x0000002e04087947 */ /* 0x000ff0000b800000 */
[----:B------:R-:W1:Y:S01]  /*bba0*/  S2R R3, SR_TID.X ;  /* 0x0000000000037919 */ /* 0x000e620000002100 */
[----:B------:R-:W-:Y:S01]  /*bbb0*/  VIADD R6, R6, UR43 ;  /* 0x0000002b06067c36 */ /* 0x000fe20008000000 */
[----:B------:R-:W2:Y:S04]  /*bbc0*/  SHFL.IDX PT, R2, R9, RZ, 0x1c1f ;  /* 0x001c1fff09027589 */ /* 0x000ea800000e0000 */
[----:B------:R-:W-:Y:S01]  /*bbd0*/  SHFL.IDX PT, R17, R17, RZ, 0x1c1f ;  /* 0x001c1fff11117589 */ /* 0x000fe200000e0000 */
[----:B-1----:R-:W-:-:S03]  /*bbe0*/  SHF.L.U32 R11, R3, 0x4, RZ ;  /* 0x00000004030b7819 */ /* 0x002fc600000006ff */
[----:B------:R-:W1:Y:S01]  /*bbf0*/  SHFL.IDX PT, R3, R10, RZ, 0x1c1f ;  /* 0x001c1fff0a037589 */ /* 0x000e6200000e0000 */
[----:B------:R-:W-:-:S04]  /*bc00*/  LOP3.LUT R11, R11, 0x30, RZ, 0xc0, !PT ;  /* 0x000000300b0b7812 */ /* 0x000fc800078ec0ff */
[----:B--2---:R-:W-:-:S05]  /*bc10*/  IADD3 R2, P0, R11, R2, RZ ;  /* 0x000000020b027210 */ /* 0x004fca0007f1e0ff */
[----:B-1----:R-:W-:-:S05]  /*bc20*/  IMAD.X R3, RZ, RZ, R3, P0 ;  /* 0x000000ffff037224 */ /* 0x002fca00000e0603 */
[----:B------:R1:W-:Y:S04]  /*bc30*/  LDGSTS.E.BYPASS.LTC128B.128 [R6+0x6000], desc[UR36][R2.64], !P2 ;  /* 0x0600000002067fae */ /* 0x0003e8000d101d64 */
[----:B-1----:R-:W1:Y:S04]  /*bc40*/  SHFL.IDX PT, R2, R9, 0x1, 0x1c1f ;  /* 0x003c1f0009027f89 */ /* 0x002e6800000e0000 */
[----:B------:R-:W2:Y:S01]  /*bc50*/  SHFL.IDX PT, R3, R10, 0x1, 0x1c1f ;  /* 0x003c1f000a037f89 */ /* 0x000ea200000e0000 */
[----:B-1----:R-:W-:-:S05]  /*bc60*/  IADD3 R2, P0, R11, R2, RZ ;  /* 0x000000020b027210 */ /* 0x002fca0007f1e0ff */
[----:B--2---:R-:W-:-:S05]  /*bc70*/  IMAD.X R3, RZ, RZ, R3, P0 ;  /* 0x000000ffff037224 */ /* 0x004fca00000e0603 */
[----:B------:R1:W-:Y:S04]  /*bc80*/  LDGSTS.E.BYPASS.LTC128B.128 [R6+0x6800], desc[UR36][R2.64], !P2 ;  /* 0x0680000002067fae */ /* 0x0003e8000d101d64 */
[----:B-1----:R-:W1:Y:S04]  /*bc90*/  SHFL.IDX PT, R2, R9, 0x2, 0x1c1f ;  /* 0x005c1f0009027f89 */ /* 0x002e6800000e0000 */
[----:B------:R-:W2:Y:S04]  /*bca0*/  SHFL.IDX PT, R3, R10, 0x2, 0x1c1f ;  /* 0x005c1f000a037f89 */ /* 0x000ea800000e0000 */
[----:B------:R-:W-:Y:S01]  /*bcb0*/  SHFL.IDX PT, R10, R10, 0x3, 0x1c1f ;  /* 0x007c1f000a0a7f89 */ /* 0x000fe200000e0000 */
[----:B-1----:R-:W-:-:S04]  /*bcc0*/  IADD3 R2, P0, R11, R2, RZ ;  /* 0x000000020b027210 */ /* 0x002fc80007f1e0ff */
[----:B--2---:R-:W-:-:S05]  /*bcd0*/  IADD3.X R3, RZ, R3, RZ, P0, !PT ;  /* 0x00000003ff037210 */ /* 0x004fca00007fe4ff */
[----:B------:R1:W-:Y:S04]  /*bce0*/  LDGSTS.E.BYPASS.LTC128B.128 [R6+0x7000], desc[UR36][R2.64], !P2 ;  /* 0x0700000002067fae */ /* 0x0003e8000d101d64 */
[----:B-1----:R-:W1:Y:S02]  /*bcf0*/  SHFL.IDX PT, R2, R9, 0x3, 0x1c1f ;  /* 0x007c1f0009027f89 */ /* 0x002e6400000e0000 */
[----:B-1----:R-:W-:-:S05]  /*bd00*/  IADD3 R2, P0, R11, R2, RZ ;  /* 0x000000020b027210 */ /* 0x002fca0007f1e0ff */
[----:B------:R-:W-:-:S05]  /*bd10*/  IMAD.X R3, RZ, RZ, R10, P0 ;  /* 0x000000ffff037224 */ /* 0x000fca00000e060a */
[----:B------:R1:W-:Y:S04]  /*bd20*/  LDGSTS.E.BYPASS.LTC128B.128 [R6+0x7800], desc[UR36][R2.64], !P2 ;  /* 0x0780000002067fae */ /* 0x0003e8000d101d64 */
[----:B-1----:R1:W2:Y:S02]  /*bd30*/  SHFL.IDX PT, R2, R18, RZ, 0x1c1f ;  /* 0x001c1fff12027589 */ /* 0x0022a400000e0000 */
.L_x_154:
[----:B------:R-:W3:Y:S02]  /*bd40*/  S2R R3, SR_TID.X ;  /* 0x0000000000037919 */ /* 0x000ee40000002100 */
[----:B---3--:R-:W-:-:S05]  /*bd50*/  IMAD.SHL.U32 R3, R3, 0x10, RZ ;  /* 0x0000001003037824 */ /* 0x008fca00078e00ff */
[----:B------:R-:W-:-:S04]  /*bd60*/  LOP3.LUT R3, R3, 0x30, RZ, 0xc0, !PT ;  /* 0x0000003003037812 */ /* 0x000fc800078ec0ff */
[----:B--2---:R-:W-:-:S05]  /*bd70*/  IADD3 R2, P0, R3, R2, RZ ;  /* 0x0000000203027210 */ /* 0x004fca0007f1e0ff */
[----:B------:R-:W-:Y:S01]  /*bd80*/  IMAD.X R3, RZ, RZ, R17, P0 ;  /* 0x000000ffff037224 */ /* 0x000fe200000e0611 */
[----:B------:R-:W-:-:S04]  /*bd90*/  PLOP3.LUT P0, PT, PT, PT, PT, 0x80, 0x0 ;  /* 0x000000000000781c */ /* 0x000fc80003f0f070 */
[----:B------:R-:W-:Y:S01]  /*bda0*/  @!PT LDS RZ, [RZ] ;  /* 0x00000000fffff984 */ /* 0x000fe20000000800 */
[----:B------:R-:W-:Y:S01]  /*bdb0*/  @!PT LDS RZ, [RZ] ;  /* 0x00000000fffff984 */ /* 0x000fe20000000800 */
[----:B------:R-:W-:Y:S01]  /*bdc0*/  @!PT LDS RZ, [RZ] ;  /* 0x00000000fffff984 */ /* 0x000fe20000000800 */
[----:B------:R2:W-:Y:S01]  /*bdd0*/  LDGSTS.E.BYPASS.LTC128B.128 [R6+0x8000], desc[UR36][R2.64], !P2 ;  /* 0x0800000002067fae */ /* 0x0005e2000d101d64 */
[----:B------:R-:W-:-:S08]  /*bde0*/  NOP ;  /* 0x0000000000007918 */ /* 0x000fd00000000000 */
.L_x_61:
[----:B------:R-:W-:Y:S02]  /*bdf0*/  PLOP3.LUT P2, PT, P2, P0, PT, 0xa2, 0x0 ;  /* 0x000000000000781c */ /* 0x000fe40001741472 */
[----:B------:R-:W-:-:S08]  /*be00*/  @P0 R2UR P2, UR4, R0 ;  /* 0x00000000000402ca */ /* 0x000fd00000040000 */
[----:B------:R-:W-:-:S05]  /*be10*/  @P0 PLOP3.LUT P0, PT, P2, PT, PT, 0x80, 0x0 ;  /* 0x000000000000081c */ /* 0x000fca000170f070 */
[----:B------:R-:W-:Y:S01]  /*be20*/  @!P2 SYNCS.ARRIVE.TRANS64.RED.A0T1 RZ, [UR4+0x13270], RZ ;  /* 0x013270ffffffa9a7 */ /* 0x000fe20008200404 */
[----:B------:R-:W-:Y:S07]  /*be30*/  @!P2 ARRIVES.LDGSTSBAR.64.TRANSCNT [UR4+0x13270] ;  /* 0x01327000ff00a9b0 */ /* 0x000fee0008000a84 */
[----:B------:R-:W-:Y:S05]  /*be40*/  @P0 BRA.U.ANY `(.L_x_61) ;  /* 0xfffffffd00e80947 */ /* 0x000fea000393ffff */
[----:B------:R-:W-:Y:S01]  /*be50*/  NOP ;  /* 0x0000000000007918 */ /* 0x000fe20000000000 */
[----:B--2---:R-:W-:-:S04]  /*be60*/  MOV R2, UR49 ;  /* 0x0000003100027c02 */ /* 0x004fc80008000f00 */
[----:B------:R-:W-:-:S13]  /*be70*/  ISETP.NE.AND P3, PT, R2, 0x3, PT ;  /* 0x000000030200780c */ /* 0x000fda0003f65270 */
[----:B------:R-:W-:Y:S05]  /*be80*/  @!P3 BRA `(.L_x_62) ;  /* 0x000000000004b947 */ /* 0x000fea0003800000 */
[----:B------:R-:W-:Y:S01]  /*be90*/  BPT.TRAP 0x1 ;  /* 0x000000040000795c */ /* 0x000fe20000300000 */
.L_x_62:
[----:B------:R2:W-:Y:S01]  /*bea0*/  SYNCS.ARRIVE.TRANS64.A1T0 RZ, [R0+URZ+0x13270], RZ ;  /* 0x013270ff00ff79a7 */ /* 0x0005e2000810003f */
[----:B------:R-:W-:Y:S05]  /*beb0*/  @!P3 BRA `(.L_x_63) ;  /* 0x000000000004b947 */ /* 0x000fea0003800000 */
[----:B------:R-:W-:Y:S01]  /*bec0*/  BPT.TRAP 0x1 ;  /* 0x000000040000795c */ /* 0x000fe20000300000 */
.L_x_63:
[----:B------:R-:W3:Y:S01]  /*bed0*/  SYNCS.PHASECHK.TRANS64.TRYWAIT P0, [R0+URZ+0x13240], R24 ;  /* 0x01324018000075a7 */ /* 0x000ee2000800017f */
[----:B------:R-:W-:Y:S04]  /*bee0*/  BSSY B0, `(.L_x_64) ;  /* 0x0000002000007945 */ /* 0x000fe80003800000 */
[----:B---3--:R-:W-:Y:S05]  /*bef0*/  @!P0 BRA `(.L_x_65) ;  /* 0x0000002c00cc8947 */ /* 0x008fea0003800000 */
.L_x_155:
[----:B------:R-:W-:Y:S05]  /*bf00*/  BSYNC B0 ;  /* 0x0000000000007941 */ /* 0x000fea0003800000 */
.L_x_64:
[----:B------:R-:W4:Y:S01]  /*bf10*/  LDL R10, [R1+0x4] ;  /* 0x00000400010a7983 */ /* 0x000f220000100800 */
[----:B------:R-:W-:Y:S01]  /*bf20*/  ULDC.64 UR4, c[0x0][0x300] ;  /* 0x0000c00000047ab9 */ /* 0x000fe20000000a00 */
[----:B------:R-:W-:Y:S01]  /*bf30*/  ULDC.64 UR6, c[0x0][0x310] ;  /* 0x0000c40000067ab9 */ /* 0x000fe20000000a00 */
[----:B------:R-:W-:Y:S01]  /*bf40*/  IMAD R9, R23, UR4, RZ ;  /* 0x0000000417097c24 */ /* 0x000fe2000f8e02ff */
[----:B------:R-:W-:Y:S01]  /*bf50*/  LOP3.LUT P2, RZ, R28, 0x1, RZ, 0xc0, !PT ;  /* 0x000000011cff7812 */ /* 0x000fe2000784c0ff */
[----:B------:R-:W-:-:S04]  /*bf60*/  IMAD.WIDE.U32 R2, R5, UR4, RZ ;  /* 0x0000000405027c25 */ /* 0x000fc8000f8e00ff */
[----:B------:R-:W-:Y:S02]  /*bf70*/  IMAD R9, R5, UR5, R9 ;  /* 0x0000000505097c24 */ /* 0x000fe4000f8e0209 */
[----:B------:R-:W-:Y:S02]  /*bf80*/  IMAD R25, R25, UR6, RZ ;  /* 0x0000000619197c24 */ /* 0x000fe4000f8e02ff */
[----:B------:R-:W-:Y:S02]  /*bf90*/  IMAD.IADD R3, R3, 0x1, R9 ;  /* 0x0000000103037824 */ /* 0x000fe400078e0209 */
[----:B------:R-:W-:Y:S02]  /*bfa0*/  IMAD R9, R21, UR4, RZ ;  /* 0x0000000415097c24 */ /* 0x000fe4000f8e02ff */
[----:B------:R-:W-:-:S04]  /*bfb0*/  IMAD.WIDE.U32 R2, R4, UR6, R2 ;  /* 0x0000000604027c25 */ /* 0x000fc8000f8e0002 */
[----:B------:R-:W-:Y:S02]  /*bfc0*/  IMAD R4, R4, UR7, R25 ;  /* 0x0000000704047c24 */ /* 0x000fe4000f8e0219 */
[C---:B------:R-:W-:Y:S02]  /*bfd0*/  IMAD R9, R8.reuse, UR5, R9 ;  /* 0x0000000508097c24 */ /* 0x040fe4000f8e0209 */
[----:B------:R-:W-:Y:S02]  /*bfe0*/  IMAD.IADD R5, R3, 0x1, R4 ;  /* 0x0000000103057824 */ /* 0x000fe400078e0204 */
[----:B------:R-:W-:Y:S02]  /*bff0*/  IMAD.MOV.U32 R4, RZ, RZ, R2 ;  /* 0x000000ffff047224 */ /* 0x000fe400078e0002 */
[----:B------:R-:W-:Y:S01]  /*c000*/  IMAD.WIDE.U32 R2, R8, UR4, RZ ;  /* 0x0000000408027c25 */ /* 0x000fe2000f8e00ff */
[----:B------:R-:W-:-:S03]  /*c010*/  ULDC.64 UR4, c[0x0][0x308] ;  /* 0x0000c20000047ab9 */ /* 0x000fc60000000a00 */
[----:B------:R-:W-:Y:S01]  /*c020*/  IMAD R8, R22, UR6, RZ ;  /* 0x0000000616087c24 */ /* 0x000fe2000f8e02ff */
[----:B------:R-:W-:Y:S01]  /*c030*/  IADD3 R3, R3, R9, RZ ;  /* 0x0000000903037210 */ /* 0x000fe20007ffe0ff */
[----:B------:R-:W-:-:S04]  /*c040*/  IMAD.WIDE.U32 R4, R16, UR4, R4 ;  /* 0x0000000410047c25 */ /* 0x000fc8000f8e0004 */
[C---:B------:R-:W-:Y:S02]  /*c050*/  IMAD R8, R7.reuse, UR7, R8 ;  /* 0x0000000707087c24 */ /* 0x040fe4000f8e0208 */
[----:B------:R-:W-:Y:S01]  /*c060*/  IMAD.WIDE.U32 R2, R7, UR6, R2 ;  /* 0x0000000607027c25 */ /* 0x000fe2000f8e0002 */
[----:B------:R-:W-:Y:S02]  /*c070*/  ULDC.64 UR6, c[0x0][0x2e8] ;  /* 0x0000ba0000067ab9 */ /* 0x000fe40000000a00 */
[----:B------:R-:W-:Y:S01]  /*c080*/  IADD3 R4, P0, R4, UR6, RZ ;  /* 0x0000000604047c10 */ /* 0x000fe2000ff1e0ff */
[----:B------:R-:W-:Y:S02]  /*c090*/  IMAD.IADD R3, R3, 0x1, R8 ;  /* 0x0000000103037824 */ /* 0x000fe400078e0208 */
[----:B------:R-:W-:-:S04]  /*c0a0*/  IMAD.WIDE.U32 R2, R16, UR4, R2 ;  /* 0x0000000410027c25 */ /* 0x000fc8000f8e0002 */
[----:B----4-:R-:W-:Y:S01]  /*c0b0*/  IMAD R9, R10, UR4, RZ ;  /* 0x000000040a097c24 */ /* 0x010fe2000f8e02ff */
[----:B------:R-:W-:Y:S01]  /*c0c0*/  UMOV UR4, 0xffffffff ;  /* 0xffffffff00047882 */ /* 0x000fe20000000000 */
[----:B------:R-:W4:Y:S02]  /*c0d0*/  S2R R10, SR_TID.X ;  /* 0x00000000000a7919 */ /* 0x000f240000002100 */
[----:B------:R-:W-:-:S05]  /*c0e0*/  IMAD R9, R16, UR5, R9 ;  /* 0x0000000510097c24 */ /* 0x000fca000f8e0209 */
[----:B------:R-:W-:Y:S02]  /*c0f0*/  IADD3.X R5, R9, UR7, R5, P0, !PT ;  /* 0x0000000709057c10 */ /* 0x000fe400087fe405 */
[----:B------:R-:W-:-:S04]  /*c100*/  IADD3 R7, P0, R2, UR6, RZ ;  /* 0x0000000602077c10 */ /* 0x000fc8000ff1e0ff */
[----:B------:R-:W-:Y:S01]  /*c110*/  IADD3.X R8, R9, UR7, R3, P0, !PT ;  /* 0x0000000709087c10 */ /* 0x000fe200087fe403 */
[----:B----4-:R-:W-:-:S05]  /*c120*/  IMAD.SHL.U32 R10, R10, 0x10, RZ ;  /* 0x000000100a0a7824 */ /* 0x010fca00078e00ff */
[----:B------:R-:W-:Y:S01]  /*c130*/  LOP3.LUT R10, R10, 0x30, RZ, 0xc0, !PT ;  /* 0x000000300a0a7812 */ /* 0x000fe200078ec0ff */
[----:B------:R-:W-:Y:S06]  /*c140*/  BRA.DIV UR4, `(.L_x_66) ;  /* 0x0000002e044c7947 */ /* 0x000fec000b800000 */
[----:B------:R-:W4:Y:S04]  /*c150*/  SHFL.IDX PT, R2, R4, RZ, 0x1c1f ;  /* 0x001c1fff04027589 */ /* 0x000f2800000e0000 */
[----:B------:R-:W5:Y:S04]  /*c160*/  SHFL.IDX PT, R3, R5, RZ, 0x1c1f ;  /* 0x001c1fff05037589 */ /* 0x000f6800000e0000 */
[----:B------:R-:W-:Y:S04]  /*c170*/  SHFL.IDX PT, R8, R8, RZ, 0x1c1f ;  /* 0x001c1fff08087589 */ /* 0x000fe800000e0000 */
[----:B------:R-:W-:Y:S01]  /*c180*/  SHFL.IDX PT, R14, R7, RZ, 0x1c1f ;  /* 0x001c1fff070e7589 */ /* 0x000fe200000e0000 */
[----:B----4-:R-:W-:-:S05]  /*c190*/  IADD3 R2, P0, R10, R2, RZ ;  /* 0x000000020a027210 */ /* 0x010fca0007f1e0ff */
[----:B-----5:R-:W-:-:S05]  /*c1a0*/  IMAD.X R3, RZ, RZ, R3, P0 ;  /* 0x000000ffff037224 */ /* 0x020fca00000e0603 */
[----:B------:R4:W-:Y:S04]  /*c1b0*/  LDGSTS.E.BYPASS.LTC128B.128 [R6+0xe000], desc[UR36][R2.64], !P2 ;  /* 0x0e00000002067fae */ /* 0x0009e8000d101d64 */
[----:B----4-:R-:W4:Y:S04]  /*c1c0*/  SHFL.IDX PT, R2, R4, 0x1, 0x1c1f ;  /* 0x003c1f0004027f89 */ /* 0x010f2800000e0000 */
[----:B------:R-:W5:Y:S01]  /*c1d0*/  SHFL.IDX PT, R3, R5, 0x1, 0x1c1f ;  /* 0x003c1f0005037f89 */ /* 0x000f6200000e0000 */
[----:B----4-:R-:W-:-:S04]  /*c1e0*/  IADD3 R2, P0, R10, R2, RZ ;  /* 0x000000020a027210 */ /* 0x010fc80007f1e0ff */
[----:B-----5:R-:W-:-:S05]  /*c1f0*/  IADD3.X R3, RZ, R3, RZ, P0, !PT ;  /* 0x00000003ff037210 */ /* 0x020fca00007fe4ff */
[----:B------:R4:W-:Y:S04]  /*c200*/  LDGSTS.E.BYPASS.LTC128B.128 [R6+0xe800], desc[UR36][R2.64], !P2 ;  /* 0x0e80000002067fae */ /* 0x0009e8000d101d64 */
[----:B----4-:R-:W4:Y:S04]  /*c210*/  SHFL.IDX PT, R2, R4, 0x2, 0x1c1f ;  /* 0x005c1f0004027f89 */ /* 0x010f2800000e0000 */
[----:B------:R-:W5:Y:S04]  /*c220*/  SHFL.IDX PT, R3, R5, 0x2, 0x1c1f ;  /* 0x005c1f0005037f89 */ /* 0x000f6800000e0000 */
[----:B------:R-:W-:Y:S01]  /*c230*/  SHFL.IDX PT, R5, R5, 0x3, 0x1c1f ;  /* 0x007c1f0005057f89 */ /* 0x000fe200000e0000 */
[----:B----4-:R-:W-:-:S05]  /*c240*/  IADD3 R2, P0, R10, R2, RZ ;  /* 0x000000020a027210 */ /* 0x010fca0007f1e0ff */
[----:B-----5:R-:W-:-:S05]  /*c250*/  IMAD.X R3, RZ, RZ, R3, P0 ;  /* 0x000000ffff037224 */ /* 0x020fca00000e0603 */
[----:B------:R4:W-:Y:S04]  /*c260*/  LDGSTS.E.BYPASS.LTC128B.128 [R6+0xf000], desc[UR36][R2.64], !P2 ;  /* 0x0f00000002067fae */ /* 0x0009e8000d101d64 */
[----:B----4-:R-:W4:Y:S02]  /*c270*/  SHFL.IDX PT, R2, R4, 0x3, 0x1c1f ;  /* 0x007c1f0004027f89 */ /* 0x010f2400000e0000 */
[----:B----4-:R-:W-:-:S05]  /*c280*/  IADD3 R2, P0, R10, R2, RZ ;  /* 0x000000020a027210 */ /* 0x010fca0007f1e0ff */
[----:B------:R-:W-:-:S05]  /*c290*/  IMAD.X R3, RZ, RZ, R5, P0 ;  /* 0x000000ffff037224 */ /* 0x000fca00000e0605 */
[----:B------:R4:W-:Y:S03]  /*c2a0*/  LDGSTS.E.BYPASS.LTC128B.128 [R6+0xf800], desc[UR36][R2.64], !P2 ;  /* 0x0f80000002067fae */ /* 0x0009e6000d101d64 */
.L_x_167:
[----:B----4-:R-:W-:-:S05]  /*c2b0*/  IADD3 R2, P0, R10, R14, RZ ;  /* 0x0000000e0a027210 */ /* 0x010fca0007f1e0ff */
[----:B------:R-:W-:Y:S01]  /*c2c0*/  IMAD.X R3, RZ, RZ, R8, P0 ;  /* 0x000000ffff037224 */ /* 0x000fe200000e0608 */
[----:B------:R-:W-:-:S04]  /*c2d0*/  PLOP3.LUT P0, PT, PT, PT, PT, 0x80, 0x0 ;  /* 0x000000000000781c */ /* 0x000fc80003f0f070 */
[----:B------:R-:W-:Y:S01]  /*c2e0*/  @!PT LDS RZ, [RZ] ;  /* 0x00000000fffff984 */ /* 0x000fe20000000800 */
[----:B------:R-:W-:Y:S01]  /*c2f0*/  @!PT LDS RZ, [RZ] ;  /* 0x00000000fffff984 */ /* 0x000fe20000000800 */
[----:B------:R-:W-:Y:S01]  /*c300*/  @!PT LDS RZ, [RZ] ;  /* 0x00000000fffff984 */ /* 0x000fe20000000800 */
[----:B------:R4:W-:Y:S01]  /*c310*/  LDGSTS.E.BYPASS.LTC128B.128 [R6+0x10000], desc[UR36][R2.64], !P2 ;  /* 0x1000000002067fae */ /* 0x0009e2000d101d64 */
[----:B------:R-:W-:-:S08]  /*c320*/  NOP ;  /* 0x0000000000007918 */ /* 0x000fd00000000000 */
.L_x_67:
[----:B------:R-:W-:Y:S02]  /*c330*/  PLOP3.LUT P2, PT, P2, P0, PT, 0xa2, 0x0 ;  /* 0x000000000000781c */ /* 0x000fe40001741472 */
[----:B------:R-:W-:-:S08]  /*c340*/  @P0 R2UR P2, UR4, R0 ;  /* 0x00000000000402ca */ /* 0x000fd00000040000 */
[----:B------:R-:W-:-:S05]  /*c350*/  @P0 PLOP3.LUT P0, PT, P2, PT, PT, 0x80, 0x0 ;  /* 0x000000000000081c */ /* 0x000fca000170f070 */
[----:B------:R-:W-:Y:S01]  /*c360*/  @!P2 SYNCS.ARRIVE.TRANS64.RED.A0T1 RZ, [UR4+0x13230], RZ ;  /* 0x013230ffffffa9a7 */ /* 0x000fe20008200404 */
[----:B------:R-:W-:Y:S07]  /*c370*/  @!P2 ARRIVES.LDGSTSBAR.64.TRANSCNT [UR4+0x13230] ;  /* 0x01323000ff00a9b0 */ /* 0x000fee0008000a84 */
[----:B------:R-:W-:Y:S05]  /*c380*/  @P0 BRA.U.ANY `(.L_x_67) ;  /* 0xfffffffd00e80947 */ /* 0x000fea000393ffff */
[----:B------:R-:W-:Y:S01]  /*c390*/  NOP ;  /* 0x0000000000007918 */ /* 0x000fe20000000000 */
[----:B----4-:R-:W-:-:S04]  /*c3a0*/  MOV R2, UR49 ;  /* 0x0000003100027c02 */ /* 0x010fc80008000f00 */
[----:B------:R-:W-:-:S13]  /*c3b0*/  ISETP.NE.AND P3, PT, R2, 0x3, PT ;  /* 0x000000030200780c */ /* 0x000fda0003f65270 */
[----:B------:R-:W-:Y:S05]  /*c3c0*/  @!P3 BRA `(.L_x_68) ;  /* 0x000000000004b947 */ /* 0x000fea0003800000 */
[----:B------:R-:W-:Y:S01]  /*c3d0*/  BPT.TRAP 0x1 ;  /* 0x000000040000795c */ /* 0x000fe20000300000 */
.L_x_68:
[----:B------:R0:W-:Y:S02]  /*c3e0*/  SYNCS.ARRIVE.TRANS64.A1T0 RZ, [R0+URZ+0x13230], RZ ;  /* 0x013230ff00ff79a7 */ /* 0x0001e4000810003f */
[----:B0-23--:R-:W-:-:S05]  /*c3f0*/  IMAD.U32 R0, RZ, RZ, UR50 ;  /* 0x00000032ff007e24 */ /* 0x00dfca000f8e00ff */
[----:B------:R-:W-:-:S13]  /*c400*/  ISETP.NE.AND P0, PT, R0, 0x3, PT ;  /* 0x000000030000780c */ /* 0x000fda0003f05270 */
[----:B------:R-:W-:Y:S05]  /*c410*/  @!P0 BRA `(.L_x_69) ;  /* 0x0000000000048947 */ /* 0x000fea0003800000 */
[----:B------:R-:W-:Y:S01]  /*c420*/  BPT.TRAP 0x1 ;  /* 0x000000040000795c */ /* 0x000fe20000300000 */
.L_x_69:
[----:B------:R-:W-:Y:S01]  /*c430*/  LOP3.LUT R3, R20, 0x1, RZ, 0x3c, !PT ;  /* 0x0000000114037812 */ /* 0x000fe200078e3cff */
[----:B------:R-:W-:Y:S01]  /*c440*/  BSSY B0, `(.L_x_70) ;  /* 0x0000005000007945 */ /* 0x000fe20003800000 */
[----:B------:R-:W-:Y:S02]  /*c450*/  LEA R0, R19, UR43, 0x3 ;  /* 0x0000002b13007c11 */ /* 0x000fe4000f8e18ff */
[----:B------:R-:W-:-:S04]  /*c460*/  SHF.L.U32 R3, R3, 0x1f, RZ ;  /* 0x0000001f03037819 */ /* 0x000fc800000006ff */
[----:B------:R-:W0:Y:S02]  /*c470*/  SYNCS.PHASECHK.TRANS64.TRYWAIT P2, [R0+URZ+0x13270], R3 ;  /* 0x01327003000075a7 */ /* 0x000e24000804017f */
[----:B0-----:R-:W-:Y:S05]  /*c480*/  @!P2 BRA `(.L_x_71) ;  /* 0x0000002c00d4a947 */ /* 0x001fea0003800000 */
.L_x_168:
[----:B------:R-:W-:Y:S05]  /*c490*/  BSYNC B0 ;  /* 0x0000000000007941 */ /* 0x000fea0003800000 */
.L_x_70:
[----:B------:R-:W-:-:S05]  /*c4a0*/  IMAD.U32 R2, RZ, RZ, UR49 ;  /* 0x00000031ff027e24 */ /* 0x000fca000f8e00ff */
[----:B------:R-:W-:-:S13]  /*c4b0*/  ISETP.NE.AND P2, PT, R2, 0x3, PT ;  /* 0x000000030200780c */ /* 0x000fda0003f45270 */
[----:B------:R-:W-:Y:S05]  /*c4c0*/  @!P2 BRA `(.L_x_72) ;  /* 0x000000000004a947 */ /* 0x000fea0003800000 */
[----:B------:R-:W-:Y:S01]  /*c4d0*/  BPT.TRAP 0x1 ;  /* 0x000000040000795c */ /* 0x000fe20000300000 */
.L_x_72:
[----:B------:R-:W-:Y:S01]  /*c4e0*/  SHF.L.U32 R5, R20, 0x1f, RZ ;  /* 0x0000001f14057819 */ /* 0x000fe200000006ff */
[----:B0-----:R-:W-:-:S03]  /*c4f0*/  IMAD R3, R19, 0x2800, RZ ;  /* 0x0000280013037824 */ /* 0x001fc600078e02ff */
[----:B------:R-:W0:Y:S02]  /*c500*/  SYNCS.PHASECHK.TRANS64.TRYWAIT P2, [R0+URZ+0x13260], R5 ;  /* 0x01326005000075a7 */ /* 0x000e24000804017f */
[----:B0-----:R-:W-:Y:S05]  /*c510*/  @!P2 BRA `(.L_x_73) ;  /* 0x0000002c00c4a947 */ /* 0x001fea0003800000 */
.L_x_169:
[----:B------:R-:W2:Y:S04]  /*c520*/  LDL R2, [R1+0x14] ;  /* 0x0000140001027983 */ /* 0x000ea80000100800 */
[----:B------:R-:W3:Y:S01]  /*c530*/  LDL R8, [R1+0x10] ;  /* 0x0000100001087983 */ /* 0x000ee20000100800 */
[----:B------:R-:W-:Y:S05]  /*c540*/  WARPSYNC.ALL ;  /* 0x0000000000007948 */ /* 0x000fea0003800000 */
[----:B------:R-:W-:-:S04]  /*c550*/  MOV R17, UR49 ;  /* 0x0000003100117c02 */ /* 0x000fc80008000f00 */
[----:B------:R-:W-:Y:S02]  /*c560*/  ISETP.NE.AND P2, PT, R17, 0x3, PT ;  /* 0x000000031100780c */ /* 0x000fe40003f45270 */
[C---:B--2---:R-:W-:Y:S02]  /*c570*/  LOP3.LUT R2, R3.reuse, R2, RZ, 0xfc, !PT ;  /* 0x0000000203027212 */ /* 0x044fe400078efcff */
[----:B---3--:R-:W-:-:S03]  /*c580*/  LOP3.LUT R3, R3, R8, RZ, 0xfc, !PT ;  /* 0x0000000803037212 */ /* 0x008fc600078efcff */
[----:B0-----:R-:W0:Y:S02]  /*c590*/  LDSM.16.MT88.4 R4, [R2+UR43+0x6000] ;  /* 0x0060002b0204783b */ /* 0x001e240008004200 */
[----:B------:R-:W-:Y:S01]  /*c5a0*/  VIADD R3, R3, UR43 ;  /* 0x0000002b03037c36 */ /* 0x000fe20008000000 */
[C-C-:B0-----:R-:W-:Y:S02]  /*c5b0*/  PRMT R12, R4.reuse, 0x6420, R5.reuse ;  /* 0x00006420040c7816 */ /* 0x141fe40000000005 */
[----:B------:R-:W-:Y:S02]  /*c5c0*/  PRMT R13, R4, 0x7531, R5 ;  /* 0x00007531040d7816 */ /* 0x000fe40000000005 */
[C-C-:B------:R-:W-:Y:S02]  /*c5d0*/  PRMT R14, R6.reuse, 0x6420, R7.reuse ;  /* 0x00006420060e7816 */ /* 0x140fe40000000007 */
[----:B------:R-:W-:-:S05]  /*c5e0*/  PRMT R15, R6, 0x7531, R7 ;  /* 0x00007531060f7816 */ /* 0x000fca0000000007 */
[----:B------:R-:W-:Y:S04]  /*c5f0*/  STSM.16.M88.4 [R3+0x1000], R12 ;  /* 0x0010000c03007844 */ /* 0x000fe80000000200 */
[----:B------:R-:W0:Y:S02]  /*c600*/  LDSM.16.MT88.4 R4, [R2+UR43+0x6800] ;  /* 0x0068002b0204783b */ /* 0x000e240008004200 */
[C-C-:B0-----:R-:W-:Y:S02]  /*c610*/  PRMT R8, R4.reuse, 0x6420, R5.reuse ;  /* 0x0000642004087816 */ /* 0x141fe40000000005 */
[----:B------:R-:W-:Y:S02]  /*c620*/  PRMT R9, R4, 0x7531, R5 ;  /* 0x0000753104097816 */ /* 0x000fe40000000005 */
[----:B------:R-:W-:-:S02]  /*c630*/  PRMT R10, R6, 0x6420, R7 ;  /* 0x00006420060a7816 */ /* 0x000fc40000000007 */
        /* <DEDUP_REMOVED lines=19> */
[----:B------:R0:W-:Y:S01]  /*c770*/  STSM.16.M88.4 [R3+0x3000], R12 ;  /* 0x0030000c03007844 */ /* 0x0001e20000000200 */
[----:B------:R-:W-:Y:S01]  /*c780*/  @!PT LDS RZ, [RZ] ;  /* 0x00000000fffff984 */ /* 0x000fe20000000800 */
[----:B------:R-:W-:Y:S01]  /*c790*/  @!PT LDS RZ, [RZ] ;  /* 0x00000000fffff984 */ /* 0x000fe20000000800 */
[----:B------:R-:W-:Y:S01]  /*c7a0*/  @!PT LDS RZ, [RZ] ;  /* 0x00000000fffff984 */ /* 0x000fe20000000800 */
[----:B------:R-:W-:Y:S01]  /*c7b0*/  @!PT LDS RZ, [RZ] ;  /* 0x00000000fffff984 */ /* 0x000fe20000000800 */
[----:B------:R2:W-:Y:S06]  /*c7c0*/  MEMBAR.ALL.CTA ;  /* 0x0000000000007992 */ /* 0x0005ec0000008000 */
[----:B--2---:R-:W2:Y:S01]  /*c7d0*/  FENCE.VIEW.ASYNC.S ;  /* 0x00000000000073c6 */ /* 0x004ea20000000000 */
[----:B------:R-:W-:Y:S05]  /*c7e0*/  @!P2 BRA `(.L_x_74) ;  /* 0x000000000004a947 */ /* 0x000fea0003800000 */
[----:B------:R-:W-:Y:S01]  /*c7f0*/  BPT.TRAP 0x1 ;  /* 0x000000040000795c */ /* 0x000fe20000300000 */
.L_x_74:
[----:B--2---:R2:W-:Y:S01]  /*c800*/  SYNCS.ARRIVE.TRANS64.A1T0 RZ, [R0+URZ+0x13250], RZ ;  /* 0x013250ff00ff79a7 */ /* 0x0045e2000810003f */
[----:B------:R-:W-:Y:S06]  /*c810*/  BAR.SYNC.DEFER_BLOCKING 0x2, 0x80 ;  /* 0x0082000000007b1d */ /* 0x000fec0000010000 */
[----:B------:R-:W-:Y:S05]  /*c820*/  @!P0 BRA `(.L_x_75) ;  /* 0x0000000000048947 */ /* 0x000fea0003800000 */
[----:B------:R-:W-:Y:S01]  /*c830*/  BPT.TRAP 0x1 ;  /* 0x000000040000795c */ /* 0x000fe20000300000 */
.L_x_75:
[----:B--2---:R-:W-:Y:S01]  /*c840*/  VIADD R0, R0, 0x13280 ;  /* 0x0001328000007836 */ /* 0x004fe20000000000 */
[----:B------:R-:W-:Y:S01]  /*c850*/  MOV R19, R26 ;  /* 0x0000001a00137202 */ /* 0x000fe20000000f00 */
[----:B0-----:R-:W-:Y:S02]  /*c860*/  IMAD.U32 R3, RZ, RZ, UR48 ;  /* 0x00000030ff037e24 */ /* 0x001fe4000f8e00ff */
[----:B------:R-:W-:-:S03]  /*c870*/  IMAD.MOV.U32 R20, RZ, RZ, R29 ;  /* 0x000000ffff147224 */ /* 0x000fc600078e001d */
[----:B------:R-:W-:-:S04]  /*c880*/  PRMT R0, R3, 0x654, R0 ;  /* 0x0000065403007816 */ /* 0x000fc80000000000 */
[----:B------:R0:W-:Y:S01]  /*c890*/  SYNCS.ARRIVE.TRANS64.RED.A1T0 RZ, [R0+URZ], RZ ;  /* 0x000000ff00ff79a7 */ /* 0x0001e2000810043f */
[----:B------:R-:W-:Y:S05]  /*c8a0*/  @P1 BRA `(.L_x_76) ;  /* 0xffffffec00041947 */ /* 0x000fea000383ffff */
.L_x_56:
[----:B0-----:R-:W-:-:S05]  /*c8b0*/  IMAD.U32 R0, RZ, RZ, UR50 ;  /* 0x00000032ff007e24 */ /* 0x001fca000f8e00ff */
[----:B------:R-:W-:-:S13]  /*c8c0*/  ISETP.NE.AND P0, PT, R0, 0x3, PT ;  /* 0x000000030000780c */ /* 0x000fda0003f05270 */
[----:B------:R-:W-:Y:S05]  /*c8d0*/  @!P0 BRA `(.L_x_77) ;  /* 0x0000000000048947 */ /* 0x000fea0003800000 */
[----:B------:R-:W-:Y:S01]  /*c8e0*/  BPT.TRAP 0x1 ;  /* 0x000000040000795c */ /* 0x000fe20000300000 */
.L_x_77:
[----:B------:R-:W-:Y:S01]  /*c8f0*/  LOP3.LUT R3, R29, 0x1, RZ, 0x3c, !PT ;  /* 0x000000011d037812 */ /* 0x000fe200078e3cff */
[----:B------:R-:W-:Y:S01]  /*c900*/  BSSY B0, `(.L_x_78) ;  /* 0x0000005000007945 */ /* 0x000fe20003800000 */
[----:B------:R-:W-:Y:S02]  /*c910*/  LEA R2, R26, UR43, 0x3 ;  /* 0x0000002b1a027c11 */ /* 0x000fe4000f8e18ff */
[----:B------:R-:W-:-:S04]  /*c920*/  SHF.L.U32 R3, R3, 0x1f, RZ ;  /* 0x0000001f03037819 */ /* 0x000fc800000006ff */
[----:B------:R-:W0:Y:S02]  /*c930*/  SYNCS.PHASECHK.TRANS64.TRYWAIT P1, [R2+URZ+0x13270], R3 ;  /* 0x01327003020075a7 */ /* 0x000e24000802017f */
[----:B0-----:R-:W-:Y:S05]  /*c940*/  @!P1 BRA `(.L_x_79) ;  /* 0x0000002800cc9947 */ /* 0x001fea0003800000 */
.L_x_170:
[----:B------:R-:W-:Y:S05]  /*c950*/  BSYNC B0 ;  /* 0x0000000000007941 */ /* 0x000fea0003800000 */
.L_x_78:
[----:B------:R-:W-:-:S05]  /*c960*/  IMAD.U32 R0, RZ, RZ, UR49 ;  /* 0x00000031ff007e24 */ /* 0x000fca000f8e00ff */
[----:B------:R-:W-:-:S13]  /*c970*/  ISETP.NE.AND P1, PT, R0, 0x3, PT ;  /* 0x000000030000780c */ /* 0x000fda0003f25270 */
[----:B------:R-:W-:Y:S05]  /*c980*/  @!P1 BRA `(.L_x_80) ;  /* 0x0000000000049947 */ /* 0x000fea0003800000 */
[----:B------:R-:W-:Y:S01]  /*c990*/  BPT.TRAP 0x1 ;  /* 0x000000040000795c */ /* 0x000fe20000300000 */
.L_x_80:
[----:B------:R-:W-:Y:S01]  /*c9a0*/  SHF.L.U32 R5, R29, 0x1f, RZ ;  /* 0x0000001f1d057819 */ /* 0x000fe200000006ff */
[----:B0-----:R-:W-:-:S03]  /*c9b0*/  IMAD R3, R26, 0x2800, RZ ;  /* 0x000028001a037824 */ /* 0x001fc600078e02ff */
[----:B------:R-:W0:Y:S02]  /*c9c0*/  SYNCS.PHASECHK.TRANS64.TRYWAIT P1, [R2+URZ+0x13260], R5 ;  /* 0x01326005020075a7 */ /* 0x000e24000802017f */
[----:B0-----:R-:W-:Y:S05]  /*c9d0*/  @!P1 BRA `(.L_x_81) ;  /* 0x0000002800bc9947 */ /* 0x001fea0003800000 */
.L_x_171:
        /* <DEDUP_REMOVED lines=46> */
.L_x_82:
[----:B--2---:R2:W-:Y:S01]  /*ccc0*/  SYNCS.ARRIVE.TRANS64.A1T0 RZ, [R2+URZ+0x13250], RZ ;  /* 0x013250ff02ff79a7 */ /* 0x0045e2000810003f */
[----:B------:R-:W-:Y:S06]  /*ccd0*/  BAR.SYNC.DEFER_BLOCKING 0x2, 0x80 ;  /* 0x0082000000007b1d */ /* 0x000fec0000010000 */
[----:B------:R-:W-:Y:S05]  /*cce0*/  @!P0 BRA `(.L_x_83) ;  /* 0x0000000000048947 */ /* 0x000fea0003800000 */
[----:B------:R-:W-:Y:S01]  /*ccf0*/  BPT.TRAP 0x1 ;  /* 0x000000040000795c */ /* 0x000fe20000300000 */
.L_x_83:
[----:B------:R-:W3:Y:S01]  /*cd00*/  LDC R4, c[0x0][0xc34] ;  /* 0x00030d00ff047b82 */ /* 0x000ee20000000800 */
[----:B------:R-:W-:Y:S01]  /*cd10*/  VIADD R26, R26, 0x1 ;  /* 0x000000011a1a7836 */ /* 0x000fe20000000000 */
[----:B------:R-:W-:Y:S01]  /*cd20*/  UIADD3 UR40, UR51, UR40, URZ ;  /* 0x0000002833287290 */ /* 0x000fe2000fffe03f */
[----:B--2---:R-:W-:Y:S01]  /*cd30*/  VIADD R2, R2, 0x13280 ;  /* 0x0001328002027836 */ /* 0x004fe20000000000 */
[----:B------:R-:W-:Y:S01]  /*cd40*/  UIADD3 UR38, UR38, 0x1, URZ ;  /* 0x0000000126267890 */ /* 0x000fe2000fffe03f */
[----:B0-----:R-:W-:Y:S01]  /*cd50*/  IMAD.U32 R3, RZ, RZ, UR48 ;  /* 0x00000030ff037e24 */ /* 0x001fe2000f8e00ff */
[----:B------:R-:W-:-:S04]  /*cd60*/  ISETP.NE.AND P0, PT, R26, 0x2, PT ;  /* 0x000000021a00780c */ /* 0x000fc80003f05270 */
[----:B------:R-:W-:Y:S02]  /*cd70*/  SEL R26, R26, RZ, P0 ;  /* 0x000000ff1a1a7207 */ /* 0x000fe40000000000 */
[----:B------:R-:W-:Y:S02]  /*cd80*/  SEL R0, RZ, 0x1, P0 ;  /* 0x00000001ff007807 */ /* 0x000fe40000000000 */
[----:B------:R-:W-:Y:S02]  /*cd90*/  PRMT R2, R3, 0x654, R2 ;  /* 0x0000065403027816 */ /* 0x000fe40000000002 */
[----:B------:R-:W-:Y:S02]  /*cda0*/  LOP3.LUT R29, R29, R0, RZ, 0x3c, !PT ;  /* 0x000000001d1d7212 */ /* 0x000fe400078e3cff */
[----:B------:R0:W-:Y:S01]  /*cdb0*/  SYNCS.ARRIVE.TRANS64.RED.A1T0 RZ, [R2+URZ], RZ ;  /* 0x000000ff02ff79a7 */ /* 0x0001e2000810043f */
[----:B---3--:R-:W-:-:S13]  /*cdc0*/  ISETP.LE.AND P0, PT, R4, UR40, PT ;  /* 0x0000002804007c0c */ /* 0x008fda000bf03270 */
[----:B0-----:R-:W-:Y:S05]  /*cdd0*/  @!P0 BRA `(.L_x_84) ;  /* 0xffffffc400508947 */ /* 0x001fea000383ffff */
[----:B------:R-:W-:-:S12]  /*cde0*/  ULOP3.LUT UR38, UR38, 0x1, URZ, 0xc, !UPT ;  /* 0x0000000126267892 */ /* 0x000fd8000f8e0c3f */
.L_x_32:
[----:B------:R-:W0:Y:S01]  /*cdf0*/  S2R R3, SR_CgaCtaId ;  /* 0x0000000000037919 */ /* 0x000e220000008800 */
[----:B------:R-:W-:Y:S02]  /*ce00*/  MOV R0, 0x400 ;  /* 0x0000040000007802 */ /* 0x000fe40000000f00 */
[----:B------:R-:W-:Y:S02]  /*ce10*/  MOV R2, UR38 ;  /* 0x0000002600027c02 */ /* 0x000fe40008000f00 */
[----:B0-----:R-:W-:Y:S02]  /*ce20*/  LEA R5, R3, R0, 0x18 ;  /* 0x0000000003057211 */ /* 0x001fe400078ec0ff */
[----:B------:R-:W-:-:S04]  /*ce30*/  SHF.L.U32 R0, R2, 0x1f, RZ ;  /* 0x0000001f02007819 */ /* 0x000fc800000006ff */
[----:B------:R-:W0:Y:S02]  /*ce40*/  SYNCS.PHASECHK.TRANS64.TRYWAIT P0, [R5+URZ+0x13220], R0 ;  /* 0x01322000050075a7 */ /* 0x000e24000800017f */
[----:B0-----:R-:W-:Y:S05]  /*ce50*/  @!P0 BRA `(.L_x_85) ;  /* 0x0000002400b08947 */ /* 0x001fea0003800000 */
.L_x_172:
[----:B------:R-:W2:Y:S02]  /*ce60*/  S2R R2, SR_TID.X ;  /* 0x0000000000027919 */ /* 0x000ea40000002100 */
[----:B--2---:R-:W-:-:S04]  /*ce70*/  SHF.R.U32.HI R2, RZ, 0x5, R2 ;  /* 0x00000005ff027819 */ /* 0x004fc80000011602 */
[----:B------:R-:W-:-:S05]  /*ce80*/  LOP3.LUT R2, R2, 0x3, RZ, 0xc0, !PT ;  /* 0x0000000302027812 */ /* 0x000fca00078ec0ff */
[----:B0-----:R-:W0:Y:S02]  /*ce90*/  SHFL.IDX PT, R0, R2, RZ, 0x1f ;  /* 0x00001fff02007589 */ /* 0x001e2400000e0000 */
[----:B0-----:R-:W-:-:S13]  /*cea0*/  ISETP.NE.AND P0, PT, R0, RZ, PT ;  /* 0x000000ff0000720c */ /* 0x001fda0003f05270 */
[----:B------:R-:W-:Y:S05]  /*ceb0*/  @P0 EXIT ;  /* 0x000000000000094d */ /* 0x000fea0003800000 */
[----:B------:R-:W-:Y:S01]  /*cec0*/  ELECT P0, URZ, PT ;  /* 0x00000000003f782f */ /* 0x000fe20003800000 */
[----:B------:R-:W-:-:S12]  /*ced0*/  BSSY B0, `(.L_x_86) ;  /* 0x0000028000007945 */ /* 0x000fd80003800000 */
[----:B------:R-:W-:Y:S05]  /*cee0*/  @!P0 BRA `(.L_x_87) ;  /* 0x0000000000988947 */ /* 0x000fea0003800000 */
[----:B------:R-:W-:-:S06]  /*cef0*/  ULOP3.LUT UR4, UR41, 0x2, URZ, 0xfc, !UPT ;  /* 0x0000000229047892 */ /* 0x000fcc000f8efc3f */
[----:B------:R-:W-:-:S05]  /*cf00*/  IMAD.U32 R0, RZ, RZ, UR4 ;  /* 0x00000004ff007e24 */ /* 0x000fca000f8e00ff */
[----:B------:R-:W-:-:S13]  /*cf10*/  ISETP.NE.AND P0, PT, R0, 0x3, PT ;  /* 0x000000030000780c */ /* 0x000fda0003f05270 */
[----:B------:R-:W-:Y:S05]  /*cf20*/  @!P0 BRA `(.L_x_88) ;  /* 0x0000000000048947 */ /* 0x000fea0003800000 */
[----:B------:R-:W-:Y:S01]  /*cf30*/  BPT.TRAP 0x1 ;  /* 0x000000040000795c */ /* 0x000fe20000300000 */
.L_x_88:
[C---:B------:R-:W-:Y:S01]  /*cf40*/  IMAD R3, R26.reuse, 0x8, R5 ;  /* 0x000000081a037824 */ /* 0x040fe200078e0205 */
[----:B------:R-:W-:Y:S01]  /*cf50*/  SHF.L.U32 R2, R29, 0x1f, RZ ;  /* 0x0000001f1d027819 */ /* 0x000fe200000006ff */
[----:B------:R-:W-:-:S03]  /*cf60*/  VIADD R26, R26, 0x1 ;  /* 0x000000011a1a7836 */ /* 0x000fc60000000000 */
[----:B------:R-:W0:Y:S02]  /*cf70*/  SYNCS.PHASECHK.TRANS64.TRYWAIT P1, [R3+URZ+0x13240], R2 ;  /* 0x01324002030075a7 */ /* 0x000e24000802017f */
[----:B------:R-:W-:-:S04]  /*cf80*/  ISETP.NE.AND P2, PT, R26, 0x2, PT ;  /* 0x000000021a00780c */ /* 0x000fc80003f45270 */
[----:B------:R-:W-:Y:S01]  /*cf90*/  SEL R0, RZ, 0x1, P2 ;  /* 0x00000001ff007807 */ /* 0x000fe20001000000 */
[----:B0-----:R-:W-:Y:S08]  /*cfa0*/  @!P1 BRA `(.L_x_89) ;  /* 0x0000002400709947 */ /* 0x001ff00003800000 */
.L_x_173:
[----:B------:R-:W-:Y:S02]  /*cfb0*/  SEL R26, R26, RZ, P2 ;  /* 0x000000ff1a1a7207 */ /* 0x000fe40001000000 */
[----:B------:R-:W-:Y:S01]  /*cfc0*/  LOP3.LUT R0, R29, R0, RZ, 0x3c, !PT ;  /* 0x000000001d007212 */ /* 0x000fe200078e3cff */
[----:B------:R-:W-:Y:S06]  /*cfd0*/  @!P0 BRA `(.L_x_90) ;  /* 0x0000000000048947 */ /* 0x000fec0003800000 */
[----:B------:R-:W-:Y:S01]  /*cfe0*/  BPT.TRAP 0x1 ;  /* 0x000000040000795c */ /* 0x000fe20000300000 */
.L_x_90:
[----:B------:R-:W-:Y:S02]  /*cff0*/  LEA R5, R26, R5, 0x3 ;  /* 0x000000051a057211 */ /* 0x000fe400078e18ff */
[----:B------:R-:W-:-:S04]  /*d000*/  SHF.L.U32 R0, R0, 0x1f, RZ ;  /* 0x0000001f00007819 */ /* 0x000fc800000006ff */
[----:B------:R-:W2:Y:S02]  /*d010*/  SYNCS.PHASECHK.TRANS64.TRYWAIT P1, [R5+URZ+0x13240], R0 ;  /* 0x01324000050075a7 */ /* 0x000ea4000802017f */
[----:B--2---:R-:W-:Y:S05]  /*d020*/  @!P1 BRA `(.L_x_91) ;  /* 0x0000002400649947 */ /* 0x004fea0003800000 */
.L_x_174:
[----:B------:R-:W-:Y:S05]  /*d030*/  @!P0 BRA `(.L_x_92) ;  /* 0x0000000000048947 */ /* 0x000fea0003800000 */
[----:B------:R-:W-:Y:S01]  /*d040*/  BPT.TRAP 0x1 ;  /* 0x000000040000795c */ /* 0x000fe20000300000 */
.L_x_92:
[----:B------:R-:W3:Y:S02]  /*d050*/  SYNCS.PHASECHK.TRANS64.TRYWAIT P1, [R3+URZ+0x13260], R2 ;  /* 0x01326002030075a7 */ /* 0x000ee4000802017f */
[----:B---3--:R-:W-:Y:S05]  /*d060*/  @!P1 BRA `(.L_x_93) ;  /* 0x0000002400689947 */ /* 0x008fea0003800000 */
.L_x_175:
[----:B------:R-:W-:Y:S05]  /*d070*/  @!P0 BRA `(.L_x_94) ;  /* 0x0000000000048947 */ /* 0x000fea0003800000 */
[----:B------:R-:W-:Y:S01]  /*d080*/  BPT.TRAP 0x1 ;  /* 0x000000040000795c */ /* 0x000fe20000300000 */
.L_x_94:
[----:B------:R-:W4:Y:S02]  /*d090*/  SYNCS.PHASECHK.TRANS64.TRYWAIT P1, [R5+URZ+0x13260], R0 ;  /* 0x01326000050075a7 */ /* 0x000f24000802017f */
[----:B----4-:R-:W-:Y:S05]  /*d0a0*/  @!P1 BRA `(.L_x_95) ;  /* 0x00000024006c9947 */ /* 0x010fea0003800000 */
.L_x_176:
[----:B------:R-:W-:Y:S05]  /*d0b0*/  @!P0 BRA `(.L_x_96) ;  /* 0x0000000000048947 */ /* 0x000fea0003800000 */
[----:B------:R-:W-:Y:S01]  /*d0c0*/  BPT.TRAP 0x1 ;  /* 0x000000040000795c */ /* 0x000fe20000300000 */
.L_x_96:
[----:B------:R-:W5:Y:S02]  /*d0d0*/  SYNCS.PHASECHK.TRANS64.TRYWAIT P1, [R3+URZ+0x13280], R2 ;  /* 0x01328002030075a7 */ /* 0x000f64000802017f */
[----:B-----5:R-:W-:Y:S05]  /*d0e0*/  @!P1 BRA `(.L_x_97) ;  /* 0x0000002400709947 */ /* 0x020fea0003800000 */
.L_x_177:
[----:B------:R-:W-:Y:S05]  /*d0f0*/  @!P0 BRA `(.L_x_98) ;  /* 0x0000000000048947 */ /* 0x000fea0003800000 */
[----:B------:R-:W-:Y:S01]  /*d100*/  BPT.TRAP 0x1 ;  /* 0x000000040000795c */ /* 0x000fe20000300000 */
.L_x_98:
[----:B------:R0:W0:Y:S02]  /*d110*/  SYNCS.PHASECHK.TRANS64.TRYWAIT P0, [R5+URZ+0x13280], R0 ;  /* 0x01328000050075a7 */ /* 0x000024000800017f */
[----:B0-----:R-:W-:Y:S05]  /*d120*/  @!P0 NANOSLEEP.SYNCS 0x989680 ;  /* 0x009896800000895d */ /* 0x001fea0003900000 */
[----:B------:R-:W0:Y:S02]  /*d130*/  @!P0 SYNCS.PHASECHK.TRANS64 P0, [R5+URZ+0x13280], R0 ;  /* 0x01328000050085a7 */ /* 0x000e24000800007f */
[----:B0-----:R-:W-:Y:S05]  /*d140*/  @!P0 BRA `(.L_x_98) ;  /* 0xfffffffc00f08947 */ /* 0x001fea000383ffff */
.L_x_87:
[----:B------:R-:W-:Y:S05]  /*d150*/  BSYNC B0 ;  /* 0x0000000000007941 */ /* 0x000fea0003800000 */
.L_x_86:
[----:B------:R-:W-:Y:S05]  /*d160*/  EXIT ;  /* 0x000000000000794d */ /* 0x000fea0003800000 */
.L_x_8:
[----:B0-----:R0:W1:Y:S02]  /*d170*/  SYNCS.PHASECHK.TRANS64.TRYWAIT P1, [R25+URZ+0x13200], R6 ;  /* 0x01320006190075a7 */ /* 0x001064000802017f */
[----:B-1----:R-:W-:Y:S05]  /*d180*/  @!P1 NANOSLEEP.SYNCS 0x989680 ;  /* 0x009896800000995d */ /* 0x002fea0003900000 */
[----:B------:R-:W1:Y:S02]  /*d190*/  @!P1 SYNCS.PHASECHK.TRANS64 P1, [R25+URZ+0x13200], R6 ;  /* 0x01320006190095a7 */ /* 0x000e64000802007f */
[----:B-1----:R-:W-:Y:S05]  /*d1a0*/  @!P1 BRA `(.L_x_8) ;  /* 0xfffffffc00f09947 */ /* 0x002fea000383ffff */
[----:B------:R-:W-:Y:S05]  /*d1b0*/  BRA `(.L_x_99) ;  /* 0xffffff4000747947 */ /* 0x000fea000383ffff */
.L_x_12:
[----:B--2---:R2:W3:Y:S02]  /*d1c0*/  SYNCS.PHASECHK.TRANS64.TRYWAIT P1, [R3+URZ+0x13230], R4 ;  /* 0x01323004030075a7 */ /* 0x0044e4000802017f */
[----:B---3--:R-:W-:Y:S05]  /*d1d0*/  @!P1 NANOSLEEP.SYNCS 0x989680 ;  /* 0x009896800000995d */ /* 0x008fea0003900000 */
[----:B------:R-:W3:Y:S02]  /*d1e0*/  @!P1 SYNCS.PHASECHK.TRANS64 P1, [R3+URZ+0x13230], R4 ;  /* 0x01323004030095a7 */ /* 0x000ee4000802007f */
[----:B---3--:R-:W-:Y:S05]  /*d1f0*/  @!P1 BRA `(.L_x_12) ;  /* 0xfffffffc00f09947 */ /* 0x008fea000383ffff */
[----:B------:R-:W-:Y:S05]  /*d200*/  BRA `(.L_x_11) ;  /* 0xffffff4000a07947 */ /* 0x000fea000383ffff */
.L_x_18:
[----:B-1----:R-:W-:-:S04]  /*d210*/  IMAD.U32 R8, RZ, RZ, UR7 ;  /* 0x00000007ff087e24 */ /* 0x002fc8000f8e00ff */
[----:B------:R1:W2:Y:S03]  /*d220*/  SYNCS.PHASECHK.TRANS64.TRYWAIT P1, [R8+URZ+0x13230], R7 ;  /* 0x01323007080075a7 */ /* 0x0002a6000802017f */
[----:B--2---:R-:W-:Y:S05]  /*d230*/  @!P1 NANOSLEEP.SYNCS 0x989680 ;  /* 0x009896800000995d */ /* 0x004fea0003900000 */
[----:B------:R-:W2:Y:S02]  /*d240*/  @!P1 SYNCS.PHASECHK.TRANS64 P1, [R8+URZ+0x13230], R7 ;  /* 0x01323007080095a7 */ /* 0x000ea4000802007f */
[----:B--2---:R-:W-:Y:S05]  /*d250*/  @!P1 BRA `(.L_x_18) ;  /* 0xfffffffc00ec9947 */ /* 0x004fea000383ffff */
[----:B------:R-:W-:Y:S05]  /*d260*/  BRA `(.L_x_17) ;  /* 0xffffff7400247947 */ /* 0x000fea000383ffff */
.L_x_22:
[----:B-1----:R-:W-:-:S04]  /*d270*/  IMAD.U32 R8, RZ, RZ, UR14 ;  /* 0x0000000eff087e24 */ /* 0x002fc8000f8e00ff */
[----:B------:R1:W2:Y:S03]  /*d280*/  SYNCS.PHASECHK.TRANS64.TRYWAIT P1, [R8+URZ+0x13250], R7 ;  /* 0x01325007080075a7 */ /* 0x0002a6000802017f */
[----:B--2---:R-:W-:Y:S05]  /*d290*/  @!P1 NANOSLEEP.SYNCS 0x989680 ;  /* 0x009896800000995d */ /* 0x004fea0003900000 */
[----:B------:R-:W2:Y:S02]  /*d2a0*/  @!P1 SYNCS.PHASECHK.TRANS64 P1, [R8+URZ+0x13250], R7 ;  /* 0x01325007080095a7 */ /* 0x000ea4000802007f */
[----:B--2---:R-:W-:Y:S05]  /*d2b0*/  @!P1 BRA `(.L_x_22) ;  /* 0xfffffffc00ec9947 */ /* 0x004fea000383ffff */
[----:B------:R-:W-:Y:S05]  /*d2c0*/  BRA `(.L_x_21) ;  /* 0xffffff7800307947 */ /* 0x000fea000383ffff */
.L_x_29:
[----:B-1----:R-:W-:-:S04]  /*d2d0*/  IMAD.U32 R3, RZ, RZ, UR7 ;  /* 0x00000007ff037e24 */ /* 0x002fc8000f8e00ff */
[----:B------:R1:W2:Y:S03]  /*d2e0*/  SYNCS.PHASECHK.TRANS64.TRYWAIT P1, [R3+URZ+0x13250], R0 ;  /* 0x01325000030075a7 */ /* 0x0002a6000802017f */
[----:B--2---:R-:W-:Y:S05]  /*d2f0*/  @!P1 NANOSLEEP.SYNCS 0x989680 ;  /* 0x009896800000995d */ /* 0x004fea0003900000 */
[----:B------:R-:W2:Y:S02]  /*d300*/  @!P1 SYNCS.PHASECHK.TRANS64 P1, [R3+URZ+0x13250], R0 ;  /* 0x01325000030095a7 */ /* 0x000ea4000802007f */
[----:B--2---:R-:W-:Y:S05]  /*d310*/  @!P1 BRA `(.L_x_29) ;  /* 0xfffffffc00ec9947 */ /* 0x004fea000383ffff */
[----:B------:R-:W-:Y:S05]  /*d320*/  BRA `(.L_x_28) ;  /* 0xffffffa000047947 */ /* 0x000fea000383ffff */
.L_x_38:
[----:B------:R-:W0:Y:S01]  /*d330*/  S2R R18, SR_TID.X ;  /* 0x0000000000127919 */ /* 0x000e220000002100 */
[----:B------:R-:W-:Y:S02]  /*d340*/  IMAD.MOV.U32 R12, RZ, RZ, RZ ;  /* 0x000000ffff0c7224 */ /* 0x000fe400078e00ff */
[----:B------:R-:W-:Y:S02]  /*d350*/  IMAD.MOV.U32 R11, RZ, RZ, 0x1f ;  /* 0x0000001fff0b7424 */ /* 0x000fe400078e00ff */
[----:B------:R-:W-:Y:S01]  /*d360*/  IMAD.MOV.U32 R15, RZ, RZ, -0x1 ;  /* 0xffffffffff0f7424 */ /* 0x000fe200078e00ff */
[----:B0-----:R-:W-:-:S04]  /*d370*/  SHF.R.U32.HI R18, RZ, 0x5, R18 ;  /* 0x00000005ff127819 */ /* 0x001fc80000011612 */
[----:B------:R-:W-:-:S04]  /*d380*/  LOP3.LUT R18, R18, 0x3, RZ, 0xc0, !PT ;  /* 0x0000000312127812 */ /* 0x000fc800078ec0ff */
[----:B------:R-:W-:-:S07]  /*d390*/  MOV R13, R18 ;  /* 0x00000012000d7202 */ /* 0x000fce0000000f00 */
[----:B-1----:R-:W-:Y:S05]  /*d3a0*/  WARPSYNC.COLLECTIVE R15, `(.L_x_100) ;  /* 0x000000000f087348 */ /* 0x002fea0003c00000 */
[----:B------:R0:W2:Y:S02]  /*d3b0*/  SHFL.IDX P6, R14, R13, R12, R11 ;  /* 0x0000000c0d0e7389 */ /* 0x0000a400000c000b */
[----:B012---:R-:W-:Y:S01]  /*d3c0*/  ENDCOLLECTIVE ;  /* 0x000000000000791b */ /* 0x007fe20003800000 */
.L_x_100:
[----:B------:R-:W-:Y:S05]  /*d3d0*/  BRA `(.L_x_101) ;  /* 0xffffffc400a87947 */ /* 0x000fea000383ffff */
.L_x_41:
[----:B-1----:R1:W2:Y:S02]  /*d3e0*/  SYNCS.PHASECHK.TRANS64.TRYWAIT P0, [R0+URZ+0x13280], R22 ;  /* 0x01328016000075a7 */ /* 0x0022a4000800017f */
[----:B--2---:R-:W-:Y:S05]  /*d3f0*/  @!P0 NANOSLEEP.SYNCS 0x989680 ;  /* 0x009896800000895d */ /* 0x004fea0003900000 */
[----:B------:R-:W2:Y:S02]  /*d400*/  @!P0 SYNCS.PHASECHK.TRANS64 P0, [R0+URZ+0x13280], R22 ;  /* 0x01328016000085a7 */ /* 0x000ea4000800007f */
[----:B--2---:R-:W-:Y:S05]  /*d410*/  @!P0 BRA `(.L_x_41) ;  /* 0xfffffffc00f08947 */ /* 0x004fea000383ffff */
[----:B------:R-:W-:Y:S05]  /*d420*/  BRA `(.L_x_102) ;  /* 0xffffffc8009c7947 */ /* 0x000fea000383ffff */
.L_x_42:
[----:B------:R-:W-:Y:S01]  /*d430*/  BSSY B0, `(.L_x_103) ;  /* 0x0000008000007945 */ /* 0x000fe20003800000 */
[----:B------:R-:W-:Y:S01]  /*d440*/  MOV R13, R10 ;  /* 0x0000000a000d7202 */ /* 0x000fe20000000f00 */
[----:B------:R-:W-:Y:S02]  /*d450*/  IMAD.MOV.U32 R12, RZ, RZ, RZ ;  /* 0x000000ffff0c7224 */ /* 0x000fe400078e00ff */
[----:B------:R-:W-:Y:S02]  /*d460*/  IMAD.MOV.U32 R11, RZ, RZ, 0x1c1f ;  /* 0x00001c1fff0b7424 */ /* 0x000fe400078e00ff */
[----:B------:R-:W-:-:S07]  /*d470*/  IMAD.MOV.U32 R15, RZ, RZ, -0x1 ;  /* 0xffffffffff0f7424 */ /* 0x000fce00078e00ff */
[----:B-1----:R-:W-:Y:S05]  /*d480*/  WARPSYNC.COLLECTIVE R15, `(.L_x_104) ;  /* 0x000000000f087348 */ /* 0x002fea0003c00000 */
[----:B------:R0:W2:Y:S02]  /*d490*/  SHFL.IDX P6, R14, R13, R12, R11 ;  /* 0x0000000c0d0e7389 */ /* 0x0000a400000c000b */
[----:B012---:R-:W-:Y:S01]  /*d4a0*/  ENDCOLLECTIVE ;  /* 0x000000000000791b */ /* 0x007fe20003800000 */
.L_x_104:
[----:B------:R-:W-:Y:S05]  /*d4b0*/  BSYNC B0 ;  /* 0x0000000000007941 */ /* 0x000fea0003800000 */
.L_x_103:
[----:B------:R-:W-:Y:S01]  /*d4c0*/  IMAD.MOV.U32 R13, RZ, RZ, R9 ;  /* 0x000000ffff0d7224 */ /* 0x000fe200078e0009 */
[----:B------:R-:W-:Y:S01]  /*d4d0*/  MOV R15, 0xffffffff ;  /* 0xffffffff000f7802 */ /* 0x000fe20000000f00 */
[----:B------:R-:W-:Y:S01]  /*d4e0*/  IMAD.MOV.U32 R12, RZ, RZ, RZ ;  /* 0x000000ffff0c7224 */ /* 0x000fe200078e00ff */
[----:B------:R-:W-:Y:S01]  /*d4f0*/  MOV R3, R14 ;  /* 0x0000000e00037202 */ /* 0x000fe20000000f00 */
[----:B------:R-:W-:Y:S01]  /*d500*/  IMAD.MOV.U32 R11, RZ, RZ, 0x1c1f ;  /* 0x00001c1fff0b7424 */ /* 0x000fe200078e00ff */
[----:B------:R-:W-:Y:S01]  /*d510*/  LOP3.LUT P1, RZ, R28, 0x1000, RZ, 0xc0, !PT ;  /* 0x000010001cff7812 */ /* 0x000fe2000782c0ff */
[----:B------:R-:W-:Y:S01]  /*d520*/  VIADD R4, R4, UR43 ;  /* 0x0000002b04047c36 */ /* 0x000fe20008000000 */
[----:B------:R-:W-:-:S13]  /*d530*/  LOP3.LUT P3, RZ, R28, 0x800, RZ, 0xc0, !PT ;  /* 0x000008001cff7812 */ /* 0x000fda000786c0ff */
[----:B------:R-:W-:Y:S05]  /*d540*/  WARPSYNC.COLLECTIVE R15, `(.L_x_105) ;  /* 0x000000000f087348 */ /* 0x000fea0003c00000 */
[----:B------:R0:W1:Y:S02]  /*d550*/  SHFL.IDX P6, R14, R13, R12, R11 ;  /* 0x0000000c0d0e7389 */ /* 0x00006400000c000b */
[----:B01----:R-:W-:Y:S01]  /*d560*/  ENDCOLLECTIVE ;  /* 0x000000000000791b */ /* 0x003fe20003800000 */
.L_x_105:
[----:B------:R-:W-:Y:S02]  /*d570*/  LOP3.LUT P2, RZ, R28, 0x400, RZ, 0xc0, !PT ;  /* 0x000004001cff7812 */ /* 0x000fe4000784c0ff */
[----:B------:R-:W-:Y:S01]  /*d580*/  MOV R13, R10 ;  /* 0x0000000a000d7202 */ /* 0x000fe20000000f00 */
[----:B------:R-:W-:Y:S02]  /*d590*/  IMAD.MOV.U32 R12, RZ, RZ, 0x1 ;  /* 0x00000001ff0c7424 */ /* 0x000fe400078e00ff */
[----:B------:R-:W-:-:S08]  /*d5a0*/  IMAD.MOV.U32 R2, RZ, RZ, R14 ;  /* 0x000000ffff027224 */ /* 0x000fd000078e000e */
[----:B------:R-:W-:Y:S05]  /*d5b0*/  WARPSYNC.COLLECTIVE R15, `(.L_x_106) ;  /* 0x000000000f087348 */ /* 0x000fea0003c00000 */
[----:B------:R0:W1:Y:S02]  /*d5c0*/  SHFL.IDX P6, R14, R13, R12, R11 ;  /* 0x0000000c0d0e7389 */ /* 0x00006400000c000b */
[----:B01----:R-:W-:Y:S01]  /*d5d0*/  ENDCOLLECTIVE ;  /* 0x000000000000791b */ /* 0x003fe20003800000 */
.L_x_106:
[----:B------:R-:W-:-:S05]  /*d5e0*/  IADD3 R2, P0, R24, R2, RZ ;  /* 0x0000000218027210 */ /* 0x000fca0007f1e0ff */
[----:B------:R-:W-:-:S05]  /*d5f0*/  IMAD.X R3, RZ, RZ, R3, P0 ;  /* 0x000000ffff037224 */ /* 0x000fca00000e0603 */
[----:B------:R-:W-:Y:S01]  /*d600*/  @!PT LDS RZ, [RZ] ;  /* 0x00000000fffff984 */ /* 0x000fe20000000800 */
[----:B------:R-:W-:Y:S01]  /*d610*/  @!PT LDS RZ, [RZ] ;  /* 0x00000000fffff984 */ /* 0x000fe20000000800 */
[----:B------:R-:W-:Y:S01]  /*d620*/  @!PT LDS RZ, [RZ] ;  /* 0x00000000fffff984 */ /* 0x000fe20000000800 */
[----:B------:R0:W-:Y:S01]  /*d630*/  LDGSTS.E.BYPASS.LTC128B.128 [R4+0x6000], desc[UR36][R2.64], !P1 ;  /* 0x0600000002047fae */ /* 0x0001e2000c901d64 */
[----:B------:R-:W-:Y:S01]  /*d640*/  IMAD.MOV.U32 R13, RZ, RZ, R9 ;  /* 0x000000ffff0d7224 */ /* 0x000fe200078e0009 */
[----:B------:R-:W-:Y:S01]  /*d650*/  LOP3.LUT P1, RZ, R28, 0x200, RZ, 0xc0, !PT ;  /* 0x000002001cff7812 */ /* 0x000fe2000782c0ff */
[----:B0-----:R-:W-:-:S12]  /*d660*/  IMAD.MOV.U32 R3, RZ, RZ, R14 ;  /* 0x000000ffff037224 */ /* 0x001fd800078e000e */
[----:B------:R-:W-:Y:S05]  /*d670*/  WARPSYNC.COLLECTIVE R15, `(.L_x_107) ;  /* 0x000000000f087348 */ /* 0x000fea0003c00000 */
[----:B------:R0:W1:Y:S02]  /*d680*/  SHFL.IDX P6, R14, R13, R12, R11 ;  /* 0x0000000c0d0e7389 */ /* 0x00006400000c000b */
[----:B01----:R-:W-:Y:S01]  /*d690*/  ENDCOLLECTIVE ;  /* 0x000000000000791b */ /* 0x003fe20003800000 */
.L_x_107:
[----:B------:R-:W-:Y:S02]  /*d6a0*/  IMAD.MOV.U32 R13, RZ, RZ, R10 ;  /* 0x000000ffff0d7224 */ /* 0x000fe400078e000a */
[----:B------:R-:W-:Y:S01]  /*d6b0*/  IMAD.MOV.U32 R12, RZ, RZ, 0x2 ;  /* 0x00000002ff0c7424 */ /* 0x000fe200078e00ff */
[----:B------:R-:W-:-:S07]  /*d6c0*/  MOV R2, R14 ;  /* 0x0000000e00027202 */ /* 0x000fce0000000f00 */
[----:B------:R-:W-:Y:S05]  /*d6d0*/  WARPSYNC.COLLECTIVE R15, `(.L_x_108) ;  /* 0x000000000f087348 */ /* 0x000fea0003c00000 */
[----:B------:R0:W1:Y:S02]  /*d6e0*/  SHFL.IDX P6, R14, R13, R12, R11 ;  /* 0x0000000c0d0e7389 */ /* 0x00006400000c000b */
[----:B01----:R-:W-:Y:S01]  /*d6f0*/  ENDCOLLECTIVE ;  /* 0x000000000000791b */ /* 0x003fe20003800000 */
.L_x_108:
[----:B------:R-:W-:-:S05]  /*d700*/  IADD3 R2, P0, R24, R2, RZ ;  /* 0x0000000218027210 */ /* 0x000fca0007f1e0ff */
[----:B------:R-:W-:-:S05]  /*d710*/  IMAD.X R3, RZ, RZ, R3, P0 ;  /* 0x000000ffff037224 */ /* 0x000fca00000e0603 */
[----:B------:R-:W-:Y:S01]  /*d720*/  @!PT LDS RZ, [RZ] ;  /* 0x00000000fffff984 */ /* 0x000fe20000000800 */
[----:B------:R-:W-:Y:S01]  /*d730*/  @!PT LDS RZ, [RZ] ;  /* 0x00000000fffff984 */ /* 0x000fe20000000800 */
[----:B------:R-:W-:Y:S01]  /*d740*/  @!PT LDS RZ, [RZ] ;  /* 0x00000000fffff984 */ /* 0x000fe20000000800 */
[----:B------:R0:W-:Y:S01]  /*d750*/  LDGSTS.E.BYPASS.LTC128B.128 [R4+0x6800], desc[UR36][R2.64], !P3 ;  /* 0x0680000002047fae */ /* 0x0001e2000d901d64 */
[----:B------:R-:W-:Y:S01]  /*d760*/  IMAD.MOV.U32 R13, RZ, RZ, R9 ;  /* 0x000000ffff0d7224 */ /* 0x000fe200078e0009 */
[----:B0-----:R-:W-:-:S07]  /*d770*/  MOV R3, R14 ;  /* 0x0000000e00037202 */ /* 0x001fce0000000f00 */
[----:B------:R-:W-:Y:S05]  /*d780*/  WARPSYNC.COLLECTIVE R15, `(.L_x_109) ;  /* 0x000000000f087348 */ /* 0x000fea0003c00000 */
[----:B------:R0:W1:Y:S02]  /*d790*/  SHFL.IDX P6, R14, R13, R12, R11 ;  /* 0x0000000c0d0e7389 */ /* 0x00006400000c000b */
[----:B01----:R-:W-:Y:S01]  /*d7a0*/  ENDCOLLECTIVE ;  /* 0x000000000000791b */ /* 0x003fe20003800000 */
.L_x_109:
[----:B------:R-:W-:Y:S01]  /*d7b0*/  MOV R13, R10 ;  /* 0x0000000a000d7202 */ /* 0x000fe20000000f00 */
[----:B------:R-:W-:Y:S02]  /*d7c0*/  IMAD.MOV.U32 R12, RZ, RZ, 0x3 ;  /* 0x00000003ff0c7424 */ /* 0x000fe400078e00ff */
[----:B------:R-:W-:-:S07]  /*d7d0*/  IMAD.MOV.U32 R2, RZ, RZ, R14 ;  /* 0x000000ffff027224 */ /* 0x000fce00078e000e */
[----:B------:R-:W-:Y:S05]  /*d7e0*/  WARPSYNC.COLLECTIVE R15, `(.L_x_110) ;  /* 0x000000000f087348 */ /* 0x000fea0003c00000 */
[----:B------:R0:W1:Y:S02]  /*d7f0*/  SHFL.IDX P6, R14, R13, R12, R11 ;  /* 0x0000000c0d0e7389 */ /* 0x00006400000c000b */
[----:B01----:R-:W-:Y:S01]  /*d800*/  ENDCOLLECTIVE ;  /* 0x000000000000791b */ /* 0x003fe20003800000 */
.L_x_110:
[----:B------:R-:W-:-:S05]  /*d810*/  IADD3 R2, P0, R24, R2, RZ ;  /* 0x0000000218027210 */ /* 0x000fca0007f1e0ff */
[----:B------:R-:W-:-:S05]  /*d820*/  IMAD.X R3, RZ, RZ, R3, P0 ;  /* 0x000000ffff037224 */ /* 0x000fca00000e0603 */
[----:B------:R-:W-:Y:S01]  /*d830*/  @!PT LDS RZ, [RZ] ;  /* 0x00000000fffff984 */ /* 0x000fe20000000800 */
[----:B------:R-:W-:Y:S01]  /*d840*/  @!PT LDS RZ, [RZ] ;  /* 0x00000000fffff984 */ /* 0x000fe20000000800 */
[----:B------:R-:W-:Y:S01]  /*d850*/  @!PT LDS RZ, [RZ] ;  /* 0x00000000fffff984 */ /* 0x000fe20000000800 */
[----:B------:R0:W-:Y:S01]  /*d860*/  LDGSTS.E.BYPASS.LTC128B.128 [R4+0x7000], desc[UR36][R2.64], !P2 ;  /* 0x0700000002047fae */ /* 0x0001e2000d101d64 */
[----:B------:R-:W-:Y:S02]  /*d870*/  IMAD.MOV.U32 R13, RZ, RZ, R9 ;  /* 0x000000ffff0d7224 */ /* 0x000fe400078e0009 */
[----:B------:R-:W-:-:S07]  /*d880*/  IMAD.MOV.U32 R10, RZ, RZ, R14 ;  /* 0x000000ffff0a7224 */ /* 0x000fce00078e000e */
[----:B0-----:R-:W-:Y:S05]  /*d890*/  WARPSYNC.COLLECTIVE R15, `(.L_x_111) ;  /* 0x000000000f087348 */ /* 0x001fea0003c00000 */
[----:B------:R1:W2:Y:S02]  /*d8a0*/  SHFL.IDX P6, R14, R13, R12, R11 ;  /* 0x0000000c0d0e7389 */ /* 0x0002a400000c000b */
[----:B012---:R-:W-:Y:S01]  /*d8b0*/  ENDCOLLECTIVE ;  /* 0x000000000000791b */ /* 0x007fe20003800000 */
.L_x_111:
[----:B------:R-:W-:Y:S02]  /*d8c0*/  IMAD.MOV.U32 R13, RZ, RZ, R17 ;  /* 0x000000ffff0d7224 */ /* 0x000fe400078e0011 */
[----:B------:R-:W-:Y:S01]  /*d8d0*/  IMAD.MOV.U32 R12, RZ, RZ, RZ ;  /* 0x000000ffff0c7224 */ /* 0x000fe200078e00ff */
[----:B------:R-:W-:-:S07]  /*d8e0*/  MOV R2, R14 ;  /* 0x0000000e00027202 */ /* 0x000fce0000000f00 */
[----:B------:R-:W-:Y:S05]  /*d8f0*/  WARPSYNC.COLLECTIVE R15, `(.L_x_112) ;  /* 0x000000000f087348 */ /* 0x000fea0003c00000 */
[----:B------:R0:W1:Y:S02]  /*d900*/  SHFL.IDX P6, R14, R13, R12, R11 ;  /* 0x0000000c0d0e7389 */ /* 0x00006400000c000b */
[----:B01----:R-:W-:Y:S01]  /*d910*/  ENDCOLLECTIVE ;  /* 0x000000000000791b */ /* 0x003fe20003800000 */
.L_x_112:
[----:B------:R-:W-:-:S05]  /*d920*/  IADD3 R2, P0, R24, R2, RZ ;  /* 0x0000000218027210 */ /* 0x000fca0007f1e0ff */
[----:B------:R-:W-:-:S05]  /*d930*/  IMAD.X R3, RZ, RZ, R10, P0 ;  /* 0x000000ffff037224 */ /* 0x000fca00000e060a */
[----:B------:R-:W-:Y:S01]  /*d940*/  @!PT LDS RZ, [RZ] ;  /* 0x00000000fffff984 */ /* 0x000fe20000000800 */
[----:B------:R-:W-:Y:S01]  /*d950*/  @!PT LDS RZ, [RZ] ;  /* 0x00000000fffff984 */ /* 0x000fe20000000800 */
[----:B------:R-:W-:Y:S01]  /*d960*/  @!PT LDS RZ, [RZ] ;  /* 0x00000000fffff984 */ /* 0x000fe20000000800 */
[----:B------:R0:W-:Y:S01]  /*d970*/  LDGSTS.E.BYPASS.LTC128B.128 [R4+0x7800], desc[UR36][R2.64], !P1 ;  /* 0x0780000002047fae */ /* 0x0001e2000c901d64 */
[----:B------:R-:W-:Y:S01]  /*d980*/  IMAD.MOV.U32 R13, RZ, RZ, R18 ;  /* 0x000000ffff0d7224 */ /* 0x000fe200078e0012 */
[----:B------:R-:W-:-:S07]  /*d990*/  MOV R17, R14 ;  /* 0x0000000e00117202 */ /* 0x000fce0000000f00 */
[----:B0-----:R-:W-:Y:S05]  /*d9a0*/  WARPSYNC.COLLECTIVE R15, `(.L_x_113) ;  /* 0x000000000f087348 */ /* 0x001fea0003c00000 */
[----:B------:R1:W2:Y:S02]  /*d9b0*/  SHFL.IDX P6, R14, R13, R12, R11 ;  /* 0x0000000c0d0e7389 */ /* 0x0002a400000c000b */
[----:B012---:R-:W-:Y:S01]  /*d9c0*/  ENDCOLLECTIVE ;  /* 0x000000000000791b */ /* 0x007fe20003800000 */
.L_x_113:
[----:B------:R-:W-:Y:S01]  /*d9d0*/  IMAD.MOV.U32 R2, RZ, RZ, R14 ;  /* 0x000000ffff027224 */ /* 0x000fe200078e000e */
[----:B------:R-:W-:Y:S06]  /*d9e0*/  BRA `(.L_x_114) ;  /* 0xffffffc800387947 */ /* 0x000fec000383ffff */
.L_x_47:
[----:B---3--:R3:W4:Y:S02]  /*d9f0*/  SYNCS.PHASECHK.TRANS64.TRYWAIT P0, [R0+URZ+0x13240], R22 ;  /* 0x01324016000075a7 */ /* 0x008724000800017f */
[----:B----4-:R-:W-:Y:S05]  /*da00*/  @!P0 NANOSLEEP.SYNCS 0x989680 ;  /* 0x009896800000895d */ /* 0x010fea0003900000 */
[----:B------:R-:W4:Y:S02]  /*da10*/  @!P0 SYNCS.PHASECHK.TRANS64 P0, [R0+URZ+0x13240], R22 ;  /* 0x01324016000085a7 */ /* 0x000f24000800007f */
[----:B----4-:R-:W-:Y:S05]  /*da20*/  @!P0 BRA `(.L_x_47) ;  /* 0xfffffffc00f08947 */ /* 0x010fea000383ffff */
[----:B------:R-:W-:Y:S05]  /*da30*/  BRA `(.L_x_115) ;  /* 0xffffffc8008c7947 */ /* 0x000fea000383ffff */
.L_x_48:
[----:B------:R-:W-:Y:S01]  /*da40*/  BSSY B0, `(.L_x_116) ;  /* 0x0000008000007945 */ /* 0x000fe20003800000 */
[----:B------:R-:W-:Y:S01]  /*da50*/  IMAD.MOV.U32 R13, RZ, RZ, R6 ;  /* 0x000000ffff0d7224 */ /* 0x000fe200078e0006 */
[----:B------:R-:W-:Y:S01]  /*da60*/  MOV R12, RZ ;  /* 0x000000ff000c7202 */ /* 0x000fe20000000f00 */
[----:B------:R-:W-:Y:S02]  /*da70*/  IMAD.MOV.U32 R11, RZ, RZ, 0x1c1f ;  /* 0x00001c1fff0b7424 */ /* 0x000fe400078e00ff */
[----:B------:R-:W-:-:S07]  /*da80*/  IMAD.MOV.U32 R15, RZ, RZ, -0x1 ;  /* 0xffffffffff0f7424 */ /* 0x000fce00078e00ff */
[----:B-123-5:R-:W-:Y:S05]  /*da90*/  WARPSYNC.COLLECTIVE R15, `(.L_x_117) ;  /* 0x000000000f087348 */ /* 0x02efea0003c00000 */
[----:B------:R0:W4:Y:S02]  /*daa0*/  SHFL.IDX P6, R14, R13, R12, R11 ;  /* 0x0000000c0d0e7389 */ /* 0x00012400000c000b */
[----:B012345:R-:W-:Y:S01]  /*dab0*/  ENDCOLLECTIVE ;  /* 0x000000000000791b */ /* 0x03ffe20003800000 */
.L_x_117:
[----:B------:R-:W-:Y:S05]  /*dac0*/  BSYNC B0 ;  /* 0x0000000000007941 */ /* 0x000fea0003800000 */
.L_x_116:
[----:B------:R-:W0:Y:S01]  /*dad0*/  S2R R18, SR_TID.X ;  /* 0x0000000000127919 */ /* 0x000e220000002100 */
[----:B------:R-:W-:Y:S01]  /*dae0*/  MOV R13, R5 ;  /* 0x00000005000d7202 */ /* 0x000fe20000000f00 */
[----:B------:R-:W-:Y:S01]  /*daf0*/  IMAD.MOV.U32 R12, RZ, RZ, RZ ;  /* 0x000000ffff0c7224 */ /* 0x000fe200078e00ff */
[----:B------:R-:W-:Y:S01]  /*db00*/  MOV R15, 0xffffffff ;  /* 0xffffffff000f7802 */ /* 0x000fe20000000f00 */
[----:B------:R-:W-:Y:S01]  /*db10*/  IMAD.MOV.U32 R11, RZ, RZ, 0x1c1f ;  /* 0x00001c1fff0b7424 */ /* 0x000fe200078e00ff */
[----:B------:R-:W-:Y:S01]  /*db20*/  ISETP.GE.AND P2, PT, R17, 0x1, PT ;  /* 0x000000011100780c */ /* 0x000fe20003f46270 */
[----:B------:R-:W-:Y:S01]  /*db30*/  IMAD.MOV.U32 R2, RZ, RZ, R14 ;  /* 0x000000ffff027224 */ /* 0x000fe200078e000e */
[----:B------:R-:W-:-:S13]  /*db40*/  LOP3.LUT P1, RZ, R28, 0x1, RZ, 0xc0, !PT ;  /* 0x000000011cff7812 */ /* 0x000fda000782c0ff */
[----:B0-----:R-:W-:Y:S05]  /*db50*/  WARPSYNC.COLLECTIVE R15, `(.L_x_118) ;  /* 0x000000000f087348 */ /* 0x001fea0003c00000 */
[----:B------:R1:W2:Y:S02]  /*db60*/  SHFL.IDX P6, R14, R13, R12, R11 ;  /* 0x0000000c0d0e7389 */ /* 0x0002a400000c000b */
[----:B012---:R-:W-:Y:S01]  /*db70*/  ENDCOLLECTIVE ;  /* 0x000000000000791b */ /* 0x007fe20003800000 */
.L_x_118:
[----:B------:R-:W-:Y:S01]  /*db80*/  IMAD.MOV.U32 R13, RZ, RZ, R6 ;  /* 0x000000ffff0d7224 */ /* 0x000fe200078e0006 */
[----:B------:R-:W-:Y:S01]  /*db90*/  MOV R12, 0x1 ;  /* 0x00000001000c7802 */ /* 0x000fe20000000f00 */
[----:B------:R-:W-:-:S05]  /*dba0*/  IMAD.SHL.U32 R18, R18, 0x10, RZ ;  /* 0x0000001012127824 */ /* 0x000fca00078e00ff */
[----:B------:R-:W-:-:S04]  /*dbb0*/  LOP3.LUT R18, R18, 0x30, RZ, 0xc0, !PT ;  /* 0x0000003012127812 */ /* 0x000fc800078ec0ff */
[----:B------:R-:W-:-:S13]  /*dbc0*/  @P2 IADD3 R9, P0, R18, R14, RZ ;  /* 0x0000000e12092210 */ /* 0x000fda0007f1e0ff */
[----:B------:R-:W-:Y:S05]  /*dbd0*/  WARPSYNC.COLLECTIVE R15, `(.L_x_119) ;  /* 0x000000000f087348 */ /* 0x000fea0003c00000 */
[----:B------:R0:W1:Y:S02]  /*dbe0*/  SHFL.IDX P6, R14, R13, R12, R11 ;  /* 0x0000000c0d0e7389 */ /* 0x00006400000c000b */
[----:B01----:R-:W-:Y:S01]  /*dbf0*/  ENDCOLLECTIVE ;  /* 0x000000000000791b */ /* 0x003fe20003800000 */
.L_x_119:
[----:B------:R-:W-:Y:S02]  /*dc00*/  @P2 IMAD.X R3, RZ, RZ, R2, P0 ;  /* 0x000000ffff032224 */ /* 0x000fe400000e0602 */
[----:B------:R-:W-:-:S05]  /*dc10*/  @P2 IMAD.MOV.U32 R2, RZ, RZ, R9 ;  /* 0x000000ffff022224 */ /* 0x000fca00078e0009 */
[----:B------:R-:W-:Y:S01]  /*dc20*/  @!PT LDS RZ, [RZ] ;  /* 0x00000000fffff984 */ /* 0x000fe20000000800 */
[----:B------:R-:W-:Y:S01]  /*dc30*/  @!PT LDS RZ, [RZ] ;  /* 0x00000000fffff984 */ /* 0x000fe20000000800 */
[----:B------:R-:W-:Y:S01]  /*dc40*/  @!PT LDS RZ, [RZ] ;  /* 0x00000000fffff984 */ /* 0x000fe20000000800 */
[----:B------:R0:W-:Y:S01]  /*dc50*/  @P2 LDGSTS.E.BYPASS.LTC128B.128 [R4+0xe000], desc[UR36][R2.64], !P1 ;  /* 0x0e00000002042fae */ /* 0x0001e2000c901d64 */
[----:B------:R-:W-:Y:S01]  /*dc60*/  ISETP.GE.AND P2, PT, R17, 0x21, PT ;  /* 0x000000211100780c */ /* 0x000fe20003f46270 */
[----:B------:R-:W-:Y:S02]  /*dc70*/  IMAD.MOV.U32 R13, RZ, RZ, R5 ;  /* 0x000000ffff0d7224 */ /* 0x000fe400078e0005 */
[----:B0-----:R-:W-:-:S10]  /*dc80*/  IMAD.MOV.U32 R2, RZ, RZ, R14 ;  /* 0x000000ffff027224 */ /* 0x001fd400078e000e */
[----:B------:R-:W-:Y:S05]  /*dc90*/  WARPSYNC.COLLECTIVE R15, `(.L_x_120) ;  /* 0x000000000f087348 */ /* 0x000fea0003c00000 */
[----:B------:R0:W1:Y:S02]  /*dca0*/  SHFL.IDX P6, R14, R13, R12, R11 ;  /* 0x0000000c0d0e7389 */ /* 0x00006400000c000b */
[----:B01----:R-:W-:Y:S01]  /*dcb0*/  ENDCOLLECTIVE ;  /* 0x000000000000791b */ /* 0x003fe20003800000 */
.L_x_120:
[----:B------:R-:W-:Y:S02]  /*dcc0*/  IMAD.MOV.U32 R13, RZ, RZ, R6 ;  /* 0x000000ffff0d7224 */ /* 0x000fe400078e0006 */
[----:B------:R-:W-:Y:S01]  /*dcd0*/  IMAD.MOV.U32 R12, RZ, RZ, 0x2 ;  /* 0x00000002ff0c7424 */ /* 0x000fe200078e00ff */
[----:B------:R-:W-:-:S13]  /*dce0*/  @P2 IADD3 R9, P0, R18, R14, RZ ;  /* 0x0000000e12092210 */ /* 0x000fda0007f1e0ff */
[----:B------:R-:W-:Y:S05]  /*dcf0*/  WARPSYNC.COLLECTIVE R15, `(.L_x_121) ;  /* 0x000000000f087348 */ /* 0x000fea0003c00000 */
[----:B------:R0:W1:Y:S02]  /*dd00*/  SHFL.IDX P6, R14, R13, R12, R11 ;  /* 0x0000000c0d0e7389 */ /* 0x00006400000c000b */
[----:B01----:R-:W-:Y:S01]  /*dd10*/  ENDCOLLECTIVE ;  /* 0x000000000000791b */ /* 0x003fe20003800000 */
.L_x_121:
[----:B------:R-:W-:Y:S01]  /*dd20*/  @P2 IMAD.X R3, RZ, RZ, R2, P0 ;  /* 0x000000ffff032224 */ /* 0x000fe200000e0602 */
[----:B------:R-:W-:-:S05]  /*dd30*/  @P2 MOV R2, R9 ;  /* 0x0000000900022202 */ /* 0x000fca0000000f00 */
[----:B------:R-:W-:Y:S01]  /*dd40*/  @!PT LDS RZ, [RZ] ;  /* 0x00000000fffff984 */ /* 0x000fe20000000800 */
[----:B------:R-:W-:Y:S01]  /*dd50*/  @!PT LDS RZ, [RZ] ;  /* 0x00000000fffff984 */ /* 0x000fe20000000800 */
[----:B------:R-:W-:Y:S01]  /*dd60*/  @!PT LDS RZ, [RZ] ;  /* 0x00000000fffff984 */ /* 0x000fe20000000800 */
[----:B------:R0:W-:Y:S01]  /*dd70*/  @P2 LDGSTS.E.BYPASS.LTC128B.128 [R4+0xe800], desc[UR36][R2.64], !P1 ;  /* 0x0e80000002042fae */ /* 0x0001e2000c901d64 */
[----:B------:R-:W-:Y:S02]  /*dd80*/  ISETP.GE.AND P2, PT, R17, 0x41, PT ;  /* 0x000000411100780c */ /* 0x000fe40003f46270 */
[----:B------:R-:W-:Y:S01]  /*dd90*/  MOV R13, R5 ;  /* 0x00000005000d7202 */ /* 0x000fe20000000f00 */
[----:B0-----:R-:W-:-:S10]  /*dda0*/  IMAD.MOV.U32 R2, RZ, RZ, R14 ;  /* 0x000000ffff027224 */ /* 0x001fd400078e000e */
[----:B------:R-:W-:Y:S05]  /*ddb0*/  WARPSYNC.COLLECTIVE R15, `(.L_x_122) ;  /* 0x000000000f087348 */ /* 0x000fea0003c00000 */
[----:B------:R0:W1:Y:S02]  /*ddc0*/  SHFL.IDX P6, R14, R13, R12, R11 ;  /* 0x0000000c0d0e7389 */ /* 0x00006400000c000b */
[----:B01----:R-:W-:Y:S01]  /*ddd0*/  ENDCOLLECTIVE ;  /* 0x000000000000791b */ /* 0x003fe20003800000 */
.L_x_122:
[----:B------:R-:W-:Y:S02]  /*dde0*/  IMAD.MOV.U32 R13, RZ, RZ, R6 ;  /* 0x000000ffff0d7224 */ /* 0x000fe400078e0006 */
[----:B------:R-:W-:Y:S01]  /*ddf0*/  IMAD.MOV.U32 R12, RZ, RZ, 0x3 ;  /* 0x00000003ff0c7424 */ /* 0x000fe200078e00ff */
[----:B------:R-:W-:-:S13]  /*de00*/  @P2 IADD3 R3, P0, R18, R14, RZ ;  /* 0x0000000e12032210 */ /* 0x000fda0007f1e0ff */
[----:B------:R-:W-:Y:S05]  /*de10*/  WARPSYNC.COLLECTIVE R15, `(.L_x_123) ;  /* 0x000000000f087348 */ /* 0x000fea0003c00000 */
[----:B------:R0:W1:Y:S02]  /*de20*/  SHFL.IDX P6, R14, R13, R12, R11 ;  /* 0x0000000c0d0e7389 */ /* 0x00006400000c000b */
[----:B01----:R-:W-:Y:S01]  /*de30*/  ENDCOLLECTIVE ;  /* 0x000000000000791b */ /* 0x003fe20003800000 */
.L_x_123:
[----:B------:R-:W-:-:S05]  /*de40*/  @P2 IMAD.X R2, RZ, RZ, R2, P0 ;  /* 0x000000ffff022224 */ /* 0x000fca00000e0602 */
[----:B------:R-:W-:-:S04]  /*de50*/  @P2 LOP3.LUT R3, R3, R2, RZ, 0x3c, !PT ;  /* 0x0000000203032212 */ /* 0x000fc800078e3cff */
[----:B------:R-:W-:Y:S01]  /*de60*/  @P2 LOP3.LUT R2, R3, R2, RZ, 0x3c, !PT ;  /* 0x0000000203022212 */ /* 0x000fe200078e3cff */
[----:B------:R-:W-:-:S03]  /*de70*/  IMAD.MOV.U32 R13, RZ, RZ, R5 ;  /* 0x000000ffff0d7224 */ /* 0x000fc600078e0005 */
[----:B------:R-:W-:-:S05]  /*de80*/  @P2 LOP3.LUT R3, R3, R2, RZ, 0x3c, !PT ;  /* 0x0000000203032212 */ /* 0x000fca00078e3cff */
[----:B------:R-:W-:Y:S01]  /*de90*/  @!PT LDS RZ, [RZ] ;  /* 0x00000000fffff984 */ /* 0x000fe20000000800 */
[----:B------:R-:W-:Y:S01]  /*dea0*/  @!PT LDS RZ, [RZ] ;  /* 0x00000000fffff984 */ /* 0x000fe20000000800 */
[----:B------:R-:W-:Y:S01]  /*deb0*/  @!PT LDS RZ, [RZ] ;  /* 0x00000000fffff984 */ /* 0x000fe20000000800 */
[----:B------:R0:W-:Y:S01]  /*dec0*/  @P2 LDGSTS.E.BYPASS.LTC128B.128 [R4+0xf000], desc[UR36][R2.64], !P1 ;  /* 0x0f00000002042fae */ /* 0x0001e2000c901d64 */
[----:B------:R-:W-:Y:S02]  /*ded0*/  ISETP.GE.AND P2, PT, R17, 0x61, PT ;  /* 0x000000611100780c */ /* 0x000fe40003f46270 */
[----:B------:R-:W-:-:S11]  /*dee0*/  MOV R6, R14 ;  /* 0x0000000e00067202 */ /* 0x000fd60000000f00 */
[----:B0-----:R-:W-:Y:S05]  /*def0*/  WARPSYNC.COLLECTIVE R15, `(.L_x_124) ;  /* 0x000000000f087348 */ /* 0x001fea0003c00000 */
[----:B------:R1:W2:Y:S02]  /*df00*/  SHFL.IDX P6, R14, R13, R12, R11 ;  /* 0x0000000c0d0e7389 */ /* 0x0002a400000c000b */
[----:B012---:R-:W-:Y:S01]  /*df10*/  ENDCOLLECTIVE ;  /* 0x000000000000791b */ /* 0x007fe20003800000 */
.L_x_124:
[----:B------:R-:W-:Y:S01]  /*df20*/  MOV R13, R7 ;  /* 0x00000007000d7202 */ /* 0x000fe20000000f00 */
[----:B------:R-:W-:Y:S02]  /*df30*/  IMAD.MOV.U32 R12, RZ, RZ, RZ ;  /* 0x000000ffff0c7224 */ /* 0x000fe400078e00ff */
[----:B------:R-:W-:-:S07]  /*df40*/  IMAD.MOV.U32 R5, RZ, RZ, R14 ;  /* 0x000000ffff057224 */ /* 0x000fce00078e000e */
[----:B------:R-:W-:Y:S05]  /*df50*/  WARPSYNC.COLLECTIVE R15, `(.L_x_125) ;  /* 0x000000000f087348 */ /* 0x000fea0003c00000 */
[----:B------:R0:W1:Y:S02]  /*df60*/  SHFL.IDX P6, R14, R13, R12, R11 ;  /* 0x0000000c0d0e7389 */ /* 0x00006400000c000b */
[----:B01----:R-:W-:Y:S01]  /*df70*/  ENDCOLLECTIVE ;  /* 0x000000000000791b */ /* 0x003fe20003800000 */
.L_x_125:
[----:B------:R-:W-:-:S04]  /*df80*/  @P2 IADD3 R5, P0, R18, R5, RZ ;  /* 0x0000000512052210 */ /* 0x000fc80007f1e0ff */
[----:B------:R-:W-:Y:S01]  /*df90*/  @P2 IADD3.X R6, RZ, R6, RZ, P0, !PT ;  /* 0x00000006ff062210 */ /* 0x000fe200007fe4ff */
[----:B------:R-:W-:-:S04]  /*dfa0*/  @P2 IMAD.MOV.U32 R2, RZ, RZ, R5 ;  /* 0x000000ffff022224 */ /* 0x000fc800078e0005 */
[----:B------:R-:W-:Y:S01]  /*dfb0*/  @P2 IMAD.MOV.U32 R3, RZ, RZ, R6 ;  /* 0x000000ffff032224 */ /* 0x000fe200078e0006 */
[----:B------:R-:W-:-:S04]  /*dfc0*/  MOV R13, R8 ;  /* 0x00000008000d7202 */ /* 0x000fc80000000f00 */
[----:B------:R-:W-:Y:S01]  /*dfd0*/  @!PT LDS RZ, [RZ] ;  /* 0x00000000fffff984 */ /* 0x000fe20000000800 */
[----:B------:R-:W-:Y:S01]  /*dfe0*/  @!PT LDS RZ, [RZ] ;  /* 0x00000000fffff984 */ /* 0x000fe20000000800 */
[----:B------:R-:W-:Y:S01]  /*dff0*/  @!PT LDS RZ, [RZ] ;  /* 0x00000000fffff984 */ /* 0x000fe20000000800 */
[----:B------:R0:W-:Y:S01]  /*e000*/  @P2 LDGSTS.E.BYPASS.LTC128B.128 [R4+0xf800], desc[UR36][R2.64], !P1 ;  /* 0x0f80000002042fae */ /* 0x0001e2000c901d64 */
[----:B------:R-:W-:-:S07]  /*e010*/  IMAD.MOV.U32 R7, RZ, RZ, R14 ;  /* 0x000000ffff077224 */ /* 0x000fce00078e000e */
[----:B0-----:R-:W-:Y:S05]  /*e020*/  WARPSYNC.COLLECTIVE R15, `(.L_x_126) ;  /* 0x000000000f087348 */ /* 0x001fea0003c00000 */
[----:B------:R1:W2:Y:S02]  /*e030*/  SHFL.IDX P6, R14, R13, R12, R11 ;  /* 0x0000000c0d0e7389 */ /* 0x0002a400000c000b */
[----:B012---:R-:W-:Y:S01]  /*e040*/  ENDCOLLECTIVE ;  /* 0x000000000000791b */ /* 0x007fe20003800000 */
.L_x_126:
[----:B------:R-:W-:Y:S05]  /*e050*/  BRA `(.L_x_127) ;  /* 0xffffffc8001c7947 */ /* 0x000fea000383ffff */
.L_x_54:
[----:B------:R-:W-:Y:S01]  /*e060*/  IMAD.MOV.U32 R13, RZ, RZ, R6 ;  /* 0x000000ffff0d7224 */ /* 0x000fe200078e0006 */
[----:B------:R-:W-:Y:S01]  /*e070*/  MOV R11, 0x1c1f ;  /* 0x00001c1f000b7802 */ /* 0x000fe20000000f00 */
[----:B------:R-:W-:Y:S02]  /*e080*/  IMAD.MOV.U32 R12, RZ, RZ, RZ ;  /* 0x000000ffff0c7224 */ /* 0x000fe400078e00ff */
[----:B------:R-:W-:Y:S02]  /*e090*/  IMAD.MOV.U32 R15, RZ, RZ, -0x1 ;  /* 0xffffffffff0f7424 */ /* 0x000fe400078e00ff */
[----:B------:R-:W-:-:S07]  /*e0a0*/  IMAD R0, R0, 0xc0, R18 ;  /* 0x000000c000007824 */ /* 0x000fce00078e0212 */
[----:B-----5:R-:W-:Y:S05]  /*e0b0*/  WARPSYNC.COLLECTIVE R15, `(.L_x_128) ;  /* 0x000000000f087348 */ /* 0x020fea0003c00000 */
[----:B------:R0:W1:Y:S02]  /*e0c0*/  SHFL.IDX P6, R14, R13, R12, R11 ;  /* 0x0000000c0d0e7389 */ /* 0x00006400000c000b */
[----:B01---5:R-:W-:Y:S01]  /*e0d0*/  ENDCOLLECTIVE ;  /* 0x000000000000791b */ /* 0x023fe20003800000 */
.L_x_128:
[C---:B------:R-:W-:Y:S02]  /*e0e0*/  ISETP.GE.AND P1, PT, R0.reuse, UR44, PT ;  /* 0x0000002c00007c0c */ /* 0x040fe4000bf26270 */
[----:B------:R-:W-:Y:S02]  /*e0f0*/  IADD3 R8, R0, 0x20, RZ ;  /* 0x0000002000087810 */ /* 0x000fe40007ffe0ff */
[----:B------:R-:W-:Y:S01]  /*e100*/  MOV R13, R4 ;  /* 0x00000004000d7202 */ /* 0x000fe20000000f00 */
[----:B------:R-:W-:-:S08]  /*e110*/  IMAD.MOV.U32 R2, RZ, RZ, R14 ;  /* 0x000000ffff027224 */ /* 0x000fd000078e000e */
[----:B------:R-:W-:Y:S05]  /*e120*/  WARPSYNC.COLLECTIVE R15, `(.L_x_129) ;  /* 0x000000000f087348 */ /* 0x000fea0003c00000 */
[----:B------:R0:W1:Y:S02]  /*e130*/  SHFL.IDX P6, R14, R13, R12, R11 ;  /* 0x0000000c0d0e7389 */ /* 0x00006400000c000b */
[----:B01----:R-:W-:Y:S01]  /*e140*/  ENDCOLLECTIVE ;  /* 0x000000000000791b */ /* 0x003fe20003800000 */
.L_x_129:
[----:B------:R-:W-:Y:S02]  /*e150*/  IMAD.MOV.U32 R13, RZ, RZ, R6 ;  /* 0x000000ffff0d7224 */ /* 0x000fe400078e0006 */
[----:B------:R-:W-:Y:S01]  /*e160*/  IMAD.MOV.U32 R12, RZ, RZ, 0x1 ;  /* 0x00000001ff0c7424 */ /* 0x000fe200078e00ff */
[----:B------:R-:W-:-:S05]  /*e170*/  @!P1 IADD3 R14, P0, R17, R14, RZ ;  /* 0x0000000e110e9210 */ /* 0x000fca0007f1e0ff */
[----:B------:R-:W-:Y:S02]  /*e180*/  @!P1 IMAD.X R3, RZ, RZ, R2, P0 ;  /* 0x000000ffff039224 */ /* 0x000fe400000e0602 */
[----:B------:R-:W-:-:S07]  /*e190*/  @!P1 IMAD.MOV.U32 R2, RZ, RZ, R14 ;  /* 0x000000ffff029224 */ /* 0x000fce00078e000e */
[----:B------:R-:W-:Y:S05]  /*e1a0*/  WARPSYNC.COLLECTIVE R15, `(.L_x_130) ;  /* 0x000000000f087348 */ /* 0x000fea0003c00000 */
[----:B------:R0:W1:Y:S02]  /*e1b0*/  SHFL.IDX P6, R14, R13, R12, R11 ;  /* 0x0000000c0d0e7389 */ /* 0x00006400000c000b */
[----:B01----:R-:W-:Y:S01]  /*e1c0*/  ENDCOLLECTIVE ;  /* 0x000000000000791b */ /* 0x003fe20003800000 */
.L_x_130:
[----:B------:R-:W-:Y:S01]  /*e1d0*/  @!PT LDS RZ, [RZ] ;  /* 0x00000000fffff984 */ /* 0x000fe20000000800 */
[----:B------:R-:W-:Y:S01]  /*e1e0*/  @!PT LDS RZ, [RZ] ;  /* 0x00000000fffff984 */ /* 0x000fe20000000800 */
[----:B------:R-:W-:Y:S01]  /*e1f0*/  @!PT LDS RZ, [RZ] ;  /* 0x00000000fffff984 */ /* 0x000fe20000000800 */
[----:B------:R0:W-:Y:S01]  /*e200*/  @!P1 LDGSTS.E.BYPASS.LTC128B.128 [R10+0xb000], desc[UR36][R2.64], !P5 ;  /* 0x0b000000020a9fae */ /* 0x0001e2000e901d64 */
[----:B------:R-:W-:Y:S01]  /*e210*/  ISETP.GE.AND P1, PT, R8, UR44, PT ;  /* 0x0000002c08007c0c */ /* 0x000fe2000bf26270 */
[----:B------:R-:W-:Y:S02]  /*e220*/  VIADD R8, R0, 0x40 ;  /* 0x0000004000087836 */ /* 0x000fe40000000000 */
[----:B------:R-:W-:Y:S01]  /*e230*/  IMAD.MOV.U32 R13, RZ, RZ, R4 ;  /* 0x000000ffff0d7224 */ /* 0x000fe200078e0004 */
[----:B0-----:R-:W-:-:S09]  /*e240*/  MOV R2, R14 ;  /* 0x0000000e00027202 */ /* 0x001fd20000000f00 */
[----:B------:R-:W-:Y:S05]  /*e250*/  WARPSYNC.COLLECTIVE R15, `(.L_x_131) ;  /* 0x000000000f087348 */ /* 0x000fea0003c00000 */
[----:B------:R0:W1:Y:S02]  /*e260*/  SHFL.IDX P6, R14, R13, R12, R11 ;  /* 0x0000000c0d0e7389 */ /* 0x00006400000c000b */
[----:B01----:R-:W-:Y:S01]  /*e270*/  ENDCOLLECTIVE ;  /* 0x000000000000791b */ /* 0x003fe20003800000 */
.L_x_131:
[----:B------:R-:W-:Y:S01]  /*e280*/  IMAD.MOV.U32 R13, RZ, RZ, R6 ;  /* 0x000000ffff0d7224 */ /* 0x000fe200078e0006 */
[----:B------:R-:W-:Y:S02]  /*e290*/  MOV R12, 0x2 ;  /* 0x00000002000c7802 */ /* 0x000fe40000000f00 */
[----:B------:R-:W-:-:S05]  /*e2a0*/  @!P1 IADD3 R14, P0, R17, R14, RZ ;  /* 0x0000000e110e9210 */ /* 0x000fca0007f1e0ff */
[----:B------:R-:W-:Y:S01]  /*e2b0*/  @!P1 IMAD.X R3, RZ, RZ, R2, P0 ;  /* 0x000000ffff039224 */ /* 0x000fe200000e0602 */
[----:B------:R-:W-:-:S07]  /*e2c0*/  @!P1 MOV R2, R14 ;  /* 0x0000000e00029202 */ /* 0x000fce0000000f00 */
[----:B------:R-:W-:Y:S05]  /*e2d0*/  WARPSYNC.COLLECTIVE R15, `(.L_x_132) ;  /* 0x000000000f087348 */ /* 0x000fea0003c00000 */
[----:B------:R0:W1:Y:S02]  /*e2e0*/  SHFL.IDX P6, R14, R13, R12, R11 ;  /* 0x0000000c0d0e7389 */ /* 0x00006400000c000b */
[----:B01----:R-:W-:Y:S01]  /*e2f0*/  ENDCOLLECTIVE ;  /* 0x000000000000791b */ /* 0x003fe20003800000 */
.L_x_132:
[----:B------:R-:W-:Y:S01]  /*e300*/  @!PT LDS RZ, [RZ] ;  /* 0x00000000fffff984 */ /* 0x000fe20000000800 */
[----:B------:R-:W-:Y:S01]  /*e310*/  @!PT LDS RZ, [RZ] ;  /* 0x00000000fffff984 */ /* 0x000fe20000000800 */
[----:B------:R-:W-:Y:S01]  /*e320*/  @!PT LDS RZ, [RZ] ;  /* 0x00000000fffff984 */ /* 0x000fe20000000800 */
[----:B------:R0:W-:Y:S01]  /*e330*/  @!P1 LDGSTS.E.BYPASS.LTC128B.128 [R10+0xb800], desc[UR36][R2.64], !P5 ;  /* 0x0b800000020a9fae */ /* 0x0001e2000e901d64 */
[----:B------:R-:W-:Y:S01]  /*e340*/  ISETP.GE.AND P1, PT, R8, UR44, PT ;  /* 0x0000002c08007c0c */ /* 0x000fe2000bf26270 */
[----:B------:R-:W-:Y:S02]  /*e350*/  IMAD.MOV.U32 R13, RZ, RZ, R4 ;  /* 0x000000ffff0d7224 */ /* 0x000fe400078e0004 */
[----:B0-----:R-:W-:-:S10]  /*e360*/  IMAD.MOV.U32 R2, RZ, RZ, R14 ;  /* 0x000000ffff027224 */ /* 0x001fd400078e000e */
[----:B------:R-:W-:Y:S05]  /*e370*/  WARPSYNC.COLLECTIVE R15, `(.L_x_133) ;  /* 0x000000000f087348 */ /* 0x000fea0003c00000 */
[----:B------:R0:W1:Y:S02]  /*e380*/  SHFL.IDX P6, R14, R13, R12, R11 ;  /* 0x0000000c0d0e7389 */ /* 0x00006400000c000b */
[----:B01----:R-:W-:Y:S01]  /*e390*/  ENDCOLLECTIVE ;  /* 0x000000000000791b */ /* 0x003fe20003800000 */
.L_x_133:
[----:B------:R-:W-:Y:S01]  /*e3a0*/  IMAD.MOV.U32 R13, RZ, RZ, R6 ;  /* 0x000000ffff0d7224 */ /* 0x000fe200078e0006 */
[----:B------:R-:W-:Y:S02]  /*e3b0*/  MOV R12, 0x3 ;  /* 0x00000003000c7802 */ /* 0x000fe40000000f00 */
[----:B------:R-:W-:-:S04]  /*e3c0*/  @!P1 IADD3 R14, P0, R17, R14, RZ ;  /* 0x0000000e110e9210 */ /* 0x000fc80007f1e0ff */
[----:B------:R-:W-:Y:S01]  /*e3d0*/  @!P1 IADD3.X R3, RZ, R2, RZ, P0, !PT ;  /* 0x00000002ff039210 */ /* 0x000fe200007fe4ff */
[----:B------:R-:W-:-:S08]  /*e3e0*/  @!P1 IMAD.MOV.U32 R2, RZ, RZ, R14 ;  /* 0x000000ffff029224 */ /* 0x000fd000078e000e */
[----:B------:R-:W-:Y:S05]  /*e3f0*/  WARPSYNC.COLLECTIVE R15, `(.L_x_134) ;  /* 0x000000000f087348 */ /* 0x000fea0003c00000 */
[----:B------:R0:W1:Y:S02]  /*e400*/  SHFL.IDX P6, R14, R13, R12, R11 ;  /* 0x0000000c0d0e7389 */ /* 0x00006400000c000b */
[----:B01----:R-:W-:Y:S01]  /*e410*/  ENDCOLLECTIVE ;  /* 0x000000000000791b */ /* 0x003fe20003800000 */
.L_x_134:
[----:B------:R-:W-:Y:S01]  /*e420*/  @!PT LDS RZ, [RZ] ;  /* 0x00000000fffff984 */ /* 0x000fe20000000800 */
[----:B------:R-:W-:Y:S01]  /*e430*/  @!PT LDS RZ, [RZ] ;  /* 0x00000000fffff984 */ /* 0x000fe20000000800 */
[----:B------:R-:W-:Y:S01]  /*e440*/  @!PT LDS RZ, [RZ] ;  /* 0x00000000fffff984 */ /* 0x000fe20000000800 */
[----:B------:R0:W-:Y:S01]  /*e450*/  @!P1 LDGSTS.E.BYPASS.LTC128B.128 [R10+0xc000], desc[UR36][R2.64], !P5 ;  /* 0x0c000000020a9fae */ /* 0x0001e2000e901d64 */
[----:B------:R-:W-:Y:S01]  /*e460*/  IMAD.MOV.U32 R13, RZ, RZ, R4 ;  /* 0x000000ffff0d7224 */ /* 0x000fe200078e0004 */
[C---:B0-----:R-:W-:Y:S01]  /*e470*/  IADD3 R2, R0.reuse, 0x60, RZ ;  /* 0x0000006000027810 */ /* 0x041fe20007ffe0ff */
[----:B------:R-:W-:-:S03]  /*e480*/  VIADD R4, R0, 0x80 ;  /* 0x0000008000047836 */ /* 0x000fc60000000000 */
[----:B------:R-:W-:Y:S01]  /*e490*/  ISETP.GE.AND P1, PT, R2, UR44, PT ;  /* 0x0000002c02007c0c */ /* 0x000fe2000bf26270 */
[----:B------:R-:W-:-:S12]  /*e4a0*/  IMAD.MOV.U32 R6, RZ, RZ, R14 ;  /* 0x000000ffff067224 */ /* 0x000fd800078e000e */
[----:B------:R-:W-:Y:S05]  /*e4b0*/  WARPSYNC.COLLECTIVE R15, `(.L_x_135) ;  /* 0x000000000f087348 */ /* 0x000fea0003c00000 */
[----:B------:R0:W1:Y:S02]  /*e4c0*/  SHFL.IDX P6, R14, R13, R12, R11 ;  /* 0x0000000c0d0e7389 */ /* 0x00006400000c000b */
[----:B01----:R-:W-:Y:S01]  /*e4d0*/  ENDCOLLECTIVE ;  /* 0x000000000000791b */ /* 0x003fe20003800000 */
.L_x_135:
[----:B------:R-:W-:Y:S01]  /*e4e0*/  MOV R13, R7 ;  /* 0x00000007000d7202 */ /* 0x000fe20000000f00 */
[----:B------:R-:W-:Y:S01]  /*e4f0*/  IMAD.MOV.U32 R12, RZ, RZ, RZ ;  /* 0x000000ffff0c7224 */ /* 0x000fe200078e00ff */
[----:B------:R-:W-:-:S13]  /*e500*/  @!P1 IADD3 R2, P0, R17, R14, RZ ;  /* 0x0000000e11029210 */ /* 0x000fda0007f1e0ff */
[----:B------:R-:W-:Y:S05]  /*e510*/  WARPSYNC.COLLECTIVE R15, `(.L_x_136) ;  /* 0x000000000f087348 */ /* 0x000fea0003c00000 */
[----:B------:R0:W1:Y:S02]  /*e520*/  SHFL.IDX P6, R14, R13, R12, R11 ;  /* 0x0000000c0d0e7389 */ /* 0x00006400000c000b */
[----:B01----:R-:W-:Y:S01]  /*e530*/  ENDCOLLECTIVE ;  /* 0x000000000000791b */ /* 0x003fe20003800000 */
.L_x_136:
[----:B------:R-:W-:-:S05]  /*e540*/  @!P1 IMAD.X R3, RZ, RZ, R6, P0 ;  /* 0x000000ffff039224 */ /* 0x000fca00000e0606 */
[----:B------:R-:W-:Y:S01]  /*e550*/  @!PT LDS RZ, [RZ] ;  /* 0x00000000fffff984 */ /* 0x000fe20000000800 */
[----:B------:R-:W-:Y:S01]  /*e560*/  @!PT LDS RZ, [RZ] ;  /* 0x00000000fffff984 */ /* 0x000fe20000000800 */
[----:B------:R-:W-:Y:S01]  /*e570*/  @!PT LDS RZ, [RZ] ;  /* 0x00000000fffff984 */ /* 0x000fe20000000800 */
[----:B------:R0:W-:Y:S01]  /*e580*/  @!P1 LDGSTS.E.BYPASS.LTC128B.128 [R10+0xc800], desc[UR36][R2.64], !P5 ;  /* 0x0c800000020a9fae */ /* 0x0001e2000e901d64 */
[----:B------:R-:W-:Y:S02]  /*e590*/  ISETP.GE.AND P1, PT, R4, UR44, PT ;  /* 0x0000002c04007c0c */ /* 0x000fe4000bf26270 */
[----:B------:R-:W-:Y:S01]  /*e5a0*/  MOV R13, R5 ;  /* 0x00000005000d7202 */ /* 0x000fe20000000f00 */
[----:B0-----:R-:W-:-:S10]  /*e5b0*/  IMAD.MOV.U32 R2, RZ, RZ, R14 ;  /* 0x000000ffff027224 */ /* 0x001fd400078e000e */
[----:B------:R-:W-:Y:S05]  /*e5c0*/  WARPSYNC.COLLECTIVE R15, `(.L_x_137) ;  /* 0x000000000f087348 */ /* 0x000fea0003c00000 */
[----:B------:R0:W1:Y:S02]  /*e5d0*/  SHFL.IDX P6, R14, R13, R12, R11 ;  /* 0x0000000c0d0e7389 */ /* 0x00006400000c000b */
[----:B01----:R-:W-:Y:S01]  /*e5e0*/  ENDCOLLECTIVE ;  /* 0x000000000000791b */ /* 0x003fe20003800000 */
.L_x_137:
[----:B------:R-:W-:Y:S01]  /*e5f0*/  MOV R13, R7 ;  /* 0x00000007000d7202 */ /* 0x000fe20000000f00 */
[----:B------:R-:W-:Y:S01]  /*e600*/  IMAD.MOV.U32 R12, RZ, RZ, 0x1 ;  /* 0x00000001ff0c7424 */ /* 0x000fe200078e00ff */
[----:B------:R-:W-:-:S05]  /*e610*/  @!P1 IADD3 R14, P0, R17, R14, RZ ;  /* 0x0000000e110e9210 */ /* 0x000fca0007f1e0ff */
[----:B------:R-:W-:Y:S02]  /*e620*/  @!P1 IMAD.X R3, RZ, RZ, R2, P0 ;  /* 0x000000ffff039224 */ /* 0x000fe400000e0602 */
[----:B------:R-:W-:-:S07]  /*e630*/  @!P1 IMAD.MOV.U32 R2, RZ, RZ, R14 ;  /* 0x000000ffff029224 */ /* 0x000fce00078e000e */
[----:B------:R-:W-:Y:S05]  /*e640*/  WARPSYNC.COLLECTIVE R15, `(.L_x_138) ;  /* 0x000000000f087348 */ /* 0x000fea0003c00000 */
[----:B------:R0:W1:Y:S02]  /*e650*/  SHFL.IDX P6, R14, R13, R12, R11 ;  /* 0x0000000c0d0e7389 */ /* 0x00006400000c000b */
[----:B01----:R-:W-:Y:S01]  /*e660*/  ENDCOLLECTIVE ;  /* 0x000000000000791b */ /* 0x003fe20003800000 */
.L_x_138:
[----:B------:R-:W-:Y:S01]  /*e670*/  @!PT LDS RZ, [RZ] ;  /* 0x00000000fffff984 */ /* 0x000fe20000000800 */
[----:B------:R-:W-:Y:S01]  /*e680*/  @!PT LDS RZ, [RZ] ;  /* 0x00000000fffff984 */ /* 0x000fe20000000800 */
[----:B------:R-:W-:Y:S01]  /*e690*/  @!PT LDS RZ, [RZ] ;  /* 0x00000000fffff984 */ /* 0x000fe20000000800 */
[----:B------:R0:W-:Y:S01]  /*e6a0*/  @!P1 LDGSTS.E.BYPASS.LTC128B.128 [R10+0xd000], desc[UR36][R2.64], !P5 ;  /* 0x0d000000020a9fae */ /* 0x0001e2000e901d64 */
[----:B------:R-:W-:Y:S01]  /*e6b0*/  MOV R13, R5 ;  /* 0x00000005000d7202 */ /* 0x000fe20000000f00 */
[----:B------:R-:W-:-:S07]  /*e6c0*/  IMAD.MOV.U32 R7, RZ, RZ, R14 ;  /* 0x000000ffff077224 */ /* 0x000fce00078e000e */
[----:B0-----:R-:W-:Y:S05]  /*e6d0*/  WARPSYNC.COLLECTIVE R15, `(.L_x_139) ;  /* 0x000000000f087348 */ /* 0x001fea0003c00000 */
[----:B------:R1:W2:Y:S02]  /*e6e0*/  SHFL.IDX P6, R14, R13, R12, R11 ;  /* 0x0000000c0d0e7389 */ /* 0x0002a400000c000b */
[----:B012---:R-:W-:Y:S01]  /*e6f0*/  ENDCOLLECTIVE ;  /* 0x000000000000791b */ /* 0x007fe20003800000 */
.L_x_139:
[----:B------:R-:W-:Y:S05]  /*e700*/  BRA `(.L_x_140) ;  /* 0xffffffcc000c7947 */ /* 0x000fea000383ffff */
.L_x_55:
[----:B0-----:R-:W-:-:S04]  /*e710*/  IMAD.U32 R3, RZ, RZ, UR43 ;  /* 0x0000002bff037e24 */ /* 0x001fc8000f8e00ff */
[----:B------:R0:W1:Y:S03]  /*e720*/  SYNCS.PHASECHK.TRANS64.TRYWAIT P0, [R3+URZ+0x13220], R0 ;  /* 0x01322000030075a7 */ /* 0x000066000800017f */
[----:B-1----:R-:W-:Y:S05]  /*e730*/  @!P0 NANOSLEEP.SYNCS 0x989680 ;  /* 0x009896800000895d */ /* 0x002fea0003900000 */
[----:B------:R-:W1:Y:S02]  /*e740*/  @!P0 SYNCS.PHASECHK.TRANS64 P0, [R3+URZ+0x13220], R0 ;  /* 0x01322000030085a7 */ /* 0x000e64000800007f */
[----:B-1----:R-:W-:Y:S05]  /*e750*/  @!P0 BRA `(.L_x_55) ;  /* 0xfffffffc00ec8947 */ /* 0x002fea000383ffff */
[----:B------:R-:W-:Y:S05]  /*e760*/  BRA `(.L_x_141) ;  /* 0xffffffcc003c7947 */ /* 0x000fea000383ffff */
.L_x_59:
[----:B0-----:R0:W1:Y:S02]  /*e770*/  SYNCS.PHASECHK.TRANS64.TRYWAIT P0, [R0+URZ+0x13280], R24 ;  /* 0x01328018000075a7 */ /* 0x001064000800017f */
[----:B-1----:R-:W-:Y:S05]  /*e780*/  @!P0 NANOSLEEP.SYNCS 0x989680 ;  /* 0x009896800000895d */ /* 0x002fea0003900000 */
[----:B------:R-:W1:Y:S02]  /*e790*/  @!P0 SYNCS.PHASECHK.TRANS64 P0, [R0+URZ+0x13280], R24 ;  /* 0x01328018000085a7 */ /* 0x000e64000800007f */
[----:B-1----:R-:W-:Y:S05]  /*e7a0*/  @!P0 BRA `(.L_x_59) ;  /* 0xfffffffc00f08947 */ /* 0x002fea000383ffff */
[----:B------:R-:W-:Y:S05]  /*e7b0*/  BRA `(.L_x_142) ;  /* 0xffffffd000647947 */ /* 0x000fea000383ffff */
.L_x_60:
[----:B------:R-:W-:Y:S01]  /*e7c0*/  BSSY B0, `(.L_x_143) ;  /* 0x0000008000007945 */ /* 0x000fe20003800000 */
[----:B------:R-:W-:Y:S01]  /*e7d0*/  IMAD.MOV.U32 R13, RZ, RZ, R10 ;  /* 0x000000ffff0d7224 */ /* 0x000fe200078e000a */
[----:B------:R-:W-:Y:S01]  /*e7e0*/  MOV R12, RZ ;  /* 0x000000ff000c7202 */ /* 0x000fe20000000f00 */
[----:B------:R-:W-:Y:S02]  /*e7f0*/  IMAD.MOV.U32 R11, RZ, RZ, 0x1c1f ;  /* 0x00001c1fff0b7424 */ /* 0x000fe400078e00ff */
[----:B------:R-:W-:-:S07]  /*e800*/  IMAD.MOV.U32 R15, RZ, RZ, -0x1 ;  /* 0xffffffffff0f7424 */ /* 0x000fce00078e00ff */
[----:B0-----:R-:W-:Y:S05]  /*e810*/  WARPSYNC.COLLECTIVE R15, `(.L_x_144) ;  /* 0x000000000f087348 */ /* 0x001fea0003c00000 */
[----:B------:R1:W2:Y:S02]  /*e820*/  SHFL.IDX P6, R14, R13, R12, R11 ;  /* 0x0000000c0d0e7389 */ /* 0x0002a400000c000b */
[----:B012---:R-:W-:Y:S01]  /*e830*/  ENDCOLLECTIVE ;  /* 0x000000000000791b */ /* 0x007fe20003800000 */
.L_x_144:
[----:B------:R-:W-:Y:S05]  /*e840*/  BSYNC B0 ;  /* 0x0000000000007941 */ /* 0x000fea0003800000 */
.L_x_143:
[----:B------:R-:W0:Y:S01]  /*e850*/  S2R R2, SR_TID.X ;  /* 0x0000000000027919 */ /* 0x000e220000002100 */
[----:B------:R-:W-:Y:S01]  /*e860*/  IMAD.MOV.U32 R13, RZ, RZ, R9 ;  /* 0x000000ffff0d7224 */ /* 0x000fe200078e0009 */
[----:B------:R-:W-:Y:S01]  /*e870*/  MOV R11, 0x1c1f ;  /* 0x00001c1f000b7802 */ /* 0x000fe20000000f00 */
[----:B------:R-:W-:Y:S01]  /*e880*/  IMAD.MOV.U32 R12, RZ, RZ, RZ ;  /* 0x000000ffff0c7224 */ /* 0x000fe200078e00ff */
[----:B------:R-:W-:Y:S01]  /*e890*/  MOV R3, R14 ;  /* 0x0000000e00037202 */ /* 0x000fe20000000f00 */
[----:B------:R-:W-:Y:S02]  /*e8a0*/  IMAD.MOV.U32 R15, RZ, RZ, -0x1 ;  /* 0xffffffffff0f7424 */ /* 0x000fe400078e00ff */
[----:B------:R-:W-:-:S07]  /*e8b0*/  VIADD R6, R6, UR43 ;  /* 0x0000002b06067c36 */ /* 0x000fce0008000000 */
[----:B0-----:R-:W-:Y:S05]  /*e8c0*/  WARPSYNC.COLLECTIVE R15, `(.L_x_145) ;  /* 0x000000000f087348 */ /* 0x001fea0003c00000 */
[----:B------:R1:W2:Y:S02]  /*e8d0*/  SHFL.IDX P6, R14, R13, R12, R11 ;  /* 0x0000000c0d0e7389 */ /* 0x0002a400000c000b */
[----:B012---:R-:W-:Y:S01]  /*e8e0*/  ENDCOLLECTIVE ;  /* 0x000000000000791b */ /* 0x007fe20003800000 */
.L_x_145:
[----:B------:R-:W-:Y:S01]  /*e8f0*/  MOV R13, R10 ;  /* 0x0000000a000d7202 */ /* 0x000fe20000000f00 */
[----:B------:R-:W-:Y:S02]  /*e900*/  IMAD.MOV.U32 R12, RZ, RZ, 0x1 ;  /* 0x00000001ff0c7424 */ /* 0x000fe400078e00ff */
[----:B------:R-:W-:Y:S01]  /*e910*/  IMAD.SHL.U32 R15, R2, 0x10, RZ ;  /* 0x00000010020f7824 */ /* 0x000fe200078e00ff */
[----:B------:R-:W-:-:S04]  /*e920*/  MOV R2, R14 ;  /* 0x0000000e00027202 */ /* 0x000fc80000000f00 */
[----:B------:R-:W-:-:S04]  /*e930*/  LOP3.LUT R15, R15, 0x30, RZ, 0xc0, !PT ;  /* 0x000000300f0f7812 */ /* 0x000fc800078ec0ff */
[----:B------:R-:W-:Y:S01]  /*e940*/  IADD3 R2, P0, R15, R2, RZ ;  /* 0x000000020f027210 */ /* 0x000fe20007f1e0ff */
[----:B------:R-:W-:-:S04]  /*e950*/  IMAD.MOV.U32 R15, RZ, RZ, -0x1 ;  /* 0xffffffffff0f7424 */ /* 0x000fc800078e00ff */
[----:B------:R-:W-:-:S08]  /*e960*/  IMAD.X R3, RZ, RZ, R3, P0 ;  /* 0x000000ffff037224 */ /* 0x000fd000000e0603 */
[----:B------:R-:W-:Y:S05]  /*e970*/  WARPSYNC.COLLECTIVE R15, `(.L_x_146) ;  /* 0x000000000f087348 */ /* 0x000fea0003c00000 */
[----:B------:R0:W1:Y:S02]  /*e980*/  SHFL.IDX P6, R14, R13, R12, R11 ;  /* 0x0000000c0d0e7389 */ /* 0x00006400000c000b */
[----:B01----:R-:W-:Y:S01]  /*e990*/  ENDCOLLECTIVE ;  /* 0x000000000000791b */ /* 0x003fe20003800000 */
.L_x_146:
[----:B------:R-:W-:Y:S01]  /*e9a0*/  @!PT LDS RZ, [RZ] ;  /* 0x00000000fffff984 */ /* 0x000fe20000000800 */
[----:B------:R-:W-:Y:S01]  /*e9b0*/  @!PT LDS RZ, [RZ] ;  /* 0x00000000fffff984 */ /* 0x000fe20000000800 */
[----:B------:R-:W-:Y:S01]  /*e9c0*/  @!PT LDS RZ, [RZ] ;  /* 0x00000000fffff984 */ /* 0x000fe20000000800 */
[----:B------:R0:W-:Y:S01]  /*e9d0*/  LDGSTS.E.BYPASS.LTC128B.128 [R6+0x6000], desc[UR36][R2.64], !P2 ;  /* 0x0600000002067fae */ /* 0x0001e2000d101d64 */
[----:B------:R-:W-:Y:S01]  /*e9e0*/  IMAD.MOV.U32 R13, RZ, RZ, R9 ;  /* 0x000000ffff0d7224 */ /* 0x000fe200078e0009 */
[----:B0-----:R-:W0:Y:S01]  /*e9f0*/  S2R R2, SR_TID.X ;  /* 0x0000000000027919 */ /* 0x001e220000002100 */
[----:B------:R-:W-:-:S07]  /*ea00*/  MOV R3, R14 ;  /* 0x0000000e00037202 */ /* 0x000fce0000000f00 */
[----:B0-----:R-:W-:Y:S05]  /*ea10*/  WARPSYNC.COLLECTIVE R15, `(.L_x_147) ;  /* 0x000000000f087348 */ /* 0x001fea0003c00000 */
[----:B------:R1:W2:Y:S02]  /*ea20*/  SHFL.IDX P6, R14, R13, R12, R11 ;  /* 0x0000000c0d0e7389 */ /* 0x0002a400000c000b */
[----:B012---:R-:W-:Y:S01]  /*ea30*/  ENDCOLLECTIVE ;  /* 0x000000000000791b */ /* 0x007fe20003800000 */
.L_x_147:
[----:B------:R-:W-:Y:S01]  /*ea40*/  IMAD.MOV.U32 R13, RZ, RZ, R10 ;  /* 0x000000ffff0d7224 */ /* 0x000fe200078e000a */
[----:B------:R-:W-:Y:S01]  /*ea50*/  MOV R12, 0x2 ;  /* 0x00000002000c7802 */ /* 0x000fe20000000f00 */
        /* <DEDUP_REMOVED lines=9> */
.L_x_148:
[----:B------:R-:W-:Y:S01]  /*eaf0*/  @!PT LDS RZ, [RZ] ;  /* 0x00000000fffff984 */ /* 0x000fe20000000800 */
[----:B------:R-:W-:Y:S01]  /*eb00*/  @!PT LDS RZ, [RZ] ;  /* 0x00000000fffff984 */ /* 0x000fe20000000800 */
[----:B------:R-:W-:Y:S01]  /*eb10*/  @!PT LDS RZ, [RZ] ;  /* 0x00000000fffff984 */ /* 0x000fe20000000800 */
[----:B------:R0:W-:Y:S01]  /*eb20*/  LDGSTS.E.BYPASS.LTC128B.128 [R6+0x6800], desc[UR36][R2.64], !P2 ;  /* 0x0680000002067fae */ /* 0x0001e2000d101d64 */
[----:B------:R-:W-:Y:S01]  /*eb30*/  MOV R13, R9 ;  /* 0x00000009000d7202 */ /* 0x000fe20000000f00 */
[----:B0-----:R-:W0:Y:S01]  /*eb40*/  S2R R2, SR_TID.X ;  /* 0x0000000000027919 */ /* 0x001e220000002100 */
[----:B------:R-:W-:-:S07]  /*eb50*/  IMAD.MOV.U32 R3, RZ, RZ, R14 ;  /* 0x000000ffff037224 */ /* 0x000fce00078e000e */
[----:B0-----:R-:W-:Y:S05]  /*eb60*/  WARPSYNC.COLLECTIVE R15, `(.L_x_149) ;  /* 0x000000000f087348 */ /* 0x001fea0003c00000 */
[----:B------:R1:W2:Y:S02]  /*eb70*/  SHFL.IDX P6, R14, R13, R12, R11 ;  /* 0x0000000c0d0e7389 */ /* 0x0002a400000c000b */
[----:B012---:R-:W-:Y:S01]  /*eb80*/  ENDCOLLECTIVE ;  /* 0x000000000000791b */ /* 0x007fe20003800000 */
.L_x_149:
[----:B------:R-:W-:Y:S02]  /*eb90*/  IMAD.MOV.U32 R13, RZ, RZ, R10 ;  /* 0x000000ffff0d7224 */ /* 0x000fe400078e000a */
[----:B------:R-:W-:Y:S02]  /*eba0*/  IMAD.MOV.U32 R12, RZ, RZ, 0x3 ;  /* 0x00000003ff0c7424 */ /* 0x000fe400078e00ff */
[----:B------:R-:W-:Y:S02]  /*ebb0*/  IMAD.SHL.U32 R15, R2, 0x10, RZ ;  /* 0x00000010020f7824 */ /* 0x000fe400078e00ff */
[----:B------:R-:W-:-:S03]  /*ebc0*/  IMAD.MOV.U32 R2, RZ, RZ, R14 ;  /* 0x000000ffff027224 */ /* 0x000fc600078e000e */
[----:B------:R-:W-:-:S04]  /*ebd0*/  LOP3.LUT R15, R15, 0x30, RZ, 0xc0, !PT ;  /* 0x000000300f0f7812 */ /* 0x000fc800078ec0ff */
[----:B------:R-:W-:Y:S02]  /*ebe0*/  IADD3 R2, P0, R15, R2, RZ ;  /* 0x000000020f027210 */ /* 0x000fe40007f1e0ff */
[----:B------:R-:W-:Y:S02]  /*ebf0*/  MOV R15, 0xffffffff ;  /* 0xffffffff000f7802 */ /* 0x000fe40000000f00 */
[----:B------:R-:W-:-:S09]  /*ec00*/  IADD3.X R3, RZ, R3, RZ, P0, !PT ;  /* 0x00000003ff037210 */ /* 0x000fd200007fe4ff */
[----:B------:R-:W-:Y:S05]  /*ec10*/  WARPSYNC.COLLECTIVE R15, `(.L_x_150) ;  /* 0x000000000f087348 */ /* 0x000fea0003c00000 */
[----:B------:R0:W1:Y:S02]  /*ec20*/  SHFL.IDX P6, R14, R13, R12, R11 ;  /* 0x0000000c0d0e7389 */ /* 0x00006400000c000b */
[----:B01----:R-:W-:Y:S01]  /*ec30*/  ENDCOLLECTIVE ;  /* 0x000000000000791b */ /* 0x003fe20003800000 */
.L_x_150:
[----:B------:R-:W-:Y:S01]  /*ec40*/  @!PT LDS RZ, [RZ] ;  /* 0x00000000fffff984 */ /* 0x000fe20000000800 */
[----:B------:R-:W-:Y:S01]  /*ec50*/  @!PT LDS RZ, [RZ] ;  /* 0x00000000fffff984 */ /* 0x000fe20000000800 */
[----:B------:R-:W-:Y:S01]  /*ec60*/  @!PT LDS RZ, [RZ] ;  /* 0x00000000fffff984 */ /* 0x000fe20000000800 */
[----:B------:R0:W-:Y:S01]  /*ec70*/  LDGSTS.E.BYPASS.LTC128B.128 [R6+0x7000], desc[UR36][R2.64], !P2 ;  /* 0x0700000002067fae */ /* 0x0001e2000d101d64 */
[----:B------:R-:W-:Y:S01]  /*ec80*/  IMAD.MOV.U32 R13, RZ, RZ, R9 ;  /* 0x000000ffff0d7224 */ /* 0x000fe200078e0009 */
[----:B0-----:R-:W0:Y:S01]  /*ec90*/  S2R R3, SR_TID.X ;  /* 0x0000000000037919 */ /* 0x001e220000002100 */
[----:B------:R-:W-:-:S07]  /*eca0*/  IMAD.MOV.U32 R10, RZ, RZ, R14 ;  /* 0x000000ffff0a7224 */ /* 0x000fce00078e000e */
[----:B0-----:R-:W-:Y:S05]  /*ecb0*/  WARPSYNC.COLLECTIVE R15, `(.L_x_151) ;  /* 0x000000000f087348 */ /* 0x001fea0003c00000 */
[----:B------:R1:W2:Y:S02]  /*ecc0*/  SHFL.IDX P6, R14, R13, R12, R11 ;  /* 0x0000000c0d0e7389 */ /* 0x0002a400000c000b */
[----:B012---:R-:W-:Y:S01]  /*ecd0*/  ENDCOLLECTIVE ;  /* 0x000000000000791b */ /* 0x007fe20003800000 */
.L_x_151:
[----:B------:R-:W-:Y:S01]  /*ece0*/  MOV R13, R17 ;  /* 0x00000011000d7202 */ /* 0x000fe20000000f00 */
[----:B------:R-:W-:Y:S01]  /*ecf0*/  IMAD.MOV.U32 R12, RZ, RZ, RZ ;  /* 0x000000ffff0c7224 */ /* 0x000fe200078e00ff */
[----:B------:R-:W-:Y:S01]  /*ed00*/  SHF.L.U32 R3, R3, 0x4, RZ ;  /* 0x0000000403037819 */ /* 0x000fe200000006ff */
[----:B------:R-:W-:-:S07]  /*ed10*/  IMAD.MOV.U32 R2, RZ, RZ, R14 ;  /* 0x000000ffff027224 */ /* 0x000fce00078e000e */
[----:B------:R-:W-:Y:S05]  /*ed20*/  WARPSYNC.COLLECTIVE R15, `(.L_x_152) ;  /* 0x000000000f087348 */ /* 0x000fea0003c00000 */
[----:B------:R0:W1:Y:S02]  /*ed30*/  SHFL.IDX P6, R14, R13, R12, R11 ;  /* 0x0000000c0d0e7389 */ /* 0x00006400000c000b */
[----:B01----:R-:W-:Y:S01]  /*ed40*/  ENDCOLLECTIVE ;  /* 0x000000000000791b */ /* 0x003fe20003800000 */
.L_x_152:
[----:B------:R-:W-:-:S04]  /*ed50*/  LOP3.LUT R3, R3, 0x30, RZ, 0xc0, !PT ;  /* 0x0000003003037812 */ /* 0x000fc800078ec0ff */
[----:B------:R-:W-:-:S05]  /*ed60*/  IADD3 R2, P0, R3, R2, RZ ;  /* 0x0000000203027210 */ /* 0x000fca0007f1e0ff */
[----:B------:R-:W-:Y:S01]  /*ed70*/  IMAD.X R3, RZ, RZ, R10, P0 ;  /* 0x000000ffff037224 */ /* 0x000fe200000e060a */
[----:B------:R-:W-:-:S04]  /*ed80*/  MOV R13, R18 ;  /* 0x00000012000d7202 */ /* 0x000fc80000000f00 */
[----:B------:R-:W-:Y:S01]  /*ed90*/  @!PT LDS RZ, [RZ] ;  /* 0x00000000fffff984 */ /* 0x000fe20000000800 */
[----:B------:R-:W-:Y:S01]  /*eda0*/  @!PT LDS RZ, [RZ] ;  /* 0x00000000fffff984 */ /* 0x000fe20000000800 */
[----:B------:R-:W-:Y:S01]  /*edb0*/  @!PT LDS RZ, [RZ] ;  /* 0x00000000fffff984 */ /* 0x000fe20000000800 */
[----:B------:R0:W-:Y:S01]  /*edc0*/  LDGSTS.E.BYPASS.LTC128B.128 [R6+0x7800], desc[UR36][R2.64], !P2 ;  /* 0x0780000002067fae */ /* 0x0001e2000d101d64 */
[----:B------:R-:W-:-:S07]  /*edd0*/  IMAD.MOV.U32 R17, RZ, RZ, R14 ;  /* 0x000000ffff117224 */ /* 0x000fce00078e000e */
[----:B0-----:R-:W-:Y:S05]  /*ede0*/  WARPSYNC.COLLECTIVE R15, `(.L_x_153) ;  /* 0x000000000f087348 */ /* 0x001fea0003c00000 */
[----:B------:R1:W2:Y:S02]  /*edf0*/  SHFL.IDX P6, R14, R13, R12, R11 ;  /* 0x0000000c0d0e7389 */ /* 0x0002a400000c000b */
[----:B012---:R-:W-:Y:S01]  /*ee00*/  ENDCOLLECTIVE ;  /* 0x000000000000791b */ /* 0x007fe20003800000 */
.L_x_153:
[----:B------:R-:W-:Y:S01]  /*ee10*/  IMAD.MOV.U32 R2, RZ, RZ, R14 ;  /* 0x000000ffff027224 */ /* 0x000fe200078e000e */
[----:B------:R-:W-:Y:S06]  /*ee20*/  BRA `(.L_x_154) ;  /* 0xffffffcc00c47947 */ /* 0x000fec000383ffff */
.L_x_65:
[----:B---3--:R3:W4:Y:S02]  /*ee30*/  SYNCS.PHASECHK.TRANS64.TRYWAIT P0, [R0+URZ+0x13240], R24 ;  /* 0x01324018000075a7 */ /* 0x008724000800017f */
[----:B----4-:R-:W-:Y:S05]  /*ee40*/  @!P0 NANOSLEEP.SYNCS 0x989680 ;  /* 0x009896800000895d */ /* 0x010fea0003900000 */
[----:B------:R-:W4:Y:S02]  /*ee50*/  @!P0 SYNCS.PHASECHK.TRANS64 P0, [R0+URZ+0x13240], R24 ;  /* 0x01324018000085a7 */ /* 0x000f24000800007f */
[----:B----4-:R-:W-:Y:S05]  /*ee60*/  @!P0 BRA `(.L_x_65) ;  /* 0xfffffffc00f08947 */ /* 0x010fea000383ffff */
[----:B------:R-:W-:Y:S05]  /*ee70*/  BRA `(.L_x_155) ;  /* 0xffffffd000207947 */ /* 0x000fea000383ffff */
.L_x_66:
[----:B------:R-:W-:Y:S01]  /*ee80*/  BSSY B0, `(.L_x_156) ;  /* 0x0000008000007945 */ /* 0x000fe20003800000 */
[----:B------:R-:W-:Y:S01]  /*ee90*/  IMAD.MOV.U32 R13, RZ, RZ, R5 ;  /* 0x000000ffff0d7224 */ /* 0x000fe200078e0005 */
[----:B------:R-:W-:Y:S01]  /*eea0*/  MOV R12, RZ ;  /* 0x000000ff000c7202 */ /* 0x000fe20000000f00 */
[----:B------:R-:W-:Y:S02]  /*eeb0*/  IMAD.MOV.U32 R11, RZ, RZ, 0x1c1f ;  /* 0x00001c1fff0b7424 */ /* 0x000fe400078e00ff */
[----:B------:R-:W-:-:S07]  /*eec0*/  IMAD.MOV.U32 R15, RZ, RZ, -0x1 ;  /* 0xffffffffff0f7424 */ /* 0x000fce00078e00ff */
[----:B0123--:R-:W-:Y:S05]  /*eed0*/  WARPSYNC.COLLECTIVE R15, `(.L_x_157) ;  /* 0x000000000f087348 */ /* 0x00ffea0003c00000 */
[----:B------:R4:W0:Y:S02]  /*eee0*/  SHFL.IDX P6, R14, R13, R12, R11 ;  /* 0x0000000c0d0e7389 */ /* 0x00082400000c000b */
[----:B01234-:R-:W-:Y:S01]  /*eef0*/  ENDCOLLECTIVE ;  /* 0x000000000000791b */ /* 0x01ffe20003800000 */
.L_x_157:
[----:B------:R-:W-:Y:S05]  /*ef00*/  BSYNC B0 ;  /* 0x0000000000007941 */ /* 0x000fea0003800000 */
.L_x_156:
[----:B------:R-:W-:Y:S01]  /*ef10*/  IMAD.MOV.U32 R13, RZ, RZ, R4 ;  /* 0x000000ffff0d7224 */ /* 0x000fe200078e0004 */
[----:B------:R-:W-:Y:S01]  /*ef20*/  MOV R11, 0x1c1f ;  /* 0x00001c1f000b7802 */ /* 0x000fe20000000f00 */
[----:B------:R-:W-:Y:S01]  /*ef30*/  IMAD.MOV.U32 R12, RZ, RZ, RZ ;  /* 0x000000ffff0c7224 */ /* 0x000fe200078e00ff */
[----:B------:R-:W-:Y:S01]  /*ef40*/  MOV R3, R14 ;  /* 0x0000000e00037202 */ /* 0x000fe20000000f00 */
[----:B------:R-:W-:-:S07]  /*ef50*/  IMAD.MOV.U32 R15, RZ, RZ, -0x1 ;  /* 0xffffffffff0f7424 */ /* 0x000fce00078e00ff */
[----:B------:R-:W-:Y:S05]  /*ef60*/  WARPSYNC.COLLECTIVE R15, `(.L_x_158) ;  /* 0x000000000f087348 */ /* 0x000fea0003c00000 */
[----:B------:R0:W1:Y:S02]  /*ef70*/  SHFL.IDX P6, R14, R13, R12, R11 ;  /* 0x0000000c0d0e7389 */ /* 0x00006400000c000b */
[----:B01----:R-:W-:Y:S01]  /*ef80*/  ENDCOLLECTIVE ;  /* 0x000000000000791b */ /* 0x003fe20003800000 */
.L_x_158:
[----:B------:R-:W-:Y:S02]  /*ef90*/  IMAD.MOV.U32 R13, RZ, RZ, R5 ;  /* 0x000000ffff0d7224 */ /* 0x000fe400078e0005 */
[----:B------:R-:W-:Y:S02]  /*efa0*/  IMAD.MOV.U32 R12, RZ, RZ, 0x1 ;  /* 0x00000001ff0c7424 */ /* 0x000fe400078e00ff */
[----:B------:R-:W-:-:S07]  /*efb0*/  IMAD.MOV.U32 R2, RZ, RZ, R14 ;  /* 0x000000ffff027224 */ /* 0x000fce00078e000e */
[----:B------:R-:W-:Y:S05]  /*efc0*/  WARPSYNC.COLLECTIVE R15, `(.L_x_159) ;  /* 0x000000000f087348 */ /* 0x000fea0003c00000 */
[----:B------:R0:W1:Y:S02]  /*efd0*/  SHFL.IDX P6, R14, R13, R12, R11 ;  /* 0x0000000c0d0e7389 */ /* 0x00006400000c000b */
[----:B01----:R-:W-:Y:S01]  /*efe0*/  ENDCOLLECTIVE ;  /* 0x000000000000791b */ /* 0x003fe20003800000 */
.L_x_159:
[----:B------:R-:W-:-:S04]  /*eff0*/  IADD3 R2, P0, R10, R2, RZ ;  /* 0x000000020a027210 */ /* 0x000fc80007f1e0ff */
[----:B------:R-:W-:-:S05]  /*f000*/  IADD3.X R3, RZ, R3, RZ, P0, !PT ;  /* 0x00000003ff037210 */ /* 0x000fca00007fe4ff */
        /* <DEDUP_REMOVED lines=9> */
.L_x_160:
[----:B------:R-:W-:Y:S02]  /*f0a0*/  IMAD.MOV.U32 R13, RZ, RZ, R5 ;  /* 0x000000ffff0d7224 */ /* 0x000fe400078e0005 */
[----:B------:R-:W-:Y:S02]  /*f0b0*/  IMAD.MOV.U32 R12, RZ, RZ, 0x2 ;  /* 0x00000002ff0c7424 */ /* 0x000fe400078e00ff */
[----:B------:R-:W-:-:S07]  /*f0c0*/  IMAD.MOV.U32 R2, RZ, RZ, R14 ;  /* 0x000000ffff027224 */ /* 0x000fce00078e000e */
[----:B------:R-:W-:Y:S05]  /*f0d0*/  WARPSYNC.COLLECTIVE R15, `(.L_x_161) ;  /* 0x000000000f087348 */ /* 0x000fea0003c00000 */
[----:B------:R0:W1:Y:S02]  /*f0e0*/  SHFL.IDX P6, R14, R13, R12, R11 ;  /* 0x0000000c0d0e7389 */ /* 0x00006400000c000b */
[----:B01----:R-:W-:Y:S01]  /*f0f0*/  ENDCOLLECTIVE ;  /* 0x000000000000791b */ /* 0x003fe20003800000 */
.L_x_161:
        /* <DEDUP_REMOVED lines=11> */
.L_x_162:
[----:B------:R-:W-:Y:S02]  /*f1b0*/  IMAD.MOV.U32 R13, RZ, RZ, R5 ;  /* 0x000000ffff0d7224 */ /* 0x000fe400078e0005 */
[----:B------:R-:W-:Y:S02]  /*f1c0*/  IMAD.MOV.U32 R12, RZ, RZ, 0x3 ;  /* 0x00000003ff0c7424 */ /* 0x000fe400078e00ff */
[----:B------:R-:W-:-:S07]  /*f1d0*/  IMAD.MOV.U32 R2, RZ, RZ, R14 ;  /* 0x000000ffff027224 */ /* 0x000fce00078e000e */
[----:B------:R-:W-:Y:S05]  /*f1e0*/  WARPSYNC.COLLECTIVE R15, `(.L_x_163) ;  /* 0x000000000f087348 */ /* 0x000fea0003c00000 */
[----:B------:R0:W1:Y:S02]  /*f1f0*/  SHFL.IDX P6, R14, R13, R12, R11 ;  /* 0x0000000c0d0e7389 */ /* 0x00006400000c000b */
[----:B01----:R-:W-:Y:S01]  /*f200*/  ENDCOLLECTIVE ;  /* 0x000000000000791b */ /* 0x003fe20003800000 */
.L_x_163:
[----:B------:R-:W-:-:S04]  /*f210*/  IADD3 R2, P0, R10, R2, RZ ;  /* 0x000000020a027210 */ /* 0x000fc80007f1e0ff */
[----:B------:R-:W-:-:S05]  /*f220*/  IADD3.X R3, RZ, R3, RZ, P0, !PT ;  /* 0x00000003ff037210 */ /* 0x000fca00007fe4ff */
        /* <DEDUP_REMOVED lines=9> */
.L_x_164:
[----:B------:R-:W-:Y:S02]  /*f2c0*/  IMAD.MOV.U32 R13, RZ, RZ, R8 ;  /* 0x000000ffff0d7224 */ /* 0x000fe400078e0008 */
[----:B------:R-:W-:Y:S02]  /*f2d0*/  IMAD.MOV.U32 R12, RZ, RZ, RZ ;  /* 0x000000ffff0c7224 */ /* 0x000fe400078e00ff */
[----:B------:R-:W-:-:S07]  /*f2e0*/  IMAD.MOV.U32 R2, RZ, RZ, R14 ;  /* 0x000000ffff027224 */ /* 0x000fce00078e000e */
[----:B------:R-:W-:Y:S05]  /*f2f0*/  WARPSYNC.COLLECTIVE R15, `(.L_x_165) ;  /* 0x000000000f087348 */ /* 0x000fea0003c00000 */
[----:B------:R0:W1:Y:S02]  /*f300*/  SHFL.IDX P6, R14, R13, R12, R11 ;  /* 0x0000000c0d0e7389 */ /* 0x00006400000c000b */
[----:B01----:R-:W-:Y:S01]  /*f310*/  ENDCOLLECTIVE ;  /* 0x000000000000791b */ /* 0x003fe20003800000 */
.L_x_165:
        /* <DEDUP_REMOVED lines=11> */
.L_x_166:
[----:B------:R-:W-:Y:S05]  /*f3d0*/  BRA `(.L_x_167) ;  /* 0xffffffcc00b47947 */ /* 0x000fea000383ffff */
.L_x_71:
[----:B0-----:R0:W2:Y:S02]  /*f3e0*/  SYNCS.PHASECHK.TRANS64.TRYWAIT P2, [R0+URZ+0x13270], R3 ;  /* 0x01327003000075a7 */ /* 0x0010a4000804017f */
[----:B--2---:R-:W-:Y:S05]  /*f3f0*/  @!P2 NANOSLEEP.SYNCS 0x989680 ;  /* 0x009896800000a95d */ /* 0x004fea0003900000 */
[----:B------:R-:W2:Y:S02]  /*f400*/  @!P2 SYNCS.PHASECHK.TRANS64 P2, [R0+URZ+0x13270], R3 ;  /* 0x013270030000a5a7 */ /* 0x000ea4000804007f */
[----:B--2---:R-:W-:Y:S05]  /*f410*/  @!P2 BRA `(.L_x_71) ;  /* 0xfffffffc00f0a947 */ /* 0x004fea000383ffff */
[----:B------:R-:W-:Y:S05]  /*f420*/  BRA `(.L_x_168) ;  /* 0xffffffd000187947 */ /* 0x000fea000383ffff */
.L_x_73:
[----:B0-----:R0:W2:Y:S02]  /*f430*/  SYNCS.PHASECHK.TRANS64.TRYWAIT P2, [R0+URZ+0x13260], R5 ;  /* 0x01326005000075a7 */ /* 0x0010a4000804017f */
[----:B--2---:R-:W-:Y:S05]  /*f440*/  @!P2 NANOSLEEP.SYNCS 0x989680 ;  /* 0x009896800000a95d */ /* 0x004fea0003900000 */
[----:B------:R-:W2:Y:S02]  /*f450*/  @!P2 SYNCS.PHASECHK.TRANS64 P2, [R0+URZ+0x13260], R5 ;  /* 0x013260050000a5a7 */ /* 0x000ea4000804007f */
[----:B--2---:R-:W-:Y:S05]  /*f460*/  @!P2 BRA `(.L_x_73) ;  /* 0xfffffffc00f0a947 */ /* 0x004fea000383ffff */
[----:B------:R-:W-:Y:S05]  /*f470*/  BRA `(.L_x_169) ;  /* 0xffffffd000287947 */ /* 0x000fea000383ffff */
.L_x_79:
[----:B0-----:R0:W2:Y:S02]  /*f480*/  SYNCS.PHASECHK.TRANS64.TRYWAIT P1, [R2+URZ+0x13270], R3 ;  /* 0x01327003020075a7 */ /* 0x0010a4000802017f */
[----:B--2---:R-:W-:Y:S05]  /*f490*/  @!P1 NANOSLEEP.SYNCS 0x989680 ;  /* 0x009896800000995d */ /* 0x004fea0003900000 */
[----:B------:R-:W2:Y:S02]  /*f4a0*/  @!P1 SYNCS.PHASECHK.TRANS64 P1, [R2+URZ+0x13270], R3 ;  /* 0x01327003020095a7 */ /* 0x000ea4000802007f */
[----:B--2---:R-:W-:Y:S05]  /*f4b0*/  @!P1 BRA `(.L_x_79) ;  /* 0xfffffffc00f09947 */ /* 0x004fea000383ffff */
[----:B------:R-:W-:Y:S05]  /*f4c0*/  BRA `(.L_x_170) ;  /* 0xffffffd400207947 */ /* 0x000fea000383ffff */
.L_x_81:
[----:B0-----:R0:W2:Y:S02]  /*f4d0*/  SYNCS.PHASECHK.TRANS64.TRYWAIT P1, [R2+URZ+0x13260], R5 ;  /* 0x01326005020075a7 */ /* 0x0010a4000802017f */
[----:B--2---:R-:W-:Y:S05]  /*f4e0*/  @!P1 NANOSLEEP.SYNCS 0x989680 ;  /* 0x009896800000995d */ /* 0x004fea0003900000 */
[----:B------:R-:W2:Y:S02]  /*f4f0*/  @!P1 SYNCS.PHASECHK.TRANS64 P1, [R2+URZ+0x13260], R5 ;  /* 0x01326005020095a7 */ /* 0x000ea4000802007f */
[----:B--2---:R-:W-:Y:S05]  /*f500*/  @!P1 BRA `(.L_x_81) ;  /* 0xfffffffc00f09947 */ /* 0x004fea000383ffff */
[----:B------:R-:W-:Y:S05]  /*f510*/  BRA `(.L_x_171) ;  /* 0xffffffd400307947 */ /* 0x000fea000383ffff */
.L_x_85:
[----:B0-----:R0:W2:Y:S02]  /*f520*/  SYNCS.PHASECHK.TRANS64.TRYWAIT P0, [R5+URZ+0x13220], R0 ;  /* 0x01322000050075a7 */ /* 0x0010a4000800017f */
[----:B--2---:R-:W-:Y:S05]  /*f530*/  @!P0 NANOSLEEP.SYNCS 0x989680 ;  /* 0x009896800000895d */ /* 0x004fea0003900000 */
[----:B------:R-:W2:Y:S02]  /*f540*/  @!P0 SYNCS.PHASECHK.TRANS64 P0, [R5+URZ+0x13220], R0 ;  /* 0x01322000050085a7 */ /* 0x000ea4000800007f */
[----:B--2---:R-:W-:Y:S05]  /*f550*/  @!P0 BRA `(.L_x_85) ;  /* 0xfffffffc00f08947 */ /* 0x004fea000383ffff */
[----:B------:R-:W-:Y:S05]  /*f560*/  BRA `(.L_x_172) ;  /* 0xffffffd8003c7947 */ /* 0x000fea000383ffff */
.L_x_89:
[----:B0-----:R0:W2:Y:S02]  /*f570*/  SYNCS.PHASECHK.TRANS64.TRYWAIT P1, [R3+URZ+0x13240], R2 ;  /* 0x01324002030075a7 */ /* 0x0010a4000802017f */
[----:B--2---:R-:W-:Y:S05]  /*f580*/  @!P1 NANOSLEEP.SYNCS 0x989680 ;  /* 0x009896800000995d */ /* 0x004fea0003900000 */
[----:B------:R-:W2:Y:S02]  /*f590*/  @!P1 SYNCS.PHASECHK.TRANS64 P1, [R3+URZ+0x13240], R2 ;  /* 0x01324002030095a7 */ /* 0x000ea4000802007f */
[----:B--2---:R-:W-:Y:S05]  /*f5a0*/  @!P1 BRA `(.L_x_89) ;  /* 0xfffffffc00f09947 */ /* 0x004fea000383ffff */
[----:B------:R-:W-:Y:S05]  /*f5b0*/  BRA `(.L_x_173) ;  /* 0xffffffd8007c7947 */ /* 0x000fea000383ffff */
.L_x_91:
[----:B--2---:R2:W3:Y:S02]  /*f5c0*/  SYNCS.PHASECHK.TRANS64.TRYWAIT P1, [R5+URZ+0x13240], R0 ;  /* 0x01324000050075a7 */ /* 0x0044e4000802017f */
[----:B---3--:R-:W-:Y:S05]  /*f5d0*/  @!P1 NANOSLEEP.SYNCS 0x989680 ;  /* 0x009896800000995d */ /* 0x008fea0003900000 */
[----:B------:R-:W3:Y:S02]  /*f5e0*/  @!P1 SYNCS.PHASECHK.TRANS64 P1, [R5+URZ+0x13240], R0 ;  /* 0x01324000050095a7 */ /* 0x000ee4000802007f */
[----:B---3--:R-:W-:Y:S05]  /*f5f0*/  @!P1 BRA `(.L_x_91) ;  /* 0xfffffffc00f09947 */ /* 0x008fea000383ffff */
[----:B------:R-:W-:Y:S05]  /*f600*/  BRA `(.L_x_174) ;  /* 0xffffffd800887947 */ /* 0x000fea000383ffff */
.L_x_93:
[----:B---3--:R3:W4:Y:S02]  /*f610*/  SYNCS.PHASECHK.TRANS64.TRYWAIT P1, [R3+URZ+0x13260], R2 ;  /* 0x01326002030075a7 */ /* 0x008724000802017f */
[----:B----4-:R-:W-:Y:S05]  /*f620*/  @!P1 NANOSLEEP.SYNCS 0x989680 ;  /* 0x009896800000995d */ /* 0x010fea0003900000 */
[----:B------:R-:W4:Y:S02]  /*f630*/  @!P1 SYNCS.PHASECHK.TRANS64 P1, [R3+URZ+0x13260], R2 ;  /* 0x01326002030095a7 */ /* 0x000f24000802007f */
[----:B----4-:R-:W-:Y:S05]  /*f640*/  @!P1 BRA `(.L_x_93) ;  /* 0xfffffffc00f09947 */ /* 0x010fea000383ffff */
[----:B------:R-:W-:Y:S05]  /*f650*/  BRA `(.L_x_175) ;  /* 0xffffffd800847947 */ /* 0x000fea000383ffff */
.L_x_95:
[----:B----4-:R4:W0:Y:S02]  /*f660*/  SYNCS.PHASECHK.TRANS64.TRYWAIT P1, [R5+URZ+0x13260], R0 ;  /* 0x01326000050075a7 */ /* 0x010824000802017f */
[----:B0-----:R-:W-:Y:S05]  /*f670*/  @!P1 NANOSLEEP.SYNCS 0x989680 ;  /* 0x009896800000995d */ /* 0x001fea0003900000 */
[----:B------:R-:W0:Y:S02]  /*f680*/  @!P1 SYNCS.PHASECHK.TRANS64 P1, [R5+URZ+0x13260], R0 ;  /* 0x01326000050095a7 */ /* 0x000e24000802007f */
[----:B0-----:R-:W-:Y:S05]  /*f690*/  @!P1 BRA `(.L_x_95) ;  /* 0xfffffffc00f09947 */ /* 0x001fea000383ffff */
[----:B------:R-:W-:Y:S05]  /*f6a0*/  BRA `(.L_x_176) ;  /* 0xffffffd800807947 */ /* 0x000fea000383ffff */
.L_x_97:
[----:B------:R0:W0:Y:S02]  /*f6b0*/  SYNCS.PHASECHK.TRANS64.TRYWAIT P1, [R3+URZ+0x13280], R2 ;  /* 0x01328002030075a7 */ /* 0x000024000802017f */
[----:B0-----:R-:W-:Y:S05]  /*f6c0*/  @!P1 NANOSLEEP.SYNCS 0x989680 ;  /* 0x009896800000995d */ /* 0x001fea0003900000 */
[----:B------:R-:W0:Y:S02]  /*f6d0*/  @!P1 SYNCS.PHASECHK.TRANS64 P1, [R3+URZ+0x13280], R2 ;  /* 0x01328002030095a7 */ /* 0x000e24000802007f */
[----:B0-----:R-:W-:Y:S05]  /*f6e0*/  @!P1 BRA `(.L_x_97) ;  /* 0xfffffffc00f09947 */ /* 0x001fea000383ffff */
[----:B------:R-:W-:Y:S05]  /*f6f0*/  BRA `(.L_x_177) ;  /* 0xffffffd8007c7947 */ /* 0x000fea000383ffff */
.L_x_178:
[----:B------:R-:W-:-:S00]  /*f700*/  BRA `(.L_x_178) ;  /* 0xfffffffc00fc7947 */ /* 0x000fc0000383ffff */
[----:B------:R-:W-:-:S00]  /*f710*/  NOP ;  /* 0x0000000000007918 */ /* 0x000fc00000000000 */
        /* <DEDUP_REMOVED lines=14> */
.L_x_2747:


//--------------------- .text._ZN7cutlass13device_kernelIN5flash11enable_sm90INS1_16FlashAttnFwdSm90INS1_25CollectiveMainloopFwdSm90ILi2EN4cute5tupleIJNS5_1CILi1EEES8_S8_EEENS6_IJNS7_ILi192EEENS7_ILi160EEENS7_ILi64EEEEEELi64ENS_12float_e4m3_tEfNS_4arch4Sm90ELb0ELb0ELb1ELb1ELb1ELb0ELb0ELb1ELb1ELb1ELb0ELb0EEENS1_21CollectiveEpilogueFwdINS6_IJSA_SC_SB_EEES9_NS_10bfloat16_tESG_Li384ELb1ELb1ELb0ELb1EEENS1_36VarlenDynamicPersistentTileSchedulerILi192ELi160ELi384ELi128ELb0ELb1ELb1ELb0ELb1ELb1EEEEEEEEEvNT_6ParamsE --------------------------
	.section	.text._ZN7cutlass13device_kernelIN5flash11enable_sm90INS1_16FlashAttnFwdSm90INS1_25CollectiveMainloopFwdSm90ILi2EN4cute5tupleIJNS5_1CILi1EEES8_S8_EEENS6_IJNS7_ILi192EEENS7_ILi160EEENS7_ILi64EEEEEELi64ENS_12float_e4m3_tEfNS_4arch4Sm90ELb0ELb0ELb1ELb1ELb1ELb0ELb0ELb1ELb1ELb1ELb0ELb0EEENS1_21CollectiveEpilogueFwdINS6_IJSA_SC_SB_EEES9_NS_10bfloat16_tESG_Li384ELb1ELb1ELb0ELb1EEENS1_36VarlenDynamicPersistentTileSchedulerILi192ELi160ELi384ELi128ELb0ELb1ELb1ELb0ELb1ELb1EEEEEEEEEvNT_6ParamsE,"ax",@progbits
	.align	128
.text._ZN7cutlass13device_kernelIN5flash11enable_sm90INS1_16FlashAttnFwdSm90INS1_25CollectiveMainloopFwdSm90ILi2EN4cute5tupleIJNS5_1CILi1EEES8_S8_EEENS6_IJNS7_ILi192EEENS7_ILi160EEENS7_ILi64EEEEEELi64ENS_12float_e4m3_tEfNS_4arch4Sm90ELb0ELb0ELb1ELb1ELb1ELb0ELb0ELb1ELb1ELb1ELb0ELb0EEENS1_21CollectiveEpilogueFwdINS6_IJSA_SC_SB_EEES9_NS_10bfloat16_tESG_Li384ELb1ELb1ELb0ELb1EEENS1_36VarlenDynamicPersistentTileSchedulerILi192ELi160ELi384ELi128ELb0ELb1ELb1ELb0ELb1ELb1EEEEEEEEEvNT_6ParamsE:
        .type           _ZN7cutlass13device_kernelIN5flash11enable_sm90INS1_16FlashAttnFwdSm90INS1_25CollectiveMainloopFwdSm90ILi2EN4cute5tupleIJNS5_1CILi1EEES8_S8_EEENS6_IJNS7_ILi192EEENS7_ILi160EEENS7_ILi64EEEEEELi64ENS_12float_e4m3_tEfNS_4arch4Sm90ELb0ELb0ELb1ELb1ELb1ELb0ELb0ELb1ELb1ELb1ELb0ELb0EEENS1_21CollectiveEpilogueFwdINS6_IJSA_SC_SB_EEES9_NS_10bfloat16_tESG_Li384ELb1ELb1ELb0ELb1EEENS1_36VarlenDynamicPersistentTileSchedulerILi192ELi160ELi384ELi128ELb0ELb1ELb1ELb0ELb1ELb1EEEEEEEEEvNT_6ParamsE,@function
        .size           _ZN7cutlass13device_kernelIN5flash11enable_sm90INS1_16FlashAttnFwdSm90INS1_25CollectiveMainloopFwdSm90ILi2EN4cute5tupleIJNS5_1CILi1EEES8_S8_EEENS6_IJNS7_ILi192EEENS7_ILi160EEENS7_ILi64EEEEEELi64ENS_12float_e4m3_tEfNS_4arch4Sm90ELb0ELb0ELb1ELb1ELb1ELb0ELb0ELb1ELb1ELb1ELb0ELb0EEENS1_21CollectiveEpilogueFwdINS6_IJSA_SC_SB_EEES9_NS_10bfloat16_tESG_Li384ELb1ELb1ELb0ELb1EEENS1_36VarlenDynamicPersistentTileSchedulerILi192ELi160ELi384ELi128ELb0ELb1ELb1ELb0ELb1ELb1EEEEEEEEEvNT_6ParamsE,(.L_x_2748 - _ZN7cutlass13device_kernelIN5flash11enable_sm90INS1_16FlashAttnFwdSm90INS1_25CollectiveMainloopFwdSm90ILi2EN4cute5tupleIJNS5_1CILi1EEES8_S8_EEENS6_IJNS7_ILi192EEENS7_ILi160EEENS7_ILi64EEEEEELi64ENS_12float_e4m3_tEfNS_4arch4Sm90ELb0ELb0ELb1ELb1ELb1ELb0ELb0ELb1ELb1ELb1ELb0ELb0EEENS1_21CollectiveEpilogueFwdINS6_IJSA_SC_SB_EEES9_NS_10bfloat16_tESG_Li384ELb1ELb1ELb0ELb1EEENS1_36VarlenDynamicPersistentTileSchedulerILi192ELi160ELi384ELi128ELb0ELb1ELb1ELb0ELb1ELb1EEEEEEEEEvNT_6ParamsE)
        .other          _ZN7cutlass13device_kernelIN5flash11enable_sm90INS1_16FlashAttnFwdSm90INS1_25CollectiveMainloopFwdSm90ILi2EN4cute5tupleIJNS5_1CILi1EEES8_S8_EEENS6_IJNS7_ILi192EEENS7_ILi160EEENS7_ILi64EEEEEELi64ENS_12float_e4m3_tEfNS_4arch4Sm90ELb0ELb0ELb1ELb1ELb1ELb0ELb0ELb1ELb1ELb1ELb0ELb0EEENS1_21CollectiveEpilogueFwdINS6_IJSA_SC_SB_EEES9_NS_10bfloat16_tESG_Li384ELb1ELb1ELb0ELb1EEENS1_36VarlenDynamicPersistentTileSchedulerILi192ELi160ELi384ELi128ELb0ELb1ELb1ELb0ELb1ELb1EEEEEEEEEvNT_6ParamsE,@"STO_CUDA_ENTRY STV_DEFAULT"
_ZN7cutlass13device_kernelIN5flash11enable_sm90INS1_16FlashAttnFwdSm90INS1_25CollectiveMainloopFwdSm90ILi2EN4cute5tupleIJNS5_1CILi1EEES8_S8_EEENS6_IJNS7_ILi192EEENS7_ILi160EEENS7_ILi64EEEEEELi64ENS_12float_e4m3_tEfNS_4arch4Sm90ELb0ELb0ELb1ELb1ELb1ELb0ELb0ELb1ELb1ELb1ELb0ELb0EEENS1_21CollectiveEpilogueFwdINS6_IJSA_SC_SB_EEES9_NS_10bfloat16_tESG_Li384ELb1ELb1ELb0ELb1EEENS1_36VarlenDynamicPersistentTileSchedulerILi192ELi160ELi384ELi128ELb0ELb1ELb1ELb0ELb1ELb1EEEEEEEEEvNT_6ParamsE:
        /* <DEDUP_REMOVED lines=10> */
[----:B------:R-:W-:-:S05]  /*00a0*/  SHF.R.U32.HI R2, RZ, 0x7, R3 ;  /* 0x00000007ff027819 */ /* 0x000fca0000011603 */
[----:B------:R0:W1:Y:S04]  /*00b0*/  SHFL.IDX PT, R3, R2, RZ, 0x1f ;  /* 0x00001fff02037589 */ /* 0x00006800000e0000 */
[----:B------:R-:W-:Y:S01]  /*00c0*/  VOTEU.ALL UP0, P0 ;  /* 0x00000000003f7886 */ /* 0x000fe20000000000 */
[----:B------:R-:W-:-:S04]  /*00d0*/  VOTEU.ALL UP1, P0 ;  /* 0x00000000003f7886 */ /* 0x000fc80000020000 */
[----:B------:R-:W2:Y:S01]  /*00e0*/  @!UP0 S2UR UR8, SR_CgaCtaId ;  /* 0x00000000000889c3 */ /* 0x000ea20000008800 */
[----:B------:R-:W-:Y:S01]  /*00f0*/  @!UP0 UMOV UR6, 0x400 ;  /* 0x0000040000068882 */ /* 0x000fe20000000000 */
[----:B------:R-:W-:-:S04]  /*0100*/  @!UP0 UIADD3 UR4, -UR4, 0x100000, URZ ;  /* 0x0010000004048890 */ /* 0x000fc8000fffe13f */
[----:B------:R-:W-:Y:S02]  /*0110*/  @!UP0 USHF.L.U32 UR5, UR4, 0xb, URZ ;  /* 0x0000000b04058899 */ /* 0x000fe4000800063f */
[----:B------:R-:W-:Y:S02]  /*0120*/  @!UP0 USHF.L.U32 UR4, UR4, 0x1, URZ ;  /* 0x0000000104048899 */ /* 0x000fe4000800063f */
[----:B--2---:R-:W-:Y:S02]  /*0130*/  @!UP0 ULEA UR8, UR8, UR6, 0x18 ;  /* 0x0000000608088291 */ /* 0x004fe4000f8ec03f */
        /* <DEDUP_REMOVED lines=25> */
.L_x_179:
        /* <DEDUP_REMOVED lines=22> */
.L_x_180:
        /* <DEDUP_REMOVED lines=18> */
.L_x_181:
        /* <DEDUP_REMOVED lines=22> */
.L_x_182:
[----:B------:R-:W5:Y:S01]  /*06b0*/  SHFL.IDX PT, R4, R0, RZ, 0x1f ;  /* 0x00001fff00047589 */ /* 0x000f6200000e0000 */
[----:B------:R-:W-:Y:S01]  /*06c0*/  R2UR UR9, R3 ;  /* 0x00000000030972ca */ /* 0x000fe200000e0000 */
[----:B------:R-:W-:Y:S01]  /*06d0*/  NOP ;  /* 0x0000000000007918 */ /* 0x000fe20000000000 */
[----:B------:R-:W0:Y:S01]  /*06e0*/  S2R R2, SR_CgaCtaId ;  /* 0x0000000000027919 */ /* 0x000e220000008800 */
        /* <DEDUP_REMOVED lines=20> */
.L_x_183:
        /* <DEDUP_REMOVED lines=8> */
.L_x_185:
[----:B------:R-:W-:-:S08]  /*08b0*/  NOP ;  /* 0x0000000000007918 */ /* 0x000fd00000000000 */
[----:B------:R-:W0:Y:S02]  /*08c0*/  USETMAXREG.TRY_ALLOC.CTAPOOL UP0, 0xa0 ;  /* 0x000000a0000079c8 */ /* 0x000e240008000600 */
[----:B0-----:R-:W-:-:S13]  /*08d0*/  PLOP3.LUT P0, PT, PT, PT, UP0, 0x80, 0x0 ;  /* 0x000000000000781c */ /* 0x001fda0003f0f008 */
[----:B------:R-:W-:Y:S05]  /*08e0*/  @!P0 BRA `(.L_x_185) ;  /* 0xfffffffc00f08947 */ /* 0x000fea000383ffff */
[----:B------:R-:W0:Y:S08]  /*08f0*/  S2UR UR5, SR_CgaCtaId ;  /* 0x00000000000579c3 */ /* 0x000e300000008800 */
[----:B------:R-:W-:Y:S06]  /*0900*/  BAR.ARV 0x8, 0x200 ;  /* 0x0208000000007b1d */ /* 0x000fec0000002000 */
[----:B------:R-:W-:-:S02]  /*0910*/  UMOV UR4, 0x400 ;  /* 0x0000040000047882 */ /* 0x000fc40000000000 */
[----:B------:R-:W-:Y:S01]  /*0920*/  BAR.SYNC.DEFER_BLOCKING 0x5, 0x200 ;  /* 0x0148000000007b1d */ /* 0x000fe20000010000 */
[----:B0-----:R-:W-:-:S09]  /*0930*/  ULEA UR4, UR5, UR4, 0x18 ;  /* 0x0000000405047291 */ /* 0x001fd2000f8ec03f */
[----:B------:R-:W0:Y:S01]  /*0940*/  LDS.128 R28, [UR4+0x132d0] ;  /* 0x0132d004ff1c7984 */ /* 0x000e220008000c00 */
[----:B------:R-:W-:Y:S01]  /*0950*/  ULDC UR4, c[0x0][0xc3c] ;  /* 0x00030f0000047ab9 */ /* 0x000fe20000000800 */
[----:B------:R-:W-:Y:S06]  /*0960*/  BAR.ARV 0x4, 0x200 ;  /* 0x0108000000007b1d */ /* 0x000fec0000002000 */
[----:B0-----:R-:W-:-:S13]  /*0970*/  ISETP.GE.AND P0, PT, R31, UR4, PT ;  /* 0x000000041f007c0c */ /* 0x001fda000bf06270 */
[----:B------:R-:W-:Y:S05]  /*0980*/  @P0 EXIT ;  /* 0x000000000000094d */ /* 0x000fea0003800000 */
[----:B------:R-:W0:Y:S01]  /*0990*/  S2R R0, SR_TID.X ;  /* 0x0000000000007919 */ /* 0x000e220000002100 */
[----:B------:R-:W-:Y:S01]  /*09a0*/  R2UR UR5, R29 ;  /* 0x000000001d0572ca */ /* 0x000fe200000e0000 */
[----:B------:R-:W-:Y:S01]  /*09b0*/  IMAD.MOV.U32 R11, RZ, RZ, -0x2 ;  /* 0xfffffffeff0b7424 */ /* 0x000fe200078e00ff */
[----:B------:R-:W-:Y:S01]  /*09c0*/  R2UR UR40, R30 ;  /* 0x000000001e2872ca */ /* 0x000fe200000e0000 */
        /* <DEDUP_REMOVED lines=9> */
[----:B------:R-:W-:Y:S01]  /*0a60*/  LEA.HI R2, R0, R10, RZ, 0x4 ;  /* 0x0000000a00027211 */ /* 0x000fe200078f20ff */
[----:B------:R-:W-:Y:S01]  /*0a70*/  IMAD.SHL.U32 R4, R3, 0x20, RZ ;  /* 0x0000002003047824 */ /* 0x000fe200078e00ff */
[----:B------:R-:W-:Y:S01]  /*0a80*/  SHF.R.S32.HI R22, RZ, 0x7, R22 ;  /* 0x00000007ff167819 */ /* 0x000fe20000011416 */
[----:B------:R-:W-:Y:S01]  /*0a90*/  IMAD.IADD R19, R10, 0x1, -R19 ;  /* 0x000000010a137824 */ /* 0x000fe200078e0a13 */
[----:B------:R-:W-:-:S02]  /*0aa0*/  LOP3.LUT R3, R2, 0x3fffff0, RZ, 0xc0, !PT ;  /* 0x03fffff002037812 */ /* 0x000fc400078ec0ff */
[----:B------:R-:W-:Y:S02]  /*0ab0*/  SHF.R.S32.HI R5, RZ, 0x4, R2 ;  /* 0x00000004ff057819 */ /* 0x000fe40000011402 */
[----:B------:R-:W-:Y:S01]  /*0ac0*/  SHF.R.S32.HI R6, RZ, 0x1f, R19 ;  /* 0x0000001fff067819 */ /* 0x000fe20000011413 */
[----:B------:R-:W-:Y:S01]  /*0ad0*/  IMAD.IADD R3, R10, 0x1, -R3 ;  /* 0x000000010a037824 */ /* 0x000fe200078e0a03 */
[----:B------:R-:W-:Y:S02]  /*0ae0*/  LEA.HI R2, R2, R5, RZ, 0x1 ;  /* 0x0000000502027211 */ /* 0x000fe400078f08ff */
[----:B------:R-:W-:Y:S02]  /*0af0*/  LOP3.LUT R4, R4, 0xfffffc00, RZ, 0xc0, !PT ;  /* 0xfffffc0004047812 */ /* 0x000fe400078ec0ff */
[----:B------:R-:W-:Y:S02]  /*0b00*/  LEA.HI R7, R6, R19, RZ, 0x2 ;  /* 0x0000001306077211 */ /* 0x000fe400078f10ff */
[----:B------:R-:W-:-:S02]  /*0b10*/  LOP3.LUT R2, R2, 0x1ffffffe, RZ, 0xc0, !PT ;  /* 0x1ffffffe02027812 */ /* 0x000fc400078ec0ff */
[----:B------:R-:W-:Y:S02]  /*0b20*/  LEA R3, R3, R4, 0x6 ;  /* 0x0000000403037211 */ /* 0x000fe400078e30ff */
[----:B------:R-:W-:Y:S01]  /*0b30*/  LEA.HI R4, R0, R10, RZ, 0x2 ;  /* 0x0000000a00047211 */ /* 0x000fe200078f10ff */
[----:B------:R-:W-:Y:S01]  /*0b40*/  IMAD.IADD R2, R5, 0x1, -R2 ;  /* 0x0000000105027824 */ /* 0x000fe200078e0a02 */
[--C-:B------:R-:W-:Y:S02]  /*0b50*/  SHF.R.S32.HI R8, RZ, 0x2, R7.reuse ;  /* 0x00000002ff087819 */ /* 0x100fe40000011407 */
[----:B------:R-:W-:Y:S01]  /*0b60*/  SHF.R.S32.HI R9, RZ, 0x1f, R7 ;  /* 0x0000001fff097819 */ /* 0x000fe20000011407 */
[----:B------:R-:W-:Y:S01]  /*0b70*/  IMAD R3, R2, 0x8, R3 ;  /* 0x0000000802037824 */ /* 0x000fe200078e0203 */
[----:B------:R-:W-:Y:S01]  /*0b80*/  LOP3.LUT R4, R4, 0xfffffffc, RZ, 0xc0, !PT ;  /* 0xfffffffc04047812 */ /* 0x000fe200078ec0ff */
[----:B------:R-:W-:Y:S01]  /*0b90*/  IMAD.HI R2, R22, 0x55555556, RZ ;  /* 0x5555555616027827 */ /* 0x000fe200078e02ff */
[----:B------:R-:W-:-:S02]  /*0ba0*/  LEA.HI R9, R9, R8, RZ, 0x3 ;  /* 0x0000000809097211 */ /* 0x000fc400078f18ff */
[----:B------:R-:W-:Y:S01]  /*0bb0*/  LEA.HI R0, R0, R10, RZ, 0x3 ;  /* 0x0000000a00007211 */ /* 0x000fe200078f18ff */
[----:B------:R-:W-:Y:S01]  /*0bc0*/  IMAD.IADD R4, R10, 0x1, -R4 ;  /* 0x000000010a047824 */ /* 0x000fe200078e0a04 */
[----:B------:R-:W-:Y:S01]  /*0bd0*/  LOP3.LUT R9, R9, 0xfffffff8, RZ, 0xc0, !PT ;  /* 0xfffffff809097812 */ /* 0x000fe200078ec0ff */
[----:B------:R0:W-:Y:S01]  /*0be0*/  STL [R1], R3 ;  /* 0x0000000301007387 */ /* 0x0001e20000100800 */
[----:B------:R-:W-:Y:S02]  /*0bf0*/  LEA.HI R6, R6, R19, RZ, 0x5 ;  /* 0x0000001306067211 */ /* 0x000fe400078f28ff */
[----:B------:R-:W-:Y:S01]  /*0c00*/  LOP3.LUT R16, R0, 0xfffffff8, RZ, 0xc0, !PT ;  /* 0xfffffff800107812 */ /* 0x000fe200078ec0ff */
[----:B------:R-:W-:Y:S01]  /*0c10*/  IMAD.IADD R9, R8, 0x1, -R9 ;  /* 0x0000000108097824 */ /* 0x000fe200078e0a09 */
[----:B------:R-:W-:Y:S02]  /*0c20*/  SHF.R.S32.HI R6, RZ, 0x5, R6 ;  /* 0x00000005ff067819 */ /* 0x000fe40000011406 */
[----:B------:R-:W-:Y:S01]  /*0c30*/  LOP3.LUT R8, R7, 0x7ffffffc, RZ, 0xc0, !PT ;  /* 0x7ffffffc07087812 */ /* 0x000fe200078ec0ff */
[----:B------:R-:W-:Y:S01]  /*0c40*/  IMAD.IADD R16, R10, 0x1, -R16 ;  /* 0x000000010a107824 */ /* 0x000fe200078e0a10 */
[----:B------:R-:W-:Y:S01]  /*0c50*/  SHF.R.S32.HI R18, RZ, 0x3, R0 ;  /* 0x00000003ff127819 */ /* 0x000fe20000011400 */
[----:B------:R-:W-:Y:S01]  /*0c60*/  IMAD R6, R6, 0x10, R9 ;  /* 0x0000001006067824 */ /* 0x000fe200078e0209 */
[----:B0-----:R-:W-:Y:S01]  /*0c70*/  LEA.HI R3, R2, R2, RZ, 0x1 ;  /* 0x0000000202037211 */ /* 0x001fe200078f08ff */
[----:B------:R-:W-:Y:S01]  /*0c80*/  IMAD.SHL.U32 R17, R16, 0x8, RZ ;  /* 0x0000000810117824 */ /* 0x000fe200078e00ff */
[----:B------:R-:W-:-:S02]  /*0c90*/  LEA.HI R2, R4, R4, RZ, 0x1 ;  /* 0x0000000404027211 */ /* 0x000fc400078f08ff */
[----:B------:R-:W-:Y:S01]  /*0ca0*/  IADD3 R8, R19, -R8, RZ ;  /* 0x8000000813087210 */ /* 0x000fe20007ffe0ff */
[----:B------:R-:W-:Y:S01]  /*0cb0*/  IMAD R3, R3, -0x3, R22 ;  /* 0xfffffffd03037824 */ /* 0x000fe200078e0216 */
[----:B------:R-:W-:Y:S02]  /*0cc0*/  LOP3.LUT R5, R2, 0x1ffffffe, RZ, 0xc0, !PT ;  /* 0x1ffffffe02057812 */ /* 0x000fe400078ec0ff */
[----:B------:R-:W-:Y:S01]  /*0cd0*/  SHF.R.S32.HI R0, RZ, 0x1f, R17 ;  /* 0x0000001fff007819 */ /* 0x000fe20000011411 */
[----:B------:R-:W-:Y:S02]  /*0ce0*/  IMAD R23, R3, 0x40, R6 ;  /* 0x0000004003177824 */ /* 0x000fe400078e0206 */
[----:B------:R-:W-:Y:S02]  /*0cf0*/  IMAD.IADD R4, R4, 0x1, -R5 ;  /* 0x0000000104047824 */ /* 0x000fe400078e0a05 */
[----:B------:R-:W-:-:S03]  /*0d00*/  IMAD R156, R8, R11, 0xa0 ;  /* 0x000000a0089c7424 */ /* 0x000fc600078e020b */
[----:B------:R-:W-:-:S07]  /*0d10*/  LEA R157, R4, R23, 0x3 ;  /* 0x00000017049d7211 */ /* 0x000fce00078e18ff */
.L_x_219:
[----:B012---:R-:W0:Y:S01]  /*0d20*/  LDC.64 R2, c[0x0][0xc88] ;  /* 0x00032200ff027b82 */ /* 0x007e220000000a00 */
[----:B------:R-:W-:Y:S01]  /*0d30*/  ULDC.64 UR6, c[0x0][0xa28] ;  /* 0x00028a0000067ab9 */ /* 0x000fe20000000a00 */
[----:B------:R-:W-:Y:S01]  /*0d40*/  ULDC.64 UR8, c[0x0][0xa20] ;  /* 0x0002880000087ab9 */ /* 0x000fe20000000a00 */
[----:B------:R-:W-:Y:S01]  /*0d50*/  ULDC UR4, c[0x0][0x424] ;  /* 0x0001090000047ab9 */ /* 0x000fe20000000800 */
[----:B0-----:R-:W-:-:S06]  /*0d60*/  IMAD.WIDE R2, R31, 0x4, R2 ;  /* 0x000000041f027825 */ /* 0x001fcc00078e0202 */
[----:B------:R-:W2:Y:S01]  /*0d70*/  LDG.E R2, desc[UR48][R2.64] ;  /* 0x0000003002027981 */ /* 0x000ea2000c1e1900 */
[----:B------:R-:W-:Y:S02]  /*0d80*/  UISETP.NE.U32.AND UP0, UPT, UR6, URZ, UPT ;  /* 0x0000003f0600728c */ /* 0x000fe4000bf05070 */
[----:B------:R-:W-:Y:S02]  /*0d90*/  UISETP.NE.U32.AND UP1, UPT, UR8, URZ, UPT ;  /* 0x0000003f0800728c */ /* 0x000fe4000bf25070 */
[----:B------:R-:W-:Y:S02]  /*0da0*/  UISETP.NE.AND.EX UP0, UPT, UR7, URZ, UPT, UP0 ;  /* 0x0000003f0700728c */ /* 0x000fe4000bf05300 */
[----:B------:R-:W-:-:S04]  /*0db0*/  UISETP.NE.AND.EX UP1, UPT, UR9, URZ, UPT, UP1 ;  /* 0x0000003f0900728c */ /* 0x000fc8000bf25310 */
[----:B------:R-:W-:Y:S02]  /*0dc0*/  PLOP3.LUT P0, PT, PT, PT, UP0, 0x80, 0x0 ;  /* 0x000000000000781c */ /* 0x000fe40003f0f008 */
[----:B------:R-:W-:Y:S02]  /*0dd0*/  PLOP3.LUT P1, PT, PT, PT, UP1, 0x80, 0x0 ;  /* 0x000000000000781c */ /* 0x000fe40003f2f018 */
[----:B--2---:R-:W-:-:S13]  /*0de0*/  R2UR UR42, R2 ;  /* 0x00000000022a72ca */ /* 0x004fda00000e0000 */
[----:B------:R-:W-:Y:S02]  /*0df0*/  USHF.R.S32.HI UR43, URZ, 0x1f, UR42 ;  /* 0x0000001f3f2b7899 */ /* 0x000fe4000801142a */
[----:B------:R-:W-:Y:S02]  /*0e00*/  @UP0 ULEA UR6, UP2, UR42, UR6, 0x2 ;  /* 0x000000062a060291 */ /* 0x000fe4000f84103f */
[----:B------:R-:W-:Y:S02]  /*0e10*/  @UP1 ULEA UR8, UP3, UR42, UR8, 0x2 ;  /* 0x000000082a081291 */ /* 0x000fe4000f86103f */
[----:B------:R-:W-:Y:S02]  /*0e20*/  @UP0 ULEA.HI.X UR7, UR42, UR7, UR43, 0x2, UP2 ;  /* 0x000000072a070291 */ /* 0x000fe400090f142b */
[----:B------:R-:W-:Y:S01]  /*0e30*/  @UP1 ULEA.HI.X UR9, UR42, UR9, UR43, 0x2, UP3 ;  /* 0x000000092a091291 */ /* 0x000fe200098f142b */
[----:B------:R-:W-:Y:S02]  /*0e40*/  IMAD.U32 R2, RZ, RZ, UR6 ;  /* 0x00000006ff027e24 */ /* 0x000fe4000f8e00ff */
[----:B------:R-:W-:-:S02]  /*0e50*/  IMAD.U32 R4, RZ, RZ, UR8 ;  /* 0x00000008ff047e24 */ /* 0x000fc4000f8e00ff */
[----:B------:R-:W-:Y:S01]  /*0e60*/  IMAD.U32 R3, RZ, RZ, UR7 ;  /* 0x00000007ff037e24 */ /* 0x000fe2000f8e00ff */
[----:B------:R-:W-:Y:S01]  /*0e70*/  ULDC.64 UR6, c[0x0][0x418] ;  /* 0x0001060000067ab9 */ /* 0x000fe20000000a00 */
[----:B------:R-:W-:-:S03]  /*0e80*/  IMAD.U32 R5, RZ, RZ, UR9 ;  /* 0x00000009ff057e24 */ /* 0x000fc6000f8e00ff */
[----:B------:R-:W2:Y:S04]  /*0e90*/  @P0 LDG.E R2, desc[UR48][R2.64] ;  /* 0x0000003002020981 */ /* 0x000ea8000c1e1900 */
[----:B------:R-:W3:Y:S01]  /*0ea0*/  @P1 LDG.E R4, desc[UR48][R4.64] ;  /* 0x0000003004041981 */ /* 0x000ee2000c1e1900 */
[----:B------:R-:W-:Y:S01]  /*0eb0*/  UISETP.NE.U32.AND UP0, UPT, UR6, URZ, UPT ;  /* 0x0000003f0600728c */ /* 0x000fe2000bf05070 */
[----:B------:R-:W-:Y:S01]  /*0ec0*/  IMAD.MOV.U32 R0, RZ, RZ, RZ ;  /* 0x000000ffff007224 */ /* 0x000fe200078e00ff */
[----:B------:R-:W-:Y:S01]  /*0ed0*/  UMOV UR45, URZ ;  /* 0x0000003f002d7c82 */ /* 0x000fe20008000000 */
[----:B------:R-:W-:Y:S01]  /*0ee0*/  ULDC UR6, c[0x0][0x2f0] ;  /* 0x0000bc0000067ab9 */ /* 0x000fe20000000800 */
[----:B------:R-:W-:Y:S01]  /*0ef0*/  UISETP.NE.AND.EX UP0, UPT, UR7, URZ, UPT, UP0 ;  /* 0x0000003f0700728c */ /* 0x000fe2000bf05300 */
[----:B------:R-:W-:Y:S01]  /*0f00*/  IMAD.MOV.U32 R55, RZ, RZ, RZ ;  /* 0x000000ffff377224 */ /* 0x000fe200078e00ff */
[----:B------:R-:W-:Y:S01]  /*0f10*/  UMOV UR44, UR5 ;  /* 0x00000005002c7c82 */ /* 0x000fe20008000000 */
[----:B------:R-:W-:Y:S01]  /*0f20*/  CS2R R6, SRZ ;  /* 0x0000000000067805 */ /* 0x000fe2000001ff00 */
[----:B------:R-:W-:Y:S01]  /*0f30*/  USEL UR4, UR4, 0x1, UP0 ;  /* 0x0000000104047887 */ /* 0x000fe20008000000 */
[----:B------:R-:W-:-:S02]  /*0f40*/  CS2R R8, SRZ ;  /* 0x0000000000087805 */ /* 0x000fc4000001ff00 */
[----:B------:R-:W-:Y:S02]  /*0f50*/  CS2R R10, SRZ ;  /* 0x00000000000a7805 */ /* 0x000fe4000001ff00 */
[----:B-----5:R-:W-:Y:S01]  /*0f60*/  CS2R R12, SRZ ;  /* 0x00000000000c7805 */ /* 0x020fe2000001ff00 */
[----:B------:R-:W-:Y:S01]  /*0f70*/  UIMAD UR4, UR4, UR6, URZ ;  /* 0x00000006040472a4 */ /* 0x000fe2000f8e023f */
[----:B------:R-:W-:Y:S02]  /*0f80*/  CS2R R14, SRZ ;  /* 0x00000000000e7805 */ /* 0x000fe4000001ff00 */
[----:B------:R-:W-:Y:S02]  /*0f90*/  CS2R R20, SRZ ;  /* 0x0000000000147805 */ /* 0x000fe4000001ff00 */
[----:B------:R-:W-:Y:S02]  /*0fa0*/  CS2R R24, SRZ ;  /* 0x0000000000187805 */ /* 0x000fe4000001ff00 */
[----:B--2---:R-:W-:-:S02]  /*0fb0*/  @P0 R2UR UR45, R2 ;  /* 0x00000000022d02ca */ /* 0x004fc400000e0000 */
[----:B------:R-:W-:Y:S02]  /*0fc0*/  PLOP3.LUT P0, PT, PT, PT, PT, 0x80, 0x0 ;  /* 0x000000000000781c */ /* 0x000fe40003f0f070 */
[----:B---3--:R-:W-:Y:S02]  /*0fd0*/  @P1 R2UR UR4, R4 ;  /* 0x00000000040412ca */ /* 0x008fe400000e0000 */
[----:B------:R-:W-:Y:S01]  /*0fe0*/  MOV R2, RZ ;  /* 0x000000ff00027202 */ /* 0x000fe20000000f00 */
[----:B------:R-:W-:-:S12]  /*0ff0*/  @P1 BRA `(.L_x_186) ;  /* 0x0000000000341947 */ /* 0x000fd80003800000 */
[----:B------:R-:W-:Y:S02]  /*1000*/  ULDC.64 UR6, c[0x0][0xa08] ;  /* 0x0002820000067ab9 */ /* 0x000fe40000000a00 */
[----:B------:R-:W-:-:S04]  /*1010*/  ISETP.NE.U32.AND P1, PT, RZ, UR6, PT ;  /* 0x00000006ff007c0c */ /* 0x000fc8000bf25070 */
[----:B------:R-:W-:-:S13]  /*1020*/  ISETP.NE.AND.EX P1, PT, RZ, UR7, PT, P1 ;  /* 0x00000007ff007c0c */ /* 0x000fda000bf25310 */
[----:B------:R-:W-:Y:S05]  /*1030*/  @!P1 BRA `(.L_x_186) ;  /* 0x0000000000249947 */ /* 0x000fea0003800000 */
[----:B------:R-:W-:Y:S02]  /*1040*/  ULDC.64 UR4, c[0x0][0xa08] ;  /* 0x0002820000047ab9 */ /* 0x000fe40000000a00 */
[----:B------:R-:W-:-:S06]  /*1050*/  UIMAD.WIDE UR4, UR42, 0x4, UR4 ;  /* 0x000000042a0478a5 */ /* 0x000fcc000f8e0204 */
[----:B------:R-:W-:Y:S02]  /*1060*/  IMAD.U32 R4, RZ, RZ, UR4 ;  /* 0x00000004ff047e24 */ /* 0x000fe4000f8e00ff */
[----:B------:R-:W-:-:S05]  /*1070*/  IMAD.U32 R5, RZ, RZ, UR5 ;  /* 0x00000005ff057e24 */ /* 0x000fca000f8e00ff */
[----:B------:R-:W2:Y:S04]  /*1080*/  LDG.E R26, desc[UR48][R4.64] ;  /* 0x00000030041a7981 */ /* 0x000ea8000c1e1900 */
[----:B------:R-:W3:Y:S01]  /*1090*/  LDG.E R3, desc[UR48][R4.64+0x4] ;  /* 0x0000043004037981 */ /* 0x000ee2000c1e1900 */
[----:B--2---:R-:W-:Y:S02]  /*10a0*/  R2UR UR4, R26 ;  /* 0x000000001a0472ca */ /* 0x004fe400000e0000 */
[----:B---3--:R-:W-:-:S13]  /*10b0*/  R2UR UR5, R3 ;  /* 0x00000000030572ca */ /* 0x008fda00000e0000 */
[----:B------:R-:W-:-:S12]  /*10c0*/  UIADD3 UR4, -UR4, UR5, URZ ;  /* 0x0000000504047290 */ /* 0x000fd8000fffe13f */
.L_x_186:
[----:B------:R-:W-:Y:S01]  /*10d0*/  UIADD3 UR45, -UR45, UR4, URZ ;  /* 0x000000042d2d7290 */ /* 0x000fe2000fffe13f */
[----:B------:R-:W-:Y:S01]  /*10e0*/  CS2R R32, SRZ ;  /* 0x0000000000207805 */ /* 0x000fe2000001ff00 */
[----:B------:R-:W-:Y:S01]  /*10f0*/  UMOV UR47, UR40 ;  /* 0x00000028002f7c82 */ /* 0x000fe20008000000 */
[----:B------:R-:W-:Y:S01]  /*1100*/  CS2R R26, SRZ ;  /* 0x00000000001a7805 */ /* 0x000fe2000001ff00 */
[----:B------:R-:W-:Y:S01]  /*1110*/  UISETP.GE.AND UP0, UPT, UR45, 0x1, UPT ;  /* 0x000000012d00788c */ /* 0x000fe2000bf06270 */
[----:B------:R-:W-:Y:S01]  /*1120*/  CS2R R56, SRZ ;  /* 0x0000000000387805 */ /* 0x000fe2000001ff00 */
[----:B------:R-:W-:Y:S01]  /*1130*/  UIADD3 UR4, UR45, 0x9f, URZ ;  /* 0x0000009f2d047890 */ /* 0x000fe2000fffe03f */
[----:B------:R-:W-:Y:S01]  /*1140*/  IMAD.MOV.U32 R34, RZ, RZ, RZ ;  /* 0x000000ffff227224 */ /* 0x000fe200078e00ff */
[----:B------:R-:W-:Y:S02]  /*1150*/  CS2R R36, SRZ ;  /* 0x0000000000247805 */ /* 0x000fe4000001ff00 */
[----:B------:R-:W-:-:S02]  /*1160*/  CS2R R40, SRZ ;  /* 0x0000000000287805 */ /* 0x000fc4000001ff00 */
[----:B------:R-:W-:Y:S01]  /*1170*/  PLOP3.LUT P1, PT, PT, PT, UP0, 0x80, 0x0 ;  /* 0x000000000000781c */ /* 0x000fe20003f2f008 */
[----:B------:R-:W-:Y:S01]  /*1180*/  UIMAD.WIDE UR4, UR4, 0x66666667, URZ ;  /* 0x66666667040478a5 */ /* 0x000fe2000f8e023f */
[----:B------:R-:W-:Y:S02]  /*1190*/  CS2R R58, SRZ ;  /* 0x00000000003a7805 */ /* 0x000fe4000001ff00 */
[----:B------:R-:W-:Y:S02]  /*11a0*/  CS2R R44, SRZ ;  /* 0x00000000002c7805 */ /* 0x000fe4000001ff00 */
[----:B------:R-:W-:Y:S01]  /*11b0*/  CS2R R60, SRZ ;  /* 0x00000000003c7805 */ /* 0x000fe2000001ff00 */
[----:B------:R-:W-:-:S04]  /*11c0*/  USHF.R.U32.HI UR46, URZ, 0x1f, UR5 ;  /* 0x0000001f3f2e7899 */ /* 0x000fc80008011605 */
[----:B------:R-:W-:Y:S02]  /*11d0*/  ULEA.HI.SX32 UR46, UR5, UR46, 0x1a ;  /* 0x0000002e052e7291 */ /* 0x000fe4000f8fd23f */
[----:B------:R-:W-:Y:S10]  /*11e0*/  @!P1 BRA `(.L_x_187) ;  /* 0x0000006c00389947 */ /* 0x000ff40003800000 */
[----:B------:R-:W0:Y:S01]  /*11f0*/  S2R R40, SR_CgaCtaId ;  /* 0x0000000000287919 */ /* 0x000e220000008800 */
[----:B------:R-:W-:Y:S01]  /*1200*/  MOV R5, 0x400 ;  /* 0x0000040000057802 */ /* 0x000fe20000000f00 */
[----:B------:R-:W1:Y:S02]  /*1210*/  SHFL.IDX PT, R0, R22, RZ, 0x1f ;  /* 0x00001fff16007589 */ /* 0x000e6400000e0000 */
[----:B-1----:R-:W-:Y:S01]  /*1220*/  IMAD.HI R2, R0, 0x55555556, RZ ;  /* 0x5555555600027827 */ /* 0x002fe200078e02ff */
[----:B0-----:R-:W-:-:S04]  /*1230*/  LEA R25, R40, R5, 0x18 ;  /* 0x0000000528197211 */ /* 0x001fc800078ec0ff */
[----:B------:R-:W-:-:S05]  /*1240*/  LEA.HI R3, R2, R2, RZ, 0x1 ;  /* 0x0000000202037211 */ /* 0x000fca00078f08ff */
[----:B------:R-:W-:Y:S02]  /*1250*/  IMAD R3, R3, -0x3, R0 ;  /* 0xfffffffd03037824 */ /* 0x000fe400078e0200 */
[----:B------:R-:W-:-:S05]  /*1260*/  VIADD R0, R25, 0xb000 ;  /* 0x0000b00019007836 */ /* 0x000fca0000000000 */
[----:B------:R-:W-:Y:S02]  /*1270*/  LOP3.LUT P0, RZ, R0, 0x9f, RZ, 0xc0, !PT ;  /* 0x0000009f00ff7812 */ /* 0x000fe4000780c0ff */
[----:B------:R-:W-:-:S04]  /*1280*/  LEA R3, R3, R0, 0xc ;  /* 0x0000000003037211 */ /* 0x000fc800078e60ff */
[----:B------:R-:W-:-:S04]  /*1290*/  SHF.R.U32.HI R3, RZ, 0x4, R3 ;  /* 0x00000004ff037819 */ /* 0x000fc80000011603 */
[----:B------:R-:W-:-:S03]  /*12a0*/  LOP3.LUT R24, R3, 0x3fff, RZ, 0xc0, !PT ;  /* 0x00003fff03187812 */ /* 0x000fc600078ec0ff */
[----:B------:R-:W-:Y:S05]  /*12b0*/  @!P0 BRA `(.L_x_188) ;  /* 0x0000000000408947 */ /* 0x000fea0003800000 */
[----:B------:R-:W-:Y:S01]  /*12c0*/  MOV R0, 0x0 ;  /* 0x0000000000007802 */ /* 0x000fe20000000f00 */
[----:B------:R-:W-:Y:S01]  /*12d0*/  ULDC.64 UR4, c[0x4][0x98] ;  /* 0x0100260000047ab9 */ /* 0x000fe20000000a00 */
[----:B------:R-:W-:Y:S01]  /*12e0*/  ULDC.64 UR6, c[0x4][0x30] ;  /* 0x01000c0000067ab9 */ /* 0x000fe20000000a00 */
[----:B------:R-:W-:Y:S01]  /*12f0*/  IMAD.U32 R4, RZ, RZ, UR4 ;  /* 0x00000004ff047e24 */ /* 0x000fe2000f8e00ff */
[----:B------:R0:W1:Y:S01]  /*1300*/  LDC.64 R2, c[0x4][R0] ;  /* 0x0100000000027b82 */ /* 0x0000620000000a00 */
[----:B------:R-:W-:Y:S01]  /*1310*/  IMAD.U32 R5, RZ, RZ, UR5 ;  /* 0x00000005ff057e24 */ /* 0x000fe2000f8e00ff */
[----:B------:R-:W-:Y:S01]  /*1320*/  ULDC.64 UR4, c[0x4][0xa0] ;  /* 0x0100280000047ab9 */ /* 0x000fe20000000a00 */
[----:B------:R-:W-:Y:S01]  /*1330*/  IMAD.U32 R10, RZ, RZ, UR6 ;  /* 0x00000006ff0a7e24 */ /* 0x000fe2000f8e00ff */
[----:B------:R-:W-:Y:S01]  /*1340*/  MOV R11, UR7 ;  /* 0x00000007000b7c02 */ /* 0x000fe20008000f00 */
[----:B------:R-:W-:Y:S02]  /*1350*/  IMAD.U32 R6, RZ, RZ, UR4 ;  /* 0x00000004ff067e24 */ /* 0x000fe4000f8e00ff */
[----:B------:R-:W-:-:S02]  /*1360*/  IMAD.U32 R7, RZ, RZ, UR5 ;  /* 0x00000005ff077e24 */ /* 0x000fc4000f8e00ff */
[----:B------:R-:W-:Y:S02]  /*1370*/  IMAD.MOV.U32 R8, RZ, RZ, 0x70 ;  /* 0x00000070ff087424 */ /* 0x000fe400078e00ff */
[----:B------:R-:W-:Y:S02]  /*1380*/  IMAD.MOV.U32 R12, RZ, RZ, 0x1 ;  /* 0x00000001ff0c7424 */ /* 0x000fe400078e00ff */
[----:B0-----:R-:W-:-:S07]  /*1390*/  IMAD.MOV.U32 R13, RZ, RZ, RZ ;  /* 0x000000ffff0d7224 */ /* 0x001fce00078e00ff */
[----:B------:R-:W-:-:S07]  /*13a0*/  LEPC R20, `(.L_x_188) ;  /* 0x000000001014794e */ /* 0x000fce0000000000 */
[----:B-1----:R-:W-:Y:S05]  /*13b0*/  CALL.ABS.NOINC R2 ;  /* 0x0000000002007343 */ /* 0x002fea0003c00000 */
.L_x_188:
        /* <DEDUP_REMOVED lines=10> */
[----:B------:R-:W-:Y:S01]  /*1460*/  @UP0 ULDC.64 UR14, c[0x0][0x9a8] ;  /* 0x00026a00000e0ab9 */ /* 0x000fe20000000a00 */
[----:B------:R-:W-:Y:S01]  /*1470*/  @UP0 ULDC.64 UR18, c[0x0][0x9b0] ;  /* 0x00026c0000120ab9 */ /* 0x000fe20000000a00 */
[----:B------:R-:W-:Y:S01]  /*1480*/  @UP1 ULDC.64 UR16, c[0x0][0x9b8] ;  /* 0x00026e0000101ab9 */ /* 0x000fe20000000a00 */
[----:B------:R-:W-:Y:S02]  /*1490*/  @UP0 UIMAD UR8, UR43, UR14, URZ ;  /* 0x0000000e2b0802a4 */ /* 0x000fe4000f8e023f */
[----:B------:R-:W-:Y:S02]  /*14a0*/  @UP1 UIMAD UR12, UR43, UR16, URZ ;  /* 0x000000102b0c12a4 */ /* 0x000fe4000f8e023f */
[----:B------:R-:W-:Y:S02]  /*14b0*/  @UP0 UIMAD UR15, UR42, UR15, UR8 ;  /* 0x0000000f2a0f02a4 */ /* 0x000fe4000f8e0208 */
[----:B------:R-:W-:Y:S02]  /*14c0*/  @UP1 UIMAD.WIDE.U32 UR8, UR42, UR16, URZ ;  /* 0x000000102a0812a5 */ /* 0x000fe4000f8e003f */
[----:B------:R-:W-:-:S02]  /*14d0*/  @UP0 UIMAD.WIDE.U32 UR10, UR42, UR14, URZ ;  /* 0x0000000e2a0a02a5 */ /* 0x000fc4000f8e003f */
[----:B------:R-:W-:Y:S02]  /*14e0*/  @UP1 UIMAD UR16, UR42, UR17, UR12 ;  /* 0x000000112a1012a4 */ /* 0x000fe4000f8e020c */
[----:B------:R-:W-:Y:S02]  /*14f0*/  @UP1 USHF.R.S32.HI UR17, URZ, 0x1f, UR40 ;  /* 0x0000001f3f111899 */ /* 0x000fe40008011428 */
[----:B------:R-:W-:Y:S01]  /*1500*/  @UP0 USHF.R.S32.HI UR14, URZ, 0x1f, UR40 ;  /* 0x0000001f3f0e0899 */ /* 0x000fe20008011428 */
[----:B------:R-:W-:Y:S01]  /*1510*/  @UP1 ULDC.64 UR12, c[0x0][0x9c0] ;  /* 0x00027000000c1ab9 */ /* 0x000fe20000000a00 */
[----:B------:R-:W-:Y:S02]  /*1520*/  @UP0 UIADD3 UR11, UR11, UR15, URZ ;  /* 0x0000000f0b0b0290 */ /* 0x000fe4000fffe03f */
[----:B------:R-:W-:Y:S02]  /*1530*/  @UP1 UIMAD UR15, UR17, UR12, URZ ;  /* 0x0000000c110f12a4 */ /* 0x000fe4000f8e023f */
[----:B------:R-:W-:-:S02]  /*1540*/  @UP0 UIMAD UR14, UR14, UR18, URZ ;  /* 0x000000120e0e02a4 */ /* 0x000fc4000f8e023f */
[----:B------:R-:W-:Y:S02]  /*1550*/  @UP1 UIADD3 UR9, UR9, UR16, URZ ;  /* 0x0000001009091290 */ /* 0x000fe4000fffe03f */
[----:B------:R-:W-:Y:S02]  /*1560*/  @UP1 UIMAD UR15, UR40, UR13, UR15 ;  /* 0x0000000d280f12a4 */ /* 0x000fe4000f8e020f */
[----:B------:R-:W-:Y:S02]  /*1570*/  @UP0 UIMAD UR14, UR40, UR19, UR14 ;  /* 0x00000013280e02a4 */ /* 0x000fe4000f8e020e */
[----:B------:R-:W-:Y:S02]  /*1580*/  @UP0 UIMAD.WIDE.U32 UR10, UR40, UR18, UR10 ;  /* 0x00000012280a02a5 */ /* 0x000fe4000f8e000a */
[----:B------:R-:W-:Y:S02]  /*1590*/  @UP1 UIMAD.WIDE.U32 UR12, UR40, UR12, UR8 ;  /* 0x0000000c280c12a5 */ /* 0x000fe4000f8e0008 */
[----:B------:R-:W-:-:S02]  /*15a0*/  @UP0 UIADD3 UR9, UR11, UR14, URZ ;  /* 0x0000000e0b090290 */ /* 0x000fc4000fffe03f */
[----:B------:R-:W-:Y:S02]  /*15b0*/  @UP0 ULEA UR6, UP2, UR10, UR6, 0x2 ;  /* 0x000000060a060291 */ /* 0x000fe4000f84103f */
[----:B------:R-:W-:Y:S02]  /*15c0*/  @UP1 UIADD3 UR8, UR13, UR15, URZ ;  /* 0x0000000f0d081290 */ /* 0x000fe4000fffe03f */
[----:B------:R-:W-:Y:S02]  /*15d0*/  @UP1 ULEA UR4, UP3, UR12, UR4, 0x2 ;  /* 0x000000040c041291 */ /* 0x000fe4000f86103f */
[----:B------:R-:W-:Y:S01]  /*15e0*/  @UP0 ULEA.HI.X UR7, UR10, UR7, UR9, 0x2, UP2 ;  /* 0x000000070a070291 */ /* 0x000fe200090f1409 */
[----:B------:R-:W-:Y:S01]  /*15f0*/  MOV R2, UR6 ;  /* 0x0000000600027c02 */ /* 0x000fe20008000f00 */
[----:B------:R-:W-:Y:S02]  /*1600*/  @UP1 ULEA.HI.X UR5, UR12, UR5, UR8, 0x2, UP3 ;  /* 0x000000050c051291 */ /* 0x000fe400098f1408 */
[----:B------:R-:W-:-:S02]  /*1610*/  IMAD.U32 R4, RZ, RZ, UR4 ;  /* 0x00000004ff047e24 */ /* 0x000fc4000f8e00ff */
[----:B------:R-:W-:Y:S02]  /*1620*/  IMAD.U32 R3, RZ, RZ, UR7 ;  /* 0x00000007ff037e24 */ /* 0x000fe4000f8e00ff */
[----:B------:R-:W-:-:S03]  /*1630*/  IMAD.U32 R5, RZ, RZ, UR5 ;  /* 0x00000005ff057e24 */ /* 0x000fc6000f8e00ff */
[----:B------:R-:W2:Y:S04]  /*1640*/  @P0 LDG.E R7, desc[UR48][R2.64] ;  /* 0x0000003002070981 */ /* 0x000ea8000c1e1900 */
[----:B------:R-:W2:Y:S01]  /*1650*/  @P1 LDG.E R0, desc[UR48][R4.64] ;  /* 0x0000003004001981 */ /* 0x000ea2000c1e1900 */
[----:B------:R-:W-:Y:S01]  /*1660*/  ULEA.HI UR4, UR36, UR36, URZ, 0x1 ;  /* 0x0000002424047291 */ /* 0x000fe2000f8f083f */
[----:B------:R-:W-:-:S03]  /*1670*/  IMAD.U32 R8, RZ, RZ, UR41 ;  /* 0x00000029ff087e24 */ /* 0x000fc6000f8e00ff */
[----:B------:R-:W-:Y:S02]  /*1680*/  ULOP3.LUT UR4, UR4, 0xfffffffe, URZ, 0xc0, !UPT ;  /* 0xfffffffe04047892 */ /* 0x000fe4000f8ec03f */
[----:B------:R-:W-:Y:S02]  /*1690*/  ISETP.NE.AND P0, PT, R8, 0x3, PT ;  /* 0x000000030800780c */ /* 0x000fe40003f05270 */
[----:B------:R-:W-:-:S06]  /*16a0*/  UIADD3 UR4, UR36, -UR4, URZ ;  /* 0x8000000424047290 */ /* 0x000fcc000fffe03f */
[----:B------:R-:W-:Y:S01]  /*16b0*/  IMAD.U32 R6, RZ, RZ, UR4 ;  /* 0x00000004ff067e24 */ /* 0x000fe2000f8e00ff */
[----:B------:R-:W-:-:S04]  /*16c0*/  ULDC UR4, c[0x0][0x9d8] ;  /* 0x0002760000047ab9 */ /* 0x000fc80000000800 */
[----:B------:R-:W-:-:S04]  /*16d0*/  SHF.L.U32 R6, R6, 0x1f, RZ ;  /* 0x0000001f06067819 */ /* 0x000fc800000006ff */
[----:B------:R-:W0:Y:S01]  /*16e0*/  SYNCS.PHASECHK.TRANS64.TRYWAIT P1, [R25+URZ+0x13200], R6 ;  /* 0x01320006190075a7 */ /* 0x000e22000802017f */
[----:B--2---:R-:W-:-:S04]  /*16f0*/  FMUL.FTZ R0, R7, R0 ;  /* 0x0000000007007220 */ /* 0x004fc80000410000 */
[----:B------:R-:W-:Y:S01]  /*1700*/  FMUL.FTZ R0, R0, UR4 ;  /* 0x0000000400007c20 */ /* 0x000fe20008410000 */
[----:B0-----:R-:W-:Y:S06]  /*1710*/  @!P1 BRA `(.L_x_189) ;  /* 0x000000e400a49947 */ /* 0x001fec0003800000 */
.L_x_321:
[----:B------:R-:W-:Y:S05]  /*1720*/  @!P0 BRA `(.L_x_190) ;  /* 0x0000000000048947 */ /* 0x000fea0003800000 */
[----:B------:R-:W-:Y:S01]  /*1730*/  BPT.TRAP 0x1 ;  /* 0x000000040000795c */ /* 0x000fe20000300000 */
.L_x_190:
[----:B------:R-:W-:Y:S01]  /*1740*/  MOV R2, UR38 ;  /* 0x0000002600027c02 */ /* 0x000fe20008000f00 */
[----:B------:R-:W-:-:S04]  /*1750*/  IMAD.U32 R4, RZ, RZ, UR37 ;  /* 0x00000025ff047e24 */ /* 0x000fc8000f8e00ff */
[----:B------:R-:W-:Y:S01]  /*1760*/  IMAD R3, R2, 0x8, R25 ;  /* 0x0000000802037824 */ /* 0x000fe200078e0219 */
[----:B------:R-:W-:-:S04]  /*1770*/  SHF.L.U32 R4, R4, 0x1f, RZ ;  /* 0x0000001f04047819 */ /* 0x000fc800000006ff */
[----:B------:R1:W2:Y:S01]  /*1780*/  SYNCS.PHASECHK.TRANS64.TRYWAIT P1, [R3+URZ+0x13230], R4 ;  /* 0x01323004030075a7 */ /* 0x0002a2000802017f */
[----:B------:R-:W-:Y:S05]  /*1790*/  @!P0 BRA `(.L_x_191) ;  /* 0x0000000000048947 */ /* 0x000fea0003800000 */
[----:B------:R-:W-:Y:S01]  /*17a0*/  BPT.TRAP 0x1 ;  /* 0x000000040000795c */ /* 0x000fe20000300000 */
.L_x_191:
[----:B------:R-:W-:Y:S02]  /*17b0*/  VIADD R2, R25, 0xe000 ;  /* 0x0000e00019027836 */ /* 0x000fe40000000000 */
[----:B------:R-:W-:-:S03]  /*17c0*/  IMAD.MOV.U32 R55, RZ, RZ, RZ ;  /* 0x000000ffff377224 */ /* 0x000fc600078e00ff */
[----:B------:R-:W-:-:S04]  /*17d0*/  SHF.R.U32.HI R2, RZ, 0x4, R2 ;  /* 0x00000004ff027819 */ /* 0x000fc80000011602 */
[----:B------:R-:W-:Y:S01]  /*17e0*/  LOP3.LUT R2, R2, 0x3fff, RZ, 0xc0, !PT ;  /* 0x00003fff02027812 */ /* 0x000fe200078ec0ff */
[----:B--2---:R-:W-:Y:S06]  /*17f0*/  @P1 BRA `(.L_x_192) ;  /* 0x0000000000081947 */ /* 0x004fec0003800000 */
[----:B------:R-:W2:Y:S02]  /*1800*/  SYNCS.PHASECHK.TRANS64.TRYWAIT P1, [R3+URZ+0x13230], R4 ;  /* 0x01323004030075a7 */ /* 0x000ea4000802017f */
[----:B--2---:R-:W-:Y:S05]  /*1810*/  @!P1 BRA `(.L_x_193) ;  /* 0x000000e400789947 */ /* 0x004fea0003800000 */
.L_x_192:
        /* <DEDUP_REMOVED lines=9> */
[----:B------:R-:W-:-:S06]  /*18b0*/  VIADD R4, R4, 0x2 ;  /* 0x0000000204047836 */ /* 0x000fcc0000000000 */
        /* <DEDUP_REMOVED lines=27> */
[----:B------:R-:W-:Y:S01]  /*1a70*/  R2UR UR8, R4 ;  /* 0x00000000040872ca */ /* 0x000fe200000e0000 */
[----:B------:R-:W-:Y:S02]  /*1a80*/  WARPGROUP.DEPBAR.LE gsb0, 0x0 ;  /* 0x00008000000079c5 */ /* 0x000fe40000010000 */
[----:B0-----:R-:W-:-:S06]  /*1a90*/  WARPGROUP.ARRIVE ;  /* 0x00000000000079c5 */ /* 0x001fcc0000000000 */
[----:B------:R-:W-:Y:S01]  /*1aa0*/  QGMMA.64x32x32.F32.E4M3.E4M3 R24, gdesc[UR4], RZ, !UPT, gsb0 ;  /* 0x00600000041879f3 */ /* 0x000fe2000c0008ff */
[----:B------:R-:W-:Y:S02]  /*1ab0*/  UIADD3 UR6, UR12, 0x82, URZ ;  /* 0x000000820c067890 */ /* 0x000fe4000fffe03f */
[----:B------:R-:W-:Y:S02]  /*1ac0*/  UIADD3 UR7, UR12, 0x102, URZ ;  /* 0x000001020c077890 */ /* 0x000fe4000fffe03f */
[----:B------:R-:W-:Y:S01]  /*1ad0*/  UIADD3 UR12, UR12, 0x202, URZ ;  /* 0x000002020c0c7890 */ /* 0x000fe2000fffe03f */
        /* <DEDUP_REMOVED lines=26> */
.L_x_194:
[C---:B------:R-:W-:Y:S01]  /*1c80*/  FMUL.FTZ R4, R0.reuse, R104 ;  /* 0x0000006800047220 */ /* 0x040fe20000410000 */
[C---:B------:R-:W-:Y:S01]  /*1c90*/  FMUL.FTZ R5, R0.reuse, R105 ;  /* 0x0000006900057220 */ /* 0x040fe20000410000 */
[C---:B------:R-:W-:Y:S01]  /*1ca0*/  FMUL.FTZ R8, R0.reuse, R108 ;  /* 0x0000006c00087220 */ /* 0x040fe20000410000 */
[C---:B------:R-:W-:Y:S01]  /*1cb0*/  FMUL.FTZ R47, R0.reuse, R92 ;  /* 0x0000005c002f7220 */ /* 0x040fe20000410000 */
[C---:B------:R-:W-:Y:S01]  /*1cc0*/  FMUL.FTZ R9, R0.reuse, R109 ;  /* 0x0000006d00097220 */ /* 0x040fe20000410000 */
[C---:B------:R-:W-:Y:S01]  /*1cd0*/  FMUL.FTZ R92, R0.reuse, R32 ;  /* 0x00000020005c7220 */ /* 0x040fe20000410000 */
[----:B------:R-:W0:Y:S01]  /*1ce0*/  MUFU.TANH R4, R4 ;  /* 0x0000000400047308 */ /* 0x000e220000002400 */
[----:B------:R-:W-:Y:S01]  /*1cf0*/  FMUL.FTZ R48, R0, R93 ;  /* 0x0000005d00307220 */ /* 0x000fe20000410000 */
[----:B------:R-:W-:Y:S01]  /*1d00*/  IADD3 R32, R156, UR45, RZ ;  /* 0x0000002d9c207c10 */ /* 0x000fe2000fffe0ff */
[----:B------:R-:W-:Y:S02]  /*1d10*/  IMAD.U32 R93, RZ, RZ, UR46 ;  /* 0x0000002eff5d7e24 */ /* 0x000fe4000f8e00ff */
        /* <DEDUP_REMOVED lines=112> */
[----:B------:R-:W-:Y:S01]  /*2420*/  ULDC UR20, c[0x0][0x988] ;  /* 0x0002620000147ab9 */ /* 0x000fe20000000800 */
[----:B------:R-:W-:Y:S01]  /*2430*/  FMNMX.FTZ R93, R43, R94, !PT ;  /* 0x0000005e2b5d7209 */ /* 0x000fe20007810000 */
[C---:B------:R-:W-:Y:S01]  /*2440*/  FMUL.FTZ R102, R0.reuse, R30 ;  /* 0x0000001e00667220 */ /* 0x040fe20000410000 */
[----:B------:R-:W-:Y:S01]  /*2450*/  FMUL.FTZ R100, R0, R31 ;  /* 0x0000001f00647220 */ /* 0x000fe20000410000 */
[----:B------:R-:W0:Y:S01]  /*2460*/  MUFU.TANH R15, R15 ;  /* 0x0000000f000f7308 */ /* 0x000e220000002400 */
[----:B-1----:R-:W-:Y:S01]  /*2470*/  FSEL R14, R14, -INF , P6 ;  /* 0xff8000000e0e7808 */ /* 0x002fe20003000000 */
[----:B------:R-:W-:Y:S01]  /*2480*/  FMUL.FTZ R104, R0, R34 ;  /* 0x0000002200687220 */ /* 0x000fe20000410000 */
[----:B------:R-:W-:Y:S01]  /*2490*/  ISETP.GT.AND P6, PT, R32, 0x28, PT ;  /* 0x000000282000780c */ /* 0x000fe20003fc4270 */
[C---:B------:R-:W-:Y:S01]  /*24a0*/  FMUL.FTZ R103, R0.reuse, R35 ;  /* 0x0000002300677220 */ /* 0x040fe20000410000 */
[C---:B------:R-:W-:Y:S01]  /*24b0*/  FMUL.FTZ R106, R0.reuse, R38 ;  /* 0x00000026006a7220 */ /* 0x040fe20000410000 */
[----:B------:R-:W-:Y:S01]  /*24c0*/  P2R R120, PR, RZ, 0x1 ;  /* 0x00000001ff787803 */ /* 0x000fe20000000000 */
[----:B------:R-:W-:Y:S01]  /*24d0*/  FMUL.FTZ R105, R0, R39 ;  /* 0x0000002700697220 */ /* 0x000fe20000410000 */
[----:B------:R-:W1:Y:S01]  /*24e0*/  MUFU.TANH R47, R47 ;  /* 0x0000002f002f7308 */ /* 0x000e620000002400 */
[----:B--2---:R-:W-:Y:S01]  /*24f0*/  FSEL R44, R44, -INF , P1 ;  /* 0xff8000002c2c7808 */ /* 0x004fe20000800000 */
[----:B------:R-:W-:Y:S01]  /*2500*/  VIADD R3, R3, 0x13240 ;  /* 0x0001324003037836 */ /* 0x000fe20000000000 */
[----:B------:R-:W-:-:S02]  /*2510*/  UISETP.GE.AND UP0, UPT, UR45, 0xa1, UPT ;  /* 0x000000a12d00788c */ /* 0x000fc4000bf06270 */
[----:B------:R-:W-:Y:S02]  /*2520*/  FMNMX.FTZ R94, R44, R93, !PT ;  /* 0x0000005d2c5e7209 */ /* 0x000fe40007810000 */
[----:B------:R-:W-:Y:S01]  /*2530*/  PRMT R40, R40, 0x654, R3 ;  /* 0x0000065428287816 */ /* 0x000fe20000000003 */
[----:B------:R-:W2:Y:S01]  /*2540*/  MUFU.TANH R41, R41 ;  /* 0x0000002900297308 */ /* 0x000ea20000002400 */
[----:B0-----:R-:W-:Y:S02]  /*2550*/  FSEL R15, R15, -INF , P5 ;  /* 0xff8000000f0f7808 */ /* 0x001fe40002800000 */
[----:B------:R-:W-:Y:S01]  /*2560*/  ISETP.GT.AND P5, PT, R32, 0x29, PT ;  /* 0x000000292000780c */ /* 0x000fe20003fa4270 */
[----:B------:R0:W-:Y:S04]  /*2570*/  SYNCS.ARRIVE.TRANS64.RED.A1T0 RZ, [R40+URZ], RZ ;  /* 0x000000ff28ff79a7 */ /* 0x0001e8000810043f */
[----:B------:R-:W3:Y:S01]  /*2580*/  MUFU.TANH R48, R48 ;  /* 0x0000003000307308 */ /* 0x000ee20000002400 */
[----:B-1----:R-:W-:-:S04]  /*2590*/  FSEL R47, R47, -INF , P6 ;  /* 0xff8000002f2f7808 */ /* 0x002fc80003000000 */
[----:B------:R-:W-:-:S03]  /*25a0*/  FMNMX.FTZ R93, R47, R94, !PT ;  /* 0x0000005e2f5d7209 */ /* 0x000fc60007810000 */
[----:B------:R-:W1:Y:S01]  /*25b0*/  MUFU.TANH R42, R42 ;  /* 0x0000002a002a7308 */ /* 0x000e620000002400 */
[----:B--2---:R-:W-:Y:S02]  /*25c0*/  FSEL R41, R41, -INF , P4 ;  /* 0xff80000029297808 */ /* 0x004fe40002000000 */
[----:B------:R-:W-:-:S05]  /*25d0*/  ISETP.GT.AND P4, PT, R32, 0x30, PT ;  /* 0x000000302000780c */ /* 0x000fca0003f84270 */
[----:B------:R-:W2:Y:S01]  /*25e0*/  MUFU.TANH R51, R51 ;  /* 0x0000003300337308 */ /* 0x000ea20000002400 */
[----:B---3--:R-:W-:-:S04]  /*25f0*/  FSEL R48, R48, -INF , P5 ;  /* 0xff80000030307808 */ /* 0x008fc80002800000 */
[----:B------:R-:W-:-:S03]  /*2600*/  FMNMX.FTZ R94, R48, R93, !PT ;  /* 0x0000005d305e7209 */ /* 0x000fc60007810000 */
[----:B------:R-:W3:Y:S01]  /*2610*/  MUFU.TANH R45, R45 ;  /* 0x0000002d002d7308 */ /* 0x000ee20000002400 */
[----:B-1----:R-:W-:Y:S02]  /*2620*/  FSEL R42, R42, -INF , P3 ;  /* 0xff8000002a2a7808 */ /* 0x002fe40001800000 */
[----:B------:R-:W-:-:S05]  /*2630*/  ISETP.GT.AND P3, PT, R32, 0x31, PT ;  /* 0x000000312000780c */ /* 0x000fca0003f64270 */
[----:B------:R-:W1:Y:S01]  /*2640*/  MUFU.TANH R52, R52 ;  /* 0x0000003400347308 */ /* 0x000e620000002400 */
[----:B--2---:R-:W-:-:S04]  /*2650*/  FSEL R51, R51, -INF , P4 ;  /* 0xff80000033337808 */ /* 0x004fc80002000000 */
[----:B------:R-:W-:-:S03]  /*2660*/  FMNMX.FTZ R93, R51, R94, !PT ;  /* 0x0000005e335d7209 */ /* 0x000fc60007810000 */
[----:B------:R-:W2:Y:S01]  /*2670*/  MUFU.TANH R46, R46 ;  /* 0x0000002e002e7308 */ /* 0x000ea20000002400 */
[----:B---3--:R-:W-:Y:S02]  /*2680*/  FSEL R45, R45, -INF , P2 ;  /* 0xff8000002d2d7808 */ /* 0x008fe40001000000 */
[----:B------:R-:W-:-:S05]  /*2690*/  ISETP.GT.AND P2, PT, R32, 0x38, PT ;  /* 0x000000382000780c */ /* 0x000fca0003f44270 */
        /* <DEDUP_REMOVED lines=115> */
[----:B---3--:R-:W-:-:S07]  /*2dd0*/  FSEL R24, R24, -INF , P2 ;  /* 0xff80000018187808 */ /* 0x008fce0001000000 */
[----:B------:R-:W3:Y:S01]  /*2de0*/  MUFU.TANH R67, R67 ;  /* 0x0000004300437308 */ /* 0x000ee20000002400 */
[----:B-1----:R-:W-:Y:S02]  /*2df0*/  FSEL R66, R66, -INF , P6 ;  /* 0xff80000042427808 */ /* 0x002fe40003000000 */
[----:B------:R-:W-:-:S05]  /*2e00*/  ISETP.GT.AND P6, PT, R32, 0x88, PT ;  /* 0x000000882000780c */ /* 0x000fca0003fc4270 */
[----:B------:R-:W1:Y:S01]  /*2e10*/  MUFU.TANH R28, R28 ;  /* 0x0000001c001c7308 */ /* 0x000e620000002400 */
[----:B--2---:R-:W-:Y:S02]  /*2e20*/  FSEL R58, R25, -INF , P1 ;  /* 0xff800000193a7808 */ /* 0x004fe40000800000 */
[----:B------:R-:W-:-:S05]  /*2e30*/  FMNMX.FTZ R25, R24, R95, !PT ;  /* 0x0000005f18197209 */ /* 0x000fca0007810000 */
[----:B------:R-:W2:Y:S01]  /*2e40*/  MUFU.TANH R70, R70 ;  /* 0x0000004600467308 */ /* 0x000ea20000002400 */
[----:B---3--:R-:W-:Y:S02]  /*2e50*/  FSEL R67, R67, -INF , P5 ;  /* 0xff80000043437808 */ /* 0x008fe40002800000 */
[----:B------:R-:W-:-:S05]  /*2e60*/  ISETP.GT.AND P5, PT, R32, 0x89, PT ;  /* 0x000000892000780c */ /* 0x000fca0003fa4270 */
[----:B------:R-:W3:Y:S01]  /*2e70*/  MUFU.TANH R29, R29 ;  /* 0x0000001d001d7308 */ /* 0x000ee20000002400 */
[----:B-1----:R-:W-:Y:S02]  /*2e80*/  FSEL R95, R28, -INF , P6 ;  /* 0xff8000001c5f7808 */ /* 0x002fe40003000000 */
[----:B------:R-:W-:-:S04]  /*2e90*/  FMNMX.FTZ R28, R58, R25, !PT ;  /* 0x000000193a1c7209 */ /* 0x000fc80007810000 */
[----:B------:R-:W-:Y:S01]  /*2ea0*/  FMNMX.FTZ R25, R95, R28, !PT ;  /* 0x0000001c5f197209 */ /* 0x000fe20007810000 */
[----:B------:R-:W1:Y:S01]  /*2eb0*/  MUFU.TANH R71, R71 ;  /* 0x0000004700477308 */ /* 0x000e620000002400 */
[----:B--2---:R-:W-:Y:S02]  /*2ec0*/  FSEL R70, R70, -INF , P4 ;  /* 0xff80000046467808 */ /* 0x004fe40002000000 */
[----:B------:R-:W-:-:S05]  /*2ed0*/  ISETP.GT.AND P4, PT, R32, 0x90, PT ;  /* 0x000000902000780c */ /* 0x000fca0003f84270 */
[----:B------:R-:W2:Y:S01]  /*2ee0*/  MUFU.TANH R92, R92 ;  /* 0x0000005c005c7308 */ /* 0x000ea20000002400 */
[----:B---3--:R-:W-:Y:S01]  /*2ef0*/  FSEL R96, R29, -INF , P5 ;  /* 0xff8000001d607808 */ /* 0x008fe20002800000 */
[----:B------:R-:W-:-:S03]  /*2f00*/  IMAD.U32 R29, RZ, RZ, UR20 ;  /* 0x00000014ff1d7e24 */ /* 0x000fc6000f8e00ff */
        /* <DEDUP_REMOVED lines=20> */
[----:B-1----:R-:W-:-:S04]  /*3050*/  FSEL R101, R37, -INF , P1 ;  /* 0xff80000025657808 */ /* 0x002fc80000800000 */
[----:B------:R-:W-:-:S03]  /*3060*/  FMNMX.FTZ R28, R101, R28, !PT ;  /* 0x0000001c651c7209 */ /* 0x000fc60007810000 */
[----:B------:R-:W1:Y:S01]  /*3070*/  MUFU.TANH R104, R104 ;  /* 0x0000006800687308 */ /* 0x000e620000002400 */
[----:B--2---:R-:W-:Y:S01]  /*3080*/  FSEL R102, R102, -INF , P6 ;  /* 0xff80000066667808 */ /* 0x004fe20003000000 */
[----:B------:R-:W2:Y:S06]  /*3090*/  SHFL.BFLY PT, R25, R28, 0x2, 0x1f ;  /* 0x0c401f001c197f89 */ /* 0x000eac00000e0000 */
[----:B------:R-:W4:Y:S01]  /*30a0*/  MUFU.TANH R103, R103 ;  /* 0x0000006700677308 */ /* 0x000f220000002400 */
[----:B---3--:R-:W-:-:S07]  /*30b0*/  FSEL R100, R100, -INF , P5 ;  /* 0xff80000064647808 */ /* 0x008fce0002800000 */
[----:B------:R-:W3:Y:S01]  /*30c0*/  MUFU.TANH R106, R106 ;  /* 0x0000006a006a7308 */ /* 0x000ee20000002400 */
[----:B-1----:R-:W-:-:S07]  /*30d0*/  FSEL R104, R104, -INF , P4 ;  /* 0xff80000068687808 */ /* 0x002fce0002000000 */
[----:B------:R-:W1:Y:S01]  /*30e0*/  MUFU.TANH R105, R105 ;  /* 0x0000006900697308 */ /* 0x000e620000002400 */
[----:B----4-:R-:W-:Y:S02]  /*30f0*/  FSEL R103, R103, -INF , P3 ;  /* 0xff80000067677808 */ /* 0x010fe40001800000 */
[----:B--2---:R-:W-:-:S05]  /*3100*/  FMNMX.FTZ R25, R28, R25, !PT ;  /* 0x000000191c197209 */ /* 0x004fca0007810000 */
[----:B------:R-:W2:Y:S01]  /*3110*/  SHFL.BFLY PT, R56, R25, 0x1, 0x1f ;  /* 0x0c201f0019387f89 */ /* 0x000ea200000e0000 */
[----:B---3--:R-:W-:Y:S02]  /*3120*/  FSEL R106, R106, -INF , P2 ;  /* 0xff8000006a6a7808 */ /* 0x008fe40001000000 */
[----:B-1----:R-:W-:Y:S02]  /*3130*/  FSEL R105, R105, -INF , P1 ;  /* 0xff80000069697808 */ /* 0x002fe40000800000 */
        /* <DEDUP_REMOVED lines=15> */
[----:B------:R-:W-:Y:S01]  /*3230*/  MUFU.EX2 R25, R43 ;  /* 0x0000002b00197308 */ /* 0x000fe20000000800 */
[----:B------:R-:W-:-:S01]  /*3240*/  FFMA.FTZ R44, R44, UR20, -R98 ;  /* 0x000000142c2c7c23 */ /* 0x000fc20008010862 */
[--C-:B------:R-:W-:Y:S01]  /*3250*/  FFMA.FTZ R81, R81, UR20, -R98.reuse ;  /* 0x0000001451517c23 */ /* 0x100fe20008010862 */
[----:B------:R-:W-:Y:S01]  /*3260*/  FMNMX.FTZ R30, R42, R29, !PT ;  /* 0x0000001d2a1e7209 */ /* 0x000fe20007810000 */
[--C-:B------:R-:W-:Y:S01]  /*3270*/  FFMA.FTZ R29, R47, UR20, -R98.reuse ;  /* 0x000000142f1d7c23 */ /* 0x100fe20008010862 */
[----:B------:R-:W-:-:S01]  /*3280*/  FFMA.FTZ R4, R4, UR20, -R98 ;  /* 0x0000001404047c23 */ /* 0x000fc20008010862 */
[--C-:B------:R-:W-:Y:S01]  /*3290*/  FFMA.FTZ R5, R5, UR20, -R98.reuse ;  /* 0x0000001405057c23 */ /* 0x100fe20008010862 */
[----:B------:R-:W-:Y:S01]  /*32a0*/  FMNMX.FTZ R31, R45, R30, !PT ;  /* 0x0000001e2d1f7209 */ /* 0x000fe20007810000 */
[----:B------:R1:W-:Y:S01]  /*32b0*/  MUFU.EX2 R28, R44 ;  /* 0x0000002c001c7308 */ /* 0x0003e20000000800 */
[----:B------:R-:W-:-:S01]  /*32c0*/  FFMA.FTZ R8, R8, UR20, -R98 ;  /* 0x0000001408087c23 */ /* 0x000fc20008010862 */
[--C-:B------:R-:W-:Y:S01]  /*32d0*/  FFMA.FTZ R88, R88, UR20, -R98.reuse ;  /* 0x0000001458587c23 */ /* 0x100fe20008010862 */
[----:B------:R-:W-:Y:S01]  /*32e0*/  FMNMX.FTZ R30, R46, R31, !PT ;  /* 0x0000001f2e1e7209 */ /* 0x000fe20007810000 */
[--C-:B------:R-:W-:Y:S01]  /*32f0*/  FFMA.FTZ R9, R9, UR20, -R98.reuse ;  /* 0x0000001409097c23 */ /* 0x100fe20008010862 */
[----:B------:R-:W-:-:S01]  /*3300*/  FFMA.FTZ R12, R12, UR20, -R98 ;  /* 0x000000140c0c7c23 */ /* 0x000fc20008010862 */
[--C-:B------:R-:W-:Y:S01]  /*3310*/  FFMA.FTZ R13, R13, UR20, -R98.reuse ;  /* 0x000000140d0d7c23 */ /* 0x100fe20008010862 */
[----:B------:R-:W-:Y:S01]  /*3320*/  FMNMX.FTZ R31, R49, R30, !PT ;  /* 0x0000001e311f7209 */ /* 0x000fe20007810000 */
[----:B------:R-:W-:Y:S01]  /*3330*/  MUFU.EX2 R4, R4 ;  /* 0x0000000400047308 */ /* 0x000fe20000000800 */
[----:B-1----:R-:W-:-:S01]  /*3340*/  FFMA.FTZ R44, R77, UR20, -R98 ;  /* 0x000000144d2c7c23 */ /* 0x002fc20008010862 */
        /* <DEDUP_REMOVED lines=10> */
[----:B------:R-:W-:-:S03]  /*33f0*/  FFMA.FTZ R24, R24, UR20, -R98 ;  /* 0x0000001418187c23 */ /* 0x000fc60008010862 */
[----:B------:R-:W-:Y:S01]  /*3400*/  FMNMX.FTZ R34, R90, R33, !PT ;  /* 0x000000215a227209 */ /* 0x000fe20007810000 */
[----:B------:R-:W-:Y:S03]  /*3410*/  MUFU.EX2 R5, R5 ;  /* 0x0000000500057308 */ /* 0x000fe60000000800 */
[----:B------:R-:W-:-:S04]  /*3420*/  FMNMX.FTZ R33, R91, R34, !PT ;  /* 0x000000225b217209 */ /* 0x000fc80007810000 */
[----:B------:R-:W-:Y:S01]  /*3430*/  FMNMX.FTZ R34, R74, R33, !PT ;  /* 0x000000214a227209 */ /* 0x000fe20007810000 */
[----:B------:R-:W-:Y:S03]  /*3440*/  MUFU.EX2 R8, R8 ;  /* 0x0000000800087308 */ /* 0x000fe60000000800 */
[----:B------:R-:W-:Y:S01]  /*3450*/  FMNMX.FTZ R35, R75, R34, !PT ;  /* 0x000000224b237209 */ /* 0x000fe20007810000 */
[----:B------:R-:W-:-:S03]  /*3460*/  FFMA.FTZ R34, R89, UR20, -R98 ;  /* 0x0000001459227c23 */ /* 0x000fc60008010862 */
[----:B------:R-:W-:Y:S01]  /*3470*/  FMNMX.FTZ R36, R78, R35, !PT ;  /* 0x000000234e247209 */ /* 0x000fe20007810000 */
[----:B------:R-:W-:Y:S03]  /*3480*/  MUFU.EX2 R33, R88 ;  /* 0x0000005800217308 */ /* 0x000fe60000000800 */
[----:B------:R-:W-:-:S04]  /*3490*/  FMNMX.FTZ R35, R79, R36, !PT ;  /* 0x000000244f237209 */ /* 0x000fc80007810000 */
[----:B------:R-:W-:Y:S01]  /*34a0*/  FMNMX.FTZ R36, R82, R35, !PT ;  /* 0x0000002352247209 */ /* 0x000fe20007810000 */
[----:B------:R-:W1:Y:S03]  /*34b0*/  MUFU.EX2 R9, R9 ;  /* 0x0000000900097308 */ /* 0x000e660000000800 */
[----:B------:R-:W-:Y:S01]  /*34c0*/  FMNMX.FTZ R37, R83, R36, !PT ;  /* 0x0000002453257209 */ /* 0x000fe20007810000 */
[----:B------:R-:W-:-:S03]  /*34d0*/  FFMA.FTZ R36, R73, UR20, -R98 ;  /* 0x0000001449247c23 */ /* 0x000fc60008010862 */
[----:B------:R-:W-:Y:S01]  /*34e0*/  FMNMX.FTZ R38, R86, R37, !PT ;  /* 0x0000002556267209 */ /* 0x000fe20007810000 */
[----:B------:R-:W-:Y:S03]  /*34f0*/  MUFU.EX2 R35, R72 ;  /* 0x0000004800237308 */ /* 0x000fe60000000800 */
[----:B------:R-:W-:-:S04]  /*3500*/  FMNMX.FTZ R37, R87, R38, !PT ;  /* 0x0000002657257209 */ /* 0x000fc80007810000 */
[----:B------:R-:W-:Y:S01]  /*3510*/  FMNMX.FTZ R38, R64, R37, !PT ;  /* 0x0000002540267209 */ /* 0x000fe20007810000 */
[----:B------:R-:W-:Y:S01]  /*3520*/  MUFU.EX2 R12, R12 ;  /* 0x0000000c000c7308 */ /* 0x000fe20000000800 */
[----:B-1----:R-:W-:Y:S02]  /*3530*/  F2FP.SATFINITE.E4M3.F32.PACK_AB_MERGE_C R152, R9, R8, RZ ;  /* 0x000000080998723e */ /* 0x002fe400048070ff */
[----:B------:R-:W-:Y:S02]  /*3540*/  FMNMX.FTZ R39, R59, R38, !PT ;  /* 0x000000263b277209 */ /* 0x000fe40007810000 */
[----:B------:R-:W-:Y:S02]  /*3550*/  F2FP.SATFINITE.E4M3.F32.PACK_AB_MERGE_C R152, R5, R4, R152 ;  /* 0x000000040598723e */ /* 0x000fe40004807098 */
        /* <DEDUP_REMOVED lines=8> */
[----:B------:R-:W-:Y:S03]  /*35e0*/  MUFU.EX2 R20, R20 ;  /* 0x0000001400147308 */ /* 0x000fe60000000800 */
[----:B------:R-:W-:-:S04]  /*35f0*/  FMNMX.FTZ R43, R71, R48, !PT ;  /* 0x00000030472b7209 */ /* 0x000fc80007810000 */
[----:B------:R-:W-:Y:S01]  /*3600*/  FMNMX.FTZ R48, R26, R43, !PT ;  /* 0x0000002b1a307209 */ /* 0x000fe20007810000 */
[----:B------:R1:W-:Y:S03]  /*3610*/  MUFU.EX2 R39, R81 ;  /* 0x0000005100277308 */ /* 0x0003e60000000800 */
[----:B------:R-:W-:Y:S01]  /*3620*/  FMNMX.FTZ R47, R27, R48, !PT ;  /* 0x000000301b2f7209 */ /* 0x000fe20007810000 */
[----:B------:R-:W-:-:S03]  /*3630*/  FFMA.FTZ R48, R85, UR20, -R98 ;  /* 0x0000001455307c23 */ /* 0x000fc60008010862 */
[----:B------:R-:W-:Y:S01]  /*3640*/  FMNMX.FTZ R47, R102, R47, !PT ;  /* 0x0000002f662f7209 */ /* 0x000fe20007810000 */
[----:B------:R-:W2:Y:S01]  /*3650*/  MUFU.EX2 R21, R21 ;  /* 0x0000001500157308 */ /* 0x000ea20000000800 */
[----:B-1----:R-:W-:Y:S02]  /*3660*/  IMAD.U32 R81, RZ, RZ, UR20 ;  /* 0x00000014ff517e24 */ /* 0x002fe4000f8e00ff */
[----:B------:R-:W-:-:S04]  /*3670*/  FMNMX.FTZ R47, R100, R47, !PT ;  /* 0x0000002f642f7209 */ /* 0x000fc80007810000 */
[----:B------:R-:W-:Y:S01]  /*3680*/  FMNMX.FTZ R52, R104, R47, !PT ;  /* 0x0000002f68347209 */ /* 0x000fe20007810000 */
[----:B------:R-:W1:Y:S03]  /*3690*/  MUFU.EX2 R29, R29 ;  /* 0x0000001d001d7308 */ /* 0x000e660000000800 */
[----:B------:R-:W-:Y:S01]  /*36a0*/  FMNMX.FTZ R51, R103, R52, !PT ;  /* 0x0000003467337209 */ /* 0x000fe20007810000 */
[--C-:B------:R-:W-:Y:S01]  /*36b0*/  FFMA.FTZ R52, R57, UR20, -R98.reuse ;  /* 0x0000001439347c23 */ /* 0x100fe20008010862 */
[----:B------:R-:W-:-:S02]  /*36c0*/  FFMA.FTZ R57, R94, UR20, -R98 ;  /* 0x000000145e397c23 */ /* 0x000fc40008010862 */
[----:B------:R-:W-:Y:S01]  /*36d0*/  FMNMX.FTZ R72, R106, R51, !PT ;  /* 0x000000336a487209 */ /* 0x000fe20007810000 */
[----:B------:R-:W-:Y:S01]  /*36e0*/  MUFU.EX2 R31, R31 ;  /* 0x0000001f001f7308 */ /* 0x000fe20000000800 */
[----:B--2---:R-:W-:Y:S01]  /*36f0*/  F2FP.SATFINITE.E4M3.F32.PACK_AB_MERGE_C R154, R21, R20, RZ ;  /* 0x00000014159a723e */ /* 0x004fe200048070ff */
[--C-:B------:R-:W-:Y:S01]  /*3700*/  FFMA.FTZ R51, R60, UR20, -R98.reuse ;  /* 0x000000143c337c23 */ /* 0x100fe20008010862 */
[----:B------:R-:W-:Y:S01]  /*3710*/  FMNMX.FTZ R73, R105, R72, !PT ;  /* 0x0000004869497209 */ /* 0x000fe20007810000 */
[--C-:B------:R-:W-:Y:S01]  /*3720*/  FFMA.FTZ R72, R65, UR20, -R98.reuse ;  /* 0x0000001441487c23 */ /* 0x100fe20008010862 */
[----:B------:R-:W-:-:S01]  /*3730*/  FFMA.FTZ R65, R58, UR20, -R98 ;  /* 0x000000143a417c23 */ /* 0x000fc20008010862 */
[----:B------:R-:W-:Y:S01]  /*3740*/  FFMA.FTZ R60, R61, UR20, -R98 ;  /* 0x000000143d3c7c23 */ /* 0x000fe20008010862 */
[----:B------:R-:W-:Y:S01]  /*3750*/  F2FP.SATFINITE.E4M3.F32.PACK_AB_MERGE_C R154, R13, R12, R154 ;  /* 0x0000000c0d9a723e */ /* 0x000fe2000480709a */
[----:B------:R-:W2:Y:S01]  /*3760*/  SHFL.BFLY PT, R76, R73, 0x2, 0x1f ;  /* 0x0c401f00494c7f89 */ /* 0x000ea200000e0000 */
[----:B------:R-:W-:Y:S01]  /*3770*/  MUFU.EX2 R32, R32 ;  /* 0x0000002000207308 */ /* 0x000fe20000000800 */
[----:B-1----:R-:W-:Y:S01]  /*3780*/  F2FP.SATFINITE.E4M3.F32.PACK_AB_MERGE_C R148, R30, R29, RZ ;  /* 0x0000001d1e94723e */ /* 0x002fe200048070ff */
[--C-:B------:R-:W-:Y:S01]  /*3790*/  FFMA.FTZ R61, R68, UR20, -R98.reuse ;  /* 0x00000014443d7c23 */ /* 0x100fe20008010862 */
[----:B------:R-:W-:-:S01]  /*37a0*/  FFMA.FTZ R68, R69, UR20, -R98 ;  /* 0x0000001445447c23 */ /* 0x000fc20008010862 */
[----:B------:R-:W-:Y:S01]  /*37b0*/  FFMA.FTZ R69, R95, UR20, -R98 ;  /* 0x000000145f457c23 */ /* 0x000fe20008010862 */
[----:B------:R-:W-:-:S03]  /*37c0*/  F2FP.SATFINITE.E4M3.F32.PACK_AB_MERGE_C R148, R28, R25, R148 ;  /* 0x000000191c94723e */ /* 0x000fc60004807094 */
[----:B------:R-:W-:Y:S08]  /*37d0*/  MUFU.EX2 R34, R34 ;  /* 0x0000002200227308 */ /* 0x000ff00000000800 */
[----:B------:R-:W-:Y:S01]  /*37e0*/  MUFU.EX2 R36, R36 ;  /* 0x0000002400247308 */ /* 0x000fe20000000800 */
[----:B--2---:R-:W-:-:S07]  /*37f0*/  FMNMX.FTZ R77, R73, R76, !PT ;  /* 0x0000004c494d7209 */ /* 0x004fce0007810000 */
[----:B------:R-:W-:Y:S01]  /*3800*/  MUFU.EX2 R44, R44 ;  /* 0x0000002c002c7308 */ /* 0x000fe20000000800 */
[----:B------:R-:W-:-:S01]  /*3810*/  FFMA.FTZ R76, R96, UR20, -R98 ;  /* 0x00000014604c7c23 */ /* 0x000fc20008010862 */
[--C-:B------:R-:W-:Y:S01]  /*3820*/  FFMA.FTZ R73, R97, UR20, -R98.reuse ;  /* 0x0000001461497c23 */ /* 0x100fe20008010862 */
[----:B------:R-:W1:Y:S05]  /*3830*/  SHFL.BFLY PT, R80, R77, 0x1, 0x1f ;  /* 0x0c201f004d507f89 */ /* 0x000e6a00000e0000 */
[----:B------:R-:W-:Y:S08]  /*3840*/  MUFU.EX2 R38, R38 ;  /* 0x0000002600267308 */ /* 0x000ff00000000800 */
[----:B------:R2:W-:Y:S08]  /*3850*/  MUFU.EX2 R43, R84 ;  /* 0x00000054002b7308 */ /* 0x0005f00000000800 */
[----:B------:R-:W-:Y:S01]  /*3860*/  MUFU.EX2 R48, R48 ;  /* 0x0000003000307308 */ /* 0x000fe20000000800 */
[----:B--2---:R-:W-:-:S01]  /*3870*/  FFMA.FTZ R84, R101, UR20, -R98 ;  /* 0x0000001465547c23 */ /* 0x004fc20008010862 */
[----:B-1----:R-:W-:Y:S01]  /*3880*/  FMNMX.FTZ R58, R77, R80, !PT ;  /* 0x000000504d3a7209 */ /* 0x002fe20007810000 */
[----:B------:R-:W-:-:S01]  /*3890*/  FFMA.FTZ R80, R92, UR20, -R98 ;  /* 0x000000145c507c23 */ /* 0x000fc20008010862 */
[----:B------:R-:W-:-:S02]  /*38a0*/  FFMA.FTZ R77, R99, UR20, -R98 ;  /* 0x00000014634d7c23 */ /* 0x000fc40008010862 */
[C---:B------:R-:W-:Y:S01]  /*38b0*/  FSETP.NEU.FTZ.AND P1, PT, R58.reuse, -INF , PT ;  /* 0xff8000003a00780b */ /* 0x040fe20003f3d000 */
[----:B------:R-:W-:Y:S01]  /*38c0*/  FFMA.FTZ R81, R58, R81, -8 ;  /* 0xc10000003a517423 */ /* 0x000fe20000010051 */
[----:B------:R-:W-:Y:S04]  /*38d0*/  MUFU.EX2 R47, R93 ;  /* 0x0000005d002f7308 */ /* 0x000fe80000000800 */
[----:B------:R-:W-:Y:S02]  /*38e0*/  FSEL R81, R81, RZ, P1 ;  /* 0x000000ff51517208 */ /* 0x000fe40000800000 */
[----:B------:R-:W-:Y:S02]  /*38f0*/  PLOP3.LUT P1, PT, PT, PT, UP0, 0x80, 0x0 ;  /* 0x000000000000781c */ /* 0x000fe40003f2f008 */
        /* <DEDUP_REMOVED lines=18> */
[----:B------:R-:W-:Y:S01]  /*3a20*/  FFMA.FTZ R79, R86, UR20, -R81 ;  /* 0x00000014564f7c23 */ /* 0x000fe20008010851 */
[----:B------:R-:W-:-:S01]  /*3a30*/  FADD.FTZ R83, R4, R5 ;  /* 0x0000000504537221 */ /* 0x000fc20000010000 */
[--C-:B------:R-:W-:Y:S01]  /*3a40*/  FFMA.FTZ R14, R45, UR20, -R81.reuse ;  /* 0x000000142d0e7c23 */ /* 0x100fe20008010851 */
[----:B------:R-:W-:-:S01]  /*3a50*/  FFMA.FTZ R92, R42, UR20, -R81 ;  /* 0x000000142a5c7c23 */ /* 0x000fc20008010851 */
[--C-:B------:R-:W-:Y:S01]  /*3a60*/  FFMA.FTZ R45, R54, UR20, -R81.reuse ;  /* 0x00000014362d7c23 */ /* 0x100fe20008010851 */
[----:B------:R-:W-:-:S01]  /*3a70*/  FFMA.FTZ R54, R90, UR20, -R81 ;  /* 0x000000145a367c23 */ /* 0x000fc20008010851 */
[----:B------:R-:W2:Y:S01]  /*3a80*/  MUFU.EX2 R85, R85 ;  /* 0x0000005500557308 */ /* 0x000ea20000000800 */
[----:B------:R-:W-:-:S01]  /*3a90*/  FADD.FTZ R90, R8, R83 ;  /* 0x00000053085a7221 */ /* 0x000fc20000010000 */
[--C-:B------:R-:W-:Y:S01]  /*3aa0*/  FFMA.FTZ R42, R53, UR20, -R81.reuse ;  /* 0x00000014352a7c23 */ /* 0x100fe20008010851 */
[----:B------:R-:W-:-:S01]  /*3ab0*/  FFMA.FTZ R53, R82, UR20, -R81 ;  /* 0x0000001452357c23 */ /* 0x000fc20008010851 */
[----:B------:R-:W-:Y:S01]  /*3ac0*/  FFMA.FTZ R82, R87, UR20, -R81 ;  /* 0x0000001457527c23 */ /* 0x000fe20008010851 */
[----:B------:R-:W-:-:S01]  /*3ad0*/  FADD.FTZ R87, R9, R90 ;  /* 0x0000005a09577221 */ /* 0x000fc20000010000 */
[--C-:B0-----:R-:W-:Y:S01]  /*3ae0*/  FFMA.FTZ R40, R59, UR20, -R81.reuse ;  /* 0x000000143b287c23 */ /* 0x101fe20008010851 */
[----:B------:R-:W-:-:S01]  /*3af0*/  FFMA.FTZ R59, R62, UR20, -R81 ;  /* 0x000000143e3b7c23 */ /* 0x000fc20008010851 */
[----:B------:R-:W0:Y:S01]  /*3b00*/  MUFU.EX2 R88, R88 ;  /* 0x0000005800587308 */ /* 0x000e220000000800 */
[----:B-1----:R-:W-:-:S01]  /*3b10*/  FADD.FTZ R86, R6, R7 ;  /* 0x0000000706567221 */ /* 0x002fc20000010000 */
[--C-:B------:R-:W-:Y:S01]  /*3b20*/  FFMA.FTZ R62, R63, UR20, -R81.reuse ;  /* 0x000000143f3e7c23 */ /* 0x100fe20008010851 */
[----:B------:R-:W-:-:S01]  /*3b30*/  FFMA.FTZ R64, R64, UR20, -R81 ;  /* 0x0000001440407c23 */ /* 0x000fc20008010851 */
[--C-:B------:R-:W-:Y:S01]  /*3b40*/  FFMA.FTZ R91, R91, UR20, -R81.reuse ;  /* 0x000000145b5b7c23 */ /* 0x100fe20008010851 */
[----:B------:R-:W-:-:S01]  /*3b50*/  FFMA.FTZ R66, R66, UR20, -R81 ;  /* 0x0000001442427c23 */ /* 0x000fc20008010851 */
[--C-:B------:R-:W-:Y:S01]  /*3b60*/  FFMA.FTZ R67, R67, UR20, -R81.reuse ;  /* 0x0000001443437c23 */ /* 0x100fe20008010851 */
[----:B------:R-:W-:-:S01]  /*3b70*/  FFMA.FTZ R70, R70, UR20, -R81 ;  /* 0x0000001446467c23 */ /* 0x000fc20008010851 */
[----:B------:R-:W1:Y:S01]  /*3b80*/  MUFU.EX2 R10, R10 ;  /* 0x0000000a000a7308 */ /* 0x000e620000000800 */
        /* <DEDUP_REMOVED lines=8> */
[----:B0-----:R-:W-:-:S01]  /*3c10*/  FADD.FTZ R83, R88, R83 ;  /* 0x0000005358537221 */ /* 0x001fc20000010000 */
[----:B------:R-:W-:Y:S01]  /*3c20*/  F2FP.SATFINITE.E4M3.F32.PACK_AB_MERGE_C R153, R88, R85, RZ ;  /* 0x000000555899723e */ /* 0x000fe200048070ff */
[----:B------:R-:W-:-:S03]  /*3c30*/  FFMA.FTZ R106, R106, UR20, -R81 ;  /* 0x000000146a6a7c23 */ /* 0x000fc60008010851 */
[----:B------:R-:W-:Y:S02]  /*3c40*/  F2FP.SATFINITE.E4M3.F32.PACK_AB_MERGE_C R153, R7, R6, R153 ;  /* 0x000000060799723e */ /* 0x000fe40004807099 */
[----:B------:R-:W0:Y:S01]  /*3c50*/  MUFU.EX2 R41, R41 ;  /* 0x0000002900297308 */ /* 0x000e220000000800 */
[----:B-1----:R-:W-:-:S01]  /*3c60*/  FADD.FTZ R90, R10, R83 ;  /* 0x000000530a5a7221 */ /* 0x002fc20000010000 */
[----:B------:R-:W-:-:S04]  /*3c70*/  FADD.FTZ R83, R13, R86 ;  /* 0x000000560d537221 */ /* 0x000fc80000010000 */
[----:B------:R-:W-:Y:S02]  /*3c80*/  FADD.FTZ R86, R20, R83 ;  /* 0x0000005314567221 */ /* 0x000fe40000010000 */
[----:B------:R-:W1:Y:S01]  /*3c90*/  MUFU.EX2 R92, R92 ;  /* 0x0000005c005c7308 */ /* 0x000e620000000800 */
[----:B--2---:R-:W-:-:S01]  /*3ca0*/  FADD.FTZ R90, R11, R90 ;  /* 0x0000005a0b5a7221 */ /* 0x004fc20000010000 */
[----:B------:R-:W-:-:S04]  /*3cb0*/  FADD.FTZ R86, R21, R86 ;  /* 0x0000005615567221 */ /* 0x000fc80000010000 */
[----:B------:R-:W-:Y:S01]  /*3cc0*/  FADD.FTZ R83, R25, R86 ;  /* 0x0000005619537221 */ /* 0x000fe20000010000 */
[----:B------:R-:W-:Y:S01]  /*3cd0*/  IMAD.MOV.U32 R25, RZ, RZ, R55 ;  /* 0x000000ffff197224 */ /* 0x000fe200078e0037 */
[----:B------:R-:W-:Y:S01]  /*3ce0*/  MUFU.EX2 R14, R14 ;  /* 0x0000000e000e7308 */ /* 0x000fe20000000800 */
[----:B0-----:R-:W-:-:S01]  /*3cf0*/  FADD.FTZ R63, R41, R90 ;  /* 0x0000005a293f7221 */ /* 0x001fc20000010000 */
[----:B------:R-:W-:Y:S01]  /*3d00*/  FADD.FTZ R86, R28, R83 ;  /* 0x000000531c567221 */ /* 0x000fe20000010000 */
[----:B------:R-:W-:-:S03]  /*3d10*/  IMAD.MOV.U32 R28, RZ, RZ, R55 ;  /* 0x000000ffff1c7224 */ /* 0x000fc600078e0037 */
[----:B------:R-:W-:Y:S02]  /*3d20*/  FADD.FTZ R87, R29, R86 ;  /* 0x000000561d577221 */ /* 0x000fe40000010000 */
[----:B------:R-:W-:Y:S01]  /*3d30*/  MUFU.EX2 R15, R15 ;  /* 0x0000000f000f7308 */ /* 0x000fe20000000800 */
[----:B-1----:R-:W-:-:S01]  /*3d40*/  FADD.FTZ R63, R92, R63 ;  /* 0x0000003f5c3f7221 */ /* 0x002fc20000010000 */
[----:B------:R-:W-:Y:S01]  /*3d50*/  FADD.FTZ R86, R30, R87 ;  /* 0x000000571e567221 */ /* 0x000fe20000010000 */
[----:B------:R-:W-:Y:S02]  /*3d60*/  F2FP.SATFINITE.E4M3.F32.PACK_AB_MERGE_C R155, R92, R41, RZ ;  /* 0x000000295c9b723e */ /* 0x000fe400048070ff */
[----:B------:R-:W-:Y:S02]  /*3d70*/  MOV R41, R55 ;  /* 0x0000003700297202 */ /* 0x000fe40000000f00 */
[----:B------:R-:W-:Y:S01]  /*3d80*/  F2FP.SATFINITE.E4M3.F32.PACK_AB_MERGE_C R155, R11, R10, R155 ;  /* 0x0000000a0b9b723e */ /* 0x000fe2000480709b */
[----:B------:R-:W-:Y:S08]  /*3d90*/  MUFU.EX2 R46, R46 ;  /* 0x0000002e002e7308 */ /* 0x000ff00000000800 */
[----:B------:R-:W0:Y:S08]  /*3da0*/  MUFU.EX2 R89, R89 ;  /* 0x0000005900597308 */ /* 0x000e300000000800 */
[----:B------:R-:W1:Y:S08]  /*3db0*/  MUFU.EX2 R42, R42 ;  /* 0x0000002a002a7308 */ /* 0x000e700000000800 */
[----:B------:R2:W-:Y:S01]  /*3dc0*/  MUFU.EX2 R3, R64 ;  /* 0x0000004000037308 */ /* 0x0005e20000000800 */
[----:B0-----:R-:W-:-:S04]  /*3dd0*/  F2FP.SATFINITE.E4M3.F32.PACK_AB_MERGE_C R149, R89, R46, RZ ;  /* 0x0000002e5995723e */ /* 0x001fc800048070ff */
[----:B------:R-:W-:-:S03]  /*3de0*/  F2FP.SATFINITE.E4M3.F32.PACK_AB_MERGE_C R149, R15, R14, R149 ;  /* 0x0000000e0f95723e */ /* 0x000fc60004807095 */
[----:B------:R-:W0:Y:S01]  /*3df0*/  MUFU.EX2 R45, R45 ;  /* 0x0000002d002d7308 */ /* 0x000e220000000800 */
[----:B--2---:R-:W-:-:S01]  /*3e00*/  FADD.FTZ R64, R14, R63 ;  /* 0x0000003f0e407221 */ /* 0x004fc20000010000 */
[----:B------:R-:W-:-:S03]  /*3e10*/  FFMA.FTZ R63, R26, UR20, -R81 ;  /* 0x000000141a3f7c23 */ /* 0x000fc60008010851 */
[----:B------:R-:W-:Y:S01]  /*3e20*/  FADD.FTZ R83, R15, R64 ;  /* 0x000000400f537221 */ /* 0x000fe20000010000 */
[----:B------:R-:W-:-:S01]  /*3e30*/  FFMA.FTZ R64, R27, UR20, -R81 ;  /* 0x000000141b407c23 */ /* 0x000fc20008010851 */
[----:B------:R-:W-:Y:S01]  /*3e40*/  FFMA.FTZ R81, R105, UR20, -R81 ;  /* 0x0000001469517c23 */ /* 0x000fe20008010851 */
[----:B------:R-:W2:Y:S01]  /*3e50*/  MUFU.EX2 R54, R54 ;  /* 0x0000003600367308 */ /* 0x000ea20000000800 */
[----:B------:R-:W-:-:S01]  /*3e60*/  FADD.FTZ R26, R46, R83 ;  /* 0x000000532e1a7221 */ /* 0x000fc20000010000 */
[----:B------:R-:W-:Y:S01]  /*3e70*/  FADD.FTZ R83, R31, R86 ;  /* 0x000000561f537221 */ /* 0x000fe20000010000 */
[----:B------:R-:W-:Y:S02]  /*3e80*/  IMAD.MOV.U32 R46, RZ, RZ, R55 ;  /* 0x000000ffff2e7224 */ /* 0x000fe400078e0037 */
[----:B------:R-:W-:Y:S01]  /*3e90*/  FADD.FTZ R27, R89, R26 ;  /* 0x0000001a591b7221 */ /* 0x000fe20000010000 */
[----:B------:R-:W-:-:S02]  /*3ea0*/  FADD.FTZ R90, R32, R83 ;  /* 0x00000053205a7221 */ /* 0x000fc40000010000 */
[----:B------:R-:W3:Y:S01]  /*3eb0*/  MUFU.EX2 R91, R91 ;  /* 0x0000005b005b7308 */ /* 0x000ee20000000800 */
[----:B-1----:R-:W-:-:S01]  /*3ec0*/  FADD.FTZ R86, R42, R27 ;  /* 0x0000001b2a567221 */ /* 0x002fc20000010000 */
[----:B------:R-:W-:Y:S01]  /*3ed0*/  FADD.FTZ R87, R33, R90 ;  /* 0x0000005a21577221 */ /* 0x000fe20000010000 */
[----:B------:R-:W-:-:S02]  /*3ee0*/  F2FP.SATFINITE.E4M3.F32.PACK_AB_MERGE_C R33, R34, R33, RZ ;  /* 0x000000212221723e */ /* 0x000fc400048070ff */
[----:B0-----:R-:W-:Y:S01]  /*3ef0*/  FADD.FTZ R83, R45, R86 ;  /* 0x000000562d537221 */ /* 0x001fe20000010000 */
[----:B------:R-:W-:-:S01]  /*3f00*/  FADD.FTZ R86, R34, R87 ;  /* 0x0000005722567221 */ /* 0x000fc20000010000 */
[----:B------:R-:W-:Y:S01]  /*3f10*/  F2FP.SATFINITE.E4M3.F32.PACK_AB_MERGE_C R150, R32, R31, R33 ;  /* 0x0000001f2096723e */ /* 0x000fe20004807021 */
[----:B------:R-:W0:Y:S01]  /*3f20*/  MUFU.EX2 R49, R49 ;  /* 0x0000003100317308 */ /* 0x000e220000000800 */
[--C-:B------:R-:W-:Y:S02]  /*3f30*/  IMAD.MOV.U32 R34, RZ, RZ, R55.reuse ;  /* 0x000000ffff227224 */ /* 0x100fe400078e0037 */
[----:B------:R-:W-:Y:S01]  /*3f40*/  FADD.FTZ R9, R35, R86 ;  /* 0x0000005623097221 */ /* 0x000fe20000010000 */
[--C-:B------:R-:W-:Y:S02]  /*3f50*/  IMAD.MOV.U32 R33, RZ, RZ, R55.reuse ;  /* 0x000000ffff217224 */ /* 0x100fe400078e0037 */
[----:B------:R-:W-:Y:S02]  /*3f60*/  IMAD.MOV.U32 R32, RZ, RZ, R55 ;  /* 0x000000ffff207224 */ /* 0x000fe400078e0037 */
[----:B------:R-:W-:-:S01]  /*3f70*/  FADD.FTZ R20, R36, R9 ;  /* 0x0000000924147221 */ /* 0x000fc20000010000 */
[----:B------:R-:W-:Y:S01]  /*3f80*/  IMAD.MOV.U32 R31, RZ, RZ, R55 ;  /* 0x000000ffff1f7224 */ /* 0x000fe200078e0037 */
[----:B------:R-:W1:Y:S02]  /*3f90*/  MUFU.EX2 R50, R50 ;  /* 0x0000003200327308 */ /* 0x000e640000000800 */
[----:B------:R-:W-:-:S01]  /*3fa0*/  FADD.FTZ R9, R37, R20 ;  /* 0x0000001425097221 */ /* 0x000fc20000010000 */
[----:B------:R-:W-:-:S03]  /*3fb0*/  F2FP.SATFINITE.E4M3.F32.PACK_AB_MERGE_C R37, R44, R37, RZ ;  /* 0x000000252c25723e */ /* 0x000fc600048070ff */
[----:B------:R-:W-:Y:S01]  /*3fc0*/  FADD.FTZ R29, R44, R9 ;  /* 0x000000092c1d7221 */ /* 0x000fe20000010000 */
[----:B------:R-:W-:Y:S01]  /*3fd0*/  F2FP.SATFINITE.E4M3.F32.PACK_AB_MERGE_C R136, R36, R35, R37 ;  /* 0x000000232488723e */ /* 0x000fe20004807025 */
[----:B------:R-:W4:Y:S01]  /*3fe0*/  MUFU.EX2 R75, R75 ;  /* 0x0000004b004b7308 */ /* 0x000f220000000800 */
[--C-:B------:R-:W-:Y:S01]  /*3ff0*/  IMAD.MOV.U32 R44, RZ, RZ, R55.reuse ;  /* 0x000000ffff2c7224 */ /* 0x100fe200078e0037 */
[----:B------:R-:W-:Y:S01]  /*4000*/  MOV R35, R55 ;  /* 0x0000003700237202 */ /* 0x000fe20000000f00 */
[--C-:B------:R-:W-:Y:S02]  /*4010*/  IMAD.MOV.U32 R37, RZ, RZ, R55.reuse ;  /* 0x000000ffff257224 */ /* 0x100fe400078e0037 */
[----:B------:R-:W-:-:S03]  /*4020*/  IMAD.MOV.U32 R36, RZ, RZ, R55 ;  /* 0x000000ffff247224 */ /* 0x000fc600078e0037 */
[----:B------:R2:W-:Y:S08]  /*4030*/  MUFU.EX2 R26, R66 ;  /* 0x00000042001a7308 */ /* 0x0005f00000000800 */
[----:B------:R-:W5:Y:S01]  /*4040*/  MUFU.EX2 R78, R78 ;  /* 0x0000004e004e7308 */ /* 0x000f620000000800 */
[----:B--2---:R-:W-:-:S01]  /*4050*/  FADD.FTZ R66, R54, R83 ;  /* 0x0000005336427221 */ /* 0x004fc20000010000 */
[----:B---3--:R-:W-:-:S03]  /*4060*/  F2FP.SATFINITE.E4M3.F32.PACK_AB_MERGE_C R54, R91, R54, RZ ;  /* 0x000000365b36723e */ /* 0x008fc600048070ff */
[----:B------:R-:W-:Y:S01]  /*4070*/  FADD.FTZ R66, R91, R66 ;  /* 0x000000425b427221 */ /* 0x000fe20000010000 */
[----:B------:R-:W-:Y:S01]  /*4080*/  F2FP.SATFINITE.E4M3.F32.PACK_AB_MERGE_C R151, R45, R42, R54 ;  /* 0x0000002a2d97723e */ /* 0x000fe20004807036 */
[----:B------:R-:W-:Y:S01]  /*4090*/  IMAD.MOV.U32 R54, RZ, RZ, R55 ;  /* 0x000000ffff367224 */ /* 0x000fe200078e0037 */
[----:B------:R-:W2:Y:S01]  /*40a0*/  MUFU.EX2 R53, R53 ;  /* 0x0000003500357308 */ /* 0x000ea20000000800 */
[----:B0-----:R-:W-:-:S01]  /*40b0*/  FADD.FTZ R21, R49, R66 ;  /* 0x0000004231157221 */ /* 0x001fc20000010000 */
[--C-:B------:R-:W-:Y:S02]  /*40c0*/  IMAD.MOV.U32 R45, RZ, RZ, R55.reuse ;  /* 0x000000ffff2d7224 */ /* 0x100fe400078e0037 */
[----:B------:R-:W-:Y:S02]  /*40d0*/  IMAD.MOV.U32 R42, RZ, RZ, R55 ;  /* 0x000000ffff2a7224 */ /* 0x000fe400078e0037 */
[----:B-1----:R-:W-:Y:S02]  /*40e0*/  FADD.FTZ R30, R50, R21 ;  /* 0x00000015321e7221 */ /* 0x002fe40000010000 */
[----:B------:R-:W0:Y:S02]  /*40f0*/  MUFU.EX2 R74, R74 ;  /* 0x0000004a004a7308 */ /* 0x000e240000000800 */
[----:B----4-:R-:W-:-:S01]  /*4100*/  FADD.FTZ R21, R75, R30 ;  /* 0x0000001e4b157221 */ /* 0x010fc20000010000 */
[----:B------:R-:W-:Y:S01]  /*4110*/  FADD.FTZ R30, R38, R29 ;  /* 0x0000001d261e7221 */ /* 0x000fe20000010000 */
[----:B-----5:R-:W-:-:S02]  /*4120*/  F2FP.SATFINITE.E4M3.F32.PACK_AB_MERGE_C R75, R78, R75, RZ ;  /* 0x0000004b4e4b723e */ /* 0x020fc400048070ff */
[----:B------:R-:W-:Y:S01]  /*4130*/  FADD.FTZ R20, R78, R21 ;  /* 0x000000154e147221 */ /* 0x000fe20000010000 */
[----:B------:R-:W-:-:S01]  /*4140*/  FADD.FTZ R30, R39, R30 ;  /* 0x0000001e271e7221 */ /* 0x000fc20000010000 */
[----:B------:R-:W-:Y:S01]  /*4150*/  F2FP.SATFINITE.E4M3.F32.PACK_AB_MERGE_C R137, R50, R49, R75 ;  /* 0x000000313289723e */ /* 0x000fe2000480704b */
[----:B------:R-:W1:Y:S01]  /*4160*/  MUFU.EX2 R79, R79 ;  /* 0x0000004f004f7308 */ /* 0x000e620000000800 */
[----:B--2---:R-:W-:-:S01]  /*4170*/  FADD.FTZ R21, R53, R20 ;  /* 0x0000001435157221 */ /* 0x004fc20000010000 */
[----:B------:R-:W-:Y:S01]  /*4180*/  FADD.FTZ R5, R43, R30 ;  /* 0x0000001e2b057221 */ /* 0x000fe20000010000 */
[C---:B------:R-:W-:Y:S01]  /*4190*/  F2FP.SATFINITE.E4M3.F32.PACK_AB_MERGE_C R43, R48.reuse, R43, RZ ;  /* 0x0000002b302b723e */ /* 0x040fe200048070ff */
[----:B------:R-:W-:Y:S01]  /*41a0*/  IMAD.MOV.U32 R50, RZ, RZ, R55 ;  /* 0x000000ffff327224 */ /* 0x000fe200078e0037 */
[----:B------:R-:W-:Y:S01]  /*41b0*/  MOV R29, R55 ;  /* 0x00000037001d7202 */ /* 0x000fe20000000f00 */
[----:B------:R-:W-:Y:S01]  /*41c0*/  FADD.FTZ R48, R48, R5 ;  /* 0x0000000530307221 */ /* 0x000fe20000010000 */
[----:B------:R-:W-:Y:S01]  /*41d0*/  F2FP.SATFINITE.E4M3.F32.PACK_AB_MERGE_C R138, R39, R38, R43 ;  /* 0x00000026278a723e */ /* 0x000fe2000480702b */
[----:B------:R-:W2:Y:S01]  /*41e0*/  MUFU.EX2 R82, R82 ;  /* 0x0000005200527308 */ /* 0x000ea20000000800 */
[----:B0-----:R-:W-:-:S01]  /*41f0*/  FADD.FTZ R4, R74, R21 ;  /* 0x000000154a047221 */ /* 0x001fc20000010000 */
[----:B------:R-:W-:Y:S01]  /*4200*/  FADD.FTZ R5, R47, R48 ;  /* 0x000000302f057221 */ /* 0x000fe20000010000 */
[----:B------:R-:W-:-:S02]  /*4210*/  IMAD.MOV.U32 R49, RZ, RZ, R55 ;  /* 0x000000ffff317224 */ /* 0x000fc400078e0037 */
[--C-:B------:R-:W-:Y:S02]  /*4220*/  IMAD.MOV.U32 R48, RZ, RZ, R55.reuse ;  /* 0x000000ffff307224 */ /* 0x100fe400078e0037 */
[----:B------:R-:W-:Y:S01]  /*4230*/  IMAD.MOV.U32 R43, RZ, RZ, R55 ;  /* 0x000000ffff2b7224 */ /* 0x000fe200078e0037 */
[----:B------:R-:W0:Y:S01]  /*4240*/  MUFU.EX2 R40, R40 ;  /* 0x0000002800287308 */ /* 0x000e220000000800 */
[----:B-1----:R-:W-:-:S01]  /*4250*/  FADD.FTZ R13, R79, R4 ;  /* 0x000000044f0d7221 */ /* 0x002fc20000010000 */
[----:B------:R-:W-:Y:S01]  /*4260*/  FADD.FTZ R4, R52, R5 ;  /* 0x0000000534047221 */ /* 0x000fe20000010000 */
[--C-:B------:R-:W-:Y:S02]  /*4270*/  IMAD.MOV.U32 R39, RZ, RZ, R55.reuse ;  /* 0x000000ffff277224 */ /* 0x100fe400078e0037 */
[--C-:B------:R-:W-:Y:S02]  /*4280*/  IMAD.MOV.U32 R38, RZ, RZ, R55.reuse ;  /* 0x000000ffff267224 */ /* 0x100fe400078e0037 */
[----:B------:R-:W-:Y:S01]  /*4290*/  IMAD.MOV.U32 R30, RZ, RZ, R55 ;  /* 0x000000ffff1e7224 */ /* 0x000fe200078e0037 */
[----:B------:R-:W1:Y:S01]  /*42a0*/  MUFU.EX2 R51, R51 ;  /* 0x0000003300337308 */ /* 0x000e620000000800 */
[C---:B--2---:R-:W-:Y:S01]  /*42b0*/  F2FP.SATFINITE.E4M3.F32.PACK_AB_MERGE_C R79, R82.reuse, R79, RZ ;  /* 0x0000004f524f723e */ /* 0x044fe200048070ff */
[----:B------:R-:W-:-:S03]  /*42c0*/  FADD.FTZ R82, R82, R13 ;  /* 0x0000000d52527221 */ /* 0x000fc60000010000 */
[----:B------:R-:W-:Y:S01]  /*42d0*/  F2FP.SATFINITE.E4M3.F32.PACK_AB_MERGE_C R139, R74, R53, R79 ;  /* 0x000000354a8b723e */ /* 0x000fe2000480704f */
[----:B------:R-:W-:-:S01]  /*42e0*/  FADD.FTZ R13, R3, R82 ;  /* 0x00000052030d7221 */ /* 0x000fc20000010000 */
[----:B------:R-:W-:Y:S01]  /*42f0*/  MOV R53, R55 ;  /* 0x0000003700357202 */ /* 0x000fe20000000f00 */
[----:B------:R-:W2:Y:S02]  /*4300*/  MUFU.EX2 R59, R59 ;  /* 0x0000003b003b7308 */ /* 0x000ea40000000800 */
[----:B0-----:R-:W-:-:S06]  /*4310*/  FADD.FTZ R6, R40, R13 ;  /* 0x0000000d28067221 */ /* 0x001fcc0000010000 */
[----:B------:R-:W0:Y:S01]  /*4320*/  MUFU.EX2 R60, R60 ;  /* 0x0000003c003c7308 */ /* 0x000e220000000800 */
[----:B-1----:R-:W-:-:S07]  /*4330*/  FADD.FTZ R7, R51, R4 ;  /* 0x0000000433077221 */ /* 0x002fce0000010000 */
[----:B------:R-:W1:Y:S01]  /*4340*/  MUFU.EX2 R62, R62 ;  /* 0x0000003e003e7308 */ /* 0x000e620000000800 */
[----:B--2---:R-:W-:-:S07]  /*4350*/  FADD.FTZ R11, R59, R6 ;  /* 0x000000063b0b7221 */ /* 0x004fce0000010000 */
[----:B------:R-:W2:Y:S01]  /*4360*/  MUFU.EX2 R57, R57 ;  /* 0x0000003900397308 */ /* 0x000ea20000000800 */
[C---:B0-----:R-:W-:Y:S01]  /*4370*/  F2FP.SATFINITE.E4M3.F32.PACK_AB_MERGE_C R51, R60.reuse, R51, RZ ;  /* 0x000000333c33723e */ /* 0x041fe200048070ff */
[----:B------:R-:W-:-:S03]  /*4380*/  FADD.FTZ R60, R60, R7 ;  /* 0x000000073c3c7221 */ /* 0x000fc60000010000 */
[----:B------:R-:W-:Y:S01]  /*4390*/  F2FP.SATFINITE.E4M3.F32.PACK_AB_MERGE_C R140, R52, R47, R51 ;  /* 0x0000002f348c723e */ /* 0x000fe20004807033 */
[----:B------:R-:W-:Y:S01]  /*43a0*/  IMAD.MOV.U32 R52, RZ, RZ, R55 ;  /* 0x000000ffff347224 */ /* 0x000fe200078e0037 */
[----:B------:R-:W-:Y:S01]  /*43b0*/  MOV R47, R55 ;  /* 0x00000037002f7202 */ /* 0x000fe20000000f00 */
[----:B------:R-:W0:Y:S01]  /*43c0*/  MUFU.EX2 R72, R72 ;  /* 0x0000004800487308 */ /* 0x000e220000000800 */
[----:B-1----:R-:W-:-:S01]  /*43d0*/  FADD.FTZ R11, R62, R11 ;  /* 0x0000000b3e0b7221 */ /* 0x002fc20000010000 */
[----:B------:R-:W-:Y:S01]  /*43e0*/  F2FP.SATFINITE.E4M3.F32.PACK_AB_MERGE_C R59, R62, R59, RZ ;  /* 0x0000003b3e3b723e */ /* 0x000fe200048070ff */
[----:B------:R-:W-:Y:S02]  /*43f0*/  IMAD.MOV.U32 R51, RZ, RZ, R55 ;  /* 0x000000ffff337224 */ /* 0x000fe400078e0037 */
[----:B------:R-:W-:Y:S01]  /*4400*/  FADD.FTZ R4, R26, R11 ;  /* 0x0000000b1a047221 */ /* 0x000fe20000010000 */
[----:B------:R-:W-:Y:S01]  /*4410*/  F2FP.SATFINITE.E4M3.F32.PACK_AB_MERGE_C R141, R40, R3, R59 ;  /* 0x00000003288d723e */ /* 0x000fe2000480703b */
[----:B------:R-:W-:Y:S01]  /*4420*/  IMAD.MOV.U32 R40, RZ, RZ, R55 ;  /* 0x000000ffff287224 */ /* 0x000fe200078e0037 */
        /* <DEDUP_REMOVED lines=12> */
[----:B------:R-:W-:-:S04]  /*44f0*/  F2FP.SATFINITE.E4M3.F32.PACK_AB_MERGE_C R61, R68, R61, RZ ;  /* 0x0000003d443d723e */ /* 0x000fc800048070ff */
[----:B------:R-:W-:Y:S02]  /*4500*/  F2FP.SATFINITE.E4M3.F32.PACK_AB_MERGE_C R142, R72, R57, R61 ;  /* 0x00000039488e723e */ /* 0x000fe4000480703d */
[----:B------:R-:W1:Y:S01]  /*4510*/  MUFU.EX2 R9, R63 ;  /* 0x0000003f00097308 */ /* 0x000e620000000800 */
[----:B--2---:R-:W-:-:S01]  /*4520*/  FADD.FTZ R4, R71, R4 ;  /* 0x0000000447047221 */ /* 0x004fc20000010000 */
[----:B------:R-:W-:-:S04]  /*4530*/  F2FP.SATFINITE.E4M3.F32.PACK_AB_MERGE_C R8, R71, R8, RZ ;  /* 0x000000084708723e */ /* 0x000fc800048070ff */
[----:B------:R-:W-:Y:S01]  /*4540*/  F2FP.SATFINITE.E4M3.F32.PACK_AB_MERGE_C R143, R27, R26, R8 ;  /* 0x0000001a1b8f723e */ /* 0x000fe20004807008 */
[----:B------:R-:W-:Y:S01]  /*4550*/  IMAD.MOV.U32 R27, RZ, RZ, R55 ;  /* 0x000000ffff1b7224 */ /* 0x000fe200078e0037 */
[----:B------:R-:W2:Y:S01]  /*4560*/  MUFU.EX2 R65, R65 ;  /* 0x0000004100417308 */ /* 0x000ea20000000800 */
[----:B0-----:R-:W-:-:S01]  /*4570*/  FADD.FTZ R6, R24, R11 ;  /* 0x0000000b18067221 */ /* 0x001fc20000010000 */
[----:B------:R-:W-:-:S06]  /*4580*/  IMAD.MOV.U32 R26, RZ, RZ, R55 ;  /* 0x000000ffff1a7224 */ /* 0x000fcc00078e0037 */
        /* <DEDUP_REMOVED lines=14> */
[----:B------:R-:W-:Y:S02]  /*4670*/  IMAD.MOV.U32 R24, RZ, RZ, R55 ;  /* 0x000000ffff187224 */ /* 0x000fe400078e0037 */
[----:B------:R-:W0:Y:S01]  /*4680*/  MUFU.EX2 R104, R104 ;  /* 0x0000006800687308 */ /* 0x000e220000000800 */
[C---:B-1----:R-:W-:Y:S01]  /*4690*/  F2FP.SATFINITE.E4M3.F32.PACK_AB_MERGE_C R102, R5.reuse, R102, RZ ;  /* 0x000000660566723e */ /* 0x042fe200048070ff */
[----:B------:R-:W-:-:S03]  /*46a0*/  FADD.FTZ R5, R5, R4 ;  /* 0x0000000405057221 */ /* 0x000fc60000010000 */
[----:B------:R-:W-:-:S03]  /*46b0*/  F2FP.SATFINITE.E4M3.F32.PACK_AB_MERGE_C R145, R64, R9, R102 ;  /* 0x000000094091723e */ /* 0x000fc60004807066 */
[----:B------:R-:W1:Y:S01]  /*46c0*/  MUFU.EX2 R80, R80 ;  /* 0x0000005000507308 */ /* 0x000e620000000800 */
[----:B--2---:R-:W-:-:S07]  /*46d0*/  FADD.FTZ R3, R73, R76 ;  /* 0x0000004c49037221 */ /* 0x004fce0000010000 */
[----:B------:R-:W2:Y:S01]  /*46e0*/  MUFU.EX2 R103, R103 ;  /* 0x0000006700677308 */ /* 0x000ea20000000800 */
[----:B0-----:R-:W-:-:S07]  /*46f0*/  FADD.FTZ R4, R104, R5 ;  /* 0x0000000568047221 */ /* 0x001fce0000010000 */
[----:B------:R-:W-:Y:S01]  /*4700*/  MUFU.EX2 R77, R77 ;  /* 0x0000004d004d7308 */ /* 0x000fe20000000800 */
[----:B-1----:R-:W-:-:S07]  /*4710*/  FADD.FTZ R6, R80, R3 ;  /* 0x0000000350067221 */ /* 0x002fce0000010000 */
[----:B------:R-:W0:Y:S01]  /*4720*/  MUFU.EX2 R84, R84 ;  /* 0x0000005400547308 */ /* 0x000e220000000800 */
[----:B--2---:R-:W-:-:S07]  /*4730*/  FADD.FTZ R3, R103, R4 ;  /* 0x0000000467037221 */ /* 0x004fce0000010000 */
[----:B------:R-:W1:Y:S08]  /*4740*/  MUFU.EX2 R106, R106 ;  /* 0x0000006a006a7308 */ /* 0x000e700000000800 */
[----:B------:R-:W2:Y:S01]  /*4750*/  MUFU.EX2 R81, R81 ;  /* 0x0000005100517308 */ /* 0x000ea20000000800 */
[----:B0-----:R-:W-:Y:S01]  /*4760*/  F2FP.SATFINITE.E4M3.F32.PACK_AB_MERGE_C R4, R84, R77, RZ ;  /* 0x0000004d5404723e */ /* 0x001fe200048070ff */
[----:B------:R-:W-:-:S03]  /*4770*/  FADD.FTZ R77, R77, R6 ;  /* 0x000000064d4d7221 */ /* 0x000fc60000010000 */
[----:B------:R-:W-:Y:S01]  /*4780*/  F2FP.SATFINITE.E4M3.F32.PACK_AB_MERGE_C R146, R80, R73, R4 ;  /* 0x000000495092723e */ /* 0x000fe20004807004 */
[----:B------:R-:W-:-:S01]  /*4790*/  FADD.FTZ R4, R84, R77 ;  /* 0x0000004d54047221 */ /* 0x000fc20000010000 */
[----:B-1----:R-:W-:Y:S01]  /*47a0*/  FADD.FTZ R6, R106, R3 ;  /* 0x000000036a067221 */ /* 0x002fe20000010000 */
[----:B--2---:R-:W-:-:S03]  /*47b0*/  F2FP.SATFINITE.E4M3.F32.PACK_AB_MERGE_C R5, R81, R106, RZ ;  /* 0x0000006a5105723e */ /* 0x004fc600048070ff */
[----:B------:R-:W-:Y:S01]  /*47c0*/  FADD.FTZ R6, R81, R6 ;  /* 0x0000000651067221 */ /* 0x000fe20000010000 */
[----:B------:R-:W-:Y:S01]  /*47d0*/  F2FP.SATFINITE.E4M3.F32.PACK_AB_MERGE_C R147, R103, R104, R5 ;  /* 0x000000686793723e */ /* 0x000fe20004807005 */
[----:B------:R-:W-:Y:S06]  /*47e0*/  @!P1 BRA `(.L_x_195) ;  /* 0x0000002c00749947 */ /* 0x000fec0003800000 */
[----:B------:R-:W-:Y:S01]  /*47f0*/  MOV R5, R58 ;  /* 0x0000003a00057202 */ /* 0x000fe20000000f00 */
[----:B------:R-:W-:Y:S01]  /*4800*/  IMAD.MOV.U32 R3, RZ, RZ, R56 ;  /* 0x000000ffff037224 */ /* 0x000fe200078e0038 */
        /* <DEDUP_REMOVED lines=20> */
.L_x_206:
[----:B------:R-:W-:-:S04]  /*4950*/  UISETP.NE.AND UP0, UPT, UR24, 0x1, UPT ;  /* 0x000000011800788c */ /* 0x000fc8000bf05270 */
[----:B------:R-:W-:-:S04]  /*4960*/  USEL UR37, URZ, 0x1, UP0 ;  /* 0x000000013f257887 */ /* 0x000fc80008000000 */
[----:B------:R-:W-:Y:S01]  /*4970*/  ULOP3.LUT UR37, UR25, UR37, URZ, 0x3c, !UPT ;  /* 0x0000002519257292 */ /* 0x000fe2000f8e3c3f */
[----:B------:R-:W-:Y:S11]  /*4980*/  @!P0 BRA `(.L_x_196) ;  /* 0x0000000000048947 */ /* 0x000ff60003800000 */
[----:B------:R-:W-:Y:S01]  /*4990*/  BPT.TRAP 0x1 ;  /* 0x000000040000795c */ /* 0x000fe20000300000 */
.L_x_196:
        /* <DEDUP_REMOVED lines=12> */
.L_x_197:
[----:B-1----:R-:W-:Y:S05]  /*4a60*/  @P1 BRA `(.L_x_198) ;  /* 0x0000000000081947 */ /* 0x002fea0003800000 */
[----:B------:R-:W1:Y:S02]  /*4a70*/  SYNCS.PHASECHK.TRANS64.TRYWAIT P1, [UR22+0x13230], R7 ;  /* 0x01323007ff0075a7 */ /* 0x000e640008020156 */
[----:B-1----:R-:W-:Y:S05]  /*4a80*/  @!P1 BRA `(.L_x_199) ;  /* 0x000000b000f09947 */ /* 0x002fea0003800000 */
.L_x_198:
        /* <DEDUP_REMOVED lines=64> */
.L_x_200:
[----:B------:R-:W-:Y:S01]  /*4e90*/  ULEA UR11, UR24, UR23, 0x3 ;  /* 0x00000017180b7291 */ /* 0x000fe2000f8e183f */
[----:B01----:R-:W-:-:S05]  /*4ea0*/  IMAD.U32 R7, RZ, RZ, UR25 ;  /* 0x00000019ff077e24 */ /* 0x003fca000f8e00ff */
[----:B------:R-:W-:-:S04]  /*4eb0*/  SHF.L.U32 R7, R7, 0x1f, RZ ;  /* 0x0000001f07077819 */ /* 0x000fc800000006ff */
[----:B------:R0:W1:Y:S01]  /*4ec0*/  SYNCS.PHASECHK.TRANS64.TRYWAIT P1, [UR11+0x13250], R7 ;  /* 0x01325007ff0075a7 */ /* 0x000062000802014b */
[----:B------:R-:W-:Y:S05]  /*4ed0*/  @!P0 BRA `(.L_x_201) ;  /* 0x0000000000048947 */ /* 0x000fea0003800000 */
[----:B------:R-:W-:Y:S01]  /*4ee0*/  BPT.TRAP 0x1 ;  /* 0x000000040000795c */ /* 0x000fe20000300000 */
.L_x_201:
[----:B-1----:R-:W-:Y:S05]  /*4ef0*/  @P1 BRA `(.L_x_202) ;  /* 0x0000000000081947 */ /* 0x002fea0003800000 */
[----:B------:R-:W1:Y:S02]  /*4f00*/  SYNCS.PHASECHK.TRANS64.TRYWAIT P1, [UR11+0x13250], R7 ;  /* 0x01325007ff0075a7 */ /* 0x000e64000802014b */
[----:B-1----:R-:W-:Y:S05]  /*4f10*/  @!P1 BRA `(.L_x_203) ;  /* 0x000000ac00e49947 */ /* 0x002fea0003800000 */
.L_x_202:
        /* <DEDUP_REMOVED lines=28> */
[----:B------:R-:W-:Y:S03]  /*50e0*/  QGMMA.64x64x32.F32.E4M3.E4M3 R24, R144, gdesc[UR4], R24, gsb0 ;  /* 0x00e0000490187df3 */ /* 0x000fe60008000818 */
[----:B------:R-:W-:Y:S02]  /*50f0*/  WARPGROUP.DEPBAR.LE gsb0, 0x0 ;  /* 0x00008000000079c5 */ /* 0x000fe40000010000 */
[----:B------:R-:W-:Y:S05]  /*5100*/  @!P0 BRA `(.L_x_204) ;  /* 0x0000000000048947 */ /* 0x000fea0003800000 */
[----:B------:R-:W-:Y:S01]  /*5110*/  BPT.TRAP 0x1 ;  /* 0x000000040000795c */ /* 0x000fe20000300000 */
.L_x_204:
        /* <DEDUP_REMOVED lines=101> */
[----:B------:R-:W-:Y:S01]  /*5770*/  IMAD.U32 R133, RZ, RZ, UR20 ;  /* 0x00000014ff857e24 */ /* 0x000fe2000f8e00ff */
[----:B------:R-:W0:Y:S01]  /*5780*/  MUFU.TANH R121, R121 ;  /* 0x0000007900797308 */ /* 0x000e220000002400 */
[----:B-1----:R-:W-:Y:S01]  /*5790*/  FMNMX.FTZ R56, R20, R127, !PT ;  /* 0x0000007f14387209 */ /* 0x002fe20007810000 */
[----:B------:R-:W-:-:S04]  /*57a0*/  UIADD3 UR22, UR22, 0x13240, URZ ;  /* 0x0001324016167890 */ /* 0x000fc8000fffe03f */
[----:B------:R-:W-:Y:S02]  /*57b0*/  UPRMT UR22, UR21, 0x654, UR22 ;  /* 0x0000065415167896 */ /* 0x000fe40008000016 */
[----:B------:R-:W1:Y:S01]  /*57c0*/  MUFU.TANH R123, R123 ;  /* 0x0000007b007b7308 */ /* 0x000e620000002400 */
[----:B--2---:R-:W-:-:S06]  /*57d0*/  FMNMX.FTZ R126, R120, R129, !PT ;  /* 0x00000081787e7209 */ /* 0x004fcc0007810000 */
[----:B------:R-:W-:Y:S01]  /*57e0*/  SYNCS.ARRIVE.TRANS64.RED.A1T0 RZ, [UR22], RZ ;  /* 0x000000ffffff79a7 */ /* 0x000fe20008100416 */
[----:B------:R-:W2:Y:S01]  /*57f0*/  MUFU.TANH R122, R122 ;  /* 0x0000007a007a7308 */ /* 0x000ea20000002400 */
[----:B0-----:R-:W-:-:S07]  /*5800*/  FMNMX.FTZ R127, R121, R56, !PT ;  /* 0x00000038797f7209 */ /* 0x001fce0007810000 */
        /* <DEDUP_REMOVED lines=165> */
[----:B0-----:R-:W-:-:S02]  /*6260*/  IMAD.U32 R127, RZ, RZ, UR20 ;  /* 0x00000014ff7f7e24 */ /* 0x001fc4000f8e00ff */
[--C-:B------:R-:W-:Y:S01]  /*6270*/  FFMA.FTZ R108, R108, UR20, -R128.reuse ;  /* 0x000000146c6c7c23 */ /* 0x100fe20008010880 */
[----:B------:R-:W-:-:S01]  /*6280*/  FFMA.FTZ R109, R109, UR20, -R128 ;  /* 0x000000146d6d7c23 */ /* 0x000fc20008010880 */
[----:B------:R-:W-:Y:S01]  /*6290*/  FFMA.FTZ R112, R112, UR20, -R128 ;  /* 0x0000001470707c23 */ /* 0x000fe20008010880 */
[----:B------:R-:W-:-:S01]  /*62a0*/  FFMA.FTZ R69, R58, R127, -8 ;  /* 0xc10000003a457423 */ /* 0x000fc2000001007f */
        /* <DEDUP_REMOVED lines=222> */
.L_x_205:
[----:B------:R-:W-:Y:S01]  /*7090*/  UIADD3 UR6, UR11, 0x13260, URZ ;  /* 0x000132600b067890 */ /* 0x000fe2000fffe03f */
[----:B------:R-:W-:Y:S01]  /*70a0*/  ISETP.LT.AND P1, PT, RZ, UR46, PT ;  /* 0x0000002eff007c0c */ /* 0x000fe2000bf21270 */
[----:B------:R-:W-:Y:S01]  /*70b0*/  UIADD3 UR7, UR46, -0x1, URZ ;  /* 0xffffffff2e077890 */ /* 0x000fe2000fffe03f */
[----:B------:R-:W-:Y:S01]  /*70c0*/  F2FP.SATFINITE.E4M3.F32.PACK_AB_MERGE_C R11, R12, R11, RZ ;  /* 0x0000000b0c0b723e */ /* 0x000fe200048070ff */
[----:B------:R-:W-:Y:S01]  /*70d0*/  UPRMT UR6, UR21, 0x654, UR6 ;  /* 0x0000065415067896 */ /* 0x000fe20008000006 */
[----:B------:R-:W-:Y:S01]  /*70e0*/  F2FP.SATFINITE.E4M3.F32.PACK_AB_MERGE_C R13, R14, R13, RZ ;  /* 0x0000000d0e0d723e */ /* 0x000fe200048070ff */
[----:B------:R-:W-:Y:S01]  /*70f0*/  UMOV UR25, UR37 ;  /* 0x0000002500197c82 */ /* 0x000fe20008000000 */
[----:B------:R-:W-:Y:S01]  /*7100*/  F2FP.SATFINITE.E4M3.F32.PACK_AB_MERGE_C R121, R122, R121, RZ ;  /* 0x000000797a79723e */ /* 0x000fe200048070ff */
[----:B------:R-:W-:Y:S01]  /*7110*/  UMOV UR24, UR38 ;  /* 0x0000002600187c82 */ /* 0x000fe20008000000 */
[----:B------:R-:W-:Y:S01]  /*7120*/  F2FP.SATFINITE.E4M3.F32.PACK_AB_MERGE_C R123, R124, R123, RZ ;  /* 0x0000007b7c7b723e */ /* 0x000fe200048070ff */
[----:B------:R-:W-:Y:S01]  /*7130*/  UMOV UR46, UR7 ;  /* 0x00000007002e7c82 */ /* 0x000fe20008000000 */
[----:B------:R-:W-:Y:S01]  /*7140*/  F2FP.SATFINITE.E4M3.F32.PACK_AB_MERGE_C R108, R109, R108, RZ ;  /* 0x0000006c6d6c723e */ /* 0x000fe200048070ff */
[-C--:B------:R-:W-:Y:S01]  /*7150*/  FMUL.FTZ R24, R24, R5.reuse ;  /* 0x0000000518187220 */ /* 0x080fe20000410000 */
[----:B------:R-:W-:Y:S01]  /*7160*/  F2FP.SATFINITE.E4M3.F32.PACK_AB_MERGE_C R110, R111, R110, RZ ;  /* 0x0000006e6f6e723e */ /* 0x000fe200048070ff */
[----:B------:R-:W-:Y:S01]  /*7170*/  SYNCS.ARRIVE.TRANS64.RED.A1T0 RZ, [UR6], RZ ;  /* 0x000000ffffff79a7 */ /* 0x000fe20008100406 */
        /* <DEDUP_REMOVED lines=66> */
[----:B------:R-:W-:Y:S01]  /*75a0*/  MOV R5, R58 ;  /* 0x0000003a00057202 */ /* 0x000fe20000000f00 */
[----:B------:R-:W-:Y:S06]  /*75b0*/  @P1 BRA `(.L_x_206) ;  /* 0xffffffd000e41947 */ /* 0x000fec000383ffff */
.L_x_195:
[----:B------:R-:W-:Y:S06]  /*75c0*/  BAR.ARV 0x8, 0x200 ;  /* 0x0208000000007b1d */ /* 0x000fec0000002000 */
[----:B------:R-:W-:Y:S05]  /*75d0*/  @!P0 BRA `(.L_x_207) ;  /* 0x0000000000048947 */ /* 0x000fea0003800000 */
[----:B------:R-:W-:Y:S01]  /*75e0*/  BPT.TRAP 0x1 ;  /* 0x000000040000795c */ /* 0x000fe20000300000 */
.L_x_207:
        /* <DEDUP_REMOVED lines=9> */
.L_x_208:
[----:B-1----:R-:W-:Y:S05]  /*7680*/  @P1 BRA `(.L_x_209) ;  /* 0x0000000000081947 */ /* 0x002fea0003800000 */
[----:B------:R-:W1:Y:S02]  /*7690*/  SYNCS.PHASECHK.TRANS64.TRYWAIT P1, [UR14+0x13250], R0 ;  /* 0x01325000ff0075a7 */ /* 0x000e64000802014e */
[----:B-1----:R-:W-:Y:S05]  /*76a0*/  @!P1 BRA `(.L_x_210) ;  /* 0x0000008800189947 */ /* 0x002fea0003800000 */
.L_x_209:
[----:B------:R-:W-:Y:S01]  /*76b0*/  ULDC.64 UR4, c[0x0][0x9a0] ;  /* 0x0002680000047ab9 */ /* 0x000fe20000000a00 */
[----:B------:R-:W-:Y:S01]  /*76c0*/  UIADD3 UR6, UR6, 0x1000, URZ ;  /* 0x0000100006067890 */ /* 0x000fe2000fffe03f */
[----:B------:R-:W-:Y:S01]  /*76d0*/  WARPGROUP.ARRIVE ;  /* 0x00000000000079c5 */ /* 0x000fe20000000000 */
[----:B------:R-:W-:Y:S01]  /*76e0*/  UISETP.NE.U32.AND UP0, UPT, UR4, URZ, UPT ;  /* 0x0000003f0400728c */ /* 0x000fe2000bf05070 */
[----:B------:R-:W-:Y:S01]  /*76f0*/  IMAD.MOV.U32 R5, RZ, RZ, 0x3f800000 ;  /* 0x3f800000ff057424 */ /* 0x000fe200078e00ff */
[----:B------:R-:W-:Y:S02]  /*7700*/  USHF.R.U32.HI UR6, URZ, 0x4, UR6 ;  /* 0x000000043f067899 */ /* 0x000fe40008011606 */
[----:B------:R-:W-:Y:S02]  /*7710*/  UISETP.NE.AND.EX UP0, UPT, UR5, URZ, UPT, UP0 ;  /* 0x0000003f0500728c */ /* 0x000fe4000bf05300 */
[----:B------:R-:W-:-:S04]  /*7720*/  ULOP3.LUT UR6, UR6, 0x3fff, URZ, 0xc0, !UPT ;  /* 0x00003fff06067892 */ /* 0x000fc8000f8ec03f */
[----:B------:R-:W-:Y:S01]  /*7730*/  ULOP3.LUT UR7, UR6, 0x10000, URZ, 0xfc, !UPT ;  /* 0x0001000006077892 */ /* 0x000fe2000f8efc3f */
[----:B------:R-:W-:-:S04]  /*7740*/  PLOP3.LUT P1, PT, PT, PT, UP0, 0x80, 0x0 ;  /* 0x000000000000781c */ /* 0x000fc80003f2f008 */
[----:B------:R-:W-:Y:S01]  /*7750*/  @UP0 ULDC.64 UR10, c[0x0][0x9c8] ;  /* 0x00027200000a0ab9 */ /* 0x000fe20000000a00 */
[----:B------:R-:W-:Y:S02]  /*7760*/  @UP0 USHF.R.S32.HI UR16, URZ, 0x1f, UR40 ;  /* 0x0000001f3f100899 */ /* 0x000fe40008011428 */
[----:B------:R-:W-:Y:S02]  /*7770*/  @UP0 UIMAD UR6, UR43, UR10, URZ ;  /* 0x0000000a2b0602a4 */ /* 0x000fe4000f8e023f */
[----:B------:R-:W-:Y:S01]  /*7780*/  @UP0 UIMAD.WIDE.U32 UR8, UR42, UR10, URZ ;  /* 0x0000000a2a0802a5 */ /* 0x000fe2000f8e003f */
[----:B------:R-:W-:Y:S01]  /*7790*/  @UP0 ULDC.64 UR12, c[0x0][0x9d0] ;  /* 0x00027400000c0ab9 */ /* 0x000fe20000000a00 */
[----:B------:R-:W-:Y:S02]  /*77a0*/  UIMAD UR10, UR38, 0x280, UR7 ;  /* 0x00000280260a78a4 */ /* 0x000fe4000f8e0207 */
[----:B------:R-:W-:Y:S02]  /*77b0*/  @UP0 UIMAD UR6, UR42, UR11, UR6 ;  /* 0x0000000b2a0602a4 */ /* 0x000fe4000f8e0206 */
[----:B------:R-:W-:-:S02]  /*77c0*/  @UP0 UIMAD UR7, UR16, UR12, URZ ;  /* 0x0000000c100702a4 */ /* 0x000fc4000f8e023f */
[----:B------:R-:W-:Y:S02]  /*77d0*/  @UP0 UIADD3 UR9, UR9, UR6, URZ ;  /* 0x0000000609090290 */ /* 0x000fe4000fffe03f */
[----:B------:R-:W-:Y:S01]  /*77e0*/  @UP0 UIMAD UR11, UR40, UR13, UR7 ;  /* 0x0000000d280b02a4 */ /* 0x000fe2000f8e0207 */
[----:B------:R-:W-:Y:S02]  /*77f0*/  UMOV UR6, UR10 ;  /* 0x0000000a00067c82 */ /* 0x000fe40008000000 */
[----:B------:R-:W-:Y:S02]  /*7800*/  UMOV UR7, 0xc0000010 ;  /* 0xc000001000077882 */ /* 0x000fe40000000000 */
[----:B------:R-:W-:Y:S01]  /*7810*/  QGMMA.64x64x32.F32.E4M3.E4M3 R24, R152, gdesc[UR4], R24, gsb0 ;  /* 0x00e0000498187df3 */ /* 0x000fe20008000818 */
[----:B------:R-:W-:-:S04]  /*7820*/  @UP0 UIMAD.WIDE.U32 UR6, UR40, UR12, UR8 ;  /* 0x0000000c280602a5 */ /* 0x000fc8000f8e0008 */
[----:B------:R-:W-:Y:S02]  /*7830*/  @UP0 UIADD3 UR7, UR7, UR11, URZ ;  /* 0x0000000b07070290 */ /* 0x000fe4000fffe03f */
[----:B------:R-:W-:-:S04]  /*7840*/  @UP0 ULEA UR4, UP1, UR6, UR4, 0x2 ;  /* 0x0000000406040291 */ /* 0x000fc8000f82103f */
[----:B------:R-:W-:Y:S02]  /*7850*/  @UP0 ULEA.HI.X UR5, UR6, UR5, UR7, 0x2, UP1 ;  /* 0x0000000506050291 */ /* 0x000fe400088f1407 */
[----:B------:R-:W-:-:S04]  /*7860*/  IMAD.U32 R2, RZ, RZ, UR4 ;  /* 0x00000004ff027e24 */ /* 0x000fc8000f8e00ff */
[----:B-1----:R-:W-:Y:S01]  /*7870*/  IMAD.U32 R3, RZ, RZ, UR5 ;  /* 0x00000005ff037e24 */ /* 0x002fe2000f8e00ff */
[----:B------:R-:W-:-:S04]  /*7880*/  UIADD3 UR4, UR10, 0x80, URZ ;  /* 0x000000800a047890 */ /* 0x000fc8000fffe03f */
[----:B------:R1:W2:Y:S01]  /*7890*/  @P1 LDG.E R5, desc[UR48][R2.64] ;  /* 0x0000003002051981 */ /* 0x0002a2000c1e1900 */
[----:B------:R-:W-:Y:S02]  /*78a0*/  UMOV UR7, 0xc0000010 ;  /* 0xc000001000077882 */ /* 0x000fe40000000000 */
[----:B------:R-:W-:Y:S01]  /*78b0*/  UMOV UR6, UR4 ;  /* 0x0000000400067c82 */ /* 0x000fe20008000000 */
[----:B------:R-:W-:Y:S02]  /*78c0*/  WARPGROUP.DEPBAR.LE gsb0, 0x0 ;  /* 0x00008000000079c5 */ /* 0x000fe40000010000 */
[----:B------:R-:W-:-:S06]  /*78d0*/  WARPGROUP.ARRIVE ;  /* 0x00000000000079c5 */ /* 0x000fcc0000000000 */
[----:B------:R-:W-:Y:S01]  /*78e0*/  QGMMA.64x64x32.F32.E4M3.E4M3 R24, R148, gdesc[UR4], R24, gsb0 ;  /* 0x00e0000494187df3 */ /* 0x000fe20008000818 */
[----:B------:R-:W-:Y:S01]  /*78f0*/  UIADD3 UR4, UR10, 0x100, URZ ;  /* 0x000001000a047890 */ /* 0x000fe2000fffe03f */
[----:B------:R-:W-:-:S06]  /*7900*/  UMOV UR7, 0xc0000010 ;  /* 0xc000001000077882 */ /* 0x000fcc0000000000 */
[----:B------:R-:W-:Y:S01]  /*7910*/  UMOV UR6, UR4 ;  /* 0x0000000400067c82 */ /* 0x000fe20008000000 */
[----:B------:R-:W-:Y:S02]  /*7920*/  WARPGROUP.DEPBAR.LE gsb0, 0x0 ;  /* 0x00008000000079c5 */ /* 0x000fe40000010000 */
[----:B------:R-:W-:-:S06]  /*7930*/  WARPGROUP.ARRIVE ;  /* 0x00000000000079c5 */ /* 0x000fcc0000000000 */
[----:B------:R-:W-:Y:S01]  /*7940*/  QGMMA.64x64x32.F32.E4M3.E4M3 R24, R136, gdesc[UR4], R24, gsb0 ;  /* 0x00e0000488187df3 */ /* 0x000fe20008000818 */
[----:B------:R-:W-:Y:S01]  /*7950*/  UIADD3 UR4, UR10, 0x180, URZ ;  /* 0x000001800a047890 */ /* 0x000fe2000fffe03f */
[----:B------:R-:W-:-:S06]  /*7960*/  UMOV UR7, 0xc0000010 ;  /* 0xc000001000077882 */ /* 0x000fcc0000000000 */
[----:B------:R-:W-:Y:S01]  /*7970*/  UMOV UR6, UR4 ;  /* 0x0000000400067c82 */ /* 0x000fe20008000000 */
        /* <DEDUP_REMOVED lines=11> */
[----:B------:R-:W-:Y:S01]  /*7a30*/  MOV R4, RZ ;  /* 0x000000ff00047202 */ /* 0x000fe20000000f00 */
        /* <DEDUP_REMOVED lines=11> */
[----:B------:R-:W-:Y:S01]  /*7af0*/  FSETP.NE.FTZ.AND P1, PT, R10, RZ, PT ;  /* 0x000000ff0a00720b */ /* 0x000fe20003f35000 */
[----:B------:R-:W-:-:S08]  /*7b00*/  IMAD.MOV.U32 R8, RZ, RZ, RZ ;  /* 0x000000ffff087224 */ /* 0x000fd000078e00ff */
[----:B------:R-:W0:Y:S08]  /*7b10*/  @P2 MUFU.LG2 R6, R11 ;  /* 0x0000000b00062308 */ /* 0x000e300000000c00 */
[----:B------:R-:W1:Y:S08]  /*7b20*/  @P3 MUFU.LG2 R7, R12 ;  /* 0x0000000c00073308 */ /* 0x000e700000000c00 */
[----:B------:R-:W3:Y:S01]  /*7b30*/  @P1 MUFU.RCP R8, R10 ;  /* 0x0000000a00081308 */ /* 0x000ee20000001000 */
[----:B------:R-:W-:-:S02]  /*7b40*/  IMAD.U32 R3, RZ, RZ, UR20 ;  /* 0x00000014ff037e24 */ /* 0x000fc4000f8e00ff */
[----:B------:R-:W-:Y:S02]  /*7b50*/  IMAD.U32 R14, RZ, RZ, UR20 ;  /* 0x00000014ff0e7e24 */ /* 0x000fe4000f8e00ff */
[----:B0-----:R-:W-:Y:S01]  /*7b60*/  @P2 FMUL.FTZ R6, R6, 0.69314718246459960938 ;  /* 0x3f31721806062820 */ /* 0x001fe20000410000 */
[----:B------:R-:W-:Y:S01]  /*7b70*/  @P2 FMUL.FTZ R3, R3, 0.69314718246459960938 ;  /* 0x3f31721803032820 */ /* 0x000fe20000410000 */
[----:B------:R-:W-:Y:S01]  /*7b80*/  @P3 FMUL.FTZ R14, R14, 0.69314718246459960938 ;  /* 0x3f3172180e0e3820 */ /* 0x000fe20000410000 */
[----:B-1----:R-:W-:Y:S01]  /*7b90*/  @P3 FMUL.FTZ R7, R7, 0.69314718246459960938 ;  /* 0x3f31721807073820 */ /* 0x002fe20000410000 */
[----:B------:R-:W-:Y:S02]  /*7ba0*/  IMAD.MOV.U32 R2, RZ, RZ, -0x800000 ;  /* 0xff800000ff027424 */ /* 0x000fe400078e00ff */
[----:B--2---:R-:W-:Y:S01]  /*7bb0*/  FMUL.FTZ R4, R4, R5 ;  /* 0x0000000504047220 */ /* 0x004fe20000410000 */
[----:B------:R-:W-:Y:S02]  /*7bc0*/  IMAD.MOV.U32 R0, RZ, RZ, -0x800000 ;  /* 0xff800000ff007424 */ /* 0x000fe400078e00ff */
[----:B------:R-:W-:Y:S01]  /*7bd0*/  @P2 FFMA.FTZ R2, R3, R56, R6 ;  /* 0x0000003803022223 */ /* 0x000fe20000010006 */
[----:B------:R-:W-:-:S01]  /*7be0*/  @P3 FFMA.FTZ R0, R14, R58, R7 ;  /* 0x0000003a0e003223 */ /* 0x000fc20000010007 */
[----:B---3--:R-:W-:Y:S01]  /*7bf0*/  FMUL.FTZ R5, R8, R5 ;  /* 0x0000000508057220 */ /* 0x008fe20000410000 */
[----:B------:R-:W-:-:S02]  /*7c00*/  WARPGROUP.DEPBAR.LE gsb0, 0x0 ;  /* 0x00008000000079c5 */ /* 0x000fc40000010000 */
[----:B------:R-:W-:Y:S05]  /*7c10*/  @!P0 BRA `(.L_x_211) ;  /* 0x0000000000048947 */ /* 0x000fea0003800000 */
[----:B------:R-:W-:Y:S01]  /*7c20*/  BPT.TRAP 0x1 ;  /* 0x000000040000795c */ /* 0x000fe20000300000 */
.L_x_211:
[----:B------:R-:W-:Y:S01]  /*7c30*/  UIADD3 UR4, UR14, 0x13260, URZ ;  /* 0x000132600e047890 */ /* 0x000fe2000fffe03f */
[-C--:B------:R-:W-:Y:S01]  /*7c40*/  FMUL.FTZ R56, R33, R4.reuse ;  /* 0x0000000421387220 */ /* 0x080fe20000410000 */
[----:B------:R-:W-:Y:S01]  /*7c50*/  UIADD3 UR38, UR38, 0x1, URZ ;  /* 0x0000000126267890 */ /* 0x000fe2000fffe03f */
[-C--:B------:R-:W-:Y:S01]  /*7c60*/  FMUL.FTZ R59, R25, R4.reuse ;  /* 0x00000004193b7220 */ /* 0x080fe20000410000 */
[----:B------:R-:W-:Y:S01]  /*7c70*/  UPRMT UR4, UR15, 0x654, UR4 ;  /* 0x000006540f047896 */ /* 0x000fe20008000004 */
[-C--:B------:R-:W-:Y:S01]  /*7c80*/  FMUL.FTZ R57, R32, R4.reuse ;  /* 0x0000000420397220 */ /* 0x080fe20000410000 */
[----:B------:R-:W-:Y:S01]  /*7c90*/  UISETP.NE.AND UP0, UPT, UR38, 0x2, UPT ;  /* 0x000000022600788c */ /* 0x000fe2000bf05270 */
[-C--:B------:R-:W-:Y:S01]  /*7ca0*/  FMUL.FTZ R33, R37, R4.reuse ;  /* 0x0000000425217220 */ /* 0x080fe20000410000 */
[-C--:B------:R-:W-:Y:S01]  /*7cb0*/  FMUL.FTZ R20, R41, R4.reuse ;  /* 0x0000000429147220 */ /* 0x080fe20000410000 */
[-C--:B------:R-:W-:Y:S01]  /*7cc0*/  FMUL.FTZ R15, R45, R4.reuse ;  /* 0x000000042d0f7220 */ /* 0x080fe20000410000 */
[-C--:B------:R-:W-:Y:S01]  /*7cd0*/  FMUL.FTZ R61, R24, R4.reuse ;  /* 0x00000004183d7220 */ /* 0x080fe20000410000 */
[-C--:B------:R-:W-:Y:S01]  /*7ce0*/  FMUL.FTZ R32, R40, R4.reuse ;  /* 0x0000000428207220 */ /* 0x080fe20000410000 */
[-C--:B------:R-:W-:Y:S01]  /*7cf0*/  FMUL.FTZ R25, R44, R4.reuse ;  /* 0x000000042c197220 */ /* 0x080fe20000410000 */
[----:B------:R-:W-:Y:S01]  /*7d00*/  SYNCS.ARRIVE.TRANS64.RED.A1T0 RZ, [UR4], RZ ;  /* 0x000000ffffff79a7 */ /* 0x000fe20008100404 */
[-C--:B------:R-:W-:Y:S01]  /*7d10*/  FMUL.FTZ R45, R26, R5.reuse ;  /* 0x000000051a2d7220 */ /* 0x080fe20000410000 */
[-C--:B------:R-:W-:Y:S01]  /*7d20*/  FMUL.FTZ R41, R27, R5.reuse ;  /* 0x000000051b297220 */ /* 0x080fe20000410000 */
[-C--:B------:R-:W-:Y:S01]  /*7d30*/  FMUL.FTZ R37, R34, R5.reuse ;  /* 0x0000000522257220 */ /* 0x080fe20000410000 */
[----:B------:R-:W-:Y:S01]  /*7d40*/  USEL UR4, URZ, 0x1, UP0 ;  /* 0x000000013f047887 */ /* 0x000fe20008000000 */
        /* <DEDUP_REMOVED lines=15> */
[----:B------:R-:W-:Y:S01]  /*7e40*/  PLOP3.LUT P0, PT, PT, PT, PT, 0x8, 0x0 ;  /* 0x000000000000781c */ /* 0x000fe20003f0e170 */
[-C--:B------:R-:W-:Y:S01]  /*7e50*/  FMUL.FTZ R13, R47, R5.reuse ;  /* 0x000000052f0d7220 */ /* 0x080fe20000410000 */
[-C--:B------:R-:W-:Y:S01]  /*7e60*/  FMUL.FTZ R10, R50, R5.reuse ;  /* 0x00000005320a7220 */ /* 0x080fe20000410000 */
[-C--:B------:R-:W-:Y:S01]  /*7e70*/  FMUL.FTZ R6, R51, R5.reuse ;  /* 0x0000000533067220 */ /* 0x080fe20000410000 */
[-C--:B------:R-:W-:Y:S01]  /*7e80*/  FMUL.FTZ R9, R54, R5.reuse ;  /* 0x0000000536097220 */ /* 0x080fe20000410000 */
[----:B------:R-:W-:Y:S01]  /*7e90*/  FMUL.FTZ R55, R55, R5 ;  /* 0x0000000537377220 */ /* 0x000fe20000410000 */
[----:B------:R-:W-:-:S02]  /*7ea0*/  UIADD3 UR36, UR36, 0x1, URZ ;  /* 0x0000000124247890 */ /* 0x000fc4000fffe03f */
[----:B------:R-:W-:Y:S02]  /*7eb0*/  USEL UR38, UR38, URZ, UP0 ;  /* 0x0000003f26267287 */ /* 0x000fe40008000000 */
[----:B------:R-:W-:-:S12]  /*7ec0*/  ULOP3.LUT UR37, UR37, UR4, URZ, 0x3c, !UPT ;  /* 0x0000000425257292 */ /* 0x000fd8000f8e3c3f */
.L_x_187:
[----:B------:R-:W0:Y:S01]  /*7ed0*/  S2R R4, SR_CgaCtaId ;  /* 0x0000000000047919 */ /* 0x000e220000008800 */
[----:B------:R-:W-:Y:S01]  /*7ee0*/  MOV R3, 0x400 ;  /* 0x0000040000037802 */ /* 0x000fe20000000f00 */
[----:B------:R-:W-:Y:S01]  /*7ef0*/  BSSY B0, `(.L_x_212) ;  /* 0x00001cf000007945 */ /* 0x000fe20003800000 */
[----:B------:R-:W-:Y:S02]  /*7f00*/  BAR.SYNC.DEFER_BLOCKING 0x5, 0x200 ;  /* 0x0148000000007b1d */ /* 0x000fe40000010000 */
[----:B0-----:R-:W-:-:S05]  /*7f10*/  LEA R3, R4, R3, 0x18 ;  /* 0x0000000304037211 */ /* 0x001fca00078ec0ff */
[----:B------:R-:W0:Y:S02]  /*7f20*/  LDS.128 R28, [R3+0x132d0] ;  /* 0x0132d000031c7984 */ /* 0x000e240000000c00 */
[----:B0-----:R-:W-:Y:S02]  /*7f30*/  R2UR UR5, R29 ;  /* 0x000000001d0572ca */ /* 0x001fe400000e0000 */
[----:B------:R-:W-:Y:S01]  /*7f40*/  R2UR UR40, R30 ;  /* 0x000000001e2872ca */ /* 0x000fe200000e0000 */
[----:B------:R-:W-:Y:S06]  /*7f50*/  BAR.ARV 0x4, 0x200 ;  /* 0x0108000000007b1d */ /* 0x000fec0000002000 */
[----:B------:R-:W-:Y:S08]  /*7f60*/  @P0 BRA `(.L_x_213) ;  /* 0x0000001000a80947 */ /* 0x000ff00003800000 */
[----:B------:R-:W0:Y:S01]  /*7f70*/  S2R R35, SR_TID.X ;  /* 0x0000000000237919 */ /* 0x000e220000002100 */
[----:B------:R-:W-:Y:S01]  /*7f80*/  ULDC.64 UR6, c[0x4][0x38] ;  /* 0x01000e0000067ab9 */ /* 0x000fe20000000a00 */
[----:B------:R-:W2:Y:S01]  /*7f90*/  LDL R38, [R1] ;  /* 0x0000000001267983 */ /* 0x000ea20000100800 */
[----:B------:R-:W1:Y:S01]  /*7fa0*/  S2R R30, SR_SWINHI ;  /* 0x00000000001e7919 */ /* 0x000e620000002f00 */
[----:B------:R-:W-:Y:S02]  /*7fb0*/  F2FP.BF16.F32.PACK_AB R9, R9, R10 ;  /* 0x0000000a0909723e */ /* 0x000fe400000010ff */
[----:B------:R-:W-:Y:S02]  /*7fc0*/  F2FP.BF16.F32.PACK_AB R8, R7, R8 ;  /* 0x000000080708723e */ /* 0x000fe400000010ff */
[----:B------:R-:W-:Y:S02]  /*7fd0*/  F2FP.BF16.F32.PACK_AB R14, R13, R14 ;  /* 0x0000000e0d0e723e */ /* 0x000fe400000010ff */
[----:B------:R-:W-:-:S02]  /*7fe0*/  F2FP.BF16.F32.PACK_AB R21, R21, R24 ;  /* 0x000000181515723e */ /* 0x000fc400000010ff */
[----:B------:R-:W-:Y:S02]  /*7ff0*/  F2FP.BF16.F32.PACK_AB R36, R36, R57 ;  /* 0x000000392424723e */ /* 0x000fe400000010ff */
[----:B------:R-:W-:Y:S02]  /*8000*/  F2FP.BF16.F32.PACK_AB R11, R11, R12 ;  /* 0x0000000c0b0b723e */ /* 0x000fe400000010ff */
        /* <DEDUP_REMOVED lines=8> */
[----:B------:R-:W-:Y:S01]  /*8090*/  F2FP.BF16.F32.PACK_AB R20, R15, R20 ;  /* 0x000000140f14723e */ /* 0x000fe200000010ff */
[----:B------:R-:W-:Y:S01]  /*80a0*/  USHF.L.U32 UR11, UR42, 0x2, URZ ;  /* 0x000000022a0b7899 */ /* 0x000fe2000800063f */
[----:B0-----:R-:W-:Y:S01]  /*80b0*/  SHF.L.U32 R4, R35, 0x2, RZ ;  /* 0x0000000223047819 */ /* 0x001fe200000006ff */
[----:B------:R-:W-:Y:S01]  /*80c0*/  USHF.L.U64.HI UR17, UR42, 0x2, UR43 ;  /* 0x000000022a117899 */ /* 0x000fe2000801022b */
[----:B------:R-:W-:Y:S02]  /*80d0*/  BAR.SYNC.DEFER_BLOCKING 0x1, 0x180 ;  /* 0x0046000000007b1d */ /* 0x000fe40000010000 */
[----:B------:R-:W-:-:S04]  /*80e0*/  LOP3.LUT R4, R4, 0xc, RZ, 0xc0, !PT ;  /* 0x0000000c04047812 */ /* 0x000fc800078ec0ff */
[----:B------:R-:W-:Y:S01]  /*80f0*/  IADD3 R4, P0, R4, UR6, RZ ;  /* 0x0000000604047c10 */ /* 0x000fe2000ff1e0ff */
[----:B------:R-:W-:Y:S01]  /*8100*/  USHF.R.S32.HI UR16, URZ, 0x1f, UR47 ;  /* 0x0000001f3f107899 */ /* 0x000fe2000801142f */
[----:B------:R-:W-:Y:S01]  /*8110*/  ULDC.64 UR8, c[0x0][0xb90] ;  /* 0x0002e40000087ab9 */ /* 0x000fe20000000a00 */
[----:B------:R-:W-:Y:S02]  /*8120*/  ULDC.64 UR12, c[0x0][0xc08] ;  /* 0x00030200000c7ab9 */ /* 0x000fe40000000a00 */
[----:B------:R-:W-:Y:S01]  /*8130*/  IMAD.X R5, RZ, RZ, UR7, P0 ;  /* 0x00000007ff057e24 */ /* 0x000fe200080e06ff */
[----:B------:R-:W-:Y:S01]  /*8140*/  F2FP.BF16.F32.PACK_AB R10, R55, R6 ;  /* 0x00000006370a723e */ /* 0x000fe200000010ff */
[----:B------:R-:W-:Y:S01]  /*8150*/  ULDC.64 UR6, c[0x0][0xc00] ;  /* 0x0003000000067ab9 */ /* 0x000fe20000000a00 */
[----:B------:R-:W-:Y:S02]  /*8160*/  ULDC.64 UR14, c[0x0][0xb98] ;  /* 0x0002e600000e7ab9 */ /* 0x000fe40000000a00 */
[----:B------:R0:W3:Y:S01]  /*8170*/  LDG.E.CONSTANT R28, desc[UR48][R4.64] ;  /* 0x00000030041c7981 */ /* 0x0000e2000c1e9900 */
[----:B------:R-:W-:-:S02]  /*8180*/  UISETP.NE.U32.AND UP0, UPT, UR6, URZ, UPT ;  /* 0x0000003f0600728c */ /* 0x000fc4000bf05070 */
[----:B------:R-:W-:Y:S02]  /*8190*/  UIADD3 UR4, UP1, UR11, UR6, URZ ;  /* 0x000000060b047290 */ /* 0x000fe4000ff3e03f */
[----:B------:R-:W-:Y:S02]  /*81a0*/  UISETP.NE.AND.EX UP0, UPT, UR7, URZ, UPT, UP0 ;  /* 0x0000003f0700728c */ /* 0x000fe4000bf05300 */
[----:B------:R-:W-:Y:S01]  /*81b0*/  UIADD3.X UR6, UR17, UR7, URZ, UP1, !UPT ;  /* 0x0000000711067290 */ /* 0x000fe20008ffe43f */
[----:B0-----:R-:W-:-:S04]  /*81c0*/  LOP3.LUT P0, R4, R35, 0x3, RZ, 0xc0, !PT ;  /* 0x0000000323047812 */ /* 0x001fc8000780c0ff */
[----:B------:R-:W-:Y:S02]  /*81d0*/  ISETP.EQ.OR P0, PT, R4, 0x3, !P0 ;  /* 0x000000030400780c */ /* 0x000fe40004702670 */
[----:B------:R-:W-:Y:S02]  /*81e0*/  MOV R4, R3 ;  /* 0x0000000300047202 */ /* 0x000fe40000000f00 */
[----:B-1----:R-:W-:Y:S02]  /*81f0*/  MOV R5, R30 ;  /* 0x0000001e00057202 */ /* 0x002fe40000000f00 */
[----:B------:R-:W-:Y:S02]  /*8200*/  SEL R47, R21, R14, P0 ;  /* 0x0000000e152f7207 */ /* 0x000fe40000000000 */
[----:B------:R-:W-:Y:S02]  /*8210*/  SEL R37, R11, R8, P0 ;  /* 0x000000080b257207 */ /* 0x000fe40000000000 */
[----:B------:R-:W-:-:S02]  /*8220*/  SEL R39, R8, R11, P0 ;  /* 0x0000000b08277207 */ /* 0x000fc40000000000 */
[----:B------:R-:W-:Y:S02]  /*8230*/  SEL R21, R14, R21, P0 ;  /* 0x000000150e157207 */ /* 0x000fe40000000000 */
[----:B------:R-:W-:Y:S02]  /*8240*/  SEL R43, R44, R41, P0 ;  /* 0x000000292c2b7207 */ /* 0x000fe40000000000 */
[----:B------:R-:W-:Y:S02]  /*8250*/  SEL R41, R41, R44, P0 ;  /* 0x0000002c29297207 */ /* 0x000fe40000000000 */
        /* <DEDUP_REMOVED lines=9> */
[----:B------:R-:W-:Y:S01]  /*82f0*/  SEL R51, R10, R9, P0 ;  /* 0x000000090a337207 */ /* 0x000fe20000000000 */
[----:B--2---:R-:W-:-:S03]  /*8300*/  IMAD.WIDE R6, R38, 0x2, R4 ;  /* 0x0000000226067825 */ /* 0x004fc600078e0204 */
[C---:B------:R-:W-:Y:S02]  /*8310*/  LOP3.LUT R13, R6.reuse, 0x380, RZ, 0xc0, !PT ;  /* 0x00000380060d7812 */ /* 0x040fe400078ec0ff */
[C---:B------:R-:W-:Y:S02]  /*8320*/  IADD3 R57, P1, R6.reuse, 0x60, RZ ;  /* 0x0000006006397810 */ /* 0x040fe40007f3e0ff */
[C---:B------:R-:W-:Y:S02]  /*8330*/  IADD3 R53, P3, R6.reuse, 0x20, RZ ;  /* 0x0000002006357810 */ /* 0x040fe40007f7e0ff */
[----:B------:R-:W-:Y:S01]  /*8340*/  SHF.R.U64 R13, R13, 0x3, RZ ;  /* 0x000000030d0d7819 */ /* 0x000fe200000012ff */
[----:B------:R-:W-:Y:S01]  /*8350*/  IMAD.X R9, RZ, RZ, R7, P1 ;  /* 0x000000ffff097224 */ /* 0x000fe200008e0607 */
[----:B------:R-:W-:Y:S02]  /*8360*/  IADD3 R55, P2, R6, 0x40, RZ ;  /* 0x0000004006377810 */ /* 0x000fe40007f5e0ff */
[----:B------:R-:W-:-:S02]  /*8370*/  LOP3.LUT R8, R53, 0x380, RZ, 0xc0, !PT ;  /* 0x0000038035087812 */ /* 0x000fc400078ec0ff */
[----:B------:R-:W-:Y:S01]  /*8380*/  LOP3.LUT R14, R57, 0x380, RZ, 0xc0, !PT ;  /* 0x00000380390e7812 */ /* 0x000fe200078ec0ff */
[--C-:B------:R-:W-:Y:S01]  /*8390*/  IMAD.X R11, RZ, RZ, R7.reuse, P2 ;  /* 0x000000ffff0b7224 */ /* 0x100fe200010e0607 */
[----:B------:R-:W-:Y:S01]  /*83a0*/  LOP3.LUT R6, R13, R6, RZ, 0x3c, !PT ;  /* 0x000000060d067212 */ /* 0x000fe200078e3cff */
[----:B------:R-:W-:Y:S01]  /*83b0*/  IMAD.X R13, RZ, RZ, R7, P3 ;  /* 0x000000ffff0d7224 */ /* 0x000fe200018e0607 */
[----:B------:R-:W-:Y:S02]  /*83c0*/  SHF.R.U64 R8, R8, 0x3, RZ ;  /* 0x0000000308087819 */ /* 0x000fe400000012ff */
[----:B------:R-:W-:Y:S02]  /*83d0*/  SHF.R.U64 R14, R14, 0x3, RZ ;  /* 0x000000030e0e7819 */ /* 0x000fe400000012ff */
[----:B------:R-:W-:Y:S02]  /*83e0*/  MOV R44, R6 ;  /* 0x00000006002c7202 */ /* 0x000fe40000000f00 */
[----:B------:R-:W-:-:S02]  /*83f0*/  LOP3.LUT R12, R8, R53, RZ, 0x3c, !PT ;  /* 0x00000035080c7212 */ /* 0x000fc400078e3cff */
[----:B------:R-:W-:Y:S02]  /*8400*/  LOP3.LUT R8, R14, R57, RZ, 0x3c, !PT ;  /* 0x000000390e087212 */ /* 0x000fe400078e3cff */
[----:B------:R-:W-:Y:S02]  /*8410*/  LOP3.LUT R10, R55, 0x380, RZ, 0xc0, !PT ;  /* 0x00000380370a7812 */ /* 0x000fe400078ec0ff */
[----:B------:R-:W-:Y:S02]  /*8420*/  MOV R7, R8 ;  /* 0x0000000800077202 */ /* 0x000fe40000000f00 */
[----:B------:R-:W-:Y:S02]  /*8430*/  SHF.R.U64 R10, R10, 0x3, RZ ;  /* 0x000000030a0a7819 */ /* 0x000fe400000012ff */
[----:B------:R-:W-:Y:S02]  /*8440*/  MOV R42, R12 ;  /* 0x0000000c002a7202 */ /* 0x000fe40000000f00 */
[----:B------:R-:W-:-:S02]  /*8450*/  LOP3.LUT R10, R10, R55, RZ, 0x3c, !PT ;  /* 0x000000370a0a7212 */ /* 0x000fc400078e3cff */
[----:B------:R-:W-:Y:S02]  /*8460*/  PLOP3.LUT P2, PT, PT, PT, UP0, 0x80, 0x0 ;  /* 0x000000000000781c */ /* 0x000fe40003f4f008 */
[----:B---3--:R-:W-:Y:S01]  /*8470*/  LOP3.LUT R6, R28, 0x2, RZ, 0x3c, !PT ;  /* 0x000000021c067812 */ /* 0x008fe200078e3cff */
[----:B------:R-:W-:Y:S04]  /*8480*/  SHFL.IDX PT, R15, R15, R28, 0x1c1f ;  /* 0x001c1f1c0f0f7589 */ /* 0x000fe800000e0000 */
[----:B------:R-:W-:Y:S04]  /*8490*/  SHFL.IDX PT, R43, R43, R28, 0x1c1f ;  /* 0x001c1f1c2b2b7589 */ /* 0x000fe800000e0000 */
[----:B------:R-:W0:Y:S04]  /*84a0*/  SHFL.IDX PT, R14, R59, R6, 0x1c1f ;  /* 0x001c1f063b0e7589 */ /* 0x000e2800000e0000 */
[----:B------:R-:W1:Y:S04]  /*84b0*/  SHFL.IDX PT, R30, R41, R6, 0x1c1f ;  /* 0x001c1f06291e7589 */ /* 0x000e6800000e0000 */
[----:B------:R-:W-:Y:S04]  /*84c0*/  SHFL.IDX PT, R29, R29, R28, 0x1c1f ;  /* 0x001c1f1c1d1d7589 */ /* 0x000fe800000e0000 */
[----:B------:R-:W-:Y:S04]  /*84d0*/  SHFL.IDX PT, R35, R35, R28, 0x1c1f ;  /* 0x001c1f1c23237589 */ /* 0x000fe800000e0000 */
[----:B------:R-:W-:Y:S04]  /*84e0*/  SHFL.IDX PT, R45, R45, R28, 0x1c1f ;  /* 0x001c1f1c2d2d7589 */ /* 0x000fe800000e0000 */
[----:B------:R-:W2:Y:S04]  /*84f0*/  SHFL.IDX PT, R20, R33, R6, 0x1c1f ;  /* 0x001c1f0621147589 */ /* 0x000ea800000e0000 */
[----:B------:R-:W3:Y:S01]  /*8500*/  SHFL.IDX PT, R24, R25, R6, 0x1c1f ;  /* 0x001c1f0619187589 */ /* 0x000ee200000e0000 */
[----:B0-----:R-:W-:-:S03]  /*8510*/  SEL R8, R15, R14, P0 ;  /* 0x0000000e0f087207 */ /* 0x001fc60000000000 */
[----:B------:R-:W0:Y:S01]  /*8520*/  SHFL.IDX PT, R36, R27, R6, 0x1c1f ;  /* 0x001c1f061b247589 */ /* 0x000e2200000e0000 */
[----:B-1----:R-:W-:-:S03]  /*8530*/  SEL R9, R43, R30, P0 ;  /* 0x0000001e2b097207 */ /* 0x002fc60000000000 */
[----:B------:R-:W-:Y:S04]  /*8540*/  SHFL.IDX PT, R37, R37, R28, 0x1c1f ;  /* 0x001c1f1c25257589 */ /* 0x000fe800000e0000 */
[----:B------:R-:W-:Y:S04]  /*8550*/  SHFL.IDX PT, R47, R47, R28, 0x1c1f ;  /* 0x001c1f1c2f2f7589 */ /* 0x000fe800000e0000 */
[----:B------:R-:W1:Y:S04]  /*8560*/  SHFL.IDX PT, R26, R39, R6, 0x1c1f ;  /* 0x001c1f06271a7589 */ /* 0x000e6800000e0000 */
[----:B------:R4:W1:Y:S01]  /*8570*/  SHFL.IDX PT, R38, R21, R6, 0x1c1f ;  /* 0x001c1f0615267589 */ /* 0x00086200000e0000 */
[----:B--2---:R-:W-:-:S03]  /*8580*/  SEL R12, R29, R20, P0 ;  /* 0x000000141d0c7207 */ /* 0x004fc60000000000 */
[----:B------:R2:W-:Y:S01]  /*8590*/  SHFL.IDX PT, R49, R49, R28, 0x1c1f ;  /* 0x001c1f1c31317589 */ /* 0x0005e200000e0000 */
[----:B---3--:R-:W-:Y:S02]  /*85a0*/  SEL R32, R35, R24, P0 ;  /* 0x0000001823207207 */ /* 0x008fe40000000000 */
[----:B------:R-:W-:Y:S01]  /*85b0*/  SEL R34, R24, R35, P0 ;  /* 0x0000002318227207 */ /* 0x000fe20000000000 */
[----:B------:R-:W3:Y:S01]  /*85c0*/  SHFL.IDX PT, R40, R51, R6, 0x1c1f ;  /* 0x001c1f0633287589 */ /* 0x000ee200000e0000 */
[----:B0-----:R-:W-:Y:S02]  /*85d0*/  SEL R13, R45, R36, P0 ;  /* 0x000000242d0d7207 */ /* 0x001fe40000000000 */
[----:B----4-:R-:W-:Y:S02]  /*85e0*/  MOV R21, UR6 ;  /* 0x0000000600157c02 */ /* 0x010fe40008000f00 */
[----:B--2---:R-:W-:Y:S02]  /*85f0*/  MOV R28, R10 ;  /* 0x0000000a001c7202 */ /* 0x004fe40000000f00 */
[----:B------:R-:W-:-:S02]  /*8600*/  SEL R10, R14, R15, P0 ;  /* 0x0000000f0e0a7207 */ /* 0x000fc40000000000 */
[----:B------:R-:W-:Y:S02]  /*8610*/  SEL R11, R30, R43, P0 ;  /* 0x0000002b1e0b7207 */ /* 0x000fe40000000000 */
[----:B------:R-:W-:Y:S01]  /*8620*/  SEL R14, R20, R29, P0 ;  /* 0x0000001d140e7207 */ /* 0x000fe20000000000 */
[----:B------:R-:W-:Y:S01]  /*8630*/  IMAD.U32 R20, RZ, RZ, UR4 ;  /* 0x00000004ff147e24 */ /* 0x000fe2000f8e00ff */
[----:B------:R-:W-:Y:S01]  /*8640*/  SEL R15, R36, R45, P0 ;  /* 0x0000002d240f7207 */ /* 0x000fe20000000000 */
[----:B------:R0:W-:Y:S01]  /*8650*/  STSM.16.M88.4 [R44], R8 ;  /* 0x000000082c007844 */ /* 0x0001e20000000200 */
[----:B-1----:R-:W-:Y:S02]  /*8660*/  SEL R24, R37, R26, P0 ;  /* 0x0000001a25187207 */ /* 0x002fe40000000000 */
[----:B------:R-:W-:Y:S01]  /*8670*/  SEL R33, R47, R38, P0 ;  /* 0x000000262f217207 */ /* 0x000fe20000000000 */
[----:B------:R-:W-:Y:S01]  /*8680*/  STSM.16.M88.4 [R42], R12 ;  /* 0x0000000c2a007844 */ /* 0x000fe20000000200 */
[----:B------:R-:W-:-:S02]  /*8690*/  SEL R35, R38, R47, P0 ;  /* 0x0000002f26237207 */ /* 0x000fc40000000000 */
[----:B------:R-:W-:Y:S02]  /*86a0*/  SEL R26, R26, R37, P0 ;  /* 0x000000251a1a7207 */ /* 0x000fe40000000000 */
[----:B---3--:R-:W-:Y:S01]  /*86b0*/  SEL R25, R49, R40, P0 ;  /* 0x0000002831197207 */ /* 0x008fe20000000000 */
[----:B------:R-:W-:Y:S01]  /*86c0*/  STSM.16.M88.4 [R28], R32 ;  /* 0x000000201c007844 */ /* 0x000fe20000000200 */
[----:B------:R-:W-:Y:S01]  /*86d0*/  SEL R27, R40, R49, P0 ;  /* 0x00000031281b7207 */ /* 0x000fe20000000000 */
[----:B------:R-:W1:Y:S04]  /*86e0*/  LDC R37, c[0x0][0xbe8] ;  /* 0x0002fa00ff257b82 */ /* 0x000e680000000800 */
[----:B------:R2:W-:Y:S04]  /*86f0*/  STSM.16.M88.4 [R7], R24 ;  /* 0x0000001807007844 */ /* 0x0005e80000000200 */
[----:B------:R-:W-:Y:S06]  /*8700*/  BAR.SYNC.DEFER_BLOCKING 0x1, 0x180 ;  /* 0x0046000000007b1d */ /* 0x000fec0000010000 */
[----:B------:R-:W3:Y:S01]  /*8710*/  @P2 LDG.E R6, desc[UR48][R20.64] ;  /* 0x0000003014062981 */ /* 0x000ee2000c1e1900 */
[----:B-1----:R-:W-:Y:S01]  /*8720*/  ISETP.NE.AND P1, PT, R37, 0x1, PT ;  /* 0x000000012500780c */ /* 0x002fe20003f25270 */
[----:B------:R-:W-:Y:S01]  /*8730*/  UMOV UR4, URZ ;  /* 0x0000003f00047c82 */ /* 0x000fe20008000000 */
[----:B0-----:R-:W-:Y:S01]  /*8740*/  IMAD.U32 R10, RZ, RZ, UR44 ;  /* 0x0000002cff0a7e24 */ /* 0x001fe2000f8e00ff */
[----:B------:R-:W-:-:S02]  /*8750*/  UIMAD UR6, UR16, UR8, URZ ;  /* 0x00000008100672a4 */ /* 0x000fc4000f8e023f */
[----:B------:R-:W-:Y:S01]  /*8760*/  USEL UR43, UR43, URZ, !UP0 ;  /* 0x0000003f2b2b7287 */ /* 0x000fe2000c000000 */
[----:B------:R-:W-:Y:S01]  /*8770*/  IMAD R10, R10, 0xc0, R157 ;  /* 0x000000c00a0a7824 */ /* 0x000fe200078e029d */
[----:B------:R-:W-:Y:S02]  /*8780*/  UIMAD UR10, UR47, UR9, UR6 ;  /* 0x000000092f0a72a4 */ /* 0x000fe4000f8e0206 */
[----:B------:R-:W-:Y:S02]  /*8790*/  UISETP.NE.U32.AND UP1, UPT, UR12, URZ, UPT ;  /* 0x0000003f0c00728c */ /* 0x000fe4000bf25070 */
[----:B------:R-:W-:Y:S02]  /*87a0*/  USEL UR42, UR42, URZ, !UP0 ;  /* 0x0000003f2a2a7287 */ /* 0x000fe4000c000000 */
[----:B------:R-:W2:Y:S01]  /*87b0*/  @P1 LDC R29, c[0x0][0xbec] ;  /* 0x0002fb00ff1d1b82 */ /* 0x000ea20000000800 */
[----:B------:R-:W-:-:S06]  /*87c0*/  UISETP.NE.AND.EX UP0, UPT, UR13, URZ, UPT, UP1 ;  /* 0x0000003f0d00728c */ /* 0x000fcc000bf05310 */
[----:B------:R-:W-:Y:S01]  /*87d0*/  PLOP3.LUT P3, PT, PT, PT, UP0, 0x80, 0x0 ;  /* 0x000000000000781c */ /* 0x000fe20003f6f008 */
[----:B------:R-:W0:Y:S01]  /*87e0*/  @P1 LDC R30, c[0x0][0xbf0] ;  /* 0x0002fc00ff1e1b82 */ /* 0x000e220000000800 */
[----:B--2---:R-:W-:Y:S01]  /*87f0*/  @P1 IMAD.HI.U32 R7, R10, R29, RZ ;  /* 0x0000001d0a071227 */ /* 0x004fe200078e00ff */
[----:B---3--:R-:W-:-:S03]  /*8800*/  @P2 R2UR UR4, R6 ;  /* 0x00000000060422ca */ /* 0x008fc600000e0000 */
[----:B------:R-:W-:Y:S01]  /*8810*/  IMAD.MOV.U32 R6, RZ, RZ, R10 ;  /* 0x000000ffff067224 */ /* 0x000fe200078e000a */
[----:B0-----:R-:W-:-:S05]  /*8820*/  @P1 SHF.R.U32.HI R6, RZ, R30, R7 ;  /* 0x0000001eff061219 */ /* 0x001fca0000011607 */
[----:B------:R-:W-:-:S04]  /*8830*/  IMAD.MOV R8, RZ, RZ, -R6 ;  /* 0x000000ffff087224 */ /* 0x000fc800078e0a06 */
[----:B------:R-:W-:Y:S01]  /*8840*/  IMAD R9, R37, R8, R10 ;  /* 0x0000000825097224 */ /* 0x000fe200078e020a */
[----:B------:R-:W-:Y:S01]  /*8850*/  SHF.R.S32.HI R8, RZ, 0x1f, R6 ;  /* 0x0000001fff087819 */ /* 0x000fe20000011406 */
[----:B------:R-:W-:Y:S02]  /*8860*/  USHF.R.S32.HI UR7, URZ, 0x1f, UR4 ;  /* 0x0000001f3f077899 */ /* 0x000fe40008011404 */
[----:B------:R-:W-:Y:S01]  /*8870*/  UMOV UR6, UR4 ;  /* 0x0000000400067c82 */ /* 0x000fe20008000000 */
[----:B------:R-:W-:Y:S01]  /*8880*/  SHF.R.S32.HI R7, RZ, 0x1f, R9 ;  /* 0x0000001fff077819 */ /* 0x000fe20000011409 */
[----:B------:R-:W-:-:S04]  /*8890*/  UIMAD.WIDE.U32 UR8, UR47, UR8, UR6 ;  /* 0x000000082f0872a5 */ /* 0x000fc8000f8e0006 */
[----:B------:R-:W-:Y:S02]  /*88a0*/  UIADD3 UR9, UR9, UR10, URZ ;  /* 0x0000000a09097290 */ /* 0x000fe4000fffe03f */
[----:B------:R-:W-:Y:S02]  /*88b0*/  UIMAD UR10, UR43, UR14, URZ ;  /* 0x0000000e2b0a72a4 */ /* 0x000fe4000f8e023f */
[----:B------:R-:W-:Y:S02]  /*88c0*/  UIMAD.WIDE.U32 UR8, UR42, UR14, UR8 ;  /* 0x0000000e2a0872a5 */ /* 0x000fe4000f8e0008 */
[----:B------:R-:W-:-:S03]  /*88d0*/  UIMAD UR10, UR42, UR15, UR10 ;  /* 0x0000000f2a0a72a4 */ /* 0x000fc6000f8e020a */
[----:B------:R-:W-:Y:S01]  /*88e0*/  ULDC.64 UR14, c[0x0][0xb88] ;  /* 0x0002e200000e7ab9 */ /* 0x000fe20000000a00 */
[----:B------:R-:W-:Y:S01]  /*88f0*/  IADD3 R6, P0, R6, UR8, RZ ;  /* 0x0000000806067c10 */ /* 0x000fe2000ff1e0ff */
[----:B------:R-:W-:Y:S01]  /*8900*/  @UP0 UIADD3 UR8, UP1, UR11, UR12, URZ ;  /* 0x0000000c0b080290 */ /* 0x000fe2000ff3e03f */
[----:B------:R-:W-:Y:S02]  /*8910*/  IMAD.U32 R11, RZ, RZ, UR10 ;  /* 0x0000000aff0b7e24 */ /* 0x000fe4000f8e00ff */
[----:B------:R-:W-:Y:S01]  /*8920*/  IMAD R10, R7, UR14, RZ ;  /* 0x0000000e070a7c24 */ /* 0x000fe2000f8e02ff */
[----:B------:R-:W-:Y:S01]  /*8930*/  ULDC UR12, c[0x0][0xa88] ;  /* 0x0002a200000c7ab9 */ /* 0x000fe20000000800 */
[----:B------:R-:W-:Y:S01]  /*8940*/  ULDC.64 UR10, c[0x0][0xb50] ;  /* 0x0002d400000a7ab9 */ /* 0x000fe20000000a00 */
[----:B------:R-:W-:Y:S01]  /*8950*/  IADD3.X R7, R8, UR9, R11, P0, !PT ;  /* 0x0000000908077c10 */ /* 0x000fe200087fe40b */
[----:B------:R-:W-:Y:S01]  /*8960*/  @UP0 UIADD3.X UR9, UR17, UR13, URZ, UP1, !UPT ;  /* 0x0000000d11090290 */ /* 0x000fe20008ffe43f */
[----:B------:R-:W-:-:S02]  /*8970*/  IMAD.U32 R8, RZ, RZ, UR12 ;  /* 0x0000000cff087e24 */ /* 0x000fc4000f8e00ff */
[----:B------:R-:W-:Y:S02]  /*8980*/  IMAD.U32 R12, RZ, RZ, UR8 ;  /* 0x00000008ff0c7e24 */ /* 0x000fe4000f8e00ff */
[C---:B------:R-:W-:Y:S02]  /*8990*/  IMAD R11, R9.reuse, UR15, R10 ;  /* 0x0000000f090b7c24 */ /* 0x040fe4000f8e020a */
[----:B------:R-:W-:Y:S02]  /*89a0*/  IMAD.U32 R13, RZ, RZ, UR9 ;  /* 0x00000009ff0d7e24 */ /* 0x000fe4000f8e00ff */
[----:B------:R-:W-:-:S03]  /*89b0*/  IMAD.WIDE.U32 R6, R9, UR14, R6 ;  /* 0x0000000e09067c25 */ /* 0x000fc6000f8e0006 */
[----:B------:R0:W5:Y:S02]  /*89c0*/  @P3 LDG.E R8, desc[UR48][R12.64] ;  /* 0x000000300c083981 */ /* 0x000164000c1e1900 */
[----:B------:R-:W-:Y:S02]  /*89d0*/  IADD3 R7, R7, R11, RZ ;  /* 0x0000000b07077210 */ /* 0x000fe40007ffe0ff */
[----:B------:R-:W-:-:S04]  /*89e0*/  LEA R10, P0, R6, UR10, 0x2 ;  /* 0x0000000a060a7c11 */ /* 0x000fc8000f8010ff */
[----:B------:R-:W-:Y:S01]  /*89f0*/  LEA.HI.X R7, R6, UR11, R7, 0x2, P0 ;  /* 0x0000000b06077c11 */ /* 0x000fe200080f1407 */
[----:B------:R-:W-:Y:S01]  /*8a00*/  IMAD.U32 R6, RZ, RZ, UR44 ;  /* 0x0000002cff067e24 */ /* 0x000fe2000f8e00ff */
[----:B0-----:R-:W-:Y:S07]  /*8a10*/  @P3 BRA `(.L_x_214) ;  /* 0x0000000000103947 */ /* 0x001fee0003800000 */
[----:B------:R-:W-:Y:S05]  /*8a20*/  @!P2 BRA `(.L_x_214) ;  /* 0x00000000000ca947 */ /* 0x000fea0003800000 */
[----:B------:R-:W2:Y:S04]  /*8a30*/  LDG.E R9, desc[UR48][R20.64] ;  /* 0x0000003014097981 */ /* 0x000ea8000c1e1900 */
[----:B-----5:R-:W2:Y:S02]  /*8a40*/  LDG.E R8, desc[UR48][R20.64+0x4] ;  /* 0x0000043014087981 */ /* 0x020ea4000c1e1900 */
[----:B--2---:R-:W-:-:S07]  /*8a50*/  IMAD.IADD R8, R8, 0x1, -R9 ;  /* 0x0000000108087824 */ /* 0x004fce00078e0a09 */
.L_x_214:
[----:B------:R-:W-:Y:S01]  /*8a60*/  IMAD R13, R18, 0x40, R17 ;  /* 0x00000040120d7824 */ /* 0x000fe200078e0211 */
[----:B------:R-:W-:Y:S01]  /*8a70*/  SHFL.IDX PT, R14, R10, RZ, 0x1c1f ;  /* 0x001c1fff0a0e7589 */ /* 0x000fe200000e0000 */
[----:B------:R-:W-:Y:S01]  /*8a80*/  IMAD R6, R6, 0xc0, R23 ;  /* 0x000000c006067824 */ /* 0x000fe200078e0217 */
[----:B------:R-:W-:Y:S01]  /*8a90*/  LOP3.LUT P0, RZ, R19, 0x3, RZ, 0xc0, !PT ;  /* 0x0000000313ff7812 */ /* 0x000fe2000780c0ff */
[----:B------:R-:W-:Y:S01]  /*8aa0*/  IMAD.WIDE R12, R13, 0x2, R4 ;  /* 0x000000020d0c7825 */ /* 0x000fe200078e0204 */
[----:B------:R-:W0:Y:S01]  /*8ab0*/  SHFL.IDX PT, R15, R7, RZ, 0x1c1f ;  /* 0x001c1fff070f7589 */ /* 0x000e2200000e0000 */
[----:B------:R-:W1:Y:S01]  /*8ac0*/  @P1 LDC R33, c[0x0][0xbf0] ;  /* 0x0002fc00ff211b82 */ /* 0x000e620000000800 */
[----:B------:R-:W-:Y:S01]  /*8ad0*/  IADD3 R4, R6, 0x8, RZ ;  /* 0x0000000806047810 */ /* 0x000fe20007ffe0ff */
[----:B-----5:R-:W-:Y:S01]  /*8ae0*/  IMAD R39, R8, R37, RZ ;  /* 0x0000002508277224 */ /* 0x020fe200078e02ff */
[----:B------:R-:W-:Y:S01]  /*8af0*/  SHFL.IDX PT, R20, R10, 0x1, 0x1c1f ;  /* 0x003c1f000a147f89 */ /* 0x000fe200000e0000 */
[C---:B------:R-:W-:Y:S01]  /*8b00*/  IADD3 R9, P3, R12.reuse, 0x1800, RZ ;  /* 0x000018000c097810 */ /* 0x040fe20007f7e0ff */
[----:B------:R-:W-:Y:S01]  /*8b10*/  ULDC.64 UR10, c[0x0][0xaa0] ;  /* 0x0002a800000a7ab9 */ /* 0x000fe20000000a00 */
[----:B------:R-:W-:Y:S01]  /*8b20*/  IADD3 R25, P4, R12, 0x3000, RZ ;  /* 0x000030000c197810 */ /* 0x000fe20007f9e0ff */
[----:B------:R-:W2:Y:S01]  /*8b30*/  SHFL.IDX PT, R21, R7, 0x1, 0x1c1f ;  /* 0x003c1f0007157f89 */ /* 0x000ea200000e0000 */
[----:B------:R-:W-:-:S02]  /*8b40*/  ISETP.GE.OR P2, PT, R6, R39, P0 ;  /* 0x000000270600720c */ /* 0x000fc40000746670 */
[----:B------:R-:W-:Y:S02]  /*8b50*/  LOP3.LUT R5, R12, 0x380, RZ, 0xc0, !PT ;  /* 0x000003800c057812 */ /* 0x000fe400078ec0ff */
[----:B------:R-:W-:Y:S02]  /*8b60*/  LOP3.LUT R8, R9, 0x380, RZ, 0xc0, !PT ;  /* 0x0000038009087812 */ /* 0x000fe400078ec0ff */
[----:B------:R-:W-:Y:S02]  /*8b70*/  ISETP.GE.OR P0, PT, R4, R39, P0 ;  /* 0x000000270400720c */ /* 0x000fe40000706670 */
[----:B------:R-:W-:Y:S02]  /*8b80*/  LOP3.LUT R24, R25, 0x380, RZ, 0xc0, !PT ;  /* 0x0000038019187812 */ /* 0x000fe400078ec0ff */
[----:B------:R-:W-:Y:S02]  /*8b90*/  SHF.R.U64 R5, R5, 0x3, RZ ;  /* 0x0000000305057819 */ /* 0x000fe400000012ff */
[----:B------:R-:W-:-:S02]  /*8ba0*/  SHF.R.U64 R8, R8, 0x3, RZ ;  /* 0x0000000308087819 */ /* 0x000fc400000012ff */
[----:B------:R-:W-:Y:S01]  /*8bb0*/  SHF.R.U64 R24, R24, 0x3, RZ ;  /* 0x0000000318187819 */ /* 0x000fe200000012ff */
[----:B0-----:R-:W-:Y:S01]  /*8bc0*/  @!P2 ST.E desc[UR48][R14.64], R2 ;  /* 0x000000020e00a985 */ /* 0x001fe2000c101930 */
[----:B------:R-:W-:Y:S01]  /*8bd0*/  LOP3.LUT R4, R5, R12, RZ, 0x3c, !PT ;  /* 0x0000000c05047212 */ /* 0x000fe200078e3cff */
[--C-:B------:R-:W-:Y:S01]  /*8be0*/  IMAD.MOV.U32 R5, RZ, RZ, R13.reuse ;  /* 0x000000ffff057224 */ /* 0x100fe200078e000d */
[----:B------:R-:W-:Y:S01]  /*8bf0*/  LOP3.LUT R8, R8, R9, RZ, 0x3c, !PT ;  /* 0x0000000908087212 */ /* 0x000fe200078e3cff */
[--C-:B------:R-:W-:Y:S01]  /*8c00*/  IMAD.X R9, RZ, RZ, R13.reuse, P3 ;  /* 0x000000ffff097224 */ /* 0x100fe200018e060d */
[----:B------:R-:W-:Y:S01]  /*8c10*/  LOP3.LUT R24, R24, R25, RZ, 0x3c, !PT ;  /* 0x0000001918187212 */ /* 0x000fe200078e3cff */
[----:B------:R-:W-:Y:S01]  /*8c20*/  IMAD.X R25, RZ, RZ, R13, P4 ;  /* 0x000000ffff197224 */ /* 0x000fe200020e060d */
[----:B--2---:R0:W-:Y:S04]  /*8c30*/  @!P0 ST.E desc[UR48][R20.64], R0 ;  /* 0x0000000014008985 */ /* 0x0041e8000c101930 */
[----:B------:R-:W2:Y:S04]  /*8c40*/  LD.E.128 R4, desc[UR48][R4.64] ;  /* 0x0000003004047980 */ /* 0x000ea8000c101d00 */
[----:B------:R-:W3:Y:S04]  /*8c50*/  LD.E.128 R8, desc[UR48][R8.64] ;  /* 0x0000003008087980 */ /* 0x000ee8000c101d00 */
[----:B------:R-:W4:Y:S01]  /*8c60*/  LD.E.128 R24, desc[UR48][R24.64] ;  /* 0x0000003018187980 */ /* 0x000f22000c101d00 */
[----:B0-----:R-:W0:Y:S01]  /*8c70*/  @P1 LDC R21, c[0x0][0xbec] ;  /* 0x0002fb00ff151b82 */ /* 0x001e220000000800 */
[----:B------:R-:W-:Y:S01]  /*8c80*/  IADD3 R29, P0, R12, 0x4800, RZ ;  /* 0x000048000c1d7810 */ /* 0x000fe20007f1e0ff */
[----:B------:R-:W-:-:S03]  /*8c90*/  UIMAD UR8, UR7, UR10, URZ ;  /* 0x0000000a070872a4 */ /* 0x000fc6000f8e023f */
[----:B------:R-:W-:Y:S01]  /*8ca0*/  LOP3.LUT R12, R29, 0x380, RZ, 0xc0, !PT ;  /* 0x000003801d0c7812 */ /* 0x000fe200078ec0ff */
[----:B------:R-:W-:Y:S01]  /*8cb0*/  UIMAD.WIDE.U32 UR6, UR4, UR10, URZ ;  /* 0x0000000a040672a5 */ /* 0x000fe2000f8e003f */
[----:B------:R-:W-:Y:S01]  /*8cc0*/  IMAD R0, R16, 0x30, R18 ;  /* 0x0000003010007824 */ /* 0x000fe200078e0212 */
[----:B------:R-:W-:Y:S01]  /*8cd0*/  UIMAD UR8, UR4, UR11, UR8 ;  /* 0x0000000b040872a4 */ /* 0x000fe2000f8e0208 */
[----:B------:R-:W-:Y:S01]  /*8ce0*/  SHF.R.U64 R2, R12, 0x3, RZ ;  /* 0x000000030c027819 */ /* 0x000fe200000012ff */
[----:B------:R-:W-:Y:S01]  /*8cf0*/  IMAD.X R13, RZ, RZ, R13, P0 ;  /* 0x000000ffff0d7224 */ /* 0x000fe200000e060d */
[----:B------:R-:W-:Y:S01]  /*8d00*/  ULDC.64 UR10, c[0x0][0xae8] ;  /* 0x0002ba00000a7ab9 */ /* 0x000fe20000000a00 */
[----:B------:R-:W-:Y:S01]  /*8d10*/  UIADD3 UR7, UR7, UR8, URZ ;  /* 0x0000000807077290 */ /* 0x000fe2000fffe03f */
[----:B------:R-:W-:Y:S01]  /*8d20*/  LOP3.LUT R12, R2, R29, RZ, 0x3c, !PT ;  /* 0x0000001d020c7212 */ /* 0x000fe200078e3cff */
[----:B------:R-:W-:Y:S01]  /*8d30*/  UIMAD UR4, UR16, UR10, URZ ;  /* 0x0000000a100472a4 */ /* 0x000fe2000f8e023f */
[----:B------:R-:W-:Y:S01]  /*8d40*/  IMAD.U32 R29, RZ, RZ, UR44 ;  /* 0x0000002cff1d7e24 */ /* 0x000fe2000f8e00ff */
[----:B------:R-:W-:-:S02]  /*8d50*/  UIMAD.WIDE.U32 UR6, UR47, UR10, UR6 ;  /* 0x0000000a2f0672a5 */ /* 0x000fc4000f8e0006 */
[----:B------:R-:W-:Y:S01]  /*8d60*/  UIMAD UR4, UR47, UR11, UR4 ;  /* 0x0000000b2f0472a4 */ /* 0x000fe2000f8e0204 */
[----:B------:R-:W-:Y:S01]  /*8d70*/  IMAD R28, R29, 0xc0, R0 ;  /* 0x000000c01d1c7824 */ /* 0x000fe200078e0200 */
[----:B------:R-:W-:Y:S01]  /*8d80*/  ULDC.64 UR8, c[0x0][0xaf0] ;  /* 0x0002bc0000087ab9 */ /* 0x000fe20000000a00 */
[----:B------:R-:W5:Y:S01]  /*8d90*/  LD.E.128 R12, desc[UR48][R12.64] ;  /* 0x000000300c0c7980 */ /* 0x000f62000c101d00 */
[----:B------:R-:W-:Y:S01]  /*8da0*/  UIADD3 UR7, UR7, UR4, URZ ;  /* 0x0000000407077290 */ /* 0x000fe2000fffe03f */
[----:B------:R-:W-:Y:S01]  /*8db0*/  VIADD R3, R3, 0x13220 ;  /* 0x0001322003037836 */ /* 0x000fe20000000000 */
[----:B------:R-:W-:Y:S01]  /*8dc0*/  UIMAD UR4, UR43, UR8, URZ ;  /* 0x000000082b0472a4 */ /* 0x000fe2000f8e023f */
[----:B0-----:R-:W-:Y:S01]  /*8dd0*/  @P1 IMAD.HI.U32 R0, R28, R21, RZ ;  /* 0x000000151c001227 */ /* 0x001fe200078e00ff */
[----:B------:R-:W-:Y:S01]  /*8de0*/  MOV R29, R28 ;  /* 0x0000001c001d7202 */ /* 0x000fe20000000f00 */
[----:B------:R-:W-:Y:S01]  /*8df0*/  @!PT LDS RZ, [RZ] ;  /* 0x00000000fffff984 */ /* 0x000fe20000000800 */
[----:B------:R-:W-:Y:S01]  /*8e00*/  @!PT LDS RZ, [RZ] ;  /* 0x00000000fffff984 */ /* 0x000fe20000000800 */
[----:B------:R-:W-:Y:S01]  /*8e10*/  @!PT LDS RZ, [RZ] ;  /* 0x00000000fffff984 */ /* 0x000fe20000000800 */
[----:B------:R-:W-:Y:S01]  /*8e20*/  @!PT LDS RZ, [RZ] ;  /* 0x00000000fffff984 */ /* 0x000fe20000000800 */
[----:B------:R0:W-:Y:S06]  /*8e30*/  MEMBAR.ALL.CTA ;  /* 0x0000000000007992 */ /* 0x0001ec0000008000 */
[----:B0-----:R-:W0:Y:S01]  /*8e40*/  FENCE.VIEW.ASYNC.S ;  /* 0x00000000000073c6 */ /* 0x001e220000000000 */
[----:B------:R-:W-:Y:S01]  /*8e50*/  UIMAD UR4, UR42, UR9, UR4 ;  /* 0x000000092a0472a4 */ /* 0x000fe2000f8e0204 */
[----:B------:R-:W-:Y:S01]  /*8e60*/  SHF.R.S32.HI R41, RZ, 0x1f, R17 ;  /* 0x0000001fff297819 */ /* 0x000fe20000011411 */
[----:B------:R-:W-:Y:S01]  /*8e70*/  UIMAD.WIDE.U32 UR42, UR42, UR8, UR6 ;  /* 0x000000082a2a72a5 */ /* 0x000fe2000f8e0006 */
[----:B-1----:R-:W-:-:S02]  /*8e80*/  @P1 SHF.R.U32.HI R29, RZ, R33, R0 ;  /* 0x00000021ff1d1219 */ /* 0x002fc40000011600 */
[----:B------:R-:W-:Y:S01]  /*8e90*/  ULDC.64 UR6, c[0x0][0xae0] ;  /* 0x0002b80000067ab9 */ /* 0x000fe20000000a00 */
[----:B------:R-:W-:Y:S01]  /*8ea0*/  UIADD3 UR4, UR43, UR4, URZ ;  /* 0x000000042b047290 */ /* 0x000fe2000fffe03f */
[--C-:B------:R-:W-:Y:S01]  /*8eb0*/  SHF.R.S32.HI R0, RZ, 0x1f, R29.reuse ;  /* 0x0000001fff007819 */ /* 0x100fe2000001141d */
[----:B------:R-:W-:Y:S02]  /*8ec0*/  IMAD.MOV R2, RZ, RZ, -R29 ;  /* 0x000000ffff027224 */ /* 0x000fe400078e0a1d */
[----:B------:R-:W-:Y:S02]  /*8ed0*/  IMAD.U32 R21, RZ, RZ, UR43 ;  /* 0x0000002bff157e24 */ /* 0x000fe4000f8e00ff */
[----:B------:R-:W-:Y:S02]  /*8ee0*/  IMAD R0, R0, UR6, RZ ;  /* 0x0000000600007c24 */ /* 0x000fe4000f8e02ff */
[----:B------:R-:W-:Y:S02]  /*8ef0*/  IMAD R33, R37, R2, R28 ;  /* 0x0000000225217224 */ /* 0x000fe400078e021c */
[----:B------:R-:W-:-:S02]  /*8f00*/  IMAD.U32 R20, RZ, RZ, UR42 ;  /* 0x0000002aff147e24 */ /* 0x000fc4000f8e00ff */
[----:B------:R-:W-:Y:S01]  /*8f10*/  IMAD.U32 R21, RZ, RZ, UR4 ;  /* 0x00000004ff157e24 */ /* 0x000fe2000f8e00ff */
[----:B------:R-:W-:Y:S01]  /*8f20*/  ULDC UR4, c[0x0][0xac8] ;  /* 0x0002b20000047ab9 */ /* 0x000fe20000000800 */
[C---:B------:R-:W-:Y:S01]  /*8f30*/  IMAD R35, R29.reuse, UR7, R0 ;  /* 0x000000071d237c24 */ /* 0x040fe2000f8e0200 */
[----:B------:R-:W-:Y:S01]  /*8f40*/  SHF.R.S32.HI R0, RZ, 0x1f, R33 ;  /* 0x0000001fff007819 */ /* 0x000fe20000011421 */
[----:B------:R-:W-:Y:S01]  /*8f50*/  IMAD.WIDE.U32 R20, R29, UR6, R20 ;  /* 0x000000061d147c25 */ /* 0x000fe2000f8e0014 */
[----:B------:R-:W-:-:S03]  /*8f60*/  ULDC.64 UR6, c[0x0][0xad8] ;  /* 0x0002b60000067ab9 */ /* 0x000fc60000000a00 */
[----:B------:R-:W-:Y:S02]  /*8f70*/  IMAD.IADD R21, R21, 0x1, R35 ;  /* 0x0000000115157824 */ /* 0x000fe400078e0223 */
[----:B------:R-:W-:Y:S02]  /*8f80*/  IMAD R0, R0, UR6, RZ ;  /* 0x0000000600007c24 */ /* 0x000fe4000f8e02ff */
[----:B------:R-:W-:-:S04]  /*8f90*/  IMAD.WIDE.U32 R20, R33, UR6, R20 ;  /* 0x0000000621147c25 */ /* 0x000fc8000f8e0014 */
[----:B------:R-:W-:Y:S01]  /*8fa0*/  IMAD R29, R33, UR7, R0 ;  /* 0x00000007211d7c24 */ /* 0x000fe2000f8e0200 */
[----:B------:R-:W-:Y:S02]  /*8fb0*/  ULDC.64 UR6, c[0x0][0xa80] ;  /* 0x0002a00000067ab9 */ /* 0x000fe40000000a00 */
[C---:B------:R-:W-:Y:S02]  /*8fc0*/  LEA R30, P0, R20.reuse, UR6, 0x1 ;  /* 0x00000006141e7c11 */ /* 0x040fe4000f8008ff */
[----:B------:R-:W-:Y:S01]  /*8fd0*/  IADD3 R21, R21, R29, RZ ;  /* 0x0000001d15157210 */ /* 0x000fe20007ffe0ff */
[----:B------:R-:W-:Y:S02]  /*8fe0*/  IMAD.U32 R29, RZ, RZ, UR44 ;  /* 0x0000002cff1d7e24 */ /* 0x000fe4000f8e00ff */
[----:B0-----:R-:W-:Y:S01]  /*8ff0*/  SHFL.IDX PT, R28, R30, 0x1, 0x181f ;  /* 0x00381f001e1c7f89 */ /* 0x001fe200000e0000 */
[----:B------:R-:W-:Y:S01]  /*9000*/  LEA.HI.X R32, R20, UR7, R21, 0x1, P0 ;  /* 0x0000000714207c11 */ /* 0x000fe200080f0c15 */
[----:B------:R-:W-:Y:S01]  /*9010*/  IMAD R36, R29, 0xc0, R18 ;  /* 0x000000c01d247824 */ /* 0x000fe200078e0212 */
[----:B------:R-:W-:Y:S01]  /*9020*/  ISETP.GE.AND P0, PT, R17, UR4, PT ;  /* 0x0000000411007c0c */ /* 0x000fe2000bf06270 */
[----:B------:R-:W0:Y:S02]  /*9030*/  SHFL.IDX PT, R20, R30, RZ, 0x181f ;  /* 0x00181fff1e147589 */ /* 0x000e2400000e0000 */
[C---:B------:R-:W-:Y:S01]  /*9040*/  VIADD R0, R36.reuse, 0x30 ;  /* 0x0000003024007836 */ /* 0x040fe20000000000 */
[C---:B------:R-:W-:Y:S01]  /*9050*/  ISETP.GE.OR P1, PT, R36.reuse, R39, P0 ;  /* 0x000000272400720c */ /* 0x040fe20000726670 */
[----:B------:R-:W1:Y:S01]  /*9060*/  SHFL.IDX PT, R42, R30, 0x2, 0x181f ;  /* 0x00581f001e2a7f89 */ /* 0x000e6200000e0000 */
[----:B------:R-:W-:-:S02]  /*9070*/  VIADD R2, R36, 0x60 ;  /* 0x0000006024027836 */ /* 0x000fc40000000000 */
[-C--:B------:R-:W-:Y:S01]  /*9080*/  ISETP.GE.OR P2, PT, R0, R39.reuse, P0 ;  /* 0x000000270000720c */ /* 0x080fe20000746670 */
[----:B------:R-:W1:Y:S01]  /*9090*/  SHFL.IDX PT, R34, R32, RZ, 0x181f ;  /* 0x00181fff20227589 */ /* 0x000e6200000e0000 */
[----:B------:R-:W-:Y:S02]  /*90a0*/  PRMT R0, RZ, 0x654, R3 ;  /* 0x00000654ff007816 */ /* 0x000fe40000000003 */
[----:B------:R-:W-:Y:S01]  /*90b0*/  ISETP.GE.OR P3, PT, R2, R39, P0 ;  /* 0x000000270200720c */ /* 0x000fe20000766670 */
[----:B------:R-:W1:Y:S01]  /*90c0*/  SHFL.IDX PT, R38, R32, 0x1, 0x181f ;  /* 0x00381f0020267f89 */ /* 0x000e6200000e0000 */
[----:B------:R0:W-:Y:S03]  /*90d0*/  SYNCS.ARRIVE.TRANS64.RED.A1T0 RZ, [R0+URZ], RZ ;  /* 0x000000ff00ff79a7 */ /* 0x0001e6000810043f */
[----:B------:R-:W1:Y:S04]  /*90e0*/  SHFL.IDX PT, R40, R32, 0x2, 0x181f ;  /* 0x00581f0020287f89 */ /* 0x000e6800000e0000 */
[----:B------:R-:W2:Y:S01]  /*90f0*/  SHFL.IDX PT, R30, R30, 0x3, 0x181f ;  /* 0x00781f001e1e7f89 */ /* 0x000ea200000e0000 */
[----:B0-----:R-:W-:Y:S01]  /*9100*/  VIADD R0, R36, 0x90 ;  /* 0x0000009024007836 */ /* 0x001fe20000000000 */
[----:B------:R-:W-:-:S02]  /*9110*/  @!P1 LEA R2, P4, R17, R20, 0x1 ;  /* 0x0000001411029211 */ /* 0x000fc400078808ff */
[----:B------:R-:W0:Y:S01]  /*9120*/  SHFL.IDX PT, R32, R32, 0x3, 0x181f ;  /* 0x00781f0020207f89 */ /* 0x000e2200000e0000 */
[C---:B------:R-:W-:Y:S02]  /*9130*/  @!P2 LEA R20, P5, R17.reuse, R28, 0x1 ;  /* 0x0000001c1114a211 */ /* 0x040fe400078a08ff */
[C---:B-1----:R-:W-:Y:S02]  /*9140*/  @!P3 LEA R28, P6, R17.reuse, R42, 0x1 ;  /* 0x0000002a111cb211 */ /* 0x042fe400078c08ff */
[----:B------:R-:W-:Y:S02]  /*9150*/  ISETP.GE.OR P0, PT, R0, R39, P0 ;  /* 0x000000270000720c */ /* 0x000fe40000706670 */
[C-C-:B------:R-:W-:Y:S02]  /*9160*/  @!P1 LEA.HI.X R3, R17.reuse, R34, R41.reuse, 0x1, P4 ;  /* 0x0000002211039211 */ /* 0x140fe400020f0c29 */
[C-C-:B------:R-:W-:Y:S02]  /*9170*/  @!P2 LEA.HI.X R21, R17.reuse, R38, R41.reuse, 0x1, P5 ;  /* 0x000000261115a211 */ /* 0x140fe400028f0c29 */
[----:B------:R-:W-:Y:S01]  /*9180*/  @!P3 LEA.HI.X R29, R17, R40, R41, 0x1, P6 ;  /* 0x00000028111db211 */ /* 0x000fe200030f0c29 */
[----:B--2---:R2:W-:Y:S04]  /*9190*/  @!P1 ST.E.128 desc[UR48][R2.64], R4 ;  /* 0x0000000402009985 */ /* 0x0045e8000c101d30 */
[----:B---3--:R2:W-:Y:S04]  /*91a0*/  @!P2 ST.E.128 desc[UR48][R20.64], R8 ;  /* 0x000000081400a985 */ /* 0x0085e8000c101d30 */
[----:B----4-:R2:W-:Y:S01]  /*91b0*/  @!P3 ST.E.128 desc[UR48][R28.64], R24 ;  /* 0x000000181c00b985 */ /* 0x0105e2000c101d30 */
[----:B0-----:R-:W-:Y:S05]  /*91c0*/  @P0 BRA `(.L_x_215) ;  /* 0x0000000800840947 */ /* 0x001fea0003800000 */
[----:B--2---:R-:W-:-:S04]  /*91d0*/  LEA R2, P0, R17, R30, 0x1 ;  /* 0x0000001e11027211 */ /* 0x004fc800078008ff */
[----:B------:R-:W-:-:S05]  /*91e0*/  LEA.HI.X R3, R17, R32, R41, 0x1, P0 ;  /* 0x0000002011037211 */ /* 0x000fca00000f0c29 */
[----:B-----5:R0:W-:Y:S01]  /*91f0*/  ST.E.128 desc[UR48][R2.64], R12 ;  /* 0x0000000c02007985 */ /* 0x0201e2000c101d30 */
[----:B------:R-:W-:Y:S05]  /*9200*/  BRA `(.L_x_215) ;  /* 0x0000000800747947 */ /* 0x000fea0003800000 */
.L_x_213:
[----:B------:R-:W-:Y:S01]  /*9210*/  ULDC.64 UR6, c[0x0][0xc00] ;  /* 0x0003000000067ab9 */ /* 0x000fe20000000a00 */
[----:B------:R-:W-:Y:S01]  /*9220*/  ULDC UR4, c[0x0][0xa88] ;  /* 0x0002a20000047ab9 */ /* 0x000fe20000000800 */
[----:B------:R-:W-:Y:S01]  /*9230*/  UISETP.NE.U32.AND UP0, UPT, UR6, URZ, UPT ;  /* 0x0000003f0600728c */ /* 0x000fe2000bf05070 */
[----:B------:R-:W0:Y:S03]  /*9240*/  LDC R11, c[0x0][0xbe8] ;  /* 0x0002fa00ff0b7b82 */ /* 0x000e260000000800 */
[----:B------:R-:W-:-:S03]  /*9250*/  UISETP.NE.AND.EX UP0, UPT, UR7, URZ, UPT, UP0 ;  /* 0x0000003f0700728c */ /* 0x000fc6000bf05300 */
[----:B------:R-:W-:Y:S02]  /*9260*/  ULDC.64 UR6, c[0x0][0xc00] ;  /* 0x0003000000067ab9 */ /* 0x000fe40000000a00 */
[----:B------:R-:W-:Y:S01]  /*9270*/  UIMAD.WIDE UR6, UR42, 0x4, UR6 ;  /* 0x000000042a0678a5 */ /* 0x000fe2000f8e0206 */
[----:B------:R-:W-:-:S05]  /*9280*/  PLOP3.LUT P2, PT, PT, PT, UP0, 0x80, 0x0 ;  /* 0x000000000000781c */ /* 0x000fca0003f4f008 */
[----:B------:R-:W-:Y:S01]  /*9290*/  MOV R2, UR6 ;  /* 0x0000000600027c02 */ /* 0x000fe20008000f00 */
[----:B------:R-:W-:Y:S01]  /*92a0*/  IMAD.U32 R3, RZ, RZ, UR7 ;  /* 0x00000007ff037e24 */ /* 0x000fe2000f8e00ff */
[----:B------:R-:W-:Y:S02]  /*92b0*/  ULDC.64 UR6, c[0x0][0xc08] ;  /* 0x0003020000067ab9 */ /* 0x000fe40000000a00 */
[----:B------:R-:W-:-:S04]  /*92c0*/  UISETP.NE.U32.AND UP1, UPT, UR6, URZ, UPT ;  /* 0x0000003f0600728c */ /* 0x000fc8000bf25070 */
[----:B------:R-:W-:Y:S01]  /*92d0*/  UISETP.NE.AND.EX UP1, UPT, UR7, URZ, UPT, UP1 ;  /* 0x0000003f0700728c */ /* 0x000fe2000bf25310 */
[----:B------:R-:W2:Y:S01]  /*92e0*/  @P2 LDG.E R6, desc[UR48][R2.64] ;  /* 0x0000003002062981 */ /* 0x000ea2000c1e1900 */
[----:B------:R-:W-:-:S04]  /*92f0*/  IMAD.U32 R0, RZ, RZ, UR4 ;  /* 0x00000004ff007e24 */ /* 0x000fc8000f8e00ff */
[----:B------:R-:W-:-:S05]  /*9300*/  PLOP3.LUT P3, PT, PT, PT, UP1, 0x80, 0x0 ;  /* 0x000000000000781c */ /* 0x000fca0003f6f018 */
[----:B------:R-:W-:Y:S02]  /*9310*/  @UP1 ULDC.64 UR6, c[0x0][0xc08] ;  /* 0x0003020000061ab9 */ /* 0x000fe40000000a00 */
[----:B------:R-:W-:-:S06]  /*9320*/  @UP1 UIMAD.WIDE UR6, UR42, 0x4, UR6 ;  /* 0x000000042a0618a5 */ /* 0x000fcc000f8e0206 */
[----:B------:R-:W-:Y:S02]  /*9330*/  IMAD.U32 R4, RZ, RZ, UR6 ;  /* 0x00000006ff047e24 */ /* 0x000fe4000f8e00ff */
[----:B------:R-:W-:-:S05]  /*9340*/  IMAD.U32 R5, RZ, RZ, UR7 ;  /* 0x00000007ff057e24 */ /* 0x000fca000f8e00ff */
[----:B------:R1:W5:Y:S01]  /*9350*/  @P3 LDG.E R0, desc[UR48][R4.64] ;  /* 0x0000003004003981 */ /* 0x000362000c1e1900 */
[----:B0-----:R-:W-:Y:S01]  /*9360*/  ISETP.NE.AND P0, PT, R11, 0x1, PT ;  /* 0x000000010b00780c */ /* 0x001fe20003f05270 */
[----:B------:R-:W-:Y:S01]  /*9370*/  UMOV UR4, URZ ;  /* 0x0000003f00047c82 */ /* 0x000fe20008000000 */
[----:B------:R-:W-:Y:S01]  /*9380*/  USHF.R.S32.HI UR10, URZ, 0x1f, UR47 ;  /* 0x0000001f3f0a7899 */ /* 0x000fe2000801142f */
[----:B------:R-:W0:Y:S10]  /*9390*/  S2R R7, SR_TID.X ;  /* 0x0000000000077919 */ /* 0x000e340000002100 */
[----:B------:R-:W3:Y:S01]  /*93a0*/  @P0 LDC R9, c[0x0][0xbec] ;  /* 0x0002fb00ff090b82 */ /* 0x000ee20000000800 */
[----:B0-----:R-:W-:-:S05]  /*93b0*/  VIADD R7, R7, 0xffffff80 ;  /* 0xffffff8007077836 */ /* 0x001fca0000000000 */
[----:B------:R-:W-:Y:S02]  /*93c0*/  ISETP.GE.AND P1, PT, R7, 0xc0, PT ;  /* 0x000000c00700780c */ /* 0x000fe40003f26270 */
[----:B--2---:R-:W-:-:S13]  /*93d0*/  @P2 R2UR UR4, R6 ;  /* 0x00000000060422ca */ /* 0x004fda00000e0000 */
[----:B------:R-:W-:Y:S01]  /*93e0*/  USHF.R.S32.HI UR9, URZ, 0x1f, UR4 ;  /* 0x0000001f3f097899 */ /* 0x000fe20008011404 */
[----:B-1-3--:R-:W-:Y:S11]  /*93f0*/  @P3 BRA `(.L_x_216) ;  /* 0x0000000000103947 */ /* 0x00aff60003800000 */
[----:B------:R-:W-:Y:S05]  /*9400*/  @!P2 BRA `(.L_x_216) ;  /* 0x00000000000ca947 */ /* 0x000fea0003800000 */
[----:B------:R-:W2:Y:S04]  /*9410*/  LDG.E R5, desc[UR48][R2.64] ;  /* 0x0000003002057981 */ /* 0x000ea8000c1e1900 */
[----:B-----5:R-:W2:Y:S02]  /*9420*/  LDG.E R0, desc[UR48][R2.64+0x4] ;  /* 0x0000043002007981 */ /* 0x020ea4000c1e1900 */
[----:B--2---:R-:W-:-:S07]  /*9430*/  IADD3 R0, -R5, R0, RZ ;  /* 0x0000000005007210 */ /* 0x004fce0007ffe1ff */
.L_x_216:
[----:B------:R-:W-:Y:S01]  /*9440*/  USEL UR42, UR42, URZ, !UP0 ;  /* 0x0000003f2a2a7287 */ /* 0x000fe2000c000000 */
[----:B------:R-:W-:Y:S01]  /*9450*/  BSSY B1, `(.L_x_217) ;  /* 0x000002d000017945 */ /* 0x000fe20003800000 */
[----:B------:R-:W-:-:S03]  /*9460*/  USEL UR43, UR43, URZ, !UP0 ;  /* 0x0000003f2b2b7287 */ /* 0x000fc6000c000000 */
[----:B------:R-:W-:Y:S09]  /*9470*/  @P1 BRA `(.L_x_218) ;  /* 0x0000000000a81947 */ /* 0x000ff20003800000 */
[----:B------:R-:W0:Y:S01]  /*9480*/  S2R R3, SR_TID.X ;  /* 0x0000000000037919 */ /* 0x000e220000002100 */
[----:B------:R-:W1:Y:S01]  /*9490*/  LDC R7, c[0x0][0xbe8] ;  /* 0x0002fa00ff077b82 */ /* 0x000e620000000800 */
[----:B------:R-:W-:-:S04]  /*94a0*/  IMAD.U32 R2, RZ, RZ, UR44 ;  /* 0x0000002cff027e24 */ /* 0x000fc8000f8e00ff */
[----:B0-----:R-:W-:Y:S02]  /*94b0*/  IMAD R2, R2, 0xc0, R3 ;  /* 0x000000c002027824 */ /* 0x001fe400078e0203 */
[----:B-1---5:R-:W-:Y:S02]  /*94c0*/  IMAD R3, R0, R7, RZ ;  /* 0x0000000700037224 */ /* 0x022fe400078e02ff */
[----:B------:R-:W-:-:S05]  /*94d0*/  VIADD R4, R2, 0xffffff80 ;  /* 0xffffff8002047836 */ /* 0x000fca0000000000 */
[----:B------:R-:W-:-:S13]  /*94e0*/  ISETP.GE.AND P1, PT, R4, R3, PT ;  /* 0x000000030400720c */ /* 0x000fda0003f26270 */
[----:B------:R-:W-:Y:S05]  /*94f0*/  @P1 BRA `(.L_x_218) ;  /* 0x0000000000881947 */ /* 0x000fea0003800000 */
[----:B------:R-:W-:Y:S01]  /*9500*/  ISETP.NE.AND P1, PT, R7, 0x1, PT ;  /* 0x000000010700780c */ /* 0x000fe20003f25270 */
[----:B------:R-:W-:Y:S01]  /*9510*/  ULDC.64 UR12, c[0x0][0xb90] ;  /* 0x0002e400000c7ab9 */ /* 0x000fe20000000a00 */
[----:B------:R-:W-:Y:S01]  /*9520*/  UMOV UR6, UR4 ;  /* 0x0000000400067c82 */ /* 0x000fe20008000000 */
[----:B------:R-:W-:Y:S01]  /*9530*/  UIMAD UR8, UR10, UR12, URZ ;  /* 0x0000000c0a0872a4 */ /* 0x000fe2000f8e023f */
[----:B------:R-:W-:Y:S01]  /*9540*/  IMAD.MOV.U32 R2, RZ, RZ, R4 ;  /* 0x000000ffff027224 */ /* 0x000fe200078e0004 */
[----:B------:R-:W-:Y:S02]  /*9550*/  UMOV UR7, UR9 ;  /* 0x0000000900077c82 */ /* 0x000fe40008000000 */
[----:B------:R-:W-:Y:S02]  /*9560*/  UIMAD.WIDE.U32 UR6, UR47, UR12, UR6 ;  /* 0x0000000c2f0672a5 */ /* 0x000fe4000f8e0006 */
[----:B------:R-:W-:-:S03]  /*9570*/  UIMAD UR8, UR47, UR13, UR8 ;  /* 0x0000000d2f0872a4 */ /* 0x000fc6000f8e0208 */
[----:B------:R-:W-:Y:S01]  /*9580*/  ULDC.64 UR12, c[0x0][0xb98] ;  /* 0x0002e600000c7ab9 */ /* 0x000fe20000000a00 */
[----:B------:R-:W0:Y:S01]  /*9590*/  @P1 LDC R3, c[0x0][0xbec] ;  /* 0x0002fb00ff031b82 */ /* 0x000e220000000800 */
[----:B------:R-:W-:Y:S02]  /*95a0*/  UIADD3 UR7, UR7, UR8, URZ ;  /* 0x0000000807077290 */ /* 0x000fe4000fffe03f */
[----:B------:R-:W-:Y:S02]  /*95b0*/  UIMAD UR8, UR43, UR12, URZ ;  /* 0x0000000c2b0872a4 */ /* 0x000fe4000f8e023f */
[----:B------:R-:W-:Y:S02]  /*95c0*/  UIMAD.WIDE.U32 UR6, UR42, UR12, UR6 ;  /* 0x0000000c2a0672a5 */ /* 0x000fe4000f8e0006 */
[----:B------:R-:W-:Y:S01]  /*95d0*/  UIMAD UR8, UR42, UR13, UR8 ;  /* 0x0000000d2a0872a4 */ /* 0x000fe2000f8e0208 */
[----:B------:R-:W1:Y:S02]  /*95e0*/  @P1 LDC R6, c[0x0][0xbf0] ;  /* 0x0002fc00ff061b82 */ /* 0x000e640000000800 */
[----:B------:R-:W-:Y:S01]  /*95f0*/  ULDC.64 UR12, c[0x0][0xb88] ;  /* 0x0002e200000c7ab9 */ /* 0x000fe20000000a00 */
[----:B0-----:R-:W-:-:S05]  /*9600*/  @P1 IMAD.HI.U32 R3, R4, R3, RZ ;  /* 0x0000000304031227 */ /* 0x001fca00078e00ff */
[----:B-1----:R-:W-:Y:S01]  /*9610*/  @P1 SHF.R.U32.HI R2, RZ, R6, R3 ;  /* 0x00000006ff021219 */ /* 0x002fe20000011603 */
[----:B------:R-:W-:-:S03]  /*9620*/  IMAD.U32 R6, RZ, RZ, UR8 ;  /* 0x00000008ff067e24 */ /* 0x000fc6000f8e00ff */
[--C-:B------:R-:W-:Y:S01]  /*9630*/  SHF.R.S32.HI R3, RZ, 0x1f, R2.reuse ;  /* 0x0000001fff037819 */ /* 0x100fe20000011402 */
[----:B------:R-:W-:Y:S01]  /*9640*/  IMAD.MOV R5, RZ, RZ, -R2 ;  /* 0x000000ffff057224 */ /* 0x000fe200078e0a02 */
[----:B------:R-:W-:-:S03]  /*9650*/  IADD3 R2, P1, R2, UR6, RZ ;  /* 0x0000000602027c10 */ /* 0x000fc6000ff3e0ff */
[----:B------:R-:W-:Y:S01]  /*9660*/  IMAD R5, R7, R5, R4 ;  /* 0x0000000507057224 */ /* 0x000fe200078e0204 */
[----:B------:R-:W-:Y:S01]  /*9670*/  IADD3.X R3, R3, UR7, R6, P1, !PT ;  /* 0x0000000703037c10 */ /* 0x000fe20008ffe406 */
[----:B------:R-:W-:-:S03]  /*9680*/  ULDC.64 UR6, c[0x0][0xb50] ;  /* 0x0002d40000067ab9 */ /* 0x000fc60000000a00 */
[----:B------:R-:W-:Y:S01]  /*9690*/  SHF.R.S32.HI R4, RZ, 0x1f, R5 ;  /* 0x0000001fff047819 */ /* 0x000fe20000011405 */
[----:B------:R-:W-:-:S04]  /*96a0*/  IMAD.WIDE.U32 R2, R5, UR12, R2 ;  /* 0x0000000c05027c25 */ /* 0x000fc8000f8e0002 */
[----:B------:R-:W-:-:S04]  /*96b0*/  IMAD R4, R4, UR12, RZ ;  /* 0x0000000c04047c24 */ /* 0x000fc8000f8e02ff */
[----:B------:R-:W-:Y:S01]  /*96c0*/  IMAD R7, R5, UR13, R4 ;  /* 0x0000000d05077c24 */ /* 0x000fe2000f8e0204 */
[----:B------:R-:W-:-:S04]  /*96d0*/  LEA R4, P1, R2, UR6, 0x2 ;  /* 0x0000000602047c11 */ /* 0x000fc8000f8210ff */
[----:B------:R-:W-:-:S04]  /*96e0*/  IADD3 R3, R3, R7, RZ ;  /* 0x0000000703037210 */ /* 0x000fc80007ffe0ff */
[----:B------:R-:W-:Y:S01]  /*96f0*/  LEA.HI.X R5, R2, UR7, R3, 0x2, P1 ;  /* 0x0000000702057c11 */ /* 0x000fe200088f1403 */
[----:B------:R-:W-:-:S05]  /*9700*/  IMAD.MOV.U32 R3, RZ, RZ, -0x800000 ;  /* 0xff800000ff037424 */ /* 0x000fca00078e00ff */
[----:B------:R0:W-:Y:S02]  /*9710*/  STG.E desc[UR48][R4.64], R3 ;  /* 0x0000000304007986 */ /* 0x0001e4000c101930 */
.L_x_218:
[----:B------:R-:W-:Y:S05]  /*9720*/  BSYNC B1 ;  /* 0x0000000000017941 */ /* 0x000fea0003800000 */
.L_x_217:
[----:B0-----:R-:W0:Y:S01]  /*9730*/  @P0 LDC R3, c[0x0][0xbf0] ;  /* 0x0002fc00ff030b82 */ /* 0x001e220000000800 */
[----:B------:R-:W-:Y:S01]  /*9740*/  ULDC.64 UR12, c[0x0][0xaa0] ;  /* 0x0002a800000c7ab9 */ /* 0x000fe20000000a00 */
[----:B------:R-:W-:Y:S01]  /*9750*/  IMAD.U32 R5, RZ, RZ, UR44 ;  /* 0x0000002cff057e24 */ /* 0x000fe2000f8e00ff */
[----:B------:R-:W-:Y:S01]  /*9760*/  UIMAD UR8, UR9, UR12, URZ ;  /* 0x0000000c090872a4 */ /* 0x000fe2000f8e023f */
[----:B------:R-:W-:Y:S01]  /*9770*/  IMAD R2, R16, 0x30, R18 ;  /* 0x0000003010027824 */ /* 0x000fe200078e0212 */
[----:B------:R-:W-:Y:S01]  /*9780*/  UIMAD.WIDE.U32 UR6, UR4, UR12, URZ ;  /* 0x0000000c040672a5 */ /* 0x000fe2000f8e003f */
[----:B------:R-:W-:Y:S01]  /*9790*/  SHF.R.S32.HI R13, RZ, 0x1f, R17 ;  /* 0x0000001fff0d7819 */ /* 0x000fe20000011411 */
[----:B------:R-:W-:Y:S01]  /*97a0*/  UIMAD UR8, UR4, UR13, UR8 ;  /* 0x0000000d040872a4 */ /* 0x000fe2000f8e0208 */
[----:B------:R-:W-:Y:S02]  /*97b0*/  IMAD R4, R5, 0xc0, R2 ;  /* 0x000000c005047824 */ /* 0x000fe400078e0202 */
[----:B------:R-:W-:Y:S01]  /*97c0*/  ULDC.64 UR12, c[0x0][0xae8] ;  /* 0x0002ba00000c7ab9 */ /* 0x000fe20000000a00 */
[----:B------:R-:W-:Y:S01]  /*97d0*/  UIADD3 UR7, UR7, UR8, URZ ;  /* 0x0000000807077290 */ /* 0x000fe2000fffe03f */
[----:B------:R-:W-:Y:S01]  /*97e0*/  @P0 IMAD.HI.U32 R2, R4, R9, RZ ;  /* 0x0000000904020227 */ /* 0x000fe200078e00ff */
[----:B------:R-:W-:-:S02]  /*97f0*/  UIMAD UR4, UR10, UR12, URZ ;  /* 0x0000000c0a0472a4 */ /* 0x000fc4000f8e023f */
[----:B------:R-:W-:Y:S01]  /*9800*/  UIMAD.WIDE.U32 UR6, UR47, UR12, UR6 ;  /* 0x0000000c2f0672a5 */ /* 0x000fe2000f8e0006 */
[----:B------:R-:W-:Y:S01]  /*9810*/  IMAD.MOV.U32 R5, RZ, RZ, R4 ;  /* 0x000000ffff057224 */ /* 0x000fe200078e0004 */
[----:B------:R-:W-:Y:S01]  /*9820*/  UIMAD UR4, UR47, UR13, UR4 ;  /* 0x0000000d2f0472a4 */ /* 0x000fe2000f8e0204 */
[----:B------:R-:W-:-:S03]  /*9830*/  ULDC.64 UR8, c[0x0][0xaf0] ;  /* 0x0002bc0000087ab9 */ /* 0x000fc60000000a00 */
[----:B------:R-:W-:Y:S02]  /*9840*/  UIADD3 UR7, UR7, UR4, URZ ;  /* 0x0000000407077290 */ /* 0x000fe4000fffe03f */
[----:B------:R-:W-:Y:S01]  /*9850*/  UIMAD UR4, UR43, UR8, URZ ;  /* 0x000000082b0472a4 */ /* 0x000fe2000f8e023f */
[----:B0-----:R-:W-:Y:S01]  /*9860*/  @P0 SHF.R.U32.HI R5, RZ, R3, R2 ;  /* 0x00000003ff050219 */ /* 0x001fe20000011602 */
[----:B------:R-:W-:Y:S02]  /*9870*/  UIMAD.WIDE.U32 UR6, UR42, UR8, UR6 ;  /* 0x000000082a0672a5 */ /* 0x000fe4000f8e0006 */
[----:B------:R-:W-:Y:S01]  /*9880*/  UIMAD UR4, UR42, UR9, UR4 ;  /* 0x000000092a0472a4 */ /* 0x000fe2000f8e0204 */
[--C-:B------:R-:W-:Y:S01]  /*9890*/  SHF.R.S32.HI R2, RZ, 0x1f, R5.reuse ;  /* 0x0000001fff027819 */ /* 0x100fe20000011405 */
[----:B------:R-:W-:Y:S01]  /*98a0*/  IMAD.MOV R7, RZ, RZ, -R5 ;  /* 0x000000ffff077224 */ /* 0x000fe200078e0a05 */
[----:B------:R-:W-:Y:S01]  /*98b0*/  ULDC.64 UR8, c[0x0][0xae0] ;  /* 0x0002b80000087ab9 */ /* 0x000fe20000000a00 */
[----:B------:R-:W-:-:S02]  /*98c0*/  UIADD3 UR4, UR7, UR4, URZ ;  /* 0x0000000407047290 */ /* 0x000fc4000fffe03f */
[----:B------:R-:W-:Y:S01]  /*98d0*/  MOV R3, UR7 ;  /* 0x0000000700037c02 */ /* 0x000fe20008000f00 */
[----:B------:R-:W-:Y:S02]  /*98e0*/  IMAD R7, R11, R7, R4 ;  /* 0x000000070b077224 */ /* 0x000fe400078e0204 */
[----:B------:R-:W-:Y:S02]  /*98f0*/  IMAD R6, R2, UR8, RZ ;  /* 0x0000000802067c24 */ /* 0x000fe4000f8e02ff */
[----:B------:R-:W-:Y:S01]  /*9900*/  IMAD.U32 R2, RZ, RZ, UR6 ;  /* 0x00000006ff027e24 */ /* 0x000fe2000f8e00ff */
[----:B------:R-:W-:Y:S01]  /*9910*/  SHF.R.S32.HI R4, RZ, 0x1f, R7 ;  /* 0x0000001fff047819 */ /* 0x000fe20000011407 */
[----:B------:R-:W-:Y:S01]  /*9920*/  IMAD.U32 R3, RZ, RZ, UR4 ;  /* 0x00000004ff037e24 */ /* 0x000fe2000f8e00ff */
[----:B------:R-:W-:Y:S01]  /*9930*/  ULDC.64 UR6, c[0x0][0xad8] ;  /* 0x0002b60000067ab9 */ /* 0x000fe20000000a00 */
[C---:B------:R-:W-:Y:S01]  /*9940*/  IMAD R9, R5.reuse, UR9, R6 ;  /* 0x0000000905097c24 */ /* 0x040fe2000f8e0206 */
[----:B------:R-:W-:Y:S01]  /*9950*/  ULDC UR4, c[0x0][0xac8] ;  /* 0x0002b20000047ab9 */ /* 0x000fe20000000800 */
[----:B------:R-:W-:-:S04]  /*9960*/  IMAD.WIDE.U32 R2, R5, UR8, R2 ;  /* 0x0000000805027c25 */ /* 0x000fc8000f8e0002 */
[----:B------:R-:W-:Y:S02]  /*9970*/  IMAD R4, R4, UR6, RZ ;  /* 0x0000000604047c24 */ /* 0x000fe4000f8e02ff */
[----:B------:R-:W-:Y:S02]  /*9980*/  IMAD.IADD R3, R3, 0x1, R9 ;  /* 0x0000000103037824 */ /* 0x000fe400078e0209 */
[C---:B------:R-:W-:Y:S02]  /*9990*/  IMAD R5, R7.reuse, UR7, R4 ;  /* 0x0000000707057c24 */ /* 0x040fe4000f8e0204 */
[----:B------:R-:W-:Y:S01]  /*99a0*/  IMAD.WIDE.U32 R2, R7, UR6, R2 ;  /* 0x0000000607027c25 */ /* 0x000fe2000f8e0002 */
[----:B------:R-:W-:-:S03]  /*99b0*/  ULDC.64 UR6, c[0x0][0xa80] ;  /* 0x0002a00000067ab9 */ /* 0x000fc60000000a00 */
[----:B------:R-:W-:Y:S01]  /*99c0*/  IMAD.IADD R3, R3, 0x1, R5 ;  /* 0x0000000103037824 */ /* 0x000fe200078e0205 */
[----:B------:R-:W-:Y:S01]  /*99d0*/  LEA R4, P0, R2, UR6, 0x1 ;  /* 0x0000000602047c11 */ /* 0x000fe2000f8008ff */
[----:B------:R-:W-:Y:S02]  /*99e0*/  IMAD.U32 R9, RZ, RZ, UR44 ;  /* 0x0000002cff097e24 */ /* 0x000fe4000f8e00ff */
[----:B-----5:R-:W-:Y:S01]  /*99f0*/  IMAD R11, R0, R11, RZ ;  /* 0x0000000b000b7224 */ /* 0x020fe200078e02ff */
[----:B------:R-:W-:Y:S01]  /*9a00*/  LEA.HI.X R8, R2, UR7, R3, 0x1, P0 ;  /* 0x0000000702087c11 */ /* 0x000fe200080f0c03 */
[----:B------:R-:W0:Y:S01]  /*9a10*/  SHFL.IDX PT, R6, R4, RZ, 0x181f ;  /* 0x00181fff04067589 */ /* 0x000e2200000e0000 */
[----:B------:R-:W-:Y:S01]  /*9a20*/  IMAD R30, R9, 0xc0, R18 ;  /* 0x000000c0091e7824 */ /* 0x000fe200078e0212 */
[----:B------:R-:W-:Y:S02]  /*9a30*/  ISETP.GE.AND P0, PT, R17, UR4, PT ;  /* 0x0000000411007c0c */ /* 0x000fe4000bf06270 */
[----:B------:R-:W1:Y:S01]  /*9a40*/  SHFL.IDX PT, R14, R4, 0x1, 0x181f ;  /* 0x00381f00040e7f89 */ /* 0x000e6200000e0000 */
[C---:B------:R-:W-:Y:S01]  /*9a50*/  VIADD R0, R30.reuse, 0x30 ;  /* 0x000000301e007836 */ /* 0x040fe20000000000 */
[C---:B------:R-:W-:Y:S01]  /*9a60*/  IADD3 R2, R30.reuse, 0x60, RZ ;  /* 0x000000601e027810 */ /* 0x040fe20007ffe0ff */
[C---:B------:R-:W-:Y:S01]  /*9a70*/  VIADD R3, R30.reuse, 0x90 ;  /* 0x000000901e037836 */ /* 0x040fe20000000000 */
[----:B------:R-:W2:Y:S01]  /*9a80*/  SHFL.IDX PT, R24, R4, 0x2, 0x181f ;  /* 0x00581f0004187f89 */ /* 0x000ea200000e0000 */
[----:B------:R-:W-:-:S02]  /*9a90*/  ISETP.GE.OR P3, PT, R30, R11, P0 ;  /* 0x0000000b1e00720c */ /* 0x000fc40000766670 */
[-C--:B------:R-:W-:Y:S01]  /*9aa0*/  ISETP.GE.OR P2, PT, R0, R11.reuse, P0 ;  /* 0x0000000b0000720c */ /* 0x080fe20000746670 */
[----:B------:R-:W3:Y:S01]  /*9ab0*/  SHFL.IDX PT, R10, R8, RZ, 0x181f ;  /* 0x00181fff080a7589 */ /* 0x000ee200000e0000 */
[-C--:B------:R-:W-:Y:S02]  /*9ac0*/  ISETP.GE.OR P1, PT, R2, R11.reuse, P0 ;  /* 0x0000000b0200720c */ /* 0x080fe40000726670 */
[----:B------:R-:W-:Y:S01]  /*9ad0*/  ISETP.GE.OR P0, PT, R3, R11, P0 ;  /* 0x0000000b0300720c */ /* 0x000fe20000706670 */
[----:B------:R1:W4:Y:S04]  /*9ae0*/  SHFL.IDX PT, R28, R4, 0x3, 0x181f ;  /* 0x00781f00041c7f89 */ /* 0x00032800000e0000 */
[----:B------:R-:W4:Y:S04]  /*9af0*/  SHFL.IDX PT, R12, R8, 0x1, 0x181f ;  /* 0x00381f00080c7f89 */ /* 0x000f2800000e0000 */
[----:B------:R-:W4:Y:S01]  /*9b00*/  SHFL.IDX PT, R20, R8, 0x2, 0x181f ;  /* 0x00581f0008147f89 */ /* 0x000f2200000e0000 */
[----:B0-----:R-:W-:-:S03]  /*9b10*/  @!P3 LEA R2, P6, R17, R6, 0x1 ;  /* 0x000000061102b211 */ /* 0x001fc600078c08ff */
[----:B------:R4:W0:Y:S01]  /*9b20*/  SHFL.IDX PT, R26, R8, 0x3, 0x181f ;  /* 0x00781f00081a7f89 */ /* 0x00082200000e0000 */
[C---:B-1----:R-:W-:Y:S02]  /*9b30*/  @!P2 LEA R4, P5, R17.reuse, R14, 0x1 ;  /* 0x0000000e1104a211 */ /* 0x042fe400078a08ff */
[C---:B--2---:R-:W-:Y:S02]  /*9b40*/  @!P1 LEA R6, P4, R17.reuse, R24, 0x1 ;  /* 0x0000001811069211 */ /* 0x044fe400078808ff */
[C---:B---3--:R-:W-:Y:S02]  /*9b50*/  @!P3 LEA.HI.X R3, R17.reuse, R10, R13, 0x1, P6 ;  /* 0x0000000a1103b211 */ /* 0x048fe400030f0c0d */
[----:B----4-:R-:W-:-:S03]  /*9b60*/  @!P0 LEA R8, P6, R17, R28, 0x1 ;  /* 0x0000001c11088211 */ /* 0x010fc600078c08ff */
[----:B------:R1:W-:Y:S01]  /*9b70*/  @!P3 ST.E.128 desc[UR48][R2.64], RZ ;  /* 0x000000ff0200b985 */ /* 0x0003e2000c101d30 */
[C-C-:B------:R-:W-:Y:S02]  /*9b80*/  @!P2 LEA.HI.X R5, R17.reuse, R12, R13.reuse, 0x1, P5 ;  /* 0x0000000c1105a211 */ /* 0x140fe400028f0c0d */
[----:B------:R-:W-:-:S03]  /*9b90*/  @!P1 LEA.HI.X R7, R17, R20, R13, 0x1, P4 ;  /* 0x0000001411079211 */ /* 0x000fc600020f0c0d */
[----:B------:R1:W-:Y:S01]  /*9ba0*/  @!P2 ST.E.128 desc[UR48][R4.64], RZ ;  /* 0x000000ff0400a985 */ /* 0x0003e2000c101d30 */
[----:B0-----:R-:W-:-:S03]  /*9bb0*/  @!P0 LEA.HI.X R9, R17, R26, R13, 0x1, P6 ;  /* 0x0000001a11098211 */ /* 0x001fc600030f0c0d */
[----:B------:R1:W-:Y:S04]  /*9bc0*/  @!P1 ST.E.128 desc[UR48][R6.64], RZ ;  /* 0x000000ff06009985 */ /* 0x0003e8000c101d30 */
[----:B------:R1:W-:Y:S02]  /*9bd0*/  @!P0 ST.E.128 desc[UR48][R8.64], RZ ;  /* 0x000000ff08008985 */ /* 0x0003e4000c101d30 */
.L_x_215:
[----:B------:R-:W-:Y:S05]  /*9be0*/  BSYNC B0 ;  /* 0x0000000000007941 */ /* 0x000fea0003800000 */
.L_x_212:
[----:B------:R-:W-:Y:S02]  /*9bf0*/  ULDC UR4, c[0x0][0xc3c] ;  /* 0x00030f0000047ab9 */ /* 0x000fe40000000800 */
[----:B------:R-:W-:-:S13]  /*9c00*/  ISETP.GE.AND P0, PT, R31, UR4, PT ;  /* 0x000000041f007c0c */ /* 0x000fda000bf06270 */
[----:B------:R-:W-:Y:S05]  /*9c10*/  @!P0 BRA `(.L_x_219) ;  /* 0xffffff7000408947 */ /* 0x000fea000383ffff */
[----:B------:R-:W-:Y:S05]  /*9c20*/  EXIT ;  /* 0x000000000000794d */ /* 0x000fea0003800000 */
.L_x_184:
[----:B------:R-:W-:-:S08]  /*9c30*/  NOP ;  /* 0x0000000000007918 */ /* 0x000fd00000000000 */
[----:B------:R-:W0:-:S00]  /*9c40*/  USETMAXREG.DEALLOC.CTAPOOL 0x20 ;  /* 0x00000020000079c8 */ /* 0x000e0000080e0500 */
[----:B0-----:R-:W2:Y:S01]  /*9c50*/  LDL.LU R3, [R1+0xc] ;  /* 0x00000c0001037983 */ /* 0x001ea20000300800 */
[----:B------:R-:W-:-:S06]  /*9c60*/  LOP3.LUT R0, R0, 0x3, RZ, 0xc0, !PT ;  /* 0x0000000300007812 */ /* 0x000fcc00078ec0ff */
[----:B------:R-:W0:Y:S02]  /*9c70*/  SHFL.IDX PT, R0, R0, RZ, 0x1f ;  /* 0x00001fff00007589 */ /* 0x000e2400000e0000 */
[----:B0-----:R-:W-:-:S13]  /*9c80*/  ISETP.NE.AND P0, PT, R0, RZ, PT ;  /* 0x000000ff0000720c */ /* 0x001fda0003f05270 */
[----:B------:R-:W-:Y:S01]  /*9c90*/  @P0 BAR.SYNC.DEFER_BLOCKING 0x5, 0x200 ;  /* 0x0148000000000b1d */ /* 0x000fe20000010000 */
[----:B--2---:R-:W-:-:S04]  /*9ca0*/  LOP3.LUT R3, R3, 0xffffffdf, RZ, 0xc0, !PT ;  /* 0xffffffdf03037812 */ /* 0x004fc800078ec0ff */
[----:B------:R-:W-:-:S05]  /*9cb0*/  @P0 LOP3.LUT R3, R3, 0x20, RZ, 0xfc, !PT ;  /* 0x0000002003030812 */ /* 0x000fca00078efcff */
[----:B------:R0:W-:Y:S02]  /*9cc0*/  STL [R1+0xc], R3 ;  /* 0x00000c0301007387 */ /* 0x0001e40000100800 */
[----:B0-----:R-:W-:-:S04]  /*9cd0*/  @P0 MOV R3, 0x400 ;  /* 0x0000040000030802 */ /* 0x001fc80000000f00 */
[----:B------:R-:W-:-:S05]  /*9ce0*/  @P0 LEA R2, R2, R3, 0x18 ;  /* 0x0000000302020211 */ /* 0x000fca00078ec0ff */
[----:B------:R-:W0:Y:S02]  /*9cf0*/  @P0 LDS.128 R16, [R2+0x132d0] ;  /* 0x0132d00002100984 */ /* 0x000e240000000c00 */
[----:B0-----:R-:W-:Y:S01]  /*9d00*/  @P0 R2UR UR40, R19 ;  /* 0x00000000132802ca */ /* 0x001fe200000e0000 */
[----:B------:R-:W-:Y:S06]  /*9d10*/  @P0 BAR.ARV 0x4, 0x200 ;  /* 0x0108000000000b1d */ /* 0x000fec0000002000 */
[----:B------:R-:W-:Y:S08]  /*9d20*/  @P0 BRA `(.L_x_220) ;  /* 0x0000000800100947 */ /* 0x000ff00003800000 */
[----:B------:R-:W0:Y:S01]  /*9d30*/  S2R R4, SR_TID.X ;  /* 0x0000000000047919 */ /* 0x000e220000002100 */
[----:B------:R-:W-:Y:S01]  /*9d40*/  ULDC UR4, c[0x0][0xc3c] ;  /* 0x00030f0000047ab9 */ /* 0x000fe20000000800 */
[----:B------:R-:W-:Y:S01]  /*9d50*/  IMAD.MOV.U32 R0, RZ, RZ, RZ ;  /* 0x000000ffff007224 */ /* 0x000fe200078e00ff */
[----:B------:R-:W1:Y:S01]  /*9d60*/  LDC R11, c[0x0][0xc38] ;  /* 0x00030e00ff0b7b82 */ /* 0x000e620000000800 */
[----:B0-----:R-:W-:-:S04]  /*9d70*/  LOP3.LUT R5, R4, 0x1f, RZ, 0xc0, !PT ;  /* 0x0000001f04057812 */ /* 0x001fc800078ec0ff */
[----:B------:R-:W-:-:S04]  /*9d80*/  ISETP.NE.AND P0, PT, R5, 0x1f, PT ;  /* 0x0000001f0500780c */ /* 0x000fc80003f05270 */
[----:B------:R-:W-:-:S13]  /*9d90*/  ISETP.GE.OR P1, PT, R5, UR4, !P0 ;  /* 0x0000000405007c0c */ /* 0x000fda000c726670 */
[----:B------:R-:W0:Y:S02]  /*9da0*/  @!P1 LDC.64 R2, c[0x0][0xc80] ;  /* 0x00032000ff029b82 */ /* 0x000e240000000a00 */
[----:B0-----:R-:W-:-:S05]  /*9db0*/  @!P1 IMAD.WIDE.U32 R2, R5, 0x4, R2 ;  /* 0x0000000405029825 */ /* 0x001fca00078e0002 */
[----:B------:R-:W2:Y:S01]  /*9dc0*/  @!P1 LDG.E R0, desc[UR48][R2.64] ;  /* 0x0000003002009981 */ /* 0x000ea2000c1e1900 */
[C---:B------:R-:W-:Y:S01]  /*9dd0*/  ISETP.NE.AND P1, PT, R5.reuse, RZ, PT ;  /* 0x000000ff0500720c */ /* 0x040fe20003f25270 */
[----:B------:R-:W-:Y:S01]  /*9de0*/  UMOV UR4, URZ ;  /* 0x0000003f00047c82 */ /* 0x000fe20008000000 */
[C---:B------:R-:W-:Y:S01]  /*9df0*/  ISETP.GE.U32.AND P2, PT, R5.reuse, 0x2, PT ;  /* 0x000000020500780c */ /* 0x040fe20003f46070 */
[----:B------:R-:W-:Y:S01]  /*9e00*/  IMAD.MOV.U32 R16, RZ, RZ, RZ ;  /* 0x000000ffff107224 */ /* 0x000fe200078e00ff */
[C---:B------:R-:W-:Y:S02]  /*9e10*/  ISETP.GE.U32.AND P3, PT, R5.reuse, 0x4, PT ;  /* 0x000000040500780c */ /* 0x040fe40003f66070 */
[C---:B------:R-:W-:Y:S02]  /*9e20*/  ISETP.GE.U32.AND P4, PT, R5.reuse, 0x8, PT ;  /* 0x000000080500780c */ /* 0x040fe40003f86070 */
[----:B------:R-:W-:Y:S01]  /*9e30*/  ISETP.GE.U32.AND P5, PT, R5, 0x10, PT ;  /* 0x000000100500780c */ /* 0x000fe20003fa6070 */
[----:B--2---:R-:W0:Y:S02]  /*9e40*/  SHFL.UP PT, R4, R0, 0x1, RZ ;  /* 0x0420000000047989 */ /* 0x004e2400000e00ff */
[----:B0-----:R-:W-:-:S05]  /*9e50*/  SEL R7, R4, RZ, P1 ;  /* 0x000000ff04077207 */ /* 0x001fca0000800000 */
[----:B------:R-:W-:-:S05]  /*9e60*/  IMAD.IADD R7, R0, 0x1, R7 ;  /* 0x0000000100077824 */ /* 0x000fca00078e0207 */
[----:B------:R-:W0:Y:S02]  /*9e70*/  SHFL.UP PT, R4, R7, 0x2, RZ ;  /* 0x0440000007047989 */ /* 0x000e2400000e00ff */
[----:B0-----:R-:W-:-:S05]  /*9e80*/  SEL R4, R4, RZ, P2 ;  /* 0x000000ff04047207 */ /* 0x001fca0001000000 */
[----:B------:R-:W-:-:S05]  /*9e90*/  IMAD.IADD R4, R7, 0x1, R4 ;  /* 0x0000000107047824 */ /* 0x000fca00078e0204 */
[----:B------:R-:W0:Y:S02]  /*9ea0*/  SHFL.UP PT, R6, R4, 0x4, RZ ;  /* 0x0480000004067989 */ /* 0x000e2400000e00ff */
[----:B0-----:R-:W-:-:S05]  /*9eb0*/  SEL R3, R6, RZ, P3 ;  /* 0x000000ff06037207 */ /* 0x001fca0001800000 */
[----:B------:R-:W-:-:S05]  /*9ec0*/  IMAD.IADD R3, R4, 0x1, R3 ;  /* 0x0000000104037824 */ /* 0x000fca00078e0203 */
[----:B------:R-:W0:Y:S02]  /*9ed0*/  SHFL.UP PT, R2, R3, 0x8, RZ ;  /* 0x0500000003027989 */ /* 0x000e2400000e00ff */
[----:B0-----:R-:W-:-:S04]  /*9ee0*/  SEL R2, R2, RZ, P4 ;  /* 0x000000ff02027207 */ /* 0x001fc80002000000 */
[----:B------:R-:W-:-:S05]  /*9ef0*/  IADD3 R2, R3, R2, RZ ;  /* 0x0000000203027210 */ /* 0x000fca0007ffe0ff */
[----:B------:R-:W0:Y:S02]  /*9f00*/  SHFL.UP PT, R6, R2, 0x10, RZ ;  /* 0x0600000002067989 */ /* 0x000e2400000e00ff */
[----:B0-----:R-:W-:-:S05]  /*9f10*/  SEL R7, R6, RZ, P5 ;  /* 0x000000ff06077207 */ /* 0x001fca0002800000 */
[----:B------:R-:W-:Y:S02]  /*9f20*/  IMAD.IADD R6, R2, 0x1, R7 ;  /* 0x0000000102067824 */ /* 0x000fe400078e0207 */
[----:B------:R-:W0:Y:S03]  /*9f30*/  S2R R7, SR_CTAID.X ;  /* 0x0000000000077919 */ /* 0x000e260000002500 */
[----:B------:R-:W1:Y:S02]  /*9f40*/  SHFL.IDX PT, R4, R6, 0x1f, 0x1f ;  /* 0x03e01f0006047f89 */ /* 0x000e6400000e0000 */
[----:B-1----:R-:W-:-:S04]  /*9f50*/  IMAD R4, R4, R11, RZ ;  /* 0x0000000b04047224 */ /* 0x002fc800078e02ff */
[----:B------:R-:W-:Y:S01]  /*9f60*/  IMAD.MOV.U32 R3, RZ, RZ, R4 ;  /* 0x000000ffff037224 */ /* 0x000fe200078e0004 */
[----:B0-----:R-:W-:-:S13]  /*9f70*/  ISETP.GT.AND P6, PT, R4, R7, PT ;  /* 0x000000070400720c */ /* 0x001fda0003fc4270 */
[----:B------:R-:W-:Y:S05]  /*9f80*/  @P6 BRA `(.L_x_221) ;  /* 0x0000000000946947 */ /* 0x000fea0003800000 */
[----:B------:R-:W-:Y:S01]  /*9f90*/  IMAD.MOV.U32 R4, RZ, RZ, R3 ;  /* 0x000000ffff047224 */ /* 0x000fe200078e0003 */
[----:B------:R-:W-:Y:S01]  /*9fa0*/  UMOV UR4, URZ ;  /* 0x0000003f00047c82 */ /* 0x000fe20008000000 */
[----:B------:R-:W-:-:S05]  /*9fb0*/  ULDC UR5, c[0x0][0xc3c] ;  /* 0x00030f0000057ab9 */ /* 0x000fca0000000800 */
.L_x_225:
[----:B------:R-:W-:-:S04]  /*9fc0*/  UIADD3 UR4, UR4, 0x1f, URZ ;  /* 0x0000001f04047890 */ /* 0x000fc8000fffe03f */
[----:B------:R-:W-:-:S06]  /*9fd0*/  UISETP.GE.AND UP0, UPT, UR4, UR5, UPT ;  /* 0x000000050400728c */ /* 0x000fcc000bf06270 */
[----:B------:R-:W-:-:S13]  /*9fe0*/  PLOP3.LUT P6, PT, PT, PT, UP0, 0x40, 0x0 ;  /* 0x000000000000781c */ /* 0x000fda0003fce808 */
[----:B------:R-:W-:Y:S05]  /*9ff0*/  @!P6 BRA `(.L_x_222) ;  /* 0x000000040030e947 */ /* 0x000fea0003800000 */
[----:B------:R-:W-:Y:S01]  /*a000*/  VIADD R9, R5, UR4 ;  /* 0x0000000405097c36 */ /* 0x000fe20008000000 */
[----:B------:R-:W-:Y:S01]  /*a010*/  BSSY B0, `(.L_x_223) ;  /* 0x0000007000007945 */ /* 0x000fe20003800000 */
[----:B------:R-:W-:-:S03]  /*a020*/  MOV R0, RZ ;  /* 0x000000ff00007202 */ /* 0x000fc60000000f00 */
[----:B------:R-:W-:-:S13]  /*a030*/  ISETP.GE.OR P6, PT, R9, UR5, !P0 ;  /* 0x0000000509007c0c */ /* 0x000fda000c7c6670 */
[----:B------:R-:W-:Y:S05]  /*a040*/  @P6 BRA `(.L_x_224) ;  /* 0x00000000000c6947 */ /* 0x000fea0003800000 */
[----:B------:R-:W0:Y:S02]  /*a050*/  LDC.64 R2, c[0x0][0xc80] ;  /* 0x00032000ff027b82 */ /* 0x000e240000000a00 */
[----:B0-----:R-:W-:-:S05]  /*a060*/  IMAD.WIDE R2, R9, 0x4, R2 ;  /* 0x0000000409027825 */ /* 0x001fca00078e0202 */
[----:B------:R0:W5:Y:S02]  /*a070*/  LDG.E R0, desc[UR48][R2.64] ;  /* 0x0000003002007981 */ /* 0x000164000c1e1900 */
.L_x_224:
[----:B------:R-:W-:Y:S05]  /*a080*/  BSYNC B0 ;  /* 0x0000000000007941 */ /* 0x000fea0003800000 */
.L_x_223:
[----:B0----5:R-:W0:Y:S02]  /*a090*/  SHFL.UP PT, R2, R0, 0x1, RZ ;  /* 0x0420000000027989 */ /* 0x021e2400000e00ff */
        /* <DEDUP_REMOVED lines=13> */
[----:B------:R-:W-:Y:S02]  /*a170*/  IMAD.IADD R6, R6, 0x1, R11 ;  /* 0x0000000106067824 */ /* 0x000fe400078e020b */
[----:B------:R-:W0:Y:S03]  /*a180*/  LDC R11, c[0x0][0xc38] ;  /* 0x00030e00ff0b7b82 */ /* 0x000e260000000800 */
[----:B------:R-:W0:Y:S02]  /*a190*/  SHFL.IDX PT, R3, R6, 0x1f, 0x1f ;  /* 0x03e01f0006037f89 */ /* 0x000e2400000e0000 */
[----:B0-----:R-:W-:-:S05]  /*a1a0*/  IMAD R3, R3, R11, RZ ;  /* 0x0000000b03037224 */ /* 0x001fca00078e02ff */
[----:B------:R-:W-:-:S04]  /*a1b0*/  IADD3 R4, R3, R4, RZ ;  /* 0x0000000403047210 */ /* 0x000fc80007ffe0ff */
[----:B------:R-:W-:-:S13]  /*a1c0*/  ISETP.GT.AND P6, PT, R4, R7, PT ;  /* 0x000000070400720c */ /* 0x000fda0003fc4270 */
[----:B------:R-:W-:Y:S05]  /*a1d0*/  @!P6 BRA `(.L_x_225) ;  /* 0xfffffffc0078e947 */ /* 0x000fea000383ffff */
.L_x_221:
[----:B------:R-:W-:-:S04]  /*a1e0*/  IMAD.IADD R9, R4, 0x1, -R3 ;  /* 0x0000000104097824 */ /* 0x000fc800078e0a03 */
[----:B------:R-:W-:-:S05]  /*a1f0*/  IMAD R2, R6, R11, R9 ;  /* 0x0000000b06027224 */ /* 0x000fca00078e0209 */
[----:B------:R-:W-:-:S13]  /*a200*/  ISETP.GT.AND P0, PT, R2, R7, PT ;  /* 0x000000070200720c */ /* 0x000fda0003f04270 */
[----:B------:R-:W-:Y:S02]  /*a210*/  VOTEU.ANY UR5, UPT, !P0 ;  /* 0x0000000000057886 */ /* 0x000fe400040e0100 */
[----:B------:R-:W-:Y:S02]  /*a220*/  UPOPC UR40, UR5 ;  /* 0x00000005002872bf */ /* 0x000fe40008000000 */
[----:B------:R-:W-:-:S04]  /*a230*/  ISETP.NE.AND P0, PT, RZ, UR5, PT ;  /* 0x00000005ff007c0c */ /* 0x000fc8000bf05270 */
[----:B------:R-:W-:-:S05]  /*a240*/  IMAD.U32 R13, RZ, RZ, UR40 ;  /* 0x00000028ff0d7e24 */ /* 0x000fca000f8e00ff */
[----:B------:R-:W0:Y:S02]  /*a250*/  SHFL.IDX PT, R0, R0, R13, 0x1f ;  /* 0x00001f0d00007589 */ /* 0x000e2400000e0000 */
[----:B0-----:R-:W-:-:S04]  /*a260*/  IABS R4, R0 ;  /* 0x0000000000047213 */ /* 0x001fc80000000000 */
[----:B------:R-:W0:Y:S08]  /*a270*/  I2F.RP R8, R4 ;  /* 0x0000000400087306 */ /* 0x000e300000209400 */
[----:B0-----:R-:W0:Y:S02]  /*a280*/  MUFU.RCP R8, R8 ;  /* 0x0000000800087308 */ /* 0x001e240000001000 */
[----:B0-----:R-:W-:-:S06]  /*a290*/  VIADD R2, R8, 0xffffffe ;  /* 0x0ffffffe08027836 */ /* 0x001fcc0000000000 */
[----:B------:R0:W1:Y:S01]  /*a2a0*/  F2I.FTZ.U32.TRUNC.NTZ R3, R2 ;  /* 0x0000000200037305 */ /* 0x000062000021f000 */
[----:B------:R-:W-:Y:S05]  /*a2b0*/  @!P0 BRA `(.L_x_226) ;  /* 0x00000000000c8947 */ /* 0x000fea0003800000 */
[----:B------:R-:W-:-:S06]  /*a2c0*/  UIADD3 UR5, UR40, -0x1, URZ ;  /* 0xffffffff28057890 */ /* 0x000fcc000fffe03f */
[----:B------:R-:W-:-:S05]  /*a2d0*/  IMAD.U32 R13, RZ, RZ, UR5 ;  /* 0x00000005ff0d7e24 */ /* 0x000fca000f8e00ff */
[----:B------:R2:W3:Y:S02]  /*a2e0*/  SHFL.IDX PT, R16, R6, R13, 0x1f ;  /* 0x00001f0d06107589 */ /* 0x0004e400000e0000 */
.L_x_226:
[----:B01----:R-:W-:Y:S01]  /*a2f0*/  IMAD.MOV R2, RZ, RZ, -R3 ;  /* 0x000000ffff027224 */ /* 0x003fe200078e0a03 */
[----:B------:R-:W-:Y:S01]  /*a300*/  UIADD3 UR40, UR40, UR4, URZ ;  /* 0x0000000428287290 */ /* 0x000fe2000fffe03f */
[----:B---3--:R-:W-:-:S03]  /*a310*/  IMAD R16, R16, R11, R9 ;  /* 0x0000000b10107224 */ /* 0x008fc600078e0209 */
[----:B------:R-:W-:Y:S01]  /*a320*/  MOV R11, R2 ;  /* 0x00000002000b7202 */ /* 0x000fe20000000f00 */
[----:B------:R-:W-:Y:S01]  /*a330*/  IMAD.IADD R9, R7, 0x1, -R16 ;  /* 0x0000000107097824 */ /* 0x000fe200078e0a10 */
[----:B------:R-:W-:-:S03]  /*a340*/  IABS R2, R0 ;  /* 0x0000000000027213 */ /* 0x000fc60000000000 */
[----:B------:R-:W-:Y:S01]  /*a350*/  IMAD R7, R11, R4, RZ ;  /* 0x000000040b077224 */ /* 0x000fe200078e02ff */
[----:B--2---:R-:W-:Y:S01]  /*a360*/  IABS R6, R9 ;  /* 0x0000000900067213 */ /* 0x004fe20000000000 */
[----:B------:R-:W-:Y:S02]  /*a370*/  IMAD.MOV R8, RZ, RZ, -R2 ;  /* 0x000000ffff087224 */ /* 0x000fe400078e0a02 */
[----:B------:R-:W-:-:S04]  /*a380*/  IMAD.MOV.U32 R2, RZ, RZ, RZ ;  /* 0x000000ffff027224 */ /* 0x000fc800078e00ff */
[----:B------:R-:W-:-:S04]  /*a390*/  IMAD.HI.U32 R2, R3, R7, R2 ;  /* 0x0000000703027227 */ /* 0x000fc800078e0002 */
[----:B------:R-:W-:Y:S02]  /*a3a0*/  IMAD.MOV.U32 R3, RZ, RZ, R6 ;  /* 0x000000ffff037224 */ /* 0x000fe400078e0006 */
[----:B------:R-:W-:Y:S02]  /*a3b0*/  IMAD.MOV.U32 R6, RZ, RZ, R8 ;  /* 0x000000ffff067224 */ /* 0x000fe400078e0008 */
[----:B------:R-:W-:-:S04]  /*a3c0*/  IMAD.HI.U32 R2, R2, R3, RZ ;  /* 0x0000000302027227 */ /* 0x000fc800078e00ff */
[----:B------:R-:W-:-:S05]  /*a3d0*/  IMAD R3, R2, R6, R3 ;  /* 0x0000000602037224 */ /* 0x000fca00078e0203 */
[----:B------:R-:W-:-:S13]  /*a3e0*/  ISETP.GT.U32.AND P1, PT, R4, R3, PT ;  /* 0x000000030400720c */ /* 0x000fda0003f24070 */
[-C--:B------:R-:W-:Y:S01]  /*a3f0*/  @!P1 IADD3 R3, R3, -R4.reuse, RZ ;  /* 0x8000000403039210 */ /* 0x080fe20007ffe0ff */
[----:B------:R-:W-:Y:S01]  /*a400*/  @!P1 VIADD R2, R2, 0x1 ;  /* 0x0000000102029836 */ /* 0x000fe20000000000 */
[----:B------:R-:W-:Y:S02]  /*a410*/  ISETP.NE.AND P1, PT, R0, RZ, PT ;  /* 0x000000ff0000720c */ /* 0x000fe40003f25270 */
[----:B------:R-:W-:Y:S02]  /*a420*/  ISETP.GE.U32.AND P0, PT, R3, R4, PT ;  /* 0x000000040300720c */ /* 0x000fe40003f06070 */
[----:B------:R-:W-:-:S04]  /*a430*/  LOP3.LUT R3, R9, R0, RZ, 0x3c, !PT ;  /* 0x0000000009037212 */ /* 0x000fc800078e3cff */
[----:B------:R-:W-:-:S07]  /*a440*/  ISETP.GE.AND P2, PT, R3, RZ, PT ;  /* 0x000000ff0300720c */ /* 0x000fce0003f46270 */
[----:B------:R-:W-:-:S06]  /*a450*/  @P0 VIADD R2, R2, 0x1 ;  /* 0x0000000102020836 */ /* 0x000fcc0000000000 */
[----:B------:R-:W-:Y:S01]  /*a460*/  @!P2 IMAD.MOV R2, RZ, RZ, -R2 ;  /* 0x000000ffff02a224 */ /* 0x000fe200078e0a02 */
[----:B------:R-:W-:-:S04]  /*a470*/  @!P1 LOP3.LUT R2, RZ, R0, RZ, 0x33, !PT ;  /* 0x00000000ff029212 */ /* 0x000fc800078e33ff */
[----:B------:R-:W-:Y:S01]  /*a480*/  MOV R18, R2 ;  /* 0x0000000200127202 */ /* 0x000fe20000000f00 */
[----:B------:R-:W-:-:S04]  /*a490*/  IMAD.MOV R17, RZ, RZ, -R2 ;  /* 0x000000ffff117224 */ /* 0x000fc800078e0a02 */
[----:B------:R-:W-:Y:S01]  /*a4a0*/  IMAD R17, R0, R17, R9 ;  /* 0x0000001100117224 */ /* 0x000fe200078e0209 */
[----:B------:R-:W-:Y:S06]  /*a4b0*/  BRA `(.L_x_227) ;  /* 0x0000000000107947 */ /* 0x000fec0003800000 */
.L_x_222:
[----:B------:R-:W-:Y:S01]  /*a4c0*/  IMAD.MOV.U32 R16, RZ, RZ, R7 ;  /* 0x000000ffff107224 */ /* 0x000fe200078e0007 */
[----:B------:R-:W-:Y:S01]  /*a4d0*/  ULDC UR40, c[0x0][0xc3c] ;  /* 0x00030f0000287ab9 */ /* 0x000fe20000000800 */
[----:B------:R-:W-:Y:S02]  /*a4e0*/  IMAD.MOV.U32 R17, RZ, RZ, RZ ;  /* 0x000000ffff117224 */ /* 0x000fe400078e00ff */
[----:B------:R-:W-:-:S07]  /*a4f0*/  IMAD.MOV.U32 R18, RZ, RZ, RZ ;  /* 0x000000ffff127224 */ /* 0x000fce00078e00ff */
.L_x_227:
[----:B------:R-:W-:Y:S01]  /*a500*/  ISETP.NE.AND P0, PT, R5, RZ, PT ;  /* 0x000000ff0500720c */ /* 0x000fe20003f05270 */
[----:B------:R-:W-:-:S12]  /*a510*/  IMAD.U32 R19, RZ, RZ, UR40 ;  /* 0x00000028ff137e24 */ /* 0x000fd8000f8e00ff */
[----:B------:R-:W0:Y:S01]  /*a520*/  @!P0 S2R R3, SR_CgaCtaId ;  /* 0x0000000000038919 */ /* 0x000e220000008800 */
[----:B------:R-:W-:-:S04]  /*a530*/  @!P0 MOV R0, 0x400 ;  /* 0x0000040000008802 */ /* 0x000fc80000000f00 */
[----:B0-----:R-:W-:-:S05]  /*a540*/  @!P0 LEA R0, R3, R0, 0x18 ;  /* 0x0000000003008211 */ /* 0x001fca00078ec0ff */
[----:B------:R0:W-:Y:S01]  /*a550*/  @!P0 STS.128 [R0+0x132d0], R16 ;  /* 0x0132d01000008388 */ /* 0x0001e20000000c00 */
[----:B------:R-:W-:Y:S06]  /*a560*/  BAR.ARV 0x5, 0x200 ;  /* 0x0148000000007b1d */ /* 0x000fec0000002000 */
.L_x_220:
[----:B0-----:R-:W-:Y:S01]  /*a570*/  MOV R0, 0x1 ;  /* 0x0000000100007802 */ /* 0x001fe20000000f00 */
[----:B------:R-:W-:Y:S01]  /*a580*/  ULDC UR4, c[0x0][0xc3c] ;  /* 0x00030f0000047ab9 */ /* 0x000fe20000000800 */
[----:B------:R0:W-:Y:S01]  /*a590*/  STL [R1+0x30], RZ ;  /* 0x000030ff01007387 */ /* 0x0001e20000100800 */
[----:B------:R-:W-:Y:S01]  /*a5a0*/  UISETP.GE.AND UP0, UPT, UR40, UR4, UPT ;  /* 0x000000042800728c */ /* 0x000fe2000bf06270 */
[----:B------:R-:W-:Y:S02]  /*a5b0*/  IMAD.MOV.U32 R28, RZ, RZ, RZ ;  /* 0x000000ffff1c7224 */ /* 0x000fe400078e00ff */
[----:B------:R0:W-:Y:S03]  /*a5c0*/  STL [R1+0x4], R0 ;  /* 0x0000040001007387 */ /* 0x0001e60000100800 */
[----:B------:R-:W-:-:S13]  /*a5d0*/  PLOP3.LUT P0, PT, PT, PT, UP0, 0x80, 0x0 ;  /* 0x000000000000781c */ /* 0x000fda0003f0f008 */
[----:B0-----:R-:W-:Y:S05]  /*a5e0*/  @P0 BRA `(.L_x_228) ;  /* 0x0000005000e00947 */ /* 0x001fea0003800000 */
[----:B------:R-:W0:Y:S01]  /*a5f0*/  S2R R10, SR_TID.X ;  /* 0x00000000000a7919 */ /* 0x000e220000002100 */
[----:B------:R-:W1:Y:S01]  /*a600*/  S2UR UR4, SR_CgaCtaId ;  /* 0x00000000000479c3 */ /* 0x000e620000008800 */
[----:B------:R-:W-:Y:S01]  /*a610*/  MOV R22, 0x400 ;  /* 0x0000040000167802 */ /* 0x000fe20000000f00 */
[----:B------:R-:W-:Y:S01]  /*a620*/  ULOP3.LUT UR46, UR39, 0x2, URZ, 0xfc, !UPT ;  /* 0x00000002272e7892 */ /* 0x000fe2000f8efc3f */
[----:B------:R-:W-:Y:S01]  /*a630*/  MOV R28, RZ ;  /* 0x000000ff001c7202 */ /* 0x000fe20000000f00 */
[----:B------:R-:W-:Y:S01]  /*a640*/  ULOP3.LUT UR50, UR39, 0x1, URZ, 0xfc, !UPT ;  /* 0x0000000127327892 */ /* 0x000fe2000f8efc3f */
[----:B------:R-:W-:Y:S01]  /*a650*/  ULDC UR51, c[0x0][0xc] ;  /* 0x0000030000337ab9 */ /* 0x000fe20000000800 */
[C---:B0-----:R-:W-:Y:S01]  /*a660*/  IMAD.SHL.U32 R3, R10.reuse, 0x40, RZ ;  /* 0x000000400a037824 */ /* 0x041fe200078e00ff */
[----:B------:R-:W-:Y:S01]  /*a670*/  SHF.R.U32.HI R5, RZ, 0x1, R10 ;  /* 0x00000001ff057819 */ /* 0x000fe2000001160a */
[C---:B------:R-:W-:Y:S01]  /*a680*/  IMAD.SHL.U32 R2, R10.reuse, 0x20, RZ ;  /* 0x000000200a027824 */ /* 0x040fe200078e00ff */
[C---:B------:R-:W-:Y:S01]  /*a690*/  SHF.L.U32 R4, R10.reuse, 0x3, RZ ;  /* 0x000000030a047819 */ /* 0x040fe200000006ff */
[C---:B------:R-:W-:Y:S01]  /*a6a0*/  IMAD.SHL.U32 R9, R10.reuse, 0x4, RZ ;  /* 0x000000040a097824 */ /* 0x040fe200078e00ff */
[----:B------:R-:W-:Y:S01]  /*a6b0*/  LOP3.LUT R0, R3, 0x180, RZ, 0xc0, !PT ;  /* 0x0000018003007812 */ /* 0x000fe200078ec0ff */
[----:B------:R-:W-:Y:S01]  /*a6c0*/  IMAD.SHL.U32 R8, R10, 0x2, RZ ;  /* 0x000000020a087824 */ /* 0x000fe200078e00ff */
[----:B------:R-:W-:-:S02]  /*a6d0*/  LOP3.LUT R6, R2, 0x80, RZ, 0xc0, !PT ;  /* 0x0000008002067812 */ /* 0x000fc400078ec0ff */
[----:B------:R-:W-:Y:S01]  /*a6e0*/  LOP3.LUT R5, R0, 0x30, R5, 0xf8, !PT ;  /* 0x0000003000057812 */ /* 0x000fe200078ef805 */
[----:B------:R-:W-:Y:S01]  /*a6f0*/  IMAD.SHL.U32 R0, R10, 0x10, RZ ;  /* 0x000000100a007824 */ /* 0x000fe200078e00ff */
[----:B------:R-:W-:Y:S02]  /*a700*/  LOP3.LUT R6, R6, 0x10, R10, 0xf8, !PT ;  /* 0x0000001006067812 */ /* 0x000fe400078ef80a */
[----:B------:R-:W-:Y:S02]  /*a710*/  LOP3.LUT R4, R5, 0x30, R4, 0x78, !PT ;  /* 0x0000003005047812 */ /* 0x000fe400078e7804 */
[----:B------:R-:W-:Y:S02]  /*a720*/  LOP3.LUT R7, R0, 0x600, RZ, 0xc0, !PT ;  /* 0x0000060000077812 */ /* 0x000fe400078ec0ff */
[----:B------:R-:W-:Y:S02]  /*a730*/  LOP3.LUT R6, R6, 0x10, R9, 0x78, !PT ;  /* 0x0000001006067812 */ /* 0x000fe400078e7809 */
[----:B------:R-:W-:-:S02]  /*a740*/  LOP3.LUT R7, R7, 0x60, R2, 0xf8, !PT ;  /* 0x0000006007077812 */ /* 0x000fc400078ef802 */
[----:B------:R-:W-:Y:S02]  /*a750*/  LOP3.LUT R3, R4, 0x640, R3, 0xf8, !PT ;  /* 0x0000064004037812 */ /* 0x000fe400078ef803 */
[----:B------:R-:W-:Y:S02]  /*a760*/  LOP3.LUT R7, R7, 0x100, R2, 0xf8, !PT ;  /* 0x0000010007077812 */ /* 0x000fe400078ef802 */
[----:B------:R-:W-:Y:S01]  /*a770*/  LOP3.LUT R5, R0, 0x1b0, RZ, 0xc0, !PT ;  /* 0x000001b000057812 */ /* 0x000fe200078ec0ff */
[----:B------:R0:W-:Y:S01]  /*a780*/  STL [R1+0x20], R3 ;  /* 0x0000200301007387 */ /* 0x0001e20000100800 */
[----:B------:R-:W-:Y:S01]  /*a790*/  LOP3.LUT R4, R7, R6, RZ, 0xfc, !PT ;  /* 0x0000000607047212 */ /* 0x000fe200078efcff */
[----:B------:R-:W-:Y:S01]  /*a7a0*/  IMAD.MOV.U32 R6, RZ, RZ, 0x1 ;  /* 0x00000001ff067424 */ /* 0x000fe200078e00ff */
[----:B------:R-:W-:-:S03]  /*a7b0*/  LOP3.LUT R5, R5, 0x30, R8, 0x78, !PT ;  /* 0x0000003005057812 */ /* 0x000fc600078e7808 */
[----:B------:R1:W-:Y:S01]  /*a7c0*/  STL [R1+0x1c], R4 ;  /* 0x00001c0401007387 */ /* 0x0003e20000100800 */
[----:B0-----:R-:W-:-:S03]  /*a7d0*/  LOP3.LUT R3, R10, 0x7f, RZ, 0xc0, !PT ;  /* 0x0000007f0a037812 */ /* 0x001fc600078ec0ff */
[----:B------:R0:W-:Y:S01]  /*a7e0*/  STL [R1+0x4], R6 ;  /* 0x0000040601007387 */ /* 0x0001e20000100800 */
[----:B------:R-:W-:Y:S01]  /*a7f0*/  SHF.R.U32.HI R3, RZ, 0x2, R3 ;  /* 0x00000002ff037819 */ /* 0x000fe20000011603 */
[----:B-1----:R-:W-:-:S03]  /*a800*/  IMAD.U32 R4, RZ, RZ, UR4 ;  /* 0x00000004ff047e24 */ /* 0x002fc6000f8e00ff */
[----:B------:R-:W-:Y:S02]  /*a810*/  LOP3.LUT R3, R3, 0x60, R2, 0xf8, !PT ;  /* 0x0000006003037812 */ /* 0x000fe400078ef802 */
[----:B------:R-:W-:Y:S01]  /*a820*/  LOP3.LUT R2, R5, 0x640, R0, 0xf8, !PT ;  /* 0x0000064005027812 */ /* 0x000fe200078ef800 */
[----:B------:R0:W-:Y:S01]  /*a830*/  STL [R1+0x14], R4 ;  /* 0x0000140401007387 */ /* 0x0001e20000100800 */
[----:B------:R-:W-:Y:S02]  /*a840*/  LEA R22, R4, R22, 0x18 ;  /* 0x0000001604167211 */ /* 0x000fe400078ec0ff */
[----:B------:R-:W-:Y:S01]  /*a850*/  LOP3.LUT R3, R3, 0x80, RZ, 0xfc, !PT ;  /* 0x0000008003037812 */ /* 0x000fe200078efcff */
[----:B------:R0:W-:Y:S02]  /*a860*/  STL [R1+0x30], RZ ;  /* 0x000030ff01007387 */ /* 0x0001e40000100800 */
[----:B------:R-:W-:Y:S02]  /*a870*/  IMAD.IADD R0, R22, 0x1, R2 ;  /* 0x0000000116007824 */ /* 0x000fe400078e0202 */
[----:B------:R0:W-:Y:S04]  /*a880*/  STL [R1+0x18], R2 ;  /* 0x0000180201007387 */ /* 0x0001e80000100800 */
[----:B------:R0:W-:Y:S02]  /*a890*/  STL [R1+0x2c], R0 ;  /* 0x00002c0001007387 */ /* 0x0001e40000100800 */
.L_x_303:
[----:B------:R-:W-:Y:S01]  /*a8a0*/  ULDC.64 UR4, c[0x0][0xc88] ;  /* 0x0003220000047ab9 */ /* 0x000fe20000000a00 */
[----:B------:R-:W-:Y:S01]  /*a8b0*/  ULDC.64 UR6, c[0x0][0xa18] ;  /* 0x0002860000067ab9 */ /* 0x000fe20000000a00 */
[----:B------:R-:W-:Y:S01]  /*a8c0*/  UIMAD.WIDE UR4, UR40, 0x4, UR4 ;  /* 0x00000004280478a5 */ /* 0x000fe2000f8e0204 */
[----:B------:R-:W-:-:S05]  /*a8d0*/  ULDC.64 UR8, c[0x0][0xa00] ;  /* 0x0002800000087ab9 */ /* 0x000fca0000000a00 */
[----:B0-23--:R-:W-:Y:S02]  /*a8e0*/  IMAD.U32 R2, RZ, RZ, UR4 ;  /* 0x00000004ff027e24 */ /* 0x00dfe4000f8e00ff */
[----:B------:R-:W-:Y:S01]  /*a8f0*/  IMAD.U32 R3, RZ, RZ, UR5 ;  /* 0x00000005ff037e24 */ /* 0x000fe2000f8e00ff */
[----:B------:R-:W-:-:S04]  /*a900*/  ULDC.64 UR4, c[0x0][0xa28] ;  /* 0x00028a0000047ab9 */ /* 0x000fc80000000a00 */
[----:B------:R-:W2:Y:S01]  /*a910*/  LDG.E R2, desc[UR48][R2.64] ;  /* 0x0000003002027981 */ /* 0x000ea2000c1e1900 */
[----:B------:R-:W-:Y:S02]  /*a920*/  UISETP.NE.U32.AND UP1, UPT, UR4, URZ, UPT ;  /* 0x0000003f0400728c */ /* 0x000fe4000bf25070 */
[----:B------:R-:W-:Y:S02]  /*a930*/  UISETP.NE.U32.AND UP0, UPT, UR6, URZ, UPT ;  /* 0x0000003f0600728c */ /* 0x000fe4000bf05070 */
[----:B------:R-:W-:Y:S02]  /*a940*/  UISETP.NE.AND.EX UP1, UPT, UR5, URZ, UPT, UP1 ;  /* 0x0000003f0500728c */ /* 0x000fe4000bf25310 */
[----:B------:R-:W-:Y:S02]  /*a950*/  UISETP.NE.AND.EX UP0, UPT, UR7, URZ, UPT, UP0 ;  /* 0x0000003f0700728c */ /* 0x000fe4000bf05300 */
[----:B------:R-:W-:Y:S02]  /*a960*/  UISETP.NE.U32.AND UP2, UPT, UR8, URZ, UPT ;  /* 0x0000003f0800728c */ /* 0x000fe4000bf45070 */
[----:B------:R-:W-:-:S02]  /*a970*/  PLOP3.LUT P0, PT, PT, PT, UP1, 0x80, 0x0 ;  /* 0x000000000000781c */ /* 0x000fc40003f0f018 */
[----:B------:R-:W-:Y:S01]  /*a980*/  UISETP.NE.AND.EX UP5, UPT, UR9, URZ, UPT, UP2 ;  /* 0x0000003f0900728c */ /* 0x000fe2000bfa5320 */
[----:B------:R-:W-:Y:S02]  /*a990*/  PLOP3.LUT P1, PT, PT, PT, UP0, 0x80, 0x0 ;  /* 0x000000000000781c */ /* 0x000fe40003f2f008 */
[----:B------:R-:W-:Y:S01]  /*a9a0*/  MOV R5, RZ ;  /* 0x000000ff00057202 */ /* 0x000fe20000000f00 */
[----:B------:R-:W-:Y:S02]  /*a9b0*/  UP2UR UR47, UPR, URZ, 0x20 ;  /* 0x000000203f2f7883 */ /* 0x000fe40008000000 */
[----:B------:R-:W-:Y:S02]  /*a9c0*/  PLOP3.LUT P2, PT, PT, PT, UP5, 0x80, 0x0 ;  /* 0x000000000000781c */ /* 0x000fe40003f4f058 */
[----:B--2---:R-:W-:-:S13]  /*a9d0*/  R2UR UR44, R2 ;  /* 0x00000000022c72ca */ /* 0x004fda00000e0000 */
[----:B------:R-:W-:Y:S02]  /*a9e0*/  USHF.R.S32.HI UR45, URZ, 0x1f, UR44 ;  /* 0x0000001f3f2d7899 */ /* 0x000fe4000801142c */
[----:B------:R-:W-:Y:S02]  /*a9f0*/  @UP1 ULEA UR4, UP3, UR44, UR4, 0x2 ;  /* 0x000000042c041291 */ /* 0x000fe4000f86103f */
[----:B------:R-:W-:Y:S02]  /*aa00*/  USHF.L.U32 UR36, UR44, 0x2, URZ ;  /* 0x000000022c247899 */ /* 0x000fe4000800063f */
[----:B------:R-:W-:Y:S02]  /*aa10*/  @UP1 ULEA.HI.X UR5, UR44, UR5, UR45, 0x2, UP3 ;  /* 0x000000052c051291 */ /* 0x000fe400098f142d */
[----:B------:R-:W-:Y:S01]  /*aa20*/  USHF.L.U64.HI UR37, UR44, 0x2, UR45 ;  /* 0x000000022c257899 */ /* 0x000fe2000801022d */
[----:B------:R-:W-:Y:S01]  /*aa30*/  IMAD.U32 R2, RZ, RZ, UR4 ;  /* 0x00000004ff027e24 */ /* 0x000fe2000f8e00ff */
[----:B------:R-:W-:-:S02]  /*aa40*/  @UP0 UIADD3 UR6, UP4, UR36, UR6, URZ ;  /* 0x0000000624060290 */ /* 0x000fc4000ff9e03f */
[----:B------:R-:W-:Y:S02]  /*aa50*/  MOV R3, UR5 ;  /* 0x0000000500037c02 */ /* 0x000fe40008000f00 */
[----:B------:R-:W-:Y:S02]  /*aa60*/  @UP0 UIADD3.X UR7, UR37, UR7, URZ, UP4, !UPT ;  /* 0x0000000725070290 */ /* 0x000fe4000a7fe43f */
[----:B------:R-:W-:Y:S01]  /*aa70*/  UIADD3 UR8, UP0, UR36, UR8, URZ ;  /* 0x0000000824087290 */ /* 0x000fe2000ff1e03f */
[----:B-----5:R0:W5:Y:S03]  /*aa80*/  @P0 LDG.E R0, desc[UR48][R2.64] ;  /* 0x0000003002000981 */ /* 0x020166000c1e1900 */
[----:B------:R-:W-:Y:S01]  /*aa90*/  UIADD3.X UR4, UR37, UR9, URZ, UP0, !UPT ;  /* 0x0000000925047290 */ /* 0x000fe200087fe43f */
[----:B0-----:R-:W-:Y:S02]  /*aaa0*/  IMAD.U32 R2, RZ, RZ, UR6 ;  /* 0x00000006ff027e24 */ /* 0x001fe4000f8e00ff */
[----:B------:R-:W-:-:S05]  /*aab0*/  IMAD.U32 R3, RZ, RZ, UR7 ;  /* 0x00000007ff037e24 */ /* 0x000fca000f8e00ff */
[----:B------:R0:W2:Y:S02]  /*aac0*/  @P1 LDG.E R4, desc[UR48][R2.64] ;  /* 0x0000003002041981 */ /* 0x0000a4000c1e1900 */
[----:B0-----:R-:W-:Y:S02]  /*aad0*/  IMAD.U32 R2, RZ, RZ, UR8 ;  /* 0x00000008ff027e24 */ /* 0x001fe4000f8e00ff */
[----:B------:R-:W-:-:S05]  /*aae0*/  IMAD.U32 R3, RZ, RZ, UR4 ;  /* 0x00000004ff037e24 */ /* 0x000fca000f8e00ff */
[----:B------:R-:W3:Y:S01]  /*aaf0*/  @P2 LDG.E R5, desc[UR48][R2.64] ;  /* 0x0000003002052981 */ /* 0x000ee2000c1e1900 */
[----:B--2---:R-:W-:-:S03]  /*ab00*/  @P1 R2UR UR41, R4 ;  /* 0x00000000042912ca */ /* 0x004fc600000e0000 */
[----:B---3--:R0:W-:Y:S01]  /*ab10*/  STL [R1+0x28], R5 ;  /* 0x0000280501007387 */ /* 0x0081e20000100800 */
[----:B------:R-:W-:Y:S11]  /*ab20*/  @P1 BRA `(.L_x_229) ;  /* 0x0000000000241947 */ /* 0x000ff60003800000 */
[----:B------:R-:W-:Y:S01]  /*ab30*/  UISETP.NE.AND UP0, UPT, UR47, URZ, UPT ;  /* 0x0000003f2f00728c */ /* 0x000fe2000bf05270 */
[----:B------:R-:W-:-:S05]  /*ab40*/  ULDC UR41, c[0x0][0x288] ;  /* 0x0000a20000297ab9 */ /* 0x000fca0000000800 */
[----:B------:R-:W-:-:S13]  /*ab50*/  PLOP3.LUT P1, PT, PT, PT, UP0, 0x40, 0x0 ;  /* 0x000000000000781c */ /* 0x000fda0003f2e808 */
[----:B------:R-:W-:Y:S05]  /*ab60*/  @P1 BRA `(.L_x_229) ;  /* 0x0000000000141947 */ /* 0x000fea0003800000 */
[----:B0-----:R-:W2:Y:S04]  /*ab70*/  LDG.E R5, desc[UR48][R2.64] ;  /* 0x0000003002057981 */ /* 0x001ea8000c1e1900 */
[----:B------:R-:W3:Y:S01]  /*ab80*/  LDG.E R4, desc[UR48][R2.64+0x4] ;  /* 0x0000043002047981 */ /* 0x000ee2000c1e1900 */
[----:B--2---:R-:W-:Y:S02]  /*ab90*/  R2UR UR4, R5 ;  /* 0x00000000050472ca */ /* 0x004fe400000e0000 */
[----:B---3--:R-:W-:-:S13]  /*aba0*/  R2UR UR41, R4 ;  /* 0x00000000042972ca */ /* 0x008fda00000e0000 */
[----:B------:R-:W-:-:S12]  /*abb0*/  UIADD3 UR41, -UR4, UR41, URZ ;  /* 0x0000002904297290 */ /* 0x000fd8000fffe13f */
.L_x_229:
[----:B------:R-:W-:Y:S01]  /*abc0*/  IMAD.U32 R4, RZ, RZ, UR44 ;  /* 0x0000002cff047e24 */ /* 0x000fe2000f8e00ff */
[----:B------:R-:W-:Y:S01]  /*abd0*/  UMOV UR38, URZ ;  /* 0x0000003f00267c82 */ /* 0x000fe20008000000 */
[----:B------:R-:W-:Y:S01]  /*abe0*/  ULDC.64 UR6, c[0x0][0xa20] ;  /* 0x0002880000067ab9 */ /* 0x000fe20000000a00 */
[----:B-----5:R-:W-:Y:S01]  /*abf0*/  @P0 R2UR UR38, R0 ;  /* 0x00000000002602ca */ /* 0x020fe200000e0000 */
[----:B------:R-:W-:Y:S01]  /*ac00*/  ULDC.64 UR4, c[0x0][0x418] ;  /* 0x0001060000047ab9 */ /* 0x000fe20000000a00 */
[----:B------:R1:W-:Y:S01]  /*ac10*/  STL [R1], R4 ;  /* 0x0000000401007387 */ /* 0x0003e20000100800 */
[----:B------:R-:W-:Y:S01]  /*ac20*/  ISETP.NE.U32.AND P0, PT, RZ, UR6, PT ;  /* 0x00000006ff007c0c */ /* 0x000fe2000bf05070 */
[----:B------:R-:W-:Y:S01]  /*ac30*/  UISETP.NE.U32.AND UP0, UPT, UR4, URZ, UPT ;  /* 0x0000003f0400728c */ /* 0x000fe2000bf05070 */
[----:B------:R-:W-:Y:S02]  /*ac40*/  ULDC UR42, c[0x0][0x2f0] ;  /* 0x0000bc00002a7ab9 */ /* 0x000fe40000000800 */
[----:B------:R-:W-:Y:S01]  /*ac50*/  ISETP.NE.AND.EX P0, PT, RZ, UR7, PT, P0 ;  /* 0x00000007ff007c0c */ /* 0x000fe2000bf05300 */
[----:B------:R-:W-:Y:S01]  /*ac60*/  UISETP.NE.AND.EX UP0, UPT, UR5, URZ, UPT, UP0 ;  /* 0x0000003f0500728c */ /* 0x000fe2000bf05300 */
[----:B------:R-:W-:-:S03]  /*ac70*/  ULDC UR4, c[0x0][0x424] ;  /* 0x0001090000047ab9 */ /* 0x000fc60000000800 */
[----:B------:R-:W-:-:S04]  /*ac80*/  USEL UR4, UR4, 0x1, UP0 ;  /* 0x0000000104047887 */ /* 0x000fc80008000000 */
[----:B------:R-:W-:-:S04]  /*ac90*/  UIMAD UR42, UR4, UR42, URZ ;  /* 0x0000002a042a72a4 */ /* 0x000fc8000f8e023f */
[----:B-1----:R-:W-:Y:S08]  /*aca0*/  @!P0 BRA `(.L_x_230) ;  /* 0x00000000001c8947 */ /* 0x002ff00003800000 */
[----:B------:R-:W-:-:S04]  /*acb0*/  UIADD3 UR4, UP0, UR36, UR6, URZ ;  /* 0x0000000624047290 */ /* 0x000fc8000ff1e03f */
[----:B------:R-:W-:Y:S02]  /*acc0*/  UIADD3.X UR5, UR37, UR7, URZ, UP0, !UPT ;  /* 0x0000000725057290 */ /* 0x000fe400087fe43f */
[----:B------:R-:W-:-:S04]  /*acd0*/  IMAD.U32 R2, RZ, RZ, UR4 ;  /* 0x00000004ff027e24 */ /* 0x000fc8000f8e00ff */
[----:B------:R-:W-:-:S05]  /*ace0*/  IMAD.U32 R3, RZ, RZ, UR5 ;  /* 0x00000005ff037e24 */ /* 0x000fca000f8e00ff */
[----:B------:R-:W2:Y:S02]  /*acf0*/  LDG.E R2, desc[UR48][R2.64] ;  /* 0x0000003002027981 */ /* 0x000ea4000c1e1900 */
[----:B--2---:R-:W-:Y:S01]  /*ad00*/  R2UR UR42, R2 ;  /* 0x00000000022a72ca */ /* 0x004fe200000e0000 */
[----:B------:R-:W-:-:S14]  /*ad10*/  BRA `(.L_x_231) ;  /* 0x00000000002c7947 */ /* 0x000fdc0003800000 */
.L_x_230:
[----:B------:R-:W-:Y:S02]  /*ad20*/  ULDC.64 UR4, c[0x0][0xa08] ;  /* 0x0002820000047ab9 */ /* 0x000fe40000000a00 */
[----:B------:R-:W-:-:S04]  /*ad30*/  ISETP.NE.U32.AND P0, PT, RZ, UR4, PT ;  /* 0x00000004ff007c0c */ /* 0x000fc8000bf05070 */
[----:B------:R-:W-:-:S13]  /*ad40*/  ISETP.NE.AND.EX P0, PT, RZ, UR5, PT, P0 ;  /* 0x00000005ff007c0c */ /* 0x000fda000bf05300 */
[----:B------:R-:W-:Y:S05]  /*ad50*/  @!P0 BRA `(.L_x_231) ;  /* 0x00000000001c8947 */ /* 0x000fea0003800000 */
[----:B------:R-:W1:Y:S02]  /*ad60*/  LDC.64 R2, c[0x0][0xa08] ;  /* 0x00028200ff027b82 */ /* 0x000e640000000a00 */
[----:B-1----:R-:W-:-:S05]  /*ad70*/  IMAD.WIDE R2, R4, 0x4, R2 ;  /* 0x0000000404027825 */ /* 0x002fca00078e0202 */
[----:B------:R-:W2:Y:S04]  /*ad80*/  LDG.E R4, desc[UR48][R2.64] ;  /* 0x0000003002047981 */ /* 0x000ea8000c1e1900 */
[----:B------:R-:W3:Y:S01]  /*ad90*/  LDG.E R0, desc[UR48][R2.64+0x4] ;  /* 0x0000043002007981 */ /* 0x000ee2000c1e1900 */
[----:B--2---:R-:W-:Y:S02]  /*ada0*/  R2UR UR42, R4 ;  /* 0x00000000042a72ca */ /* 0x004fe400000e0000 */
[----:B---3--:R-:W-:-:S13]  /*adb0*/  R2UR UR4, R0 ;  /* 0x00000000000472ca */ /* 0x008fda00000e0000 */
[----:B------:R-:W-:-:S12]  /*adc0*/  UIADD3 UR42, -UR42, UR4, URZ ;  /* 0x000000042a2a7290 */ /* 0x000fd8000fffe13f */
.L_x_231:
[----:B------:R-:W-:Y:S01]  /*add0*/  UIADD3 UR42, -UR38, UR42, URZ ;  /* 0x0000002a262a7290 */ /* 0x000fe2000fffe13f */
[----:B------:R-:W-:Y:S03]  /*ade0*/  BSSY B7, `(.L_x_232) ;  /* 0x000041f000077945 */ /* 0x000fe60003800000 */
[----:B------:R-:W-:Y:S02]  /*adf0*/  UIADD3 UR4, UR42, 0x9f, URZ ;  /* 0x0000009f2a047890 */ /* 0x000fe4000fffe03f */
[----:B------:R-:W-:Y:S02]  /*ae00*/  ISETP.LT.AND P0, PT, RZ, UR42, PT ;  /* 0x0000002aff007c0c */ /* 0x000fe4000bf01270 */
[----:B------:R-:W-:-:S04]  /*ae10*/  UIMAD.WIDE UR4, UR4, 0x66666667, URZ ;  /* 0x66666667040478a5 */ /* 0x000fc8000f8e023f */
[----:B------:R-:W-:-:S04]  /*ae20*/  USHF.R.U32.HI UR43, URZ, 0x1f, UR5 ;  /* 0x0000001f3f2b7899 */ /* 0x000fc80008011605 */
[----:B------:R-:W-:-:S03]  /*ae30*/  ULEA.HI.SX32 UR43, UR5, UR43, 0x1a ;  /* 0x0000002b052b7291 */ /* 0x000fc6000f8fd23f */
[----:B------:R-:W-:Y:S09]  /*ae40*/  @P0 BRA `(.L_x_233) ;  /* 0x0000000000440947 */ /* 0x000ff20003800000 */
[----:B------:R-:W1:Y:S02]  /*ae50*/  S2R R0, SR_TID.X ;  /* 0x0000000000007919 */ /* 0x000e640000002100 */
[----:B-1----:R-:W-:-:S04]  /*ae60*/  LOP3.LUT R0, R0, 0x7f, RZ, 0xc0, !PT ;  /* 0x0000007f00007812 */ /* 0x002fc800078ec0ff */
[----:B------:R-:W-:-:S13]  /*ae70*/  ISETP.NE.AND P0, PT, R0, RZ, PT ;  /* 0x000000ff0000720c */ /* 0x000fda0003f05270 */
[----:B------:R-:W-:Y:S05]  /*ae80*/  @P0 BRA `(.L_x_234) ;  /* 0x0000004000500947 */ /* 0x000fea0003800000 */
[----:B0-----:R-:W0:Y:S01]  /*ae90*/  S2R R5, SR_LANEID ;  /* 0x0000000000057919 */ /* 0x001e220000000000 */
[----:B------:R-:W-:Y:S01]  /*aea0*/  VOTEU.ANY UR4, UPT, PT ;  /* 0x0000000000047886 */ /* 0x000fe200038e0100 */
[----:B------:R-:W1:Y:S01]  /*aeb0*/  LDC.64 R2, c[0x0][0xc60] ;  /* 0x00031800ff027b82 */ /* 0x000e620000000a00 */
[----:B------:R-:W0:Y:S02]  /*aec0*/  FLO.U32 R0, UR4 ;  /* 0x0000000400007d00 */ /* 0x000e2400080e0000 */
[----:B0-----:R-:W-:-:S06]  /*aed0*/  ISETP.EQ.U32.AND P0, PT, R0, R5, PT ;  /* 0x000000050000720c */ /* 0x001fcc0003f02070 */
[----:B------:R-:W1:Y:S07]  /*aee0*/  POPC R5, UR4 ;  /* 0x0000000400057d09 */ /* 0x000e6e0008000000 */
[----:B-1----:R-:W2:Y:S01]  /*aef0*/  @P0 ATOMG.E.ADD.STRONG.GPU PT, R3, desc[UR48][R2.64], R5 ;  /* 0x00000005020309a8 */ /* 0x002ea200081ee1f0 */
[----:B------:R-:W0:Y:S02]  /*af00*/  S2R R4, SR_LTMASK ;  /* 0x0000000000047919 */ /* 0x000e240000003900 */
[----:B0-----:R-:W-:-:S04]  /*af10*/  LOP3.LUT R4, R4, UR4, RZ, 0xc0, !PT ;  /* 0x0000000404047c12 */ /* 0x001fc8000f8ec0ff */
[----:B------:R-:W0:Y:S01]  /*af20*/  POPC R7, R4 ;  /* 0x0000000400077309 */ /* 0x000e220000000000 */
[----:B--2---:R-:W0:Y:S02]  /*af30*/  SHFL.IDX PT, R0, R3, R0, 0x1f ;  /* 0x00001f0003007589 */ /* 0x004e2400000e0000 */
[----:B0-----:R-:W-:Y:S01]  /*af40*/  IADD3 R16, R0, UR51, R7 ;  /* 0x0000003300107c10 */ /* 0x001fe2000fffe007 */
[----:B------:R-:W-:Y:S06]  /*af50*/  BRA `(.L_x_234) ;  /* 0x00000040001c7947 */ /* 0x000fec0003800000 */
.L_x_233:
[----:B------:R-:W-:Y:S01]  /*af60*/  VIADD R0, R22, 0xe000 ;  /* 0x0000e00016007836 */ /* 0x000fe20000000000 */
[----:B------:R-:W-:Y:S04]  /*af70*/  BSSY B6, `(.L_x_235) ;  /* 0x0000013000067945 */ /* 0x000fe80003800000 */
[----:B------:R-:W-:-:S13]  /*af80*/  LOP3.LUT P0, RZ, R0, 0x1bf, RZ, 0xc0, !PT ;  /* 0x000001bf00ff7812 */ /* 0x000fda000780c0ff */
[----:B------:R-:W-:Y:S05]  /*af90*/  @!P0 BRA `(.L_x_236) ;  /* 0x0000000000408947 */ /* 0x000fea0003800000 */
[----:B------:R-:W-:Y:S01]  /*afa0*/  MOV R2, 0x0 ;  /* 0x0000000000027802 */ /* 0x000fe20000000f00 */
[----:B------:R-:W-:Y:S01]  /*afb0*/  ULDC.64 UR6, c[0x4][0x98] ;  /* 0x0100260000067ab9 */ /* 0x000fe20000000a00 */
[----:B------:R-:W-:Y:S01]  /*afc0*/  ULDC.64 UR8, c[0x4][0xa0] ;  /* 0x0100280000087ab9 */ /* 0x000fe20000000a00 */
[----:B------:R-:W-:Y:S01]  /*afd0*/  ULDC.64 UR4, c[0x4][0x8] ;  /* 0x0100020000047ab9 */ /* 0x000fe20000000a00 */
[----:B------:R-:W-:Y:S01]  /*afe0*/  MOV R4, UR6 ;  /* 0x0000000600047c02 */ /* 0x000fe20008000f00 */
[----:B0-----:R-:W-:Y:S01]  /*aff0*/  IMAD.U32 R5, RZ, RZ, UR7 ;  /* 0x00000007ff057e24 */ /* 0x001fe2000f8e00ff */
        /* <DEDUP_REMOVED lines=10> */
.L_x_236:
[----:B------:R-:W-:Y:S05]  /*b0a0*/  BSYNC B6 ;  /* 0x0000000000067941 */ /* 0x000fea0003800000 */
.L_x_235:
[----:B------:R-:W2:Y:S01]  /*b0b0*/  LDL.LU R19, [R1+0xc] ;  /* 0x00000c0001137983 */ /* 0x000ea20000300800 */
[----:B------:R-:W-:Y:S01]  /*b0c0*/  VIADD R0, R22, 0x6000 ;  /* 0x0000600016007836 */ /* 0x000fe20000000000 */
[----:B------:R-:W-:Y:S04]  /*b0d0*/  BSSY B6, `(.L_x_237) ;  /* 0x0000016000067945 */ /* 0x000fe80003800000 */
[----:B------:R-:W-:Y:S02]  /*b0e0*/  LOP3.LUT P0, RZ, R0, 0x1bf, RZ, 0xc0, !PT ;  /* 0x000001bf00ff7812 */ /* 0x000fe4000780c0ff */
[----:B--2---:R-:W-:-:S11]  /*b0f0*/  LOP3.LUT R19, R19, 0xfffffffe, RZ, 0xc0, !PT ;  /* 0xfffffffe13137812 */ /* 0x004fd600078ec0ff */
[----:B------:R-:W-:-:S05]  /*b100*/  @P0 LOP3.LUT R19, R19, 0x1, RZ, 0xfc, !PT ;  /* 0x0000000113130812 */ /* 0x000fca00078efcff */
[----:B------:R1:W-:Y:S01]  /*b110*/  STL [R1+0xc], R19 ;  /* 0x00000c1301007387 */ /* 0x0003e20000100800 */
        /* <DEDUP_REMOVED lines=16> */
[----:B01----:R-:W-:Y:S05]  /*b220*/  CALL.ABS.NOINC R2 ;  /* 0x0000000002007343 */ /* 0x003fea0003c00000 */
.L_x_238:
[----:B------:R-:W-:Y:S05]  /*b230*/  BSYNC B6 ;  /* 0x0000000000067941 */ /* 0x000fea0003800000 */
.L_x_237:
        /* <DEDUP_REMOVED lines=20> */
.L_x_240:
[----:B------:R-:W-:Y:S05]  /*b380*/  BSYNC B6 ;  /* 0x0000000000067941 */ /* 0x000fea0003800000 */
.L_x_239:
[----:B------:R-:W-:Y:S01]  /*b390*/  IMAD.MOV.U32 R23, RZ, RZ, R19 ;  /* 0x000000ffff177224 */ /* 0x000fe200078e0013 */
        /* <DEDUP_REMOVED lines=19> */
.L_x_242:
[----:B------:R-:W-:Y:S05]  /*b4d0*/  BSYNC B6 ;  /* 0x0000000000067941 */ /* 0x000fea0003800000 */
.L_x_241:
[----:B------:R2:W3:Y:S01]  /*b4e0*/  LDL R20, [R1] ;  /* 0x0000000001147983 */ /* 0x0004e20000100800 */
[----:B------:R-:W-:Y:S01]  /*b4f0*/  ULDC.64 UR4, c[0x0][0x9f8] ;  /* 0x00027e0000047ab9 */ /* 0x000fe20000000a00 */
[----:B-1----:R-:W1:Y:S01]  /*b500*/  LDC R19, c[0x0][0x430] ;  /* 0x00010c00ff137b82 */ /* 0x002e620000000800 */
[----:B------:R-:W-:-:S04]  /*b510*/  UISETP.NE.U32.AND UP0, UPT, UR4, URZ, UPT ;  /* 0x0000003f0400728c */ /* 0x000fc8000bf05070 */
[----:B------:R-:W-:-:S06]  /*b520*/  UISETP.NE.AND.EX UP0, UPT, UR5, URZ, UPT, UP0 ;  /* 0x0000003f0500728c */ /* 0x000fcc000bf05300 */
[----:B------:R-:W-:-:S05]  /*b530*/  PLOP3.LUT P0, PT, PT, PT, UP0, 0x80, 0x0 ;  /* 0x000000000000781c */ /* 0x000fca0003f0f008 */
[----:B------:R-:W-:-:S04]  /*b540*/  @UP0 UIADD3 UR4, UP1, UR36, UR4, URZ ;  /* 0x0000000424040290 */ /* 0x000fc8000ff3e03f */
[----:B------:R-:W-:Y:S02]  /*b550*/  @UP0 UIADD3.X UR5, UR37, UR5, URZ, UP1, !UPT ;  /* 0x0000000525050290 */ /* 0x000fe40008ffe43f */
[----:B------:R-:W-:-:S04]  /*b560*/  IMAD.U32 R2, RZ, RZ, UR4 ;  /* 0x00000004ff027e24 */ /* 0x000fc8000f8e00ff */
[----:B------:R-:W-:-:S05]  /*b570*/  MOV R3, UR5 ;  /* 0x0000000500037c02 */ /* 0x000fca0008000f00 */
[----:B---3--:R-:W3:Y:S01]  /*b580*/  @P0 LDG.E R20, desc[UR48][R2.64] ;  /* 0x0000003002140981 */ /* 0x008ee2000c1e1900 */
[----:B-1----:R-:W-:Y:S01]  /*b590*/  ISETP.NE.AND P2, PT, R19, 0x1, PT ;  /* 0x000000011300780c */ /* 0x002fe20003f45270 */
[----:B------:R-:W-:Y:S01]  /*b5a0*/  UMOV UR4, 0xffffffff ;  /* 0xffffffff00047882 */ /* 0x000fe20000000000 */
[----:B------:R-:W-:-:S11]  /*b5b0*/  LOP3.LUT R23, R23, 0xfffffff7, RZ, 0xc0, !PT ;  /* 0xfffffff717177812 */ /* 0x000fd600078ec0ff */
[----:B------:R-:W-:Y:S01]  /*b5c0*/  @P2 LOP3.LUT R23, R23, 0x8, RZ, 0xfc, !PT ;  /* 0x0000000817172812 */ /* 0x000fe200078efcff */
[----:B---3--:R2:W-:Y:S04]  /*b5d0*/  @P0 STL [R1], R20 ;  /* 0x0000001401000387 */ /* 0x0085e80000100800 */
[----:B------:R2:W-:Y:S01]  /*b5e0*/  STL [R1+0xc], R23 ;  /* 0x00000c1701007387 */ /* 0x0005e20000100800 */
[----:B------:R-:W-:Y:S05]  /*b5f0*/  BRA.DIV UR4, `(.L_x_243) ;  /* 0x0000004a045c7947 */ /* 0x000fea000b800000 */
.L_x_323:
[----:B------:R-:W1:Y:S01]  /*b600*/  S2R R0, SR_TID.X ;  /* 0x0000000000007919 */ /* 0x000e620000002100 */
[----:B------:R-:W-:Y:S01]  /*b610*/  UMOV UR4, 0xa0 ;  /* 0x000000a000047882 */ /* 0x000fe20000000000 */
[----:B0-----:R-:W0:Y:S01]  /*b620*/  @P2 LDC R5, c[0x0][0x434] ;  /* 0x00010d00ff052b82 */ /* 0x001e220000000800 */
[----:B------:R-:W-:Y:S01]  /*b630*/  UIMAD UR4, UR43, UR4, -0xa0 ;  /* 0xffffff602b0474a4 */ /* 0x000fe2000f8e0204 */
[----:B------:R-:W3:Y:S01]  /*b640*/  S2R R9, SR_TID.X ;  /* 0x0000000000097919 */ /* 0x000ee20000002100 */
[----:B------:R-:W-:Y:S01]  /*b650*/  SHF.R.S32.HI R14, RZ, 0x1f, R20 ;  /* 0x0000001fff0e7819 */ /* 0x000fe20000011414 */
[----:B------:R-:W-:Y:S01]  /*b660*/  IMAD.MOV.U32 R13, RZ, RZ, R23 ;  /* 0x000000ffff0d7224 */ /* 0x000fe200078e0017 */
[----:B------:R-:W4:Y:S03]  /*b670*/  S2R R12, SR_TID.X ;  /* 0x00000000000c7919 */ /* 0x000f260000002100 */
[----:B------:R0:W-:Y:S01]  /*b680*/  STL [R1+0x10], R14 ;  /* 0x0000100e01007387 */ /* 0x0001e20000100800 */
[C---:B-1----:R-:W-:Y:S01]  /*b690*/  LOP3.LUT R2, R0.reuse, 0x7f, RZ, 0xc0, !PT ;  /* 0x0000007f00027812 */ /* 0x042fe200078ec0ff */
[----:B------:R-:W-:-:S03]  /*b6a0*/  IMAD.SHL.U32 R0, R0, 0x20, RZ ;  /* 0x0000002000007824 */ /* 0x000fc600078e00ff */
[----:B------:R-:W-:Y:S02]  /*b6b0*/  SHF.R.U32.HI R2, RZ, 0x2, R2 ;  /* 0x00000002ff027819 */ /* 0x000fe40000011602 */
[----:B---3--:R-:W-:Y:S02]  /*b6c0*/  LOP3.LUT R9, R9, 0x7f, RZ, 0xc0, !PT ;  /* 0x0000007f09097812 */ /* 0x008fe400078ec0ff */
[----:B------:R-:W-:Y:S01]  /*b6d0*/  LOP3.LUT R0, R2, 0x60, R0, 0xf8, !PT ;  /* 0x0000006002007812 */ /* 0x000fe200078ef800 */
[----:B----4-:R-:W-:Y:S01]  /*b6e0*/  IMAD.SHL.U32 R12, R12, 0x20, RZ ;  /* 0x000000200c0c7824 */ /* 0x010fe200078e00ff */
[----:B------:R-:W-:-:S03]  /*b6f0*/  SHF.R.U32.HI R9, RZ, 0x2, R9 ;  /* 0x00000002ff097819 */ /* 0x000fc60000011609 */
[----:B------:R-:W-:Y:S01]  /*b700*/  VIADD R8, R0, UR4 ;  /* 0x0000000400087c36 */ /* 0x000fe20008000000 */
[----:B------:R-:W-:Y:S01]  /*b710*/  LOP3.LUT R12, R9, 0x60, R12, 0xf8, !PT ;  /* 0x00000060090c7812 */ /* 0x000fe200078ef80c */
[----:B------:R-:W1:Y:S03]  /*b720*/  @P2 LDC R0, c[0x0][0x438] ;  /* 0x00010e00ff002b82 */ /* 0x000e660000000800 */
[C---:B------:R-:W-:Y:S01]  /*b730*/  ISETP.GE.AND P1, PT, R8.reuse, UR42, PT ;  /* 0x0000002a08007c0c */ /* 0x040fe2000bf26270 */
[----:B------:R-:W-:Y:S01]  /*b740*/  VIADD R8, R8, UR38 ;  /* 0x0000002608087c36 */ /* 0x000fe20008000000 */
[----:B------:R-:W-:-:S03]  /*b750*/  LOP3.LUT R12, R12, 0x80, RZ, 0xfc, !PT ;  /* 0x000000800c0c7812 */ /* 0x000fc600078efcff */
[----:B0-----:R-:W-:Y:S01]  /*b760*/  @P2 IMAD.HI.U32 R5, R8, R5, RZ ;  /* 0x0000000508052227 */ /* 0x001fe200078e00ff */
[----:B------:R-:W-:-:S07]  /*b770*/  MOV R6, R8 ;  /* 0x0000000800067202 */ /* 0x000fce0000000f00 */
[----:B------:R-:W0:Y:S01]  /*b780*/  @!P1 LDC.64 R2, c[0x0][0x428] ;  /* 0x00010a00ff029b82 */ /* 0x000e220000000a00 */
[----:B-1----:R-:W-:-:S07]  /*b790*/  @P2 SHF.R.U32.HI R6, RZ, R0, R5 ;  /* 0x00000000ff062219 */ /* 0x002fce0000011605 */
[----:B------:R-:W1:Y:S01]  /*b7a0*/  @!P1 LDC.64 R4, c[0x0][0x418] ;  /* 0x00010600ff049b82 */ /* 0x000e620000000a00 */
[----:B------:R-:W-:Y:S01]  /*b7b0*/  @!P1 SHF.R.S32.HI R7, RZ, 0x1f, R6 ;  /* 0x0000001fff079819 */ /* 0x000fe20000011406 */
[----:B0-----:R-:W-:-:S04]  /*b7c0*/  @!P1 IMAD R0, R14, R2, RZ ;  /* 0x000000020e009224 */ /* 0x001fc800078e02ff */
[C---:B------:R-:W-:Y:S02]  /*b7d0*/  @!P1 IMAD R0, R20.reuse, R3, R0 ;  /* 0x0000000314009224 */ /* 0x040fe400078e0200 */
[----:B------:R-:W-:-:S04]  /*b7e0*/  @!P1 IMAD.WIDE.U32 R2, R20, R2, R6 ;  /* 0x0000000214029225 */ /* 0x000fc800078e0006 */
[----:B------:R-:W-:Y:S01]  /*b7f0*/  @!P1 IMAD.IADD R0, R3, 0x1, R0 ;  /* 0x0000000103009824 */ /* 0x000fe200078e0200 */
[C---:B-1----:R-:W-:Y:S01]  /*b800*/  @!P1 LEA R10, P0, R2.reuse, R4, 0x2 ;  /* 0x00000004020a9211 */ /* 0x042fe200078010ff */
[----:B------:R-:W0:Y:S03]  /*b810*/  @P2 LDC R3, c[0x0][0x434] ;  /* 0x00010d00ff032b82 */ /* 0x000e260000000800 */
[----:B------:R-:W-:Y:S01]  /*b820*/  @!P1 LEA.HI.X R11, R2, R5, R0, 0x2, P0 ;  /* 0x00000005020b9211 */ /* 0x000fe200000f1400 */
[----:B------:R-:W-:Y:S02]  /*b830*/  VIADD R0, R12, UR4 ;  /* 0x000000040c007c36 */ /* 0x000fe40008000000 */
[----:B------:R-:W-:Y:S02]  /*b840*/  IMAD.MOV R6, RZ, RZ, -R6 ;  /* 0x000000ffff067224 */ /* 0x000fe400078e0a06 */
[----:B------:R-:W1:Y:S01]  /*b850*/  @P2 LDC R2, c[0x0][0x438] ;  /* 0x00010e00ff022b82 */ /* 0x000e620000000800 */
[C---:B------:R-:W-:Y:S01]  /*b860*/  ISETP.GE.AND P0, PT, R0.reuse, UR42, PT ;  /* 0x0000002a00007c0c */ /* 0x040fe2000bf06270 */
[----:B------:R-:W-:-:S02]  /*b870*/  VIADD R0, R0, UR38 ;  /* 0x0000002600007c36 */ /* 0x000fc40008000000 */
[----:B------:R-:W-:Y:S01]  /*b880*/  IMAD.MOV.U32 R5, RZ, RZ, RZ ;  /* 0x000000ffff057224 */ /* 0x000fe200078e00ff */
[----:B------:R-:W-:Y:S02]  /*b890*/  ISETP.GT.U32.OR P0, PT, R12, 0x9f, P0 ;  /* 0x0000009f0c00780c */ /* 0x000fe40000704470 */
[----:B------:R-:W-:Y:S01]  /*b8a0*/  MOV R4, R0 ;  /* 0x0000000000047202 */ /* 0x000fe20000000f00 */
[----:B------:R-:W-:Y:S02]  /*b8b0*/  IMAD R6, R19, R6, R8 ;  /* 0x0000000613067224 */ /* 0x000fe400078e0208 */
[----:B------:R-:W5:Y:S01]  /*b8c0*/  @!P1 LDG.E R5, desc[UR48][R10.64] ;  /* 0x000000300a059981 */ /* 0x000f62000c1e1900 */
[----:B0-----:R-:W-:-:S05]  /*b8d0*/  @P2 IMAD.HI.U32 R3, R0, R3, RZ ;  /* 0x0000000300032227 */ /* 0x001fca00078e00ff */
[----:B-1----:R-:W-:Y:S02]  /*b8e0*/  @P2 SHF.R.U32.HI R4, RZ, R2, R3 ;  /* 0x00000002ff042219 */ /* 0x002fe40000011603 */
[----:B------:R-:W0:Y:S02]  /*b8f0*/  @!P0 LDC.64 R2, c[0x0][0x428] ;  /* 0x00010a00ff028b82 */ /* 0x000e240000000a00 */
[--C-:B------:R-:W-:Y:S01]  /*b900*/  @!P0 SHF.R.S32.HI R9, RZ, 0x1f, R4.reuse ;  /* 0x0000001fff098819 */ /* 0x100fe20000011404 */
[----:B------:R-:W-:Y:S02]  /*b910*/  @!P0 IMAD.MOV.U32 R8, RZ, RZ, R4 ;  /* 0x000000ffff088224 */ /* 0x000fe400078e0004 */
[-C--:B0-----:R-:W-:Y:S02]  /*b920*/  @!P0 IMAD R7, R14, R2.reuse, RZ ;  /* 0x000000020e078224 */ /* 0x081fe400078e02ff */
[----:B------:R-:W-:-:S04]  /*b930*/  @!P0 IMAD.WIDE.U32 R8, R20, R2, R8 ;  /* 0x0000000214088225 */ /* 0x000fc800078e0008 */
[----:B------:R-:W-:Y:S02]  /*b940*/  @!P0 IMAD R7, R20, R3, R7 ;  /* 0x0000000314078224 */ /* 0x000fe400078e0207 */
[----:B------:R-:W0:Y:S02]  /*b950*/  @!P0 LDC.64 R2, c[0x0][0x418] ;  /* 0x00010600ff028b82 */ /* 0x000e240000000a00 */
[----:B------:R-:W-:Y:S01]  /*b960*/  @!P0 IMAD.IADD R7, R7, 0x1, R9 ;  /* 0x0000000107078824 */ /* 0x000fe200078e0209 */
[----:B------:R-:W-:Y:S02]  /*b970*/  LOP3.LUT R13, R13, 0xfffffffd, RZ, 0xc0, !PT ;  /* 0xfffffffd0d0d7812 */ /* 0x000fe400078ec0ff */
[----:B0-----:R-:W-:-:S04]  /*b980*/  @!P0 LEA R2, P1, R8, R2, 0x2 ;  /* 0x0000000208028211 */ /* 0x001fc800078210ff */
[----:B------:R-:W-:Y:S02]  /*b990*/  @!P0 LEA.HI.X R3, R8, R3, R7, 0x2, P1 ;  /* 0x0000000308038211 */ /* 0x000fe400008f1407 */
[----:B------:R-:W-:-:S06]  /*b9a0*/  MOV R8, RZ ;  /* 0x000000ff00087202 */ /* 0x000fcc0000000f00 */
[----:B------:R0:W5:Y:S01]  /*b9b0*/  @!P0 LDG.E R8, desc[UR48][R2.64] ;  /* 0x0000003002088981 */ /* 0x000162000c1e1900 */
[----:B------:R-:W-:Y:S01]  /*b9c0*/  ISETP.GT.U32.AND P0, PT, R12, 0x9f, PT ;  /* 0x0000009f0c00780c */ /* 0x000fe20003f04070 */
[----:B0-----:R-:W-:-:S05]  /*b9d0*/  IMAD.U32 R3, RZ, RZ, UR46 ;  /* 0x0000002eff037e24 */ /* 0x001fca000f8e00ff */
[----:B------:R-:W-:-:S07]  /*b9e0*/  ISETP.NE.AND P2, PT, R3, 0x3, PT ;  /* 0x000000030300780c */ /* 0x000fce0003f45270 */
[----:B------:R-:W-:Y:S01]  /*b9f0*/  @P0 LOP3.LUT R13, R13, 0x2, RZ, 0xfc, !PT ;  /* 0x000000020d0d0812 */ /* 0x000fe200078efcff */
[----:B------:R-:W-:-:S03]  /*ba00*/  IMAD.MOV R7, RZ, RZ, -R4 ;  /* 0x000000ffff077224 */ /* 0x000fc600078e0a04 */
[----:B------:R-:W-:Y:S01]  /*ba10*/  LOP3.LUT R13, R13, 0xfffffffb, RZ, 0xc0, !PT ;  /* 0xfffffffb0d0d7812 */ /* 0x000fe200078ec0ff */
[----:B------:R-:W-:Y:S01]  /*ba20*/  IMAD R2, R19, R7, R0 ;  /* 0x0000000713027224 */ /* 0x000fe200078e0200 */
[----:B------:R-:W-:Y:S02]  /*ba30*/  SHF.R.S32.HI R0, RZ, 0x1f, R18 ;  /* 0x0000001fff007819 */ /* 0x000fe40000011412 */
[----:B------:R-:W-:-:S03]  /*ba40*/  @P2 LOP3.LUT R13, R13, 0x4, RZ, 0xfc, !PT ;  /* 0x000000040d0d2812 */ /* 0x000fc600078efcff */
[----:B------:R0:W-:Y:S04]  /*ba50*/  STL [R1+0x8], R0 ;  /* 0x0000080001007387 */ /* 0x0001e80000100800 */
[----:B------:R0:W-:Y:S01]  /*ba60*/  STL [R1+0xc], R13 ;  /* 0x00000c0d01007387 */ /* 0x0001e20000100800 */
[----:B------:R-:W-:-:S04]  /*ba70*/  IMAD.U32 R12, RZ, RZ, UR43 ;  /* 0x0000002bff0c7e24 */ /* 0x000fc8000f8e00ff */
[----:B------:R-:W-:Y:S01]  /*ba80*/  VIADD R12, R12, 0xffffffff ;  /* 0xffffffff0c0c7836 */ /* 0x000fe20000000000 */
[----:B------:R-:W-:Y:S06]  /*ba90*/  @!P2 BRA `(.L_x_244) ;  /* 0x000000000004a947 */ /* 0x000fec0003800000 */
[----:B------:R-:W-:Y:S01]  /*baa0*/  BPT.TRAP 0x1 ;  /* 0x000000040000795c */ /* 0x000fe20000300000 */
.L_x_244:
[----:B0-----:R-:W3:Y:S01]  /*bab0*/  LDL R0, [R1+0x4] ;  /* 0x0000040001007983 */ /* 0x001ee20000100800 */
[----:B------:R-:W-:Y:S01]  /*bac0*/  LEA R4, R28, R22, 0x3 ;  /* 0x000000161c047211 */ /* 0x000fe200078e18ff */
[----:B------:R-:W-:Y:S01]  /*bad0*/  BSSY B0, `(.L_x_245) ;  /* 0x0000006000007945 */ /* 0x000fe20003800000 */
[----:B------:R-:W-:Y:S02]  /*bae0*/  SHF.R.S32.HI R27, RZ, 0x1f, R6 ;  /* 0x0000001fff1b7819 */ /* 0x000fe40000011406 */
[----:B---3--:R-:W-:-:S04]  /*baf0*/  SHF.L.U32 R0, R0, 0x1f, RZ ;  /* 0x0000001f00007819 */ /* 0x008fc800000006ff */
[----:B------:R-:W0:Y:S01]  /*bb00*/  SYNCS.PHASECHK.TRANS64.TRYWAIT P0, [R4+URZ+0x13280], R0 ;  /* 0x01328000040075a7 */ /* 0x000e22000800017f */
[----:B------:R1:W-:Y:S02]  /*bb10*/  STL [R1+0x24], R0 ;  /* 0x0000240001007387 */ /* 0x0003e40000100800 */
[----:B01----:R-:W-:Y:S05]  /*bb20*/  @!P0 BRA `(.L_x_246) ;  /* 0x00000044003c8947 */ /* 0x003fea0003800000 */
.L_x_324:
[----:B------:R-:W-:Y:S05]  /*bb30*/  BSYNC B0 ;  /* 0x0000000000007941 */ /* 0x000fea0003800000 */
.L_x_245:
[----:B------:R-:W3:Y:S01]  /*bb40*/  LDL.LU R7, [R1+0xc] ;  /* 0x00000c0001077983 */ /* 0x000ee20000300800 */
[----:B------:R-:W1:Y:S01]  /*bb50*/  LDC R9, c[0x0][0x2f4] ;  /* 0x0000bd00ff097b82 */ /* 0x000e620000000800 */
[----:B------:R-:W-:Y:S01]  /*bb60*/  ULDC.64 UR4, c[0x0][0x328] ;  /* 0x0000ca0000047ab9 */ /* 0x000fe20000000a00 */
[----:B------:R-:W2:Y:S01]  /*bb70*/  S2R R14, SR_TID.X ;  /* 0x00000000000e7919 */ /* 0x000ea20000002100 */
[----:B-----5:R-:W-:Y:S01]  /*bb80*/  SHF.R.S32.HI R29, RZ, 0x1f, R5 ;  /* 0x0000001fff1d7819 */ /* 0x020fe20000011405 */
[----:B------:R-:W-:Y:S01]  /*bb90*/  ULDC.64 UR6, c[0x0][0x338] ;  /* 0x0000ce0000067ab9 */ /* 0x000fe20000000a00 */
[----:B------:R-:W-:Y:S01]  /*bba0*/  ULDC.64 UR8, c[0x0][0x330] ;  /* 0x0000cc0000087ab9 */ /* 0x000fe20000000a00 */
[----:B------:R-:W4:Y:S01]  /*bbb0*/  LDL R3, [R1+0x8] ;  /* 0x0000080001037983 */ /* 0x000f220000100800 */
[----:B0-----:R-:W-:Y:S01]  /*bbc0*/  IMAD R0, R27, UR4, RZ ;  /* 0x000000041b007c24 */ /* 0x001fe2000f8e02ff */
[----:B------:R-:W-:Y:S01]  /*bbd0*/  ULDC.64 UR10, c[0x0][0x318] ;  /* 0x0000c600000a7ab9 */ /* 0x000fe20000000a00 */
[C---:B------:R-:W-:Y:S01]  /*bbe0*/  IMAD.WIDE.U32 R10, R6.reuse, UR4, RZ ;  /* 0x00000004060a7c25 */ /* 0x040fe2000f8e00ff */
[----:B------:R-:W4:Y:S03]  /*bbf0*/  LDL R13, [R1+0x18] ;  /* 0x00001800010d7983 */ /* 0x000f260000100800 */
[----:B------:R-:W-:-:S04]  /*bc00*/  IMAD R0, R6, UR5, R0 ;  /* 0x0000000506007c24 */ /* 0x000fc8000f8e0200 */
[----:B------:R-:W-:Y:S02]  /*bc10*/  IMAD.IADD R11, R11, 0x1, R0 ;  /* 0x000000010b0b7824 */ /* 0x000fe400078e0200 */
[----:B------:R-:W-:Y:S02]  /*bc20*/  IMAD R0, R29, UR6, RZ ;  /* 0x000000061d007c24 */ /* 0x000fe4000f8e02ff */
[----:B------:R-:W-:-:S04]  /*bc30*/  IMAD.WIDE.U32 R10, R5, UR6, R10 ;  /* 0x00000006050a7c25 */ /* 0x000fc8000f8e000a */
[----:B------:R-:W-:-:S04]  /*bc40*/  IMAD R0, R5, UR7, R0 ;  /* 0x0000000705007c24 */ /* 0x000fc8000f8e0200 */
[----:B------:R-:W-:Y:S02]  /*bc50*/  IMAD.IADD R11, R11, 0x1, R0 ;  /* 0x000000010b0b7824 */ /* 0x000fe400078e0200 */
[----:B--2---:R-:W-:-:S05]  /*bc60*/  IMAD.SHL.U32 R20, R14, 0x10, RZ ;  /* 0x000000100e147824 */ /* 0x004fca00078e00ff */
[----:B------:R-:W-:-:S04]  /*bc70*/  LOP3.LUT R20, R20, 0x30, RZ, 0xc0, !PT ;  /* 0x0000003014147812 */ /* 0x000fc800078ec0ff */
[-C--:B-1----:R-:W-:Y:S01]  /*bc80*/  ISETP.GE.AND P1, PT, R20, R9.reuse, PT ;  /* 0x000000091400720c */ /* 0x082fe20003f26270 */
[----:B------:R-:W-:Y:S01]  /*bc90*/  IMAD.WIDE.U32 R10, R18, UR8, R10 ;  /* 0x00000008120a7c25 */ /* 0x000fe2000f8e000a */
[----:B------:R-:W-:Y:S02]  /*bca0*/  SHF.R.S32.HI R26, RZ, 0x1f, R2 ;  /* 0x0000001fff1a7819 */ /* 0x000fe40000011402 */
[----:B------:R-:W-:-:S03]  /*bcb0*/  ISETP.GE.AND P0, PT, R20, R9, PT ;  /* 0x000000091400720c */ /* 0x000fc60003f06270 */
[----:B------:R-:W-:Y:S01]  /*bcc0*/  IMAD R9, R26, UR4, RZ ;  /* 0x000000041a097c24 */ /* 0x000fe2000f8e02ff */
[----:B------:R-:W-:-:S03]  /*bcd0*/  SHF.R.S32.HI R25, RZ, 0x1f, R8 ;  /* 0x0000001fff197819 */ /* 0x000fc60000011408 */
[----:B------:R-:W-:Y:S01]  /*bce0*/  IMAD R9, R2, UR5, R9 ;  /* 0x0000000502097c24 */ /* 0x000fe2000f8e0209 */
[----:B------:R-:W-:-:S04]  /*bcf0*/  LOP3.LUT R14, R14, 0x7f, RZ, 0xc0, !PT ;  /* 0x0000007f0e0e7812 */ /* 0x000fc800078ec0ff */
[----:B------:R-:W-:Y:S02]  /*bd00*/  SHF.R.U32.HI R14, RZ, 0x2, R14 ;  /* 0x00000002ff0e7819 */ /* 0x000fe4000001160e */
[----:B---3--:R-:W-:-:S04]  /*bd10*/  LOP3.LUT R7, R7, 0xfffffffe, RZ, 0xc0, !PT ;  /* 0xfffffffe07077812 */ /* 0x008fc800078ec0ff */
[----:B------:R-:W-:Y:S01]  /*bd20*/  @P1 LOP3.LUT R7, R7, 0x1, RZ, 0xfc, !PT ;  /* 0x0000000107071812 */ /* 0x000fe200078efcff */
[----:B----4-:R-:W-:Y:S01]  /*bd30*/  IMAD R0, R3, UR8, RZ ;  /* 0x0000000803007c24 */ /* 0x010fe2000f8e02ff */
[----:B------:R-:W-:-:S03]  /*bd40*/  IADD3 R3, P1, R10, UR10, RZ ;  /* 0x0000000a0a037c10 */ /* 0x000fc6000ff3e0ff */
[----:B------:R-:W-:Y:S01]  /*bd50*/  IMAD R0, R18, UR9, R0 ;  /* 0x0000000912007c24 */ /* 0x000fe2000f8e0200 */
[----:B------:R0:W-:Y:S04]  /*bd60*/  STL [R1+0xc], R7 ;  /* 0x00000c0701007387 */ /* 0x0001e80000100800 */
[----:B0-----:R-:W-:Y:S01]  /*bd70*/  IADD3.X R7, R11, UR11, R0, P1, !PT ;  /* 0x0000000b0b077c10 */ /* 0x001fe20008ffe400 */
[----:B------:R-:W-:-:S04]  /*bd80*/  IMAD.WIDE.U32 R10, R2, UR4, RZ ;  /* 0x00000004020a7c25 */ /* 0x000fc8000f8e00ff */
[----:B------:R-:W-:Y:S02]  /*bd90*/  IMAD.IADD R11, R11, 0x1, R9 ;  /* 0x000000010b0b7824 */ /* 0x000fe400078e0209 */
[----:B------:R-:W-:Y:S02]  /*bda0*/  IMAD R9, R25, UR6, RZ ;  /* 0x0000000619097c24 */ /* 0x000fe4000f8e02ff */
[----:B------:R-:W-:-:S04]  /*bdb0*/  IMAD.WIDE.U32 R10, R8, UR6, R10 ;  /* 0x00000006080a7c25 */ /* 0x000fc8000f8e000a */
[----:B------:R-:W-:-:S05]  /*bdc0*/  IMAD R9, R8, UR7, R9 ;  /* 0x0000000708097c24 */ /* 0x000fca000f8e0209 */
[----:B------:R-:W-:Y:S01]  /*bdd0*/  IADD3 R11, R11, R9, RZ ;  /* 0x000000090b0b7210 */ /* 0x000fe20007ffe0ff */
[----:B------:R-:W-:Y:S02]  /*bde0*/  IMAD.MOV.U32 R9, RZ, RZ, -0xa0 ;  /* 0xffffff60ff097424 */ /* 0x000fe400078e00ff */
[----:B------:R-:W-:-:S04]  /*bdf0*/  IMAD.WIDE.U32 R10, R18, UR8, R10 ;  /* 0x00000008120a7c25 */ /* 0x000fc8000f8e000a */
[----:B------:R-:W-:Y:S01]  /*be00*/  IMAD R9, R12, R9, UR42 ;  /* 0x0000002a0c097e24 */ /* 0x000fe2000f8e0209 */
[----:B------:R-:W-:Y:S01]  /*be10*/  IADD3 R24, P1, R10, UR10, RZ ;  /* 0x0000000a0a187c10 */ /* 0x000fe2000ff3e0ff */
[----:B------:R-:W-:Y:S02]  /*be20*/  UMOV UR4, 0xffffffff ;  /* 0xffffffff00047882 */ /* 0x000fe40000000000 */
[----:B------:R-:W-:Y:S01]  /*be30*/  IMAD.IADD R9, R9, 0x1, -R14 ;  /* 0x0000000109097824 */ /* 0x000fe200078e0a0e */
[----:B------:R-:W-:Y:S01]  /*be40*/  IADD3.X R23, R0, UR11, R11, P1, !PT ;  /* 0x0000000b00177c10 */ /* 0x000fe20008ffe40b */
[----:B------:R-:W-:-:S03]  /*be50*/  IMAD R19, R28, 0x2800, R13 ;  /* 0x000028001c137824 */ /* 0x000fc600078e020d */
[----:B------:R-:W-:Y:S01]  /*be60*/  ISETP.GE.AND P5, PT, R9, 0x1, PT ;  /* 0x000000010900780c */ /* 0x000fe20003fa6270 */
[----:B------:R-:W-:-:S12]  /*be70*/  BRA.DIV UR4, `(.L_x_247) ;  /* 0x0000004204807947 */ /* 0x000fd8000b800000 */
[----:B------:R-:W2:Y:S01]  /*be80*/  LDL.LU R14, [R1+0xc] ;  /* 0x00000c00010e7983 */ /* 0x000ea20000300800 */
[----:B------:R-:W0:Y:S03]  /*be90*/  S2R R11, SR_TID.X ;  /* 0x00000000000b7919 */ /* 0x000e260000002100 */
[----:B------:R-:W1:Y:S04]  /*bea0*/  SHFL.IDX PT, R10, R3, RZ, 0x1c1f ;  /* 0x001c1fff030a7589 */ /* 0x000e6800000e0000 */
[----:B------:R-:W3:Y:S01]  /*beb0*/  SHFL.IDX PT, R0, R7, RZ, 0x1c1f ;  /* 0x001c1fff07007589 */ /* 0x000ee200000e0000 */
[----:B0-----:R-:W-:-:S05]  /*bec0*/  IMAD.SHL.U32 R15, R11, 0x10, RZ ;  /* 0x000000100b0f7824 */ /* 0x001fca00078e00ff */
[----:B------:R-:W-:-:S04]  /*bed0*/  LOP3.LUT R15, R15, 0x30, RZ, 0xc0, !PT ;  /* 0x000000300f0f7812 */ /* 0x000fc800078ec0ff */
[----:B-1----:R-:W-:-:S05]  /*bee0*/  IADD3 R10, P1, R15, R10, RZ ;  /* 0x0000000a0f0a7210 */ /* 0x002fca0007f3e0ff */
[----:B---3--:R-:W-:Y:S01]  /*bef0*/  IMAD.X R11, RZ, RZ, R0, P1 ;  /* 0x000000ffff0b7224 */ /* 0x008fe200008e0600 */
[----:B------:R-:W-:Y:S01]  /*bf00*/  ISETP.LT.OR P1, PT, R9, 0x1, P0 ;  /* 0x000000010900780c */ /* 0x000fe20000721670 */
[----:B------:R-:W0:Y:S01]  /*bf10*/  SHFL.IDX PT, R12, R3, 0x1, 0x1c1f ;  /* 0x003c1f00030c7f89 */ /* 0x000e2200000e0000 */
[----:B------:R-:W-:-:S11]  /*bf20*/  IADD3 R0, R22, R19, RZ ;  /* 0x0000001316007210 */ /* 0x000fd60007ffe0ff */
[----:B------:R1:W-:Y:S04]  /*bf30*/  LDGSTS.E.BYPASS.LTC128B.128 [R0+0x6000], desc[UR48][R10.64], !P1 ;  /* 0x060000000a007fae */ /* 0x0003e8000c901d70 */
[----:B-1----:R-:W1:Y:S01]  /*bf40*/  SHFL.IDX PT, R10, R7, 0x1, 0x1c1f ;  /* 0x003c1f00070a7f89 */ /* 0x002e6200000e0000 */
[----:B0-----:R-:W-:-:S05]  /*bf50*/  IADD3 R12, P1, R15, R12, RZ ;  /* 0x0000000c0f0c7210 */ /* 0x001fca0007f3e0ff */
[----:B-1----:R-:W-:Y:S01]  /*bf60*/  IMAD.X R13, RZ, RZ, R10, P1 ;  /* 0x000000ffff0d7224 */ /* 0x002fe200008e060a */
[----:B------:R-:W-:Y:S01]  /*bf70*/  ISETP.LT.OR P1, PT, R9, 0x21, P0 ;  /* 0x000000210900780c */ /* 0x000fe20000721670 */
[----:B------:R-:W-:-:S12]  /*bf80*/  SHFL.IDX PT, R10, R7, 0x2, 0x1c1f ;  /* 0x005c1f00070a7f89 */ /* 0x000fd800000e0000 */
[----:B------:R0:W-:Y:S04]  /*bf90*/  LDGSTS.E.BYPASS.LTC128B.128 [R0+0x6800], desc[UR48][R12.64], !P1 ;  /* 0x068000000c007fae */ /* 0x0001e8000c901d70 */
[----:B0-----:R-:W0:Y:S04]  /*bfa0*/  SHFL.IDX PT, R12, R3, 0x2, 0x1c1f ;  /* 0x005c1f00030c7f89 */ /* 0x001e2800000e0000 */
[----:B------:R-:W1:Y:S04]  /*bfb0*/  SHFL.IDX PT, R3, R3, 0x3, 0x1c1f ;  /* 0x007c1f0003037f89 */ /* 0x000e6800000e0000 */
[----:B------:R-:W3:Y:S01]  /*bfc0*/  SHFL.IDX PT, R7, R7, 0x3, 0x1c1f ;  /* 0x007c1f0007077f89 */ /* 0x000ee200000e0000 */
[----:B0-----:R-:W-:-:S05]  /*bfd0*/  IADD3 R12, P1, R15, R12, RZ ;  /* 0x0000000c0f0c7210 */ /* 0x001fca0007f3e0ff */
[----:B------:R-:W-:Y:S01]  /*bfe0*/  IMAD.X R13, RZ, RZ, R10, P1 ;  /* 0x000000ffff0d7224 */ /* 0x000fe200008e060a */
[C---:B------:R-:W-:Y:S02]  /*bff0*/  ISETP.LT.OR P1, PT, R9.reuse, 0x41, P0 ;  /* 0x000000410900780c */ /* 0x040fe40000721670 */
[----:B------:R-:W-:-:S11]  /*c000*/  ISETP.GE.AND P2, PT, R9, 0x81, PT ;  /* 0x000000810900780c */ /* 0x000fd60003f46270 */
[----:B------:R-:W-:Y:S01]  /*c010*/  LDGSTS.E.BYPASS.LTC128B.128 [R0+0x7000], desc[UR48][R12.64], !P1 ;  /* 0x070000000c007fae */ /* 0x000fe2000c901d70 */
[----:B-1----:R-:W-:-:S05]  /*c020*/  IADD3 R10, P1, R15, R3, RZ ;  /* 0x000000030f0a7210 */ /* 0x002fca0007f3e0ff */
[----:B---3--:R-:W-:Y:S01]  /*c030*/  IMAD.X R11, RZ, RZ, R7, P1 ;  /* 0x000000ffff0b7224 */ /* 0x008fe200008e0607 */
[----:B------:R-:W-:Y:S01]  /*c040*/  ISETP.LT.OR P1, PT, R9, 0x61, P0 ;  /* 0x000000610900780c */ /* 0x000fe20000721670 */
[----:B------:R1:W3:-:S12]  /*c050*/  SHFL.IDX PT, R3, R23, RZ, 0x1c1f ;  /* 0x001c1fff17037589 */ /* 0x0002d800000e0000 */
[----:B------:R0:W-:Y:S04]  /*c060*/  LDGSTS.E.BYPASS.LTC128B.128 [R0+0x7800], desc[UR48][R10.64], !P1 ;  /* 0x078000000a007fae */ /* 0x0001e8000c901d70 */
[----:B0-----:R1:W4:Y:S01]  /*c070*/  SHFL.IDX PT, R10, R24, RZ, 0x1c1f ;  /* 0x001c1fff180a7589 */ /* 0x00132200000e0000 */
[C---:B------:R-:W-:Y:S02]  /*c080*/  ISETP.GE.AND P4, PT, R9.reuse, 0x21, PT ;  /* 0x000000210900780c */ /* 0x040fe40003f86270 */
[C---:B------:R-:W-:Y:S02]  /*c090*/  ISETP.GE.AND P3, PT, R9.reuse, 0x41, PT ;  /* 0x000000410900780c */ /* 0x040fe40003f66270 */
[----:B------:R-:W-:Y:S02]  /*c0a0*/  ISETP.GE.AND P1, PT, R9, 0x61, PT ;  /* 0x000000610900780c */ /* 0x000fe40003f26270 */
[----:B--2---:R-:W-:-:S04]  /*c0b0*/  LOP3.LUT R14, R14, 0xffffffef, RZ, 0xc0, !PT ;  /* 0xffffffef0e0e7812 */ /* 0x004fc800078ec0ff */
[----:B------:R-:W-:-:S05]  /*c0c0*/  @P2 LOP3.LUT R14, R14, 0x10, RZ, 0xfc, !PT ;  /* 0x000000100e0e2812 */ /* 0x000fca00078efcff */
[----:B---34-:R1:W-:Y:S02]  /*c0d0*/  STL [R1+0xc], R14 ;  /* 0x00000c0e01007387 */ /* 0x0183e40000100800 */
.L_x_336:
[----:B------:R-:W2:Y:S01]  /*c0e0*/  S2R R7, SR_TID.X ;  /* 0x0000000000077919 */ /* 0x000ea20000002100 */
[----:B------:R-:W-:Y:S01]  /*c0f0*/  ISETP.LT.OR P0, PT, R9, 0x81, P0 ;  /* 0x000000810900780c */ /* 0x000fe20000701670 */
[----:B--2---:R-:W-:-:S05]  /*c100*/  IMAD.SHL.U32 R7, R7, 0x10, RZ ;  /* 0x0000001007077824 */ /* 0x004fca00078e00ff */
[----:B------:R-:W-:-:S04]  /*c110*/  LOP3.LUT R7, R7, 0x30, RZ, 0xc0, !PT ;  /* 0x0000003007077812 */ /* 0x000fc800078ec0ff */
[----:B------:R-:W-:-:S04]  /*c120*/  IADD3 R10, P2, R7, R10, RZ ;  /* 0x0000000a070a7210 */ /* 0x000fc80007f5e0ff */
[----:B------:R-:W-:-:S05]  /*c130*/  IADD3.X R11, RZ, R3, RZ, P2, !PT ;  /* 0x00000003ff0b7210 */ /* 0x000fca00017fe4ff */
[----:B------:R-:W-:Y:S01]  /*c140*/  @!PT LDS RZ, [RZ] ;  /* 0x00000000fffff984 */ /* 0x000fe20000000800 */
[----:B------:R-:W-:Y:S01]  /*c150*/  @!PT LDS RZ, [RZ] ;  /* 0x00000000fffff984 */ /* 0x000fe20000000800 */
[----:B------:R-:W-:Y:S01]  /*c160*/  @!PT LDS RZ, [RZ] ;  /* 0x00000000fffff984 */ /* 0x000fe20000000800 */
[----:B------:R2:W-:Y:S01]  /*c170*/  LDGSTS.E.BYPASS.LTC128B.128 [R0+0x8000], desc[UR48][R10.64], !P0 ;  /* 0x080000000a007fae */ /* 0x0005e2000c101d70 */
[----:B------:R-:W-:Y:S01]  /*c180*/  PLOP3.LUT P0, PT, PT, PT, PT, 0x80, 0x0 ;  /* 0x000000000000781c */ /* 0x000fe20003f0f070 */
[----:B------:R-:W-:-:S12]  /*c190*/  NOP ;  /* 0x0000000000007918 */ /* 0x000fd80000000000 */
.L_x_248:
[----:B------:R-:W-:Y:S02]  /*c1a0*/  PLOP3.LUT P2, PT, P2, P0, PT, 0xa2, 0x0 ;  /* 0x000000000000781c */ /* 0x000fe40001741472 */
[----:B------:R-:W-:-:S08]  /*c1b0*/  @P0 R2UR P2, UR4, R4 ;  /* 0x00000000040402ca */ /* 0x000fd00000040000 */
[----:B------:R-:W-:-:S05]  /*c1c0*/  @P0 PLOP3.LUT P0, PT, P2, PT, PT, 0x80, 0x0 ;  /* 0x000000000000081c */ /* 0x000fca000170f070 */
[----:B------:R-:W-:Y:S01]  /*c1d0*/  @!P2 SYNCS.ARRIVE.TRANS64.RED.A0T1 RZ, [UR4+0x13270], RZ ;  /* 0x013270ffffffa9a7 */ /* 0x000fe20008200404 */
[----:B------:R-:W-:Y:S07]  /*c1e0*/  @!P2 ARRIVES.LDGSTSBAR.64.TRANSCNT [UR4+0x13270] ;  /* 0x01327000ff00a9b0 */ /* 0x000fee0008000a84 */
[----:B------:R-:W-:Y:S05]  /*c1f0*/  @P0 BRA.U.ANY `(.L_x_248) ;  /* 0xfffffffd00e80947 */ /* 0x000fea000393ffff */
[----:B------:R-:W-:Y:S01]  /*c200*/  NOP ;  /* 0x0000000000007918 */ /* 0x000fe20000000000 */
[----:B------:R-:W-:-:S05]  /*c210*/  IMAD.U32 R3, RZ, RZ, UR46 ;  /* 0x0000002eff037e24 */ /* 0x000fca000f8e00ff */
[----:B------:R-:W-:-:S13]  /*c220*/  ISETP.NE.AND P6, PT, R3, 0x3, PT ;  /* 0x000000030300780c */ /* 0x000fda0003fc5270 */
[----:B------:R-:W-:Y:S05]  /*c230*/  @!P6 BRA `(.L_x_249) ;  /* 0x000000000004e947 */ /* 0x000fea0003800000 */
[----:B------:R-:W-:Y:S01]  /*c240*/  BPT.TRAP 0x1 ;  /* 0x000000040000795c */ /* 0x000fe20000300000 */
.L_x_249:
[----:B------:R3:W-:Y:S01]  /*c250*/  SYNCS.ARRIVE.TRANS64.A1T0 RZ, [R4+URZ+0x13270], RZ ;  /* 0x013270ff04ff79a7 */ /* 0x0007e2000810003f */
[----:B------:R-:W-:Y:S05]  /*c260*/  @!P6 BRA `(.L_x_250) ;  /* 0x000000000004e947 */ /* 0x000fea0003800000 */
[----:B------:R-:W-:Y:S01]  /*c270*/  BPT.TRAP 0x1 ;  /* 0x000000040000795c */ /* 0x000fe20000300000 */
.L_x_250:
[----:B------:R-:W4:Y:S01]  /*c280*/  LDL R3, [R1+0x24] ;  /* 0x0000240001037983 */ /* 0x000f220000100800 */
[----:B------:R-:W-:Y:S01]  /*c290*/  BSSY B0, `(.L_x_251) ;  /* 0x0000003000007945 */ /* 0x000fe20003800000 */
[----:B----4-:R-:W4:Y:S03]  /*c2a0*/  SYNCS.PHASECHK.TRANS64.TRYWAIT P0, [R4+URZ+0x13240], R3 ;  /* 0x01324003040075a7 */ /* 0x010f26000800017f */
[----:B----4-:R-:W-:Y:S05]  /*c2b0*/  @!P0 BRA `(.L_x_252) ;  /* 0x0000004400248947 */ /* 0x010fea0003800000 */
.L_x_337:
[----:B------:R-:W-:Y:S05]  /*c2c0*/  BSYNC B0 ;  /* 0x0000000000007941 */ /* 0x000fea0003800000 */
.L_x_251:
[----:B--2---:R-:W2:Y:S01]  /*c2d0*/  LDL R10, [R1+0x8] ;  /* 0x00000800010a7983 */ /* 0x004ea20000100800 */
[----:B------:R-:W-:Y:S01]  /*c2e0*/  ULDC.64 UR4, c[0x0][0x300] ;  /* 0x0000c00000047ab9 */ /* 0x000fe20000000a00 */
[----:B------:R-:W-:Y:S01]  /*c2f0*/  ULDC.64 UR6, c[0x0][0x310] ;  /* 0x0000c40000067ab9 */ /* 0x000fe20000000a00 */
[----:B----4-:R-:W-:Y:S02]  /*c300*/  IMAD R3, R27, UR4, RZ ;  /* 0x000000041b037c24 */ /* 0x010fe4000f8e02ff */
[----:B------:R-:W-:Y:S02]  /*c310*/  IMAD R29, R29, UR6, RZ ;  /* 0x000000061d1d7c24 */ /* 0x000fe4000f8e02ff */
[C---:B------:R-:W-:Y:S02]  /*c320*/  IMAD R3, R6.reuse, UR5, R3 ;  /* 0x0000000506037c24 */ /* 0x040fe4000f8e0203 */
[----:B------:R-:W-:-:S04]  /*c330*/  IMAD.WIDE.U32 R6, R6, UR4, RZ ;  /* 0x0000000406067c25 */ /* 0x000fc8000f8e00ff */
[----:B------:R-:W-:Y:S02]  /*c340*/  IMAD.IADD R7, R7, 0x1, R3 ;  /* 0x0000000107077824 */ /* 0x000fe400078e0203 */
[C---:B------:R-:W-:Y:S02]  /*c350*/  IMAD R29, R5.reuse, UR7, R29 ;  /* 0x00000007051d7c24 */ /* 0x040fe4000f8e021d */
[----:B------:R-:W-:-:S04]  /*c360*/  IMAD.WIDE.U32 R6, R5, UR6, R6 ;  /* 0x0000000605067c25 */ /* 0x000fc8000f8e0006 */
[----:B------:R-:W-:Y:S02]  /*c370*/  IMAD R5, R26, UR4, RZ ;  /* 0x000000041a057c24 */ /* 0x000fe4000f8e02ff */
[----:B------:R-:W-:Y:S02]  /*c380*/  IMAD R9, R25, UR6, RZ ;  /* 0x0000000619097c24 */ /* 0x000fe4000f8e02ff */
[C---:B------:R-:W-:Y:S02]  /*c390*/  IMAD R5, R2.reuse, UR5, R5 ;  /* 0x0000000502057c24 */ /* 0x040fe4000f8e0205 */
[----:B------:R-:W-:Y:S01]  /*c3a0*/  IMAD.WIDE.U32 R2, R2, UR4, RZ ;  /* 0x0000000402027c25 */ /* 0x000fe2000f8e00ff */
[----:B------:R-:W-:-:S03]  /*c3b0*/  ULDC.64 UR4, c[0x0][0x308] ;  /* 0x0000c20000047ab9 */ /* 0x000fc60000000a00 */
[----:B------:R-:W-:Y:S02]  /*c3c0*/  IMAD.IADD R3, R3, 0x1, R5 ;  /* 0x0000000103037824 */ /* 0x000fe400078e0205 */
[C---:B------:R-:W-:Y:S02]  /*c3d0*/  IMAD R9, R8.reuse, UR7, R9 ;  /* 0x0000000708097c24 */ /* 0x040fe4000f8e0209 */
[----:B------:R-:W-:Y:S01]  /*c3e0*/  IMAD.WIDE.U32 R2, R8, UR6, R2 ;  /* 0x0000000608027c25 */ /* 0x000fe2000f8e0002 */
[----:B------:R-:W-:-:S03]  /*c3f0*/  ULDC.64 UR6, c[0x0][0x2e8] ;  /* 0x0000ba0000067ab9 */ /* 0x000fc60000000a00 */
[----:B------:R-:W-:Y:S01]  /*c400*/  IMAD.IADD R7, R7, 0x1, R29 ;  /* 0x0000000107077824 */ /* 0x000fe200078e021d */
[----:B------:R-:W-:Y:S01]  /*c410*/  IADD3 R3, R3, R9, RZ ;  /* 0x0000000903037210 */ /* 0x000fe20007ffe0ff */
[----:B------:R-:W-:-:S04]  /*c420*/  IMAD.WIDE.U32 R6, R18, UR4, R6 ;  /* 0x0000000412067c25 */ /* 0x000fc8000f8e0006 */
[----:B------:R-:W-:Y:S01]  /*c430*/  IMAD.WIDE.U32 R2, R18, UR4, R2 ;  /* 0x0000000412027c25 */ /* 0x000fe2000f8e0002 */
[----:B------:R-:W-:-:S03]  /*c440*/  IADD3 R6, P0, R6, UR6, RZ ;  /* 0x0000000606067c10 */ /* 0x000fc6000ff1e0ff */
[----:B--2---:R-:W-:Y:S01]  /*c450*/  IMAD R8, R10, UR4, RZ ;  /* 0x000000040a087c24 */ /* 0x004fe2000f8e02ff */
[----:B------:R-:W-:-:S03]  /*c460*/  UMOV UR4, 0xffffffff ;  /* 0xffffffff00047882 */ /* 0x000fc60000000000 */
[----:B------:R-:W-:-:S05]  /*c470*/  IMAD R8, R18, UR5, R8 ;  /* 0x0000000512087c24 */ /* 0x000fca000f8e0208 */
[----:B------:R-:W-:Y:S02]  /*c480*/  IADD3.X R5, R7, UR7, R8, P0, !PT ;  /* 0x0000000707057c10 */ /* 0x000fe400087fe408 */
[----:B------:R-:W-:-:S04]  /*c490*/  IADD3 R9, P0, R2, UR6, RZ ;  /* 0x0000000602097c10 */ /* 0x000fc8000ff1e0ff */
[----:B------:R-:W-:Y:S01]  /*c4a0*/  IADD3.X R7, R8, UR7, R3, P0, !PT ;  /* 0x0000000708077c10 */ /* 0x000fe200087fe403 */
[----:B------:R-:W-:Y:S08]  /*c4b0*/  BRA.DIV UR4, `(.L_x_253) ;  /* 0x0000004204bc7947 */ /* 0x000ff0000b800000 */
[----:B------:R-:W2:Y:S01]  /*c4c0*/  S2R R3, SR_TID.X ;  /* 0x0000000000037919 */ /* 0x000ea20000002100 */
[----:B------:R-:W4:Y:S01]  /*c4d0*/  LDC R10, c[0x0][0x2f4] ;  /* 0x0000bd00ff0a7b82 */ /* 0x000f220000000800 */
[----:B------:R-:W-:Y:S04]  /*c4e0*/  SHFL.IDX PT, R2, R5, RZ, 0x1c1f ;  /* 0x001c1fff05027589 */ /* 0x000fe800000e0000 */
[----:B------:R-:W-:Y:S01]  /*c4f0*/  SHFL.IDX PT, R7, R7, RZ, 0x1c1f ;  /* 0x001c1fff07077589 */ /* 0x000fe200000e0000 */
[----:B--2---:R-:W-:-:S03]  /*c500*/  IMAD.SHL.U32 R8, R3, 0x10, RZ ;  /* 0x0000001003087824 */ /* 0x004fc600078e00ff */
[----:B------:R-:W2:Y:S02]  /*c510*/  SHFL.IDX PT, R3, R6, RZ, 0x1c1f ;  /* 0x001c1fff06037589 */ /* 0x000ea400000e0000 */
[----:B------:R-:W-:-:S04]  /*c520*/  LOP3.LUT R8, R8, 0x30, RZ, 0xc0, !PT ;  /* 0x0000003008087812 */ /* 0x000fc800078ec0ff */
[C---:B----4-:R-:W-:Y:S02]  /*c530*/  ISETP.GE.AND P2, PT, R8.reuse, R10, PT ;  /* 0x0000000a0800720c */ /* 0x050fe40003f46270 */
[----:B--2---:R-:W-:-:S05]  /*c540*/  @P5 IADD3 R3, P0, R8, R3, RZ ;  /* 0x0000000308035210 */ /* 0x004fca0007f1e0ff */
[----:B------:R-:W-:-:S05]  /*c550*/  @P5 IMAD.X R2, RZ, RZ, R2, P0 ;  /* 0x000000ffff025224 */ /* 0x000fca00000e0602 */
[----:B------:R-:W-:-:S04]  /*c560*/  @P5 LOP3.LUT R3, R3, R2, RZ, 0x3c, !PT ;  /* 0x0000000203035212 */ /* 0x000fc800078e3cff */
[----:B------:R-:W-:-:S04]  /*c570*/  @P5 LOP3.LUT R2, R3, R2, RZ, 0x3c, !PT ;  /* 0x0000000203025212 */ /* 0x000fc800078e3cff */
[----:B------:R-:W-:-:S05]  /*c580*/  @P5 LOP3.LUT R3, R3, R2, RZ, 0x3c, !PT ;  /* 0x0000000203035212 */ /* 0x000fca00078e3cff */
[----:B------:R2:W-:Y:S04]  /*c590*/  @P5 LDGSTS.E.BYPASS.LTC128B.128 [R0+0xe000], desc[UR48][R2.64], !P2 ;  /* 0x0e00000002005fae */ /* 0x0005e8000d101d70 */
[----:B--2---:R-:W2:Y:S04]  /*c5a0*/  SHFL.IDX PT, R3, R6, 0x1, 0x1c1f ;  /* 0x003c1f0006037f89 */ /* 0x004ea800000e0000 */
[----:B------:R-:W4:Y:S01]  /*c5b0*/  SHFL.IDX PT, R2, R5, 0x1, 0x1c1f ;  /* 0x003c1f0005027f89 */ /* 0x000f2200000e0000 */
[----:B--2---:R-:W-:-:S05]  /*c5c0*/  @P4 IADD3 R3, P0, R8, R3, RZ ;  /* 0x0000000308034210 */ /* 0x004fca0007f1e0ff */
[----:B----4-:R-:W-:-:S05]  /*c5d0*/  @P4 IMAD.X R2, RZ, RZ, R2, P0 ;  /* 0x000000ffff024224 */ /* 0x010fca00000e0602 */
[----:B------:R-:W-:-:S04]  /*c5e0*/  @P4 LOP3.LUT R3, R3, R2, RZ, 0x3c, !PT ;  /* 0x0000000203034212 */ /* 0x000fc800078e3cff */
[----:B------:R-:W-:-:S04]  /*c5f0*/  @P4 LOP3.LUT R2, R3, R2, RZ, 0x3c, !PT ;  /* 0x0000000203024212 */ /* 0x000fc800078e3cff */
[----:B------:R-:W-:-:S05]  /*c600*/  @P4 LOP3.LUT R3, R3, R2, RZ, 0x3c, !PT ;  /* 0x0000000203034212 */ /* 0x000fca00078e3cff */
[----:B------:R2:W-:Y:S04]  /*c610*/  @P4 LDGSTS.E.BYPASS.LTC128B.128 [R0+0xe800], desc[UR48][R2.64], !P2 ;  /* 0x0e80000002004fae */ /* 0x0005e8000d101d70 */
[----:B--2---:R-:W2:Y:S04]  /*c620*/  SHFL.IDX PT, R3, R6, 0x2, 0x1c1f ;  /* 0x005c1f0006037f89 */ /* 0x004ea800000e0000 */
[----:B------:R-:W4:Y:S04]  /*c630*/  SHFL.IDX PT, R2, R5, 0x2, 0x1c1f ;  /* 0x005c1f0005027f89 */ /* 0x000f2800000e0000 */
[----:B------:R-:W5:Y:S04]  /*c640*/  SHFL.IDX PT, R6, R6, 0x3, 0x1c1f ;  /* 0x007c1f0006067f89 */ /* 0x000f6800000e0000 */
[----:B------:R-:W0:Y:S01]  /*c650*/  SHFL.IDX PT, R5, R5, 0x3, 0x1c1f ;  /* 0x007c1f0005057f89 */ /* 0x000e2200000e0000 */
[----:B--2---:R-:W-:-:S05]  /*c660*/  @P3 IADD3 R3, P0, R8, R3, RZ ;  /* 0x0000000308033210 */ /* 0x004fca0007f1e0ff */
[----:B----4-:R-:W-:-:S05]  /*c670*/  @P3 IMAD.X R2, RZ, RZ, R2, P0 ;  /* 0x000000ffff023224 */ /* 0x010fca00000e0602 */
[----:B------:R-:W-:-:S04]  /*c680*/  @P3 LOP3.LUT R3, R3, R2, RZ, 0x3c, !PT ;  /* 0x0000000203033212 */ /* 0x000fc800078e3cff */
[----:B------:R-:W-:-:S04]  /*c690*/  @P3 LOP3.LUT R2, R3, R2, RZ, 0x3c, !PT ;  /* 0x0000000203023212 */ /* 0x000fc800078e3cff */
[----:B------:R-:W-:-:S05]  /*c6a0*/  @P3 LOP3.LUT R3, R3, R2, RZ, 0x3c, !PT ;  /* 0x0000000203033212 */ /* 0x000fca00078e3cff */
[----:B------:R5:W-:Y:S02]  /*c6b0*/  @P3 LDGSTS.E.BYPASS.LTC128B.128 [R0+0xf000], desc[UR48][R2.64], !P2 ;  /* 0x0f00000002003fae */ /* 0x000be4000d101d70 */
[----:B-----5:R-:W-:-:S04]  /*c6c0*/  @P1 IADD3 R2, P0, R8, R6, RZ ;  /* 0x0000000608021210 */ /* 0x020fc80007f1e0ff */
[----:B0-----:R-:W-:-:S05]  /*c6d0*/  @P1 IADD3.X R3, RZ, R5, RZ, P0, !PT ;  /* 0x00000005ff031210 */ /* 0x001fca00007fe4ff */
[----:B------:R0:W-:Y:S04]  /*c6e0*/  @P1 LDGSTS.E.BYPASS.LTC128B.128 [R0+0xf800], desc[UR48][R2.64], !P2 ;  /* 0x0f80000002001fae */ /* 0x0001e8000d101d70 */
[----:B0-----:R0:W2:Y:S02]  /*c6f0*/  SHFL.IDX PT, R2, R9, RZ, 0x1c1f ;  /* 0x001c1fff09027589 */ /* 0x0010a400000e0000 */
.L_x_349:
[----:B------:R-:W4:Y:S01]  /*c700*/  LDL R3, [R1+0xc] ;  /* 0x00000c0001037983 */ /* 0x000f220000100800 */
[----:B------:R-:W-:Y:S01]  /*c710*/  BSSY B0, `(.L_x_254) ;  /* 0x000000e000007945 */ /* 0x000fe20003800000 */
[----:B----4-:R-:W-:-:S13]  /*c720*/  LOP3.LUT P0, RZ, R3, 0x10, RZ, 0xc0, !PT ;  /* 0x0000001003ff7812 */ /* 0x010fda000780c0ff */
[----:B------:R-:W-:Y:S05]  /*c730*/  @!P0 BRA `(.L_x_255) ;  /* 0x00000000002c8947 */ /* 0x000fea0003800000 */
[----:B------:R-:W4:Y:S01]  /*c740*/  S2R R3, SR_TID.X ;  /* 0x0000000000037919 */ /* 0x000f220000002100 */
[----:B------:R-:W5:Y:S01]  /*c750*/  LDC R5, c[0x0][0x2f4] ;  /* 0x0000bd00ff057b82 */ /* 0x000f620000000800 */
[----:B----4-:R-:W-:-:S05]  /*c760*/  IMAD.SHL.U32 R3, R3, 0x10, RZ ;  /* 0x0000001003037824 */ /* 0x010fca00078e00ff */
[----:B------:R-:W-:-:S04]  /*c770*/  LOP3.LUT R3, R3, 0x30, RZ, 0xc0, !PT ;  /* 0x0000003003037812 */ /* 0x000fc800078ec0ff */
[C---:B-----5:R-:W-:Y:S02]  /*c780*/  ISETP.GE.AND P1, PT, R3.reuse, R5, PT ;  /* 0x000000050300720c */ /* 0x060fe40003f26270 */
[----:B--2---:R-:W-:-:S05]  /*c790*/  IADD3 R2, P0, R3, R2, RZ ;  /* 0x0000000203027210 */ /* 0x004fca0007f1e0ff */
[----:B------:R-:W-:-:S06]  /*c7a0*/  IMAD.X R3, RZ, RZ, R7, P0 ;  /* 0x000000ffff037224 */ /* 0x000fcc00000e0607 */
[----:B------:R-:W-:Y:S01]  /*c7b0*/  @!PT LDS RZ, [RZ] ;  /* 0x00000000fffff984 */ /* 0x000fe20000000800 */
[----:B------:R-:W-:Y:S01]  /*c7c0*/  @!PT LDS RZ, [RZ] ;  /* 0x00000000fffff984 */ /* 0x000fe20000000800 */
[----:B------:R-:W-:Y:S01]  /*c7d0*/  @!PT LDS RZ, [RZ] ;  /* 0x00000000fffff984 */ /* 0x000fe20000000800 */
[----:B------:R4:W-:Y:S02]  /*c7e0*/  LDGSTS.E.BYPASS.LTC128B.128 [R0+0x10000], desc[UR48][R2.64], !P1 ;  /* 0x1000000002007fae */ /* 0x0009e4000c901d70 */
.L_x_255:
[----:B------:R-:W-:Y:S05]  /*c7f0*/  BSYNC B0 ;  /* 0x0000000000007941 */ /* 0x000fea0003800000 */
.L_x_254:
[----:B------:R-:W-:Y:S01]  /*c800*/  NOP ;  /* 0x0000000000007918 */ /* 0x000fe20000000000 */
[----:B------:R-:W-:-:S13]  /*c810*/  PLOP3.LUT P0, PT, PT, PT, PT, 0x80, 0x0 ;  /* 0x000000000000781c */ /* 0x000fda0003f0f070 */
.L_x_256:
[----:B------:R-:W-:Y:S02]  /*c820*/  PLOP3.LUT P1, PT, P1, P0, PT, 0xa2, 0x0 ;  /* 0x000000000000781c */ /* 0x000fe40000f21472 */
[----:B------:R-:W-:-:S08]  /*c830*/  @P0 R2UR P1, UR4, R4 ;  /* 0x00000000040402ca */ /* 0x000fd00000020000 */
[----:B------:R-:W-:-:S05]  /*c840*/  @P0 PLOP3.LUT P0, PT, P1, PT, PT, 0x80, 0x0 ;  /* 0x000000000000081c */ /* 0x000fca0000f0f070 */
[----:B------:R-:W-:Y:S01]  /*c850*/  @!P1 SYNCS.ARRIVE.TRANS64.RED.A0T1 RZ, [UR4+0x13230], RZ ;  /* 0x013230ffffff99a7 */ /* 0x000fe20008200404 */
[----:B------:R-:W-:Y:S07]  /*c860*/  @!P1 ARRIVES.LDGSTSBAR.64.TRANSCNT [UR4+0x13230] ;  /* 0x01323000ff0099b0 */ /* 0x000fee0008000a84 */
[----:B------:R-:W-:Y:S05]  /*c870*/  @P0 BRA.U.ANY `(.L_x_256) ;  /* 0xfffffffd00e80947 */ /* 0x000fea000393ffff */
[----:B------:R-:W-:Y:S01]  /*c880*/  NOP ;  /* 0x0000000000007918 */ /* 0x000fe20000000000 */
[----:B----4-:R-:W-:-:S05]  /*c890*/  IMAD.U32 R0, RZ, RZ, UR46 ;  /* 0x0000002eff007e24 */ /* 0x010fca000f8e00ff */
[----:B------:R-:W-:-:S13]  /*c8a0*/  ISETP.NE.AND P2, PT, R0, 0x3, PT ;  /* 0x000000030000780c */ /* 0x000fda0003f45270 */
[----:B------:R-:W-:Y:S05]  /*c8b0*/  @!P2 BRA `(.L_x_257) ;  /* 0x000000000004a947 */ /* 0x000fea0003800000 */
[----:B------:R-:W-:Y:S01]  /*c8c0*/  BPT.TRAP 0x1 ;  /* 0x000000040000795c */ /* 0x000fe20000300000 */
.L_x_257:
[----:B------:R4:W-:Y:S02]  /*c8d0*/  SYNCS.ARRIVE.TRANS64.A1T0 RZ, [R4+URZ+0x13230], RZ ;  /* 0x013230ff04ff79a7 */ /* 0x0009e4000810003f */
[----:B------:R-:W-:Y:S05]  /*c8e0*/  WARPSYNC.ALL ;  /* 0x0000000000007948 */ /* 0x000fea0003800000 */
[----:B------:R-:W5:Y:S01]  /*c8f0*/  LDL.LU R0, [R1+0x28] ;  /* 0x0000280001007983 */ /* 0x000f620000300800 */
[----:B------:R-:W-:Y:S01]  /*c900*/  ULDC.64 UR6, c[0x0][0x298] ;  /* 0x0000a60000067ab9 */ /* 0x000fe20000000a00 */
[----:B------:R-:W-:Y:S01]  /*c910*/  UISETP.NE.AND UP0, UPT, UR47, URZ, UPT ;  /* 0x0000003f2f00728c */ /* 0x000fe2000bf05270 */
[----:B------:R-:W-:Y:S03]  /*c920*/  BSSY B6, `(.L_x_258) ;  /* 0x000001e000067945 */ /* 0x000fe60003800000 */
[----:B------:R-:W-:-:S02]  /*c930*/  USEL UR44, UR44, URZ, !UP0 ;  /* 0x0000003f2c2c7287 */ /* 0x000fc4000c000000 */
[----:B------:R-:W-:Y:S01]  /*c940*/  USEL UR45, UR45, URZ, !UP0 ;  /* 0x0000003f2d2d7287 */ /* 0x000fe2000c000000 */
[----:B------:R-:W-:Y:S01]  /*c950*/  BAR.SYNC.DEFER_BLOCKING 0x8, 0x200 ;  /* 0x0208000000007b1d */ /* 0x000fe20000010000 */
[C---:B-----5:R-:W-:Y:S02]  /*c960*/  R2UR UR5, R0.reuse ;  /* 0x00000000000572ca */ /* 0x060fe400000e0000 */
[----:B------:R-:W-:Y:S01]  /*c970*/  R2UR UR36, R0 ;  /* 0x00000000002472ca */ /* 0x000fe200000e0000 */
[----:B------:R-:W-:-:S05]  /*c980*/  VIADD R0, R22, 0xb000 ;  /* 0x0000b00016007836 */ /* 0x000fca0000000000 */
[----:B------:R-:W-:-:S05]  /*c990*/  LOP3.LUT P0, RZ, R0, 0x1bf, RZ, 0xc0, !PT ;  /* 0x000001bf00ff7812 */ /* 0x000fca000780c0ff */
[----:B------:R-:W-:Y:S02]  /*c9a0*/  USHF.R.S32.HI UR4, URZ, 0x1f, UR5 ;  /* 0x0000001f3f047899 */ /* 0x000fe40008011405 */
[----:B------:R-:W-:Y:S02]  /*c9b0*/  UIMAD.WIDE.U32 UR36, UR36, UR6, URZ ;  /* 0x00000006242472a5 */ /* 0x000fe4000f8e003f */
[----:B------:R-:W-:-:S04]  /*c9c0*/  UIMAD UR4, UR4, UR6, URZ ;  /* 0x00000006040472a4 */ /* 0x000fc8000f8e023f */
[----:B------:R-:W-:-:S04]  /*c9d0*/  UIMAD UR4, UR5, UR7, UR4 ;  /* 0x00000007050472a4 */ /* 0x000fc8000f8e0204 */
[----:B------:R-:W-:Y:S01]  /*c9e0*/  UIADD3 UR47, UR37, UR4, URZ ;  /* 0x00000004252f7290 */ /* 0x000fe2000fffe03f */
[----:B------:R-:W-:Y:S11]  /*c9f0*/  @!P0 BRA `(.L_x_259) ;  /* 0x0000000000408947 */ /* 0x000ff60003800000 */
[----:B--2---:R-:W-:Y:S01]  /*ca00*/  MOV R2, 0x0 ;  /* 0x0000000000027802 */ /* 0x004fe20000000f00 */
[----:B------:R-:W-:Y:S01]  /*ca10*/  ULDC.64 UR6, c[0x4][0x98] ;  /* 0x0100260000067ab9 */ /* 0x000fe20000000a00 */
[----:B------:R-:W-:Y:S01]  /*ca20*/  ULDC.64 UR8, c[0x4][0xa0] ;  /* 0x0100280000087ab9 */ /* 0x000fe20000000a00 */
[----:B------:R-:W-:Y:S01]  /*ca30*/  ULDC.64 UR4, c[0x4][0x28] ;  /* 0x01000a0000047ab9 */ /* 0x000fe20000000a00 */
[----:B---34-:R-:W-:Y:S01]  /*ca40*/  MOV R4, UR6 ;  /* 0x0000000600047c02 */ /* 0x018fe20008000f00 */
[----:B------:R-:W-:Y:S01]  /*ca50*/  IMAD.U32 R5, RZ, RZ, UR7 ;  /* 0x00000007ff057e24 */ /* 0x000fe2000f8e00ff */
[----:B------:R-:W2:Y:S01]  /*ca60*/  LDC.64 R2, c[0x4][R2] ;  /* 0x0100000002027b82 */ /* 0x000ea20000000a00 */
        /* <DEDUP_REMOVED lines=8> */
[----:B012---:R-:W-:Y:S05]  /*caf0*/  CALL.ABS.NOINC R2 ;  /* 0x0000000002007343 */ /* 0x007fea0003c00000 */
.L_x_259:
[----:B------:R-:W-:Y:S05]  /*cb00*/  BSYNC B6 ;  /* 0x0000000000067941 */ /* 0x000fea0003800000 */
.L_x_258:
[----:B------:R-:W3:Y:S01]  /*cb10*/  LDL R19, [R1+0x8] ;  /* 0x0000080001137983 */ /* 0x000ee20000100800 */
[----:B------:R-:W0:Y:S03]  /*cb20*/  LDC R8, c[0x0][0x448] ;  /* 0x00011200ff087b82 */ /* 0x000e260000000800 */
[----:B------:R0:W5:Y:S01]  /*cb30*/  LDL R10, [R1+0x2c] ;  /* 0x00002c00010a7983 */ /* 0x0001620000100800 */
[----:B--2---:R-:W2:Y:S01]  /*cb40*/  S2R R2, SR_TID.X ;  /* 0x0000000000027919 */ /* 0x004ea20000002100 */
[----:B------:R-:W-:Y:S01]  /*cb50*/  R2UR UR7, R18 ;  /* 0x00000000120772ca */ /* 0x000fe200000e0000 */
[----:B------:R-:W-:Y:S01]  /*cb60*/  ULDC.64 UR8, c[0x0][0x2d8] ;  /* 0x0000b60000087ab9 */ /* 0x000fe20000000a00 */
[----:B0-----:R-:W-:Y:S02]  /*cb70*/  ISETP.NE.AND P0, PT, R8, 0x1, PT ;  /* 0x000000010800780c */ /* 0x001fe40003f05270 */
[----:B------:R-:W-:-:S11]  /*cb80*/  R2UR UR10, R18 ;  /* 0x00000000120a72ca */ /* 0x000fd600000e0000 */
[----:B------:R-:W0:Y:S01]  /*cb90*/  @P0 LDC R3, c[0x0][0x44c] ;  /* 0x00011300ff030b82 */ /* 0x000e220000000800 */
[C---:B--2---:R-:W-:Y:S01]  /*cba0*/  LOP3.LUT R20, R2.reuse, 0x7f, RZ, 0xc0, !PT ;  /* 0x0000007f02147812 */ /* 0x044fe200078ec0ff */
[----:B------:R-:W-:-:S06]  /*cbb0*/  IMAD.SHL.U32 R2, R2, 0x20, RZ ;  /* 0x0000002002027824 */ /* 0x000fcc00078e00ff */
[----:B------:R-:W2:Y:S01]  /*cbc0*/  @P0 LDC R0, c[0x0][0x450] ;  /* 0x00011400ff000b82 */ /* 0x000ea20000000800 */
[----:B------:R-:W-:Y:S01]  /*cbd0*/  SHF.R.U32.HI R20, RZ, 0x2, R20 ;  /* 0x00000002ff147819 */ /* 0x000fe20000011614 */
[----:B------:R-:W-:-:S03]  /*cbe0*/  UMOV UR4, UR36 ;  /* 0x0000002400047c82 */ /* 0x000fc60008000000 */
[----:B------:R-:W-:Y:S01]  /*cbf0*/  LOP3.LUT R2, R20, 0x60, R2, 0xf8, !PT ;  /* 0x0000006014027812 */ /* 0x000fe200078ef802 */
[----:B------:R-:W-:Y:S02]  /*cc00*/  UMOV UR5, UR47 ;  /* 0x0000002f00057c82 */ /* 0x000fe40008000000 */
[----:B------:R-:W-:Y:S02]  /*cc10*/  UIMAD.WIDE.U32 UR4, UR7, UR8, UR4 ;  /* 0x00000008070472a5 */ /* 0x000fe4000f8e0004 */
[----:B------:R-:W-:-:S04]  /*cc20*/  IMAD R6, R17, 0xc0, R2 ;  /* 0x000000c011067824 */ /* 0x000fc800078e0202 */
[----:B0-----:R-:W-:Y:S01]  /*cc30*/  @P0 IMAD.HI.U32 R3, R6, R3, RZ ;  /* 0x0000000306030227 */ /* 0x001fe200078e00ff */
[----:B------:R-:W-:-:S04]  /*cc40*/  MOV R2, R6 ;  /* 0x0000000600027202 */ /* 0x000fc80000000f00 */
[----:B--2---:R-:W-:-:S04]  /*cc50*/  @P0 SHF.R.U32.HI R2, RZ, R0, R3 ;  /* 0x00000000ff020219 */ /* 0x004fc80000011603 */
[--C-:B---34-:R-:W-:Y:S01]  /*cc60*/  SHF.R.S32.HI R4, RZ, 0x1f, R2.reuse ;  /* 0x0000001fff047819 */ /* 0x118fe20000011402 */
[----:B------:R-:W-:-:S04]  /*cc70*/  IMAD.MOV R0, RZ, RZ, -R2 ;  /* 0x000000ffff007224 */ /* 0x000fc800078e0a02 */
[----:B------:R-:W-:Y:S02]  /*cc80*/  IMAD R0, R8, R0, R6 ;  /* 0x0000000008007224 */ /* 0x000fe400078e0206 */
[----:B------:R-:W-:Y:S01]  /*cc90*/  VIADD R6, R6, 0x80 ;  /* 0x0000008006067836 */ /* 0x000fe20000000000 */
[----:B------:R-:W0:Y:S01]  /*cca0*/  S2R R20, SR_TID.X ;  /* 0x0000000000147919 */ /* 0x000e220000002100 */
[----:B------:R-:W-:-:S13]  /*ccb0*/  R2UR UR6, R19 ;  /* 0x00000000130672ca */ /* 0x000fda00000e0000 */
[----:B------:R-:W-:-:S04]  /*ccc0*/  UIMAD UR6, UR6, UR8, URZ ;  /* 0x00000008060672a4 */ /* 0x000fc8000f8e023f */
[----:B------:R-:W-:-:S03]  /*ccd0*/  UIMAD UR6, UR10, UR9, UR6 ;  /* 0x000000090a0672a4 */ /* 0x000fc6000f8e0206 */
[----:B------:R-:W-:Y:S01]  /*cce0*/  ULDC.64 UR8, c[0x0][0x2e0] ;  /* 0x0000b80000087ab9 */ /* 0x000fe20000000a00 */
[----:B------:R-:W-:Y:S02]  /*ccf0*/  UIADD3 UR5, UR5, UR6, URZ ;  /* 0x0000000605057290 */ /* 0x000fe4000fffe03f */
[----:B------:R-:W-:Y:S02]  /*cd00*/  UIMAD UR6, UR45, UR8, URZ ;  /* 0x000000082d0672a4 */ /* 0x000fe4000f8e023f */
[----:B------:R-:W-:Y:S02]  /*cd10*/  UIMAD.WIDE.U32 UR4, UR44, UR8, UR4 ;  /* 0x000000082c0472a5 */ /* 0x000fe4000f8e0004 */
[----:B------:R-:W-:Y:S01]  /*cd20*/  UIMAD UR6, UR44, UR9, UR6 ;  /* 0x000000092c0672a4 */ /* 0x000fe2000f8e0206 */
[----:B------:R-:W-:Y:S02]  /*cd30*/  ULDC.64 UR10, c[0x0][0x280] ;  /* 0x0000a000000a7ab9 */ /* 0x000fe40000000a00 */
[----:B------:R-:W-:Y:S01]  /*cd40*/  ULDC.64 UR8, c[0x0][0x2c8] ;  /* 0x0000b20000087ab9 */ /* 0x000fe20000000a00 */
[----:B------:R-:W-:-:S03]  /*cd50*/  UIADD3 UR5, UR5, UR6, URZ ;  /* 0x0000000605057290 */ /* 0x000fc6000fffe03f */
[----:B------:R-:W-:Y:S02]  /*cd60*/  ULDC.64 UR6, c[0x0][0x2d0] ;  /* 0x0000b40000067ab9 */ /* 0x000fe40000000a00 */
[----:B------:R-:W-:Y:S02]  /*cd70*/  IMAD R4, R4, UR6, RZ ;  /* 0x0000000604047c24 */ /* 0x000fe4000f8e02ff */
[----:B------:R-:W-:Y:S02]  /*cd80*/  IMAD.U32 R5, RZ, RZ, UR6 ;  /* 0x00000006ff057e24 */ /* 0x000fe4000f8e00ff */
[C---:B------:R-:W-:Y:S02]  /*cd90*/  IMAD R4, R2.reuse, UR7, R4 ;  /* 0x0000000702047c24 */ /* 0x040fe4000f8e0204 */
[----:B------:R-:W-:-:S04]  /*cda0*/  IMAD.WIDE.U32 R2, R2, R5, UR4 ;  /* 0x0000000402027e25 */ /* 0x000fc8000f8e0005 */
[----:B------:R-:W-:Y:S01]  /*cdb0*/  IMAD.IADD R3, R3, 0x1, R4 ;  /* 0x0000000103037824 */ /* 0x000fe200078e0204 */
[----:B------:R-:W-:Y:S01]  /*cdc0*/  SHF.R.S32.HI R4, RZ, 0x1f, R0 ;  /* 0x0000001fff047819 */ /* 0x000fe20000011400 */
[----:B------:R-:W-:-:S04]  /*cdd0*/  IMAD.WIDE.U32 R2, R0, UR8, R2 ;  /* 0x0000000800027c25 */ /* 0x000fc8000f8e0002 */
[----:B------:R-:W-:-:S04]  /*cde0*/  IMAD R4, R4, UR8, RZ ;  /* 0x0000000804047c24 */ /* 0x000fc8000f8e02ff */
[----:B------:R-:W-:Y:S01]  /*cdf0*/  IMAD R4, R0, UR9, R4 ;  /* 0x0000000900047c24 */ /* 0x000fe2000f8e0204 */
[----:B------:R-:W-:Y:S02]  /*ce00*/  IADD3 R0, P1, R2, UR10, RZ ;  /* 0x0000000a02007c10 */ /* 0x000fe4000ff3e0ff */
[----:B------:R-:W2:Y:S02]  /*ce10*/  @P0 LDC R2, c[0x0][0x44c] ;  /* 0x00011300ff020b82 */ /* 0x000ea40000000800 */
[----:B------:R-:W-:-:S06]  /*ce20*/  IADD3.X R4, R3, UR11, R4, P1, !PT ;  /* 0x0000000b03047c10 */ /* 0x000fcc0008ffe404 */
[----:B------:R-:W3:Y:S01]  /*ce30*/  @P0 LDC R3, c[0x0][0x450] ;  /* 0x00011400ff030b82 */ /* 0x000ee20000000800 */
[----:B--2---:R-:W-:Y:S01]  /*ce40*/  @P0 IMAD.HI.U32 R7, R6, R2, RZ ;  /* 0x0000000206070227 */ /* 0x004fe200078e00ff */
[----:B------:R-:W-:-:S04]  /*ce50*/  MOV R2, R6 ;  /* 0x0000000600027202 */ /* 0x000fc80000000f00 */
[----:B---3--:R-:W-:-:S05]  /*ce60*/  @P0 SHF.R.U32.HI R2, RZ, R3, R7 ;  /* 0x00000003ff020219 */ /* 0x008fca0000011607 */
[----:B------:R-:W-:-:S04]  /*ce70*/  IMAD.MOV R3, RZ, RZ, -R2 ;  /* 0x000000ffff037224 */ /* 0x000fc800078e0a02 */
[----:B------:R-:W-:Y:S01]  /*ce80*/  IMAD R6, R8, R3, R6 ;  /* 0x0000000308067224 */ /* 0x000fe200078e0206 */
[----:B------:R-:W-:-:S05]  /*ce90*/  SHF.R.S32.HI R3, RZ, 0x1f, R2 ;  /* 0x0000001fff037819 */ /* 0x000fca0000011402 */
[----:B------:R-:W-:-:S04]  /*cea0*/  IMAD R3, R3, UR6, RZ ;  /* 0x0000000603037c24 */ /* 0x000fc8000f8e02ff */
[C---:B------:R-:W-:Y:S02]  /*ceb0*/  IMAD R7, R2.reuse, UR7, R3 ;  /* 0x0000000702077c24 */ /* 0x040fe4000f8e0203 */
[----:B------:R-:W-:Y:S01]  /*cec0*/  IMAD.WIDE.U32 R2, R2, R5, UR4 ;  /* 0x0000000402027e25 */ /* 0x000fe2000f8e0005 */
[----:B------:R-:W-:Y:S01]  /*ced0*/  SHF.R.S32.HI R5, RZ, 0x1f, R6 ;  /* 0x0000001fff057819 */ /* 0x000fe20000011406 */
[----:B------:R-:W-:Y:S02]  /*cee0*/  ULDC UR4, c[0x0][0x2b8] ;  /* 0x0000ae0000047ab9 */ /* 0x000fe40000000800 */
[----:B------:R-:W-:Y:S02]  /*cef0*/  IMAD.IADD R3, R3, 0x1, R7 ;  /* 0x0000000103037824 */ /* 0x000fe400078e0207 */
[----:B------:R-:W-:Y:S02]  /*cf00*/  IMAD R5, R5, UR8, RZ ;  /* 0x0000000805057c24 */ /* 0x000fe4000f8e02ff */
[----:B------:R-:W-:-:S04]  /*cf10*/  IMAD.WIDE.U32 R2, R6, UR8, R2 ;  /* 0x0000000806027c25 */ /* 0x000fc8000f8e0002 */
[----:B0-----:R-:W-:Y:S02]  /*cf20*/  IMAD.SHL.U32 R19, R20, 0x10, RZ ;  /* 0x0000001014137824 */ /* 0x001fe400078e00ff */
[----:B------:R-:W-:Y:S01]  /*cf30*/  IMAD R7, R6, UR9, R5 ;  /* 0x0000000906077c24 */ /* 0x000fe2000f8e0205 */
[----:B------:R-:W-:Y:S02]  /*cf40*/  IADD3 R5, P0, R2, UR10, RZ ;  /* 0x0000000a02057c10 */ /* 0x000fe4000ff1e0ff */
[----:B------:R-:W-:Y:S02]  /*cf50*/  LOP3.LUT R19, R19, 0x30, RZ, 0xc0, !PT ;  /* 0x0000003013137812 */ /* 0x000fe400078ec0ff */
[----:B------:R-:W-:Y:S02]  /*cf60*/  IADD3.X R7, R3, UR11, R7, P0, !PT ;  /* 0x0000000b03077c10 */ /* 0x000fe400087fe407 */
[----:B------:R-:W-:Y:S01]  /*cf70*/  ISETP.GE.AND P0, PT, R19, UR4, PT ;  /* 0x0000000413007c0c */ /* 0x000fe2000bf06270 */
[----:B------:R-:W-:Y:S01]  /*cf80*/  UMOV UR4, 0xffffffff ;  /* 0xffffffff00047882 */ /* 0x000fe20000000000 */
[----:B------:R-:W-:-:S04]  /*cf90*/  LOP3.LUT R20, R20, 0x7f, RZ, 0xc0, !PT ;  /* 0x0000007f14147812 */ /* 0x000fc800078ec0ff */
[----:B------:R-:W-:Y:S01]  /*cfa0*/  SHF.R.U32.HI R20, RZ, 0x2, R20 ;  /* 0x00000002ff147819 */ /* 0x000fe20000011614 */
[----:B------:R-:W-:Y:S06]  /*cfb0*/  BRA.DIV UR4, `(.L_x_260) ;  /* 0x0000003e04907947 */ /* 0x000fec000b800000 */
[----:B------:R-:W0:Y:S01]  /*cfc0*/  SHFL.IDX PT, R3, R0, RZ, 0x1c1f ;  /* 0x001c1fff00037589 */ /* 0x000e2200000e0000 */
[----:B------:R-:W-:Y:S02]  /*cfd0*/  IMAD R17, R17, 0xc0, R20 ;  /* 0x000000c011117824 */ /* 0x000fe400078e0214 */
[----:B------:R-:W-:Y:S01]  /*cfe0*/  IMAD R6, R8, UR41, RZ ;  /* 0x0000002908067c24 */ /* 0x000fe2000f8e02ff */
[----:B------:R-:W2:Y:S04]  /*cff0*/  SHFL.IDX PT, R2, R4, RZ, 0x1c1f ;  /* 0x001c1fff04027589 */ /* 0x000ea800000e0000 */
[----:B------:R-:W-:Y:S01]  /*d000*/  ISETP.GE.AND P2, PT, R17, R6, PT ;  /* 0x000000061100720c */ /* 0x000fe20003f46270 */
[----:B-1----:R-:W-:-:S12]  /*d010*/  SHFL.IDX PT, R14, R5, 0x1, 0x1c1f ;  /* 0x003c1f00050e7f89 */ /* 0x002fd800000e0000 */
[----:B0-----:R-:W-:-:S05]  /*d020*/  @!P2 IADD3 R3, P1, R19, R3, RZ ;  /* 0x000000031303a210 */ /* 0x001fca0007f3e0ff */
[----:B--2---:R-:W-:-:S05]  /*d030*/  @!P2 IMAD.X R2, RZ, RZ, R2, P1 ;  /* 0x000000ffff02a224 */ /* 0x004fca00008e0602 */
[----:B------:R-:W-:-:S04]  /*d040*/  @!P2 LOP3.LUT R3, R3, R2, RZ, 0x3c, !PT ;  /* 0x000000020303a212 */ /* 0x000fc800078e3cff */
[----:B------:R-:W-:-:S04]  /*d050*/  @!P2 LOP3.LUT R2, R3, R2, RZ, 0x3c, !PT ;  /* 0x000000020302a212 */ /* 0x000fc800078e3cff */
[----:B------:R-:W-:-:S05]  /*d060*/  @!P2 LOP3.LUT R3, R3, R2, RZ, 0x3c, !PT ;  /* 0x000000020303a212 */ /* 0x000fca00078e3cff */
[----:B-----5:R0:W-:Y:S02]  /*d070*/  @!P2 LDGSTS.E.BYPASS.LTC128B.128 [R10+0xb000], desc[UR48][R2.64], !P0 ;  /* 0x0b000000020aafae */ /* 0x0201e4000c101d70 */
[----:B0-----:R-:W-:Y:S02]  /*d080*/  IADD3 R2, R17, 0x20, RZ ;  /* 0x0000002011027810 */ /* 0x001fe40007ffe0ff */
[----:B------:R-:W0:Y:S02]  /*d090*/  SHFL.IDX PT, R3, R0, 0x1, 0x1c1f ;  /* 0x003c1f0000037f89 */ /* 0x000e2400000e0000 */
[----:B------:R-:W-:Y:S02]  /*d0a0*/  ISETP.GE.AND P2, PT, R2, R6, PT ;  /* 0x000000060200720c */ /* 0x000fe40003f46270 */
[----:B------:R-:W1:Y:S11]  /*d0b0*/  SHFL.IDX PT, R2, R4, 0x1, 0x1c1f ;  /* 0x003c1f0004027f89 */ /* 0x000e7600000e0000 */
[----:B0-----:R-:W-:-:S05]  /*d0c0*/  @!P2 IADD3 R3, P1, R19, R3, RZ ;  /* 0x000000031303a210 */ /* 0x001fca0007f3e0ff */
[----:B-1----:R-:W-:-:S05]  /*d0d0*/  @!P2 IMAD.X R2, RZ, RZ, R2, P1 ;  /* 0x000000ffff02a224 */ /* 0x002fca00008e0602 */
[----:B------:R-:W-:-:S04]  /*d0e0*/  @!P2 LOP3.LUT R3, R3, R2, RZ, 0x3c, !PT ;  /* 0x000000020303a212 */ /* 0x000fc800078e3cff */
[----:B------:R-:W-:-:S04]  /*d0f0*/  @!P2 LOP3.LUT R2, R3, R2, RZ, 0x3c, !PT ;  /* 0x000000020302a212 */ /* 0x000fc800078e3cff */
[----:B------:R-:W-:-:S05]  /*d100*/  @!P2 LOP3.LUT R3, R3, R2, RZ, 0x3c, !PT ;  /* 0x000000020303a212 */ /* 0x000fca00078e3cff */
[----:B------:R0:W-:Y:S02]  /*d110*/  @!P2 LDGSTS.E.BYPASS.LTC128B.128 [R10+0xb800], desc[UR48][R2.64], !P0 ;  /* 0x0b800000020aafae */ /* 0x0001e4000c101d70 */
[----:B0-----:R-:W-:Y:S02]  /*d120*/  VIADD R2, R17, 0x40 ;  /* 0x0000004011027836 */ /* 0x001fe40000000000 */
[----:B------:R-:W0:Y:S03]  /*d130*/  SHFL.IDX PT, R3, R0, 0x2, 0x1c1f ;  /* 0x005c1f0000037f89 */ /* 0x000e2600000e0000 */
[----:B------:R-:W-:Y:S01]  /*d140*/  ISETP.GE.AND P2, PT, R2, R6, PT ;  /* 0x000000060200720c */ /* 0x000fe20003f46270 */
[----:B------:R-:W-:Y:S04]  /*d150*/  SHFL.IDX PT, R0, R0, 0x3, 0x1c1f ;  /* 0x007c1f0000007f89 */ /* 0x000fe800000e0000 */
[----:B------:R-:W1:Y:S04]  /*d160*/  SHFL.IDX PT, R2, R4, 0x2, 0x1c1f ;  /* 0x005c1f0004027f89 */ /* 0x000e6800000e0000 */
[----:B------:R-:W2:Y:S04]  /*d170*/  SHFL.IDX PT, R4, R4, 0x3, 0x1c1f ;  /* 0x007c1f0004047f89 */ /* 0x000ea800000e0000 */
[----:B0-----:R-:W-:-:S05]  /*d180*/  @!P2 IADD3 R3, P1, R19, R3, RZ ;  /* 0x000000031303a210 */ /* 0x001fca0007f3e0ff */
[----:B-1----:R-:W-:-:S05]  /*d190*/  @!P2 IMAD.X R2, RZ, RZ, R2, P1 ;  /* 0x000000ffff02a224 */ /* 0x002fca00008e0602 */
[----:B------:R-:W-:-:S04]  /*d1a0*/  @!P2 LOP3.LUT R3, R3, R2, RZ, 0x3c, !PT ;  /* 0x000000020303a212 */ /* 0x000fc800078e3cff */
[----:B------:R-:W-:-:S04]  /*d1b0*/  @!P2 LOP3.LUT R2, R3, R2, RZ, 0x3c, !PT ;  /* 0x000000020302a212 */ /* 0x000fc800078e3cff */
[----:B------:R-:W-:-:S05]  /*d1c0*/  @!P2 LOP3.LUT R3, R3, R2, RZ, 0x3c, !PT ;  /* 0x000000020303a212 */ /* 0x000fca00078e3cff */
[----:B------:R0:W-:Y:S02]  /*d1d0*/  @!P2 LDGSTS.E.BYPASS.LTC128B.128 [R10+0xc000], desc[UR48][R2.64], !P0 ;  /* 0x0c000000020aafae */ /* 0x0001e4000c101d70 */
[----:B0-----:R-:W-:-:S05]  /*d1e0*/  VIADD R2, R17, 0x60 ;  /* 0x0000006011027836 */ /* 0x001fca0000000000 */
[----:B------:R-:W-:-:S13]  /*d1f0*/  ISETP.GE.AND P2, PT, R2, R6, PT ;  /* 0x000000060200720c */ /* 0x000fda0003f46270 */
[----:B------:R-:W-:-:S04]  /*d200*/  @!P2 IADD3 R0, P1, R19, R0, RZ ;  /* 0x000000001300a210 */ /* 0x000fc80007f3e0ff */
[----:B--2---:R-:W-:-:S05]  /*d210*/  @!P2 IADD3.X R2, RZ, R4, RZ, P1, !PT ;  /* 0x00000004ff02a210 */ /* 0x004fca0000ffe4ff */
[----:B------:R-:W-:Y:S02]  /*d220*/  @!P2 IMAD.MOV.U32 R3, RZ, RZ, R2 ;  /* 0x000000ffff03a224 */ /* 0x000fe400078e0002 */
[----:B------:R-:W-:Y:S02]  /*d230*/  @!P2 IMAD.MOV.U32 R2, RZ, RZ, R0 ;  /* 0x000000ffff02a224 */ /* 0x000fe400078e0000 */
[----:B------:R-:W-:-:S03]  /*d240*/  VIADD R0, R17, 0x80 ;  /* 0x0000008011007836 */ /* 0x000fc60000000000 */
[----:B------:R0:W-:Y:S02]  /*d250*/  @!P2 LDGSTS.E.BYPASS.LTC128B.128 [R10+0xc800], desc[UR48][R2.64], !P0 ;  /* 0x0c800000020aafae */ /* 0x0001e4000c101d70 */
[----:B------:R-:W-:Y:S02]  /*d260*/  ISETP.GE.AND P2, PT, R0, R6, PT ;  /* 0x000000060000720c */ /* 0x000fe40003f46270 */
[----:B------:R-:W-:Y:S04]  /*d270*/  SHFL.IDX PT, R0, R7, RZ, 0x1c1f ;  /* 0x001c1fff07007589 */ /* 0x000fe800000e0000 */
[----:B------:R-:W-:Y:S04]  /*d280*/  SHFL.IDX PT, R7, R7, 0x1, 0x1c1f ;  /* 0x003c1f0007077f89 */ /* 0x000fe800000e0000 */
[----:B0-----:R-:W0:Y:S03]  /*d290*/  SHFL.IDX PT, R2, R5, RZ, 0x1c1f ;  /* 0x001c1fff05027589 */ /* 0x001e2600000e0000 */
[----:B0-----:R-:W-:-:S05]  /*d2a0*/  @!P2 IADD3 R2, P1, R19, R2, RZ ;  /* 0x000000021302a210 */ /* 0x001fca0007f3e0ff */
[----:B------:R-:W-:-:S05]  /*d2b0*/  @!P2 IMAD.X R0, RZ, RZ, R0, P1 ;  /* 0x000000ffff00a224 */ /* 0x000fca00008e0600 */
[----:B------:R-:W-:-:S05]  /*d2c0*/  @!P2 MOV R3, R0 ;  /* 0x000000000003a202 */ /* 0x000fca0000000f00 */
[----:B------:R0:W-:Y:S02]  /*d2d0*/  @!P2 LDGSTS.E.BYPASS.LTC128B.128 [R10+0xd000], desc[UR48][R2.64], !P0 ;  /* 0x0d000000020aafae */ /* 0x0001e4000c101d70 */
.L_x_362:
[----:B------:R-:W-:-:S05]  /*d2e0*/  VIADD R17, R17, 0xa0 ;  /* 0x000000a011117836 */ /* 0x000fca0000000000 */
[----:B------:R-:W-:-:S13]  /*d2f0*/  ISETP.GE.AND P1, PT, R17, R6, PT ;  /* 0x000000061100720c */ /* 0x000fda0003f26270 */
[----:B0-----:R-:W-:-:S05]  /*d300*/  @!P1 IADD3 R2, P2, R19, R14, RZ ;  /* 0x0000000e13029210 */ /* 0x001fca0007f5e0ff */
[----:B------:R-:W-:-:S05]  /*d310*/  @!P1 IMAD.X R3, RZ, RZ, R7, P2 ;  /* 0x000000ffff039224 */ /* 0x000fca00010e0607 */
[----:B------:R-:W-:Y:S01]  /*d320*/  @!PT LDS RZ, [RZ] ;  /* 0x00000000fffff984 */ /* 0x000fe20000000800 */
[----:B------:R-:W-:Y:S01]  /*d330*/  @!PT LDS RZ, [RZ] ;  /* 0x00000000fffff984 */ /* 0x000fe20000000800 */
[----:B------:R-:W-:Y:S01]  /*d340*/  @!PT LDS RZ, [RZ] ;  /* 0x00000000fffff984 */ /* 0x000fe20000000800 */
[----:B------:R0:W-:Y:S01]  /*d350*/  @!P1 LDGSTS.E.BYPASS.LTC128B.128 [R10+0xd800], desc[UR48][R2.64], !P0 ;  /* 0x0d800000020a9fae */ /* 0x0001e2000c101d70 */
[----:B------:R-:W-:Y:S01]  /*d360*/  PLOP3.LUT P0, PT, PT, PT, PT, 0x80, 0x0 ;  /* 0x000000000000781c */ /* 0x000fe20003f0f070 */
[----:B------:R-:W-:-:S12]  /*d370*/  NOP ;  /* 0x0000000000007918 */ /* 0x000fd80000000000 */
.L_x_261:
[----:B------:R-:W-:Y:S02]  /*d380*/  PLOP3.LUT P1, PT, P1, P0, PT, 0xa2, 0x0 ;  /* 0x000000000000781c */ /* 0x000fe40000f21472 */
[----:B------:R-:W-:-:S08]  /*d390*/  @P0 R2UR P1, UR4, R22 ;  /* 0x00000000160402ca */ /* 0x000fd00000020000 */
[----:B------:R-:W-:-:S05]  /*d3a0*/  @P0 PLOP3.LUT P0, PT, P1, PT, PT, 0x80, 0x0 ;  /* 0x000000000000081c */ /* 0x000fca0000f0f070 */
[----:B------:R-:W-:Y:S01]  /*d3b0*/  @!P1 SYNCS.ARRIVE.TRANS64.RED.A0T1 RZ, [UR4+0x13200], RZ ;  /* 0x013200ffffff99a7 */ /* 0x000fe20008200404 */
[----:B------:R-:W-:Y:S07]  /*d3c0*/  @!P1 ARRIVES.LDGSTSBAR.64.TRANSCNT [UR4+0x13200] ;  /* 0x01320000ff0099b0 */ /* 0x000fee0008000a84 */
[----:B------:R-:W-:Y:S05]  /*d3d0*/  @P0 BRA.U.ANY `(.L_x_261) ;  /* 0xfffffffd00e80947 */ /* 0x000fea000393ffff */
[----:B0-----:R-:W2:Y:S02]  /*d3e0*/  LDL.LU R2, [R1+0x30] ;  /* 0x0000300001027983 */ /* 0x001ea40000300800 */
[----:B--2---:R-:W-:-:S05]  /*d3f0*/  VIADD R2, R2, 0x1 ;  /* 0x0000000102027836 */ /* 0x004fca0000000000 */
[----:B------:R0:W-:Y:S01]  /*d400*/  STL [R1+0x30], R2 ;  /* 0x0000300201007387 */ /* 0x0001e20000100800 */
[----:B------:R-:W-:-:S04]  /*d410*/  LEA.HI R0, R2, R2, RZ, 0x1 ;  /* 0x0000000202007211 */ /* 0x000fc800078f08ff */
[----:B------:R-:W-:-:S05]  /*d420*/  LOP3.LUT R0, R0, 0xfffffffe, RZ, 0xc0, !PT ;  /* 0xfffffffe00007812 */ /* 0x000fca00078ec0ff */
[----:B------:R-:W-:-:S05]  /*d430*/  IMAD.IADD R0, R2, 0x1, -R0 ;  /* 0x0000000102007824 */ /* 0x000fca00078e0a00 */
[----:B------:R-:W-:Y:S01]  /*d440*/  SHF.L.U32 R3, R0, 0x1f, RZ ;  /* 0x0000001f00037819 */ /* 0x000fe200000006ff */
[----:B------:R-:W-:Y:S01]  /*d450*/  NOP ;  /* 0x0000000000007918 */ /* 0x000fe20000000000 */
[----:B------:R0:W-:Y:S01]  /*d460*/  SYNCS.ARRIVE.TRANS64.A1T0 RZ, [R22+URZ+0x13200], RZ ;  /* 0x013200ff16ff79a7 */ /* 0x0001e2000810003f */
[----:B------:R-:W-:Y:S01]  /*d470*/  BSSY B0, `(.L_x_262) ;  /* 0x0000003000007945 */ /* 0x000fe20003800000 */
[----:B------:R-:W1:Y:S03]  /*d480*/  SYNCS.PHASECHK.TRANS64.TRYWAIT P0, [R22+URZ+0x13220], R3 ;  /* 0x01322003160075a7 */ /* 0x000e66000800017f */
[----:B01----:R-:W-:Y:S05]  /*d490*/  @!P0 BRA `(.L_x_263) ;  /* 0x00000040003c8947 */ /* 0x003fea0003800000 */
.L_x_363:
[----:B------:R-:W-:Y:S05]  /*d4a0*/  BSYNC B0 ;  /* 0x0000000000007941 */ /* 0x000fea0003800000 */
.L_x_262:
[----:B------:R-:W-:-:S06]  /*d4b0*/  UISETP.GE.AND UP0, UPT, UR42, 0xa1, UPT ;  /* 0x000000a12a00788c */ /* 0x000fcc000bf06270 */
[----:B------:R-:W-:-:S13]  /*d4c0*/  PLOP3.LUT P0, PT, PT, PT, UP0, 0x80, 0x0 ;  /* 0x000000000000781c */ /* 0x000fda0003f0f008 */
[----:B------:R-:W-:Y:S05]  /*d4d0*/  @!P0 BRA `(.L_x_264) ;  /* 0x0000001400288947 */ /* 0x000fea0003800000 */
[----:B------:R1:W5:Y:S01]  /*d4e0*/  LDL.LU R21, [R1+0x4] ;  /* 0x0000040001157983 */ /* 0x0003620000300800 */
[----:B------:R-:W-:Y:S01]  /*d4f0*/  UIADD3 UR4, UR43, -0x2, URZ ;  /* 0xfffffffe2b047890 */ /* 0x000fe2000fffe03f */
[----:B------:R-:W-:-:S05]  /*d500*/  MOV R20, R28 ;  /* 0x0000001c00147202 */ /* 0x000fca0000000f00 */
[----:B------:R-:W-:-:S07]  /*d510*/  IMAD.U32 R29, RZ, RZ, UR4 ;  /* 0x00000004ff1d7e24 */ /* 0x000fce000f8e00ff */
.L_x_284:
[----:B0-2---:R-:W2:Y:S01]  /*d520*/  LDL R11, [R1+0x10] ;  /* 0x00001000010b7983 */ /* 0x005ea20000100800 */
[----:B------:R-:W3:Y:S03]  /*d530*/  LDC R2, c[0x0][0x430] ;  /* 0x00010c00ff027b82 */ /* 0x000ee60000000800 */
[----:B------:R-:W4:Y:S01]  /*d540*/  LDL R8, [R1] ;  /* 0x0000000001087983 */ /* 0x000f220000100800 */
[----:B------:R-:W0:Y:S01]  /*d550*/  S2R R0, SR_TID.X ;  /* 0x0000000000007919 */ /* 0x000e220000002100 */
[----:B-1----:R-:W1:Y:S01]  /*d560*/  S2R R6, SR_TID.X ;  /* 0x0000000000067919 */ /* 0x002e620000002100 */
[----:B---3--:R-:W-:Y:S01]  /*d570*/  ISETP.NE.AND P0, PT, R2, 0x1, PT ;  /* 0x000000010200780c */ /* 0x008fe20003f05270 */
[----:B------:R-:W-:-:S12]  /*d580*/  IMAD.MOV.U32 R9, RZ, RZ, 0xa0 ;  /* 0x000000a0ff097424 */ /* 0x000fd800078e00ff */
[----:B------:R-:W3:Y:S01]  /*d590*/  @P0 LDC R5, c[0x0][0x434] ;  /* 0x00010d00ff050b82 */ /* 0x000ee20000000800 */
[----:B0-----:R-:W-:-:S04]  /*d5a0*/  LOP3.LUT R0, R0, 0x7f, RZ, 0xc0, !PT ;  /* 0x0000007f00007812 */ /* 0x001fc800078ec0ff */
[----:B------:R-:W-:Y:S01]  /*d5b0*/  SHF.R.U32.HI R2, RZ, 0x2, R0 ;  /* 0x00000002ff027819 */ /* 0x000fe20000011600 */
[C---:B-1----:R-:W-:Y:S01]  /*d5c0*/  IMAD.SHL.U32 R7, R6.reuse, 0x20, RZ ;  /* 0x0000002006077824 */ /* 0x042fe200078e00ff */
[----:B------:R-:W-:Y:S01]  /*d5d0*/  LOP3.LUT R0, R6, 0x7f, RZ, 0xc0, !PT ;  /* 0x0000007f06007812 */ /* 0x000fe200078ec0ff */
[----:B------:R-:W0:Y:S03]  /*d5e0*/  @P0 LDC R3, c[0x0][0x434] ;  /* 0x00010d00ff030b82 */ /* 0x000e260000000800 */
[----:B------:R-:W-:Y:S02]  /*d5f0*/  LOP3.LUT R7, R2, 0x60, R7, 0xf8, !PT ;  /* 0x0000006002077812 */ /* 0x000fe400078ef807 */
[----:B------:R-:W-:-:S03]  /*d600*/  SHF.R.U32.HI R2, RZ, 0x2, R0 ;  /* 0x00000002ff027819 */ /* 0x000fc60000011600 */
[----:B------:R-:W1:Y:S01]  /*d610*/  @P0 LDC R4, c[0x0][0x438] ;  /* 0x00010e00ff040b82 */ /* 0x000e620000000800 */
[----:B------:R-:W-:-:S07]  /*d620*/  SHF.L.U32 R10, R6, 0x5, RZ ;  /* 0x00000005060a7819 */ /* 0x000fce00000006ff */
[----:B------:R-:W1:Y:S01]  /*d630*/  @P0 LDC R0, c[0x0][0x438] ;  /* 0x00010e00ff000b82 */ /* 0x000e620000000800 */
[----:B------:R-:W-:Y:S01]  /*d640*/  LOP3.LUT R10, R2, 0x60, R10, 0xf8, !PT ;  /* 0x00000060020a7812 */ /* 0x000fe200078ef80a */
[----:B------:R-:W-:-:S03]  /*d650*/  IMAD R9, R29, R9, UR38 ;  /* 0x000000261d097e24 */ /* 0x000fc6000f8e0209 */
[----:B------:R-:W-:Y:S01]  /*d660*/  LOP3.LUT R10, R10, 0x80, RZ, 0xfc, !PT ;  /* 0x000000800a0a7812 */ /* 0x000fe200078efcff */
[----:B------:R-:W-:-:S04]  /*d670*/  IMAD.IADD R7, R7, 0x1, R9 ;  /* 0x0000000107077824 */ /* 0x000fc800078e0209 */
[----:B------:R-:W-:Y:S02]  /*d680*/  IMAD.IADD R9, R10, 0x1, R9 ;  /* 0x000000010a097824 */ /* 0x000fe400078e0209 */
[----:B---3--:R-:W-:-:S04]  /*d690*/  @P0 IMAD.HI.U32 R5, R7, R5, RZ ;  /* 0x0000000507050227 */ /* 0x008fc800078e00ff */
[----:B0-----:R-:W-:Y:S01]  /*d6a0*/  @P0 IMAD.HI.U32 R3, R9, R3, RZ ;  /* 0x0000000309030227 */ /* 0x001fe200078e00ff */
[----:B------:R-:W-:Y:S05]  /*d6b0*/  YIELD ;  /* 0x0000000000007946 */ /* 0x000fea0003800000 */
[----:B------:R-:W-:Y:S01]  /*d6c0*/  IMAD.MOV.U32 R2, RZ, RZ, R7 ;  /* 0x000000ffff027224 */ /* 0x000fe200078e0007 */
[----:B-1----:R-:W-:Y:S01]  /*d6d0*/  @P0 SHF.R.U32.HI R2, RZ, R4, R5 ;  /* 0x00000004ff020219 */ /* 0x002fe20000011605 */
[----:B------:R-:W-:Y:S01]  /*d6e0*/  IMAD.MOV.U32 R6, RZ, RZ, R9 ;  /* 0x000000ffff067224 */ /* 0x000fe200078e0009 */
[----:B------:R-:W-:Y:S01]  /*d6f0*/  @P0 SHF.R.U32.HI R6, RZ, R0, R3 ;  /* 0x00000000ff060219 */ /* 0x000fe20000011603 */
[----:B------:R-:W-:Y:S01]  /*d700*/  ULDC.64 UR6, c[0x0][0x428] ;  /* 0x00010a0000067ab9 */ /* 0x000fe20000000a00 */
[--C-:B------:R-:W-:Y:S01]  /*d710*/  SHF.R.S32.HI R3, RZ, 0x1f, R2.reuse ;  /* 0x0000001fff037819 */ /* 0x100fe20000011402 */
[----:B------:R-:W-:Y:S01]  /*d720*/  IMAD.MOV R4, RZ, RZ, -R2 ;  /* 0x000000ffff047224 */ /* 0x000fe200078e0a02 */
[----:B------:R-:W-:Y:S01]  /*d730*/  ULDC UR4, c[0x0][0x430] ;  /* 0x00010c0000047ab9 */ /* 0x000fe20000000800 */
[----:B------:R-:W-:-:S02]  /*d740*/  ULDC.64 UR8, c[0x0][0x418] ;  /* 0x0001060000087ab9 */ /* 0x000fc40000000a00 */
[----:B------:R-:W-:Y:S02]  /*d750*/  IMAD R7, R4, UR4, R7 ;  /* 0x0000000404077c24 */ /* 0x000fe4000f8e0207 */
[----:B--2---:R-:W-:-:S04]  /*d760*/  IMAD R0, R11, UR6, RZ ;  /* 0x000000060b007c24 */ /* 0x004fc8000f8e02ff */
[C---:B----4-:R-:W-:Y:S02]  /*d770*/  IMAD R0, R8.reuse, UR7, R0 ;  /* 0x0000000708007c24 */ /* 0x050fe4000f8e0200 */
[----:B------:R-:W-:-:S05]  /*d780*/  IMAD.WIDE.U32 R2, R8, UR6, R2 ;  /* 0x0000000608027c25 */ /* 0x000fca000f8e0002 */
[----:B------:R-:W-:Y:S02]  /*d790*/  IADD3 R3, R0, R3, RZ ;  /* 0x0000000300037210 */ /* 0x000fe40007ffe0ff */
[----:B------:R-:W-:-:S04]  /*d7a0*/  LEA R4, P0, R2, UR8, 0x2 ;  /* 0x0000000802047c11 */ /* 0x000fc8000f8010ff */
[----:B------:R-:W-:-:S05]  /*d7b0*/  LEA.HI.X R5, R2, UR9, R3, 0x2, P0 ;  /* 0x0000000902057c11 */ /* 0x000fca00080f1403 */
[----:B------:R0:W2:Y:S01]  /*d7c0*/  LDG.E R4, desc[UR48][R4.64] ;  /* 0x0000003004047981 */ /* 0x0000a2000c1e1900 */
[----:B------:R-:W-:-:S13]  /*d7d0*/  ISETP.GT.U32.AND P1, PT, R10, 0x9f, PT ;  /* 0x0000009f0a00780c */ /* 0x000fda0003f24070 */
[--C-:B------:R-:W-:Y:S01]  /*d7e0*/  @!P1 SHF.R.S32.HI R3, RZ, 0x1f, R6.reuse ;  /* 0x0000001fff039819 */ /* 0x100fe20000011406 */
[----:B------:R-:W-:-:S04]  /*d7f0*/  @!P1 IMAD.MOV.U32 R2, RZ, RZ, R6 ;  /* 0x000000ffff029224 */ /* 0x000fc800078e0006 */
[----:B------:R-:W-:-:S04]  /*d800*/  @!P1 IMAD.WIDE.U32 R2, R8, UR6, R2 ;  /* 0x0000000608029c25 */ /* 0x000fc8000f8e0002 */
[----:B------:R-:W-:Y:S01]  /*d810*/  @!P1 IMAD.IADD R0, R0, 0x1, R3 ;  /* 0x0000000100009824 */ /* 0x000fe200078e0203 */
[----:B------:R-:W-:Y:S01]  /*d820*/  @!P1 LEA R10, P0, R2, UR8, 0x2 ;  /* 0x00000008020a9c11 */ /* 0x000fe2000f8010ff */
[----:B------:R-:W-:Y:S01]  /*d830*/  IMAD.MOV.U32 R8, RZ, RZ, RZ ;  /* 0x000000ffff087224 */ /* 0x000fe200078e00ff */
[----:B------:R-:W-:Y:S02]  /*d840*/  IADD3 R28, R20, 0x1, RZ ;  /* 0x00000001141c7810 */ /* 0x000fe40007ffe0ff */
[----:B------:R-:W-:Y:S01]  /*d850*/  @!P1 LEA.HI.X R11, R2, UR9, R0, 0x2, P0 ;  /* 0x00000009020b9c11 */ /* 0x000fe200080f1400 */
[----:B------:R-:W-:Y:S01]  /*d860*/  IMAD.MOV.U32 R0, RZ, RZ, R29 ;  /* 0x000000ffff007224 */ /* 0x000fe200078e001d */
[----:B------:R-:W-:-:S03]  /*d870*/  ISETP.NE.AND P0, PT, R28, 0x2, PT ;  /* 0x000000021c00780c */ /* 0x000fc60003f05270 */
[----:B-----5:R1:W5:Y:S01]  /*d880*/  @!P1 LDG.E R8, desc[UR48][R10.64] ;  /* 0x000000300a089981 */ /* 0x020362000c1e1900 */
[----:B------:R-:W-:Y:S02]  /*d890*/  ISETP.GT.AND P1, PT, R0, RZ, PT ;  /* 0x000000ff0000720c */ /* 0x000fe40003f24270 */
[----:B------:R-:W-:-:S04]  /*d8a0*/  SEL R0, RZ, 0x1, P0 ;  /* 0x00000001ff007807 */ /* 0x000fc80000000000 */
[----:B------:R-:W-:Y:S01]  /*d8b0*/  LOP3.LUT R2, R21, R0, RZ, 0x3c, !PT ;  /* 0x0000000015027212 */ /* 0x000fe200078e3cff */
[----:B------:R-:W-:-:S04]  /*d8c0*/  IMAD.U32 R12, RZ, RZ, UR46 ;  /* 0x0000002eff0c7e24 */ /* 0x000fc8000f8e00ff */
[----:B------:R1:W-:Y:S01]  /*d8d0*/  STL [R1+0x4], R2 ;  /* 0x0000040201007387 */ /* 0x0003e20000100800 */
[----:B------:R-:W-:Y:S01]  /*d8e0*/  ISETP.NE.AND P2, PT, R12, 0x3, PT ;  /* 0x000000030c00780c */ /* 0x000fe20003f45270 */
[----:B0-----:R-:W-:Y:S01]  /*d8f0*/  IMAD.MOV R5, RZ, RZ, -R6 ;  /* 0x000000ffff057224 */ /* 0x001fe200078e0a06 */
[----:B------:R-:W-:-:S03]  /*d900*/  SEL R28, R28, RZ, P0 ;  /* 0x000000ff1c1c7207 */ /* 0x000fc60000000000 */
[----:B------:R-:W-:Y:S02]  /*d910*/  IMAD R9, R5, UR4, R9 ;  /* 0x0000000405097c24 */ /* 0x000fe4000f8e0209 */
[----:B------:R-:W-:Y:S01]  /*d920*/  VIADD R29, R29, 0xffffffff ;  /* 0xffffffff1d1d7836 */ /* 0x000fe20000000000 */
[----:B--2---:R-:W-:-:S05]  /*d930*/  SHF.R.S32.HI R26, RZ, 0x1f, R4 ;  /* 0x0000001fff1a7819 */ /* 0x004fca0000011404 */
[----:B-1----:R-:W-:Y:S05]  /*d940*/  @!P2 BRA `(.L_x_265) ;  /* 0x000000000004a947 */ /* 0x002fea0003800000 */
[----:B------:R-:W-:Y:S01]  /*d950*/  BPT.TRAP 0x1 ;  /* 0x000000040000795c */ /* 0x000fe20000300000 */
.L_x_265:
[----:B------:R-:W-:Y:S01]  /*d960*/  IMAD R0, R28, 0x8, R22 ;  /* 0x000000081c007824 */ /* 0x000fe200078e0216 */
[----:B------:R-:W-:Y:S01]  /*d970*/  SHF.L.U32 R27, R2, 0x1f, RZ ;  /* 0x0000001f021b7819 */ /* 0x000fe200000006ff */
[----:B------:R-:W-:Y:S01]  /*d980*/  BSSY B0, `(.L_x_266) ;  /* 0x0000004000007945 */ /* 0x000fe20003800000 */
[----:B------:R-:W-:Y:S02]  /*d990*/  SHF.R.S32.HI R25, RZ, 0x1f, R7 ;  /* 0x0000001fff197819 */ /* 0x000fe40000011407 */
[----:B------:R-:W0:Y:S02]  /*d9a0*/  SYNCS.PHASECHK.TRANS64.TRYWAIT P0, [R0+URZ+0x13280], R27 ;  /* 0x0132801b000075a7 */ /* 0x000e24000800017f */
[----:B0-----:R-:W-:Y:S05]  /*d9b0*/  @!P0 BRA `(.L_x_267) ;  /* 0x0000003c00088947 */ /* 0x001fea0003800000 */
.L_x_364:
[----:B------:R-:W-:Y:S05]  /*d9c0*/  BSYNC B0 ;  /* 0x0000000000007941 */ /* 0x000fea0003800000 */
.L_x_266:
[----:B------:R-:W2:Y:S01]  /*d9d0*/  LDL R6, [R1+0x8] ;  /* 0x0000080001067983 */ /* 0x000ea20000100800 */
[----:B------:R-:W-:Y:S01]  /*d9e0*/  ULDC.64 UR4, c[0x0][0x328] ;  /* 0x0000ca0000047ab9 */ /* 0x000fe20000000a00 */
[----:B------:R-:W-:Y:S02]  /*d9f0*/  ULDC.64 UR6, c[0x0][0x338] ;  /* 0x0000ce0000067ab9 */ /* 0x000fe40000000a00 */
[----:B------:R-:W3:Y:S01]  /*da00*/  LDL R13, [R1+0x18] ;  /* 0x00001800010d7983 */ /* 0x000ee20000100800 */
[----:B------:R-:W-:Y:S01]  /*da10*/  IMAD R5, R25, UR4, RZ ;  /* 0x0000000419057c24 */ /* 0x000fe2000f8e02ff */
[----:B------:R-:W-:Y:S01]  /*da20*/  ULDC.64 UR8, c[0x0][0x330] ;  /* 0x0000cc0000087ab9 */ /* 0x000fe20000000a00 */
[C---:B------:R-:W-:Y:S01]  /*da30*/  IMAD.WIDE.U32 R2, R7.reuse, UR4, RZ ;  /* 0x0000000407027c25 */ /* 0x040fe2000f8e00ff */
[----:B------:R-:W1:Y:S01]  /*da40*/  S2R R11, SR_TID.X ;  /* 0x00000000000b7919 */ /* 0x000e620000002100 */
[----:B------:R-:W-:Y:S01]  /*da50*/  SHF.R.S32.HI R24, RZ, 0x1f, R9 ;  /* 0x0000001fff187819 */ /* 0x000fe20000011409 */
[----:B------:R-:W-:Y:S01]  /*da60*/  ULDC.64 UR10, c[0x0][0x318] ;  /* 0x0000c600000a7ab9 */ /* 0x000fe20000000a00 */
[----:B------:R-:W-:Y:S01]  /*da70*/  IMAD R5, R7, UR5, R5 ;  /* 0x0000000507057c24 */ /* 0x000fe2000f8e0205 */
[----:B-----5:R-:W-:Y:S01]  /*da80*/  SHF.R.S32.HI R23, RZ, 0x1f, R8 ;  /* 0x0000001fff177819 */ /* 0x020fe20000011408 */
[----:B------:R-:W4:Y:S03]  /*da90*/  LDC R12, c[0x0][0x2f4] ;  /* 0x0000bd00ff0c7b82 */ /* 0x000f260000000800 */
[----:B------:R-:W-:Y:S01]  /*daa0*/  IADD3 R3, R3, R5, RZ ;  /* 0x0000000503037210 */ /* 0x000fe20007ffe0ff */
[----:B------:R-:W-:-:S04]  /*dab0*/  IMAD R5, R26, UR6, RZ ;  /* 0x000000061a057c24 */ /* 0x000fc8000f8e02ff */
[C---:B------:R-:W-:Y:S02]  /*dac0*/  IMAD R5, R4.reuse, UR7, R5 ;  /* 0x0000000704057c24 */ /* 0x040fe4000f8e0205 */
[----:B------:R-:W-:-:S04]  /*dad0*/  IMAD.WIDE.U32 R2, R4, UR6, R2 ;  /* 0x0000000604027c25 */ /* 0x000fc8000f8e0002 */
[----:B------:R-:W-:Y:S02]  /*dae0*/  IMAD.IADD R3, R3, 0x1, R5 ;  /* 0x0000000103037824 */ /* 0x000fe400078e0205 */
[----:B------:R-:W-:-:S03]  /*daf0*/  IMAD.WIDE.U32 R2, R18, UR8, R2 ;  /* 0x0000000812027c25 */ /* 0x000fc6000f8e0002 */
[----:B------:R-:W-:Y:S01]  /*db00*/  IADD3 R5, P0, R2, UR10, RZ ;  /* 0x0000000a02057c10 */ /* 0x000fe2000ff1e0ff */
[----:B-1----:R-:W-:-:S05]  /*db10*/  IMAD.SHL.U32 R11, R11, 0x10, RZ ;  /* 0x000000100b0b7824 */ /* 0x002fca00078e00ff */
[----:B------:R-:W-:-:S04]  /*db20*/  LOP3.LUT R11, R11, 0x30, RZ, 0xc0, !PT ;  /* 0x000000300b0b7812 */ /* 0x000fc800078ec0ff */
[----:B----4-:R-:W-:Y:S01]  /*db30*/  ISETP.GE.AND P2, PT, R11, R12, PT ;  /* 0x0000000c0b00720c */ /* 0x010fe20003f46270 */
[----:B--2---:R-:W-:Y:S02]  /*db40*/  IMAD R17, R6, UR8, RZ ;  /* 0x0000000806117c24 */ /* 0x004fe4000f8e02ff */
[----:B------:R-:W-:Y:S02]  /*db50*/  IMAD R6, R24, UR4, RZ ;  /* 0x0000000418067c24 */ /* 0x000fe4000f8e02ff */
[----:B------:R-:W-:Y:S02]  /*db60*/  IMAD R17, R18, UR9, R17 ;  /* 0x0000000912117c24 */ /* 0x000fe4000f8e0211 */
[----:B------:R-:W-:-:S03]  /*db70*/  IMAD R6, R9, UR5, R6 ;  /* 0x0000000509067c24 */ /* 0x000fc6000f8e0206 */
        /* <DEDUP_REMOVED lines=14> */
[----:B------:R-:W-:Y:S01]  /*dc60*/  IMAD.IADD R6, R22, 0x1, R6 ;  /* 0x0000000116067824 */ /* 0x000fe200078e0206 */
        /* <DEDUP_REMOVED lines=16> */
[----:B-1----:R-:W-:-:S05]  /*dd70*/  IADD3 R2, P0, R11, R2, RZ ;  /* 0x000000020b027210 */ /* 0x002fca0007f1e0ff */
[----:B--2---:R-:W-:-:S05]  /*dd80*/  IMAD.X R3, RZ, RZ, R3, P0 ;  /* 0x000000ffff037224 */ /* 0x004fca00000e0603 */
[----:B------:R1:W-:Y:S04]  /*dd90*/  LDGSTS.E.BYPASS.LTC128B.128 [R6+0x7000], desc[UR48][R2.64], !P2 ;  /* 0x0700000002067fae */ /* 0x0003e8000d101d70 */
[----:B-1----:R-:W1:Y:S02]  /*dda0*/  SHFL.IDX PT, R2, R5, 0x3, 0x1c1f ;  /* 0x007c1f0005027f89 */ /* 0x002e6400000e0000 */
[----:B-1----:R-:W-:-:S04]  /*ddb0*/  IADD3 R2, P0, R11, R2, RZ ;  /* 0x000000020b027210 */ /* 0x002fc80007f1e0ff */
[----:B------:R-:W-:-:S05]  /*ddc0*/  IADD3.X R3, RZ, R10, RZ, P0, !PT ;  /* 0x0000000aff037210 */ /* 0x000fca00007fe4ff */
[----:B------:R1:W-:Y:S04]  /*ddd0*/  LDGSTS.E.BYPASS.LTC128B.128 [R6+0x7800], desc[UR48][R2.64], !P2 ;  /* 0x0780000002067fae */ /* 0x0003e8000d101d70 */
[----:B-1----:R1:W2:Y:S02]  /*dde0*/  SHFL.IDX PT, R2, R19, RZ, 0x1c1f ;  /* 0x001c1fff13027589 */ /* 0x0022a400000e0000 */
.L_x_376:
        /* <DEDUP_REMOVED lines=11> */
.L_x_269:
        /* <DEDUP_REMOVED lines=11> */
.L_x_270:
[----:B------:R2:W-:Y:S01]  /*df50*/  SYNCS.ARRIVE.TRANS64.A1T0 RZ, [R0+URZ+0x13270], RZ ;  /* 0x013270ff00ff79a7 */ /* 0x0005e2000810003f */
[----:B------:R-:W-:Y:S05]  /*df60*/  @!P3 BRA `(.L_x_271) ;  /* 0x000000000004b947 */ /* 0x000fea0003800000 */
[----:B------:R-:W-:Y:S01]  /*df70*/  BPT.TRAP 0x1 ;  /* 0x000000040000795c */ /* 0x000fe20000300000 */
.L_x_271:
[----:B------:R-:W3:Y:S01]  /*df80*/  SYNCS.PHASECHK.TRANS64.TRYWAIT P0, [R0+URZ+0x13240], R27 ;  /* 0x0132401b000075a7 */ /* 0x000ee2000800017f */
[----:B------:R-:W-:Y:S04]  /*df90*/  BSSY B0, `(.L_x_272) ;  /* 0x0000002000007945 */ /* 0x000fe80003800000 */
[----:B---3--:R-:W-:Y:S05]  /*dfa0*/  @!P0 BRA `(.L_x_273) ;  /* 0x0000003c003c8947 */ /* 0x008fea0003800000 */
.L_x_377:
[----:B------:R-:W-:Y:S05]  /*dfb0*/  BSYNC B0 ;  /* 0x0000000000007941 */ /* 0x000fea0003800000 */
.L_x_272:
[----:B------:R-:W4:Y:S01]  /*dfc0*/  LDL R10, [R1+0x8] ;  /* 0x00000800010a7983 */ /* 0x000f220000100800 */
[----:B------:R-:W-:Y:S01]  /*dfd0*/  ULDC.64 UR4, c[0x0][0x300] ;  /* 0x0000c00000047ab9 */ /* 0x000fe20000000a00 */
[----:B------:R-:W-:Y:S01]  /*dfe0*/  ULDC.64 UR6, c[0x0][0x310] ;  /* 0x0000c40000067ab9 */ /* 0x000fe20000000a00 */
[----:B------:R-:W-:Y:S01]  /*dff0*/  IMAD R5, R25, UR4, RZ ;  /* 0x0000000419057c24 */ /* 0x000fe2000f8e02ff */
[----:B------:R-:W5:Y:S01]  /*e000*/  LDC R11, c[0x0][0x2f4] ;  /* 0x0000bd00ff0b7b82 */ /* 0x000f620000000800 */
[----:B------:R-:W-:-:S04]  /*e010*/  IMAD.WIDE.U32 R2, R7, UR4, RZ ;  /* 0x0000000407027c25 */ /* 0x000fc8000f8e00ff */
[----:B------:R-:W-:Y:S02]  /*e020*/  IMAD R5, R7, UR5, R5 ;  /* 0x0000000507057c24 */ /* 0x000fe4000f8e0205 */
[----:B------:R-:W-:Y:S02]  /*e030*/  IMAD R26, R26, UR6, RZ ;  /* 0x000000061a1a7c24 */ /* 0x000fe4000f8e02ff */
[----:B------:R-:W-:Y:S02]  /*e040*/  IMAD.IADD R3, R3, 0x1, R5 ;  /* 0x0000000103037824 */ /* 0x000fe400078e0205 */
[----:B------:R-:W-:Y:S02]  /*e050*/  IMAD R7, R24, UR4, RZ ;  /* 0x0000000418077c24 */ /* 0x000fe4000f8e02ff */
[----:B------:R-:W-:-:S04]  /*e060*/  IMAD.WIDE.U32 R2, R4, UR6, R2 ;  /* 0x0000000604027c25 */ /* 0x000fc8000f8e0002 */
[----:B------:R-:W-:Y:S02]  /*e070*/  IMAD R4, R4, UR7, R26 ;  /* 0x0000000704047c24 */ /* 0x000fe4000f8e021a */
[----:B------:R-:W-:-:S03]  /*e080*/  IMAD R7, R9, UR5, R7 ;  /* 0x0000000509077c24 */ /* 0x000fc6000f8e0207 */
[----:B------:R-:W-:Y:S01]  /*e090*/  IADD3 R5, R3, R4, RZ ;  /* 0x0000000403057210 */ /* 0x000fe20007ffe0ff */
[----:B------:R-:W-:Y:S02]  /*e0a0*/  IMAD.MOV.U32 R4, RZ, RZ, R2 ;  /* 0x000000ffff047224 */ /* 0x000fe400078e0002 */
[----:B------:R-:W-:Y:S01]  /*e0b0*/  IMAD.WIDE.U32 R2, R9, UR4, RZ ;  /* 0x0000000409027c25 */ /* 0x000fe2000f8e00ff */
[----:B------:R-:W-:-:S03]  /*e0c0*/  ULDC.64 UR4, c[0x0][0x308] ;  /* 0x0000c20000047ab9 */ /* 0x000fc60000000a00 */
[----:B------:R-:W-:Y:S02]  /*e0d0*/  IMAD.IADD R3, R3, 0x1, R7 ;  /* 0x0000000103037824 */ /* 0x000fe400078e0207 */
[----:B------:R-:W-:Y:S02]  /*e0e0*/  IMAD R7, R23, UR6, RZ ;  /* 0x0000000617077c24 */ /* 0x000fe4000f8e02ff */
[----:B------:R-:W-:-:S04]  /*e0f0*/  IMAD.WIDE.U32 R2, R8, UR6, R2 ;  /* 0x0000000608027c25 */ /* 0x000fc8000f8e0002 */
[----:B------:R-:W-:Y:S01]  /*e100*/  IMAD R7, R8, UR7, R7 ;  /* 0x0000000708077c24 */ /* 0x000fe2000f8e0207 */
[----:B------:R-:W-:Y:S01]  /*e110*/  ULDC.64 UR6, c[0x0][0x2e8] ;  /* 0x0000ba0000067ab9 */ /* 0x000fe20000000a00 */
[----:B------:R-:W-:-:S04]  /*e120*/  IMAD.WIDE.U32 R4, R18, UR4, R4 ;  /* 0x0000000412047c25 */ /* 0x000fc8000f8e0004 */
[----:B------:R-:W-:Y:S01]  /*e130*/  IMAD.IADD R3, R3, 0x1, R7 ;  /* 0x0000000103037824 */ /* 0x000fe200078e0207 */
[----:B------:R-:W-:Y:S01]  /*e140*/  IADD3 R7, P0, R4, UR6, RZ ;  /* 0x0000000604077c10 */ /* 0x000fe2000ff1e0ff */
        /* <DEDUP_REMOVED lines=9> */
[----:B------:R-:W-:-:S04]  /*e1e0*/  LOP3.LUT R10, R10, 0x30, RZ, 0xc0, !PT ;  /* 0x000000300a0a7812 */ /* 0x000fc800078ec0ff */
[----:B-----5:R-:W-:Y:S01]  /*e1f0*/  ISETP.GE.AND P2, PT, R10, R11, PT ;  /* 0x0000000b0a00720c */ /* 0x020fe20003f46270 */
[----:B------:R-:W-:-:S12]  /*e200*/  BRA.DIV UR4, `(.L_x_274) ;  /* 0x0000003a04b87947 */ /* 0x000fd8000b800000 */
[----:B------:R-:W4:Y:S04]  /*e210*/  SHFL.IDX PT, R2, R7, RZ, 0x1c1f ;  /* 0x001c1fff07027589 */ /* 0x000f2800000e0000 */
[----:B------:R-:W5:Y:S04]  /*e220*/  SHFL.IDX PT, R3, R8, RZ, 0x1c1f ;  /* 0x001c1fff08037589 */ /* 0x000f6800000e0000 */
[----:B------:R-:W-:Y:S01]  /*e230*/  SHFL.IDX PT, R5, R5, RZ, 0x1c1f ;  /* 0x001c1fff05057589 */ /* 0x000fe200000e0000 */
[----:B----4-:R-:W-:-:S04]  /*e240*/  IADD3 R2, P0, R10, R2, RZ ;  /* 0x000000020a027210 */ /* 0x010fc80007f1e0ff */
[----:B-----5:R-:W-:-:S05]  /*e250*/  IADD3.X R3, RZ, R3, RZ, P0, !PT ;  /* 0x00000003ff037210 */ /* 0x020fca00007fe4ff */
[----:B------:R4:W-:Y:S04]  /*e260*/  LDGSTS.E.BYPASS.LTC128B.128 [R6+0xe000], desc[UR48][R2.64], !P2 ;  /* 0x0e00000002067fae */ /* 0x0009e8000d101d70 */
[----:B----4-:R-:W4:Y:S04]  /*e270*/  SHFL.IDX PT, R2, R7, 0x1, 0x1c1f ;  /* 0x003c1f0007027f89 */ /* 0x010f2800000e0000 */
[----:B------:R-:W5:Y:S01]  /*e280*/  SHFL.IDX PT, R3, R8, 0x1, 0x1c1f ;  /* 0x003c1f0008037f89 */ /* 0x000f6200000e0000 */
[----:B----4-:R-:W-:-:S05]  /*e290*/  IADD3 R2, P0, R10, R2, RZ ;  /* 0x000000020a027210 */ /* 0x010fca0007f1e0ff */
[----:B-----5:R-:W-:-:S05]  /*e2a0*/  IMAD.X R3, RZ, RZ, R3, P0 ;  /* 0x000000ffff037224 */ /* 0x020fca00000e0603 */
        /* <DEDUP_REMOVED lines=10> */
[----:B------:R4:W-:Y:S04]  /*e350*/  LDGSTS.E.BYPASS.LTC128B.128 [R6+0xf800], desc[UR48][R2.64], !P2 ;  /* 0x0f80000002067fae */ /* 0x0009e8000d101d70 */
[----:B----4-:R4:W0:Y:S02]  /*e360*/  SHFL.IDX PT, R2, R4, RZ, 0x1c1f ;  /* 0x001c1fff04027589 */ /* 0x01082400000e0000 */
.L_x_389:
[----:B0-----:R-:W-:-:S05]  /*e370*/  IADD3 R2, P0, R10, R2, RZ ;  /* 0x000000020a027210 */ /* 0x001fca0007f1e0ff */
[----:B------:R-:W-:Y:S01]  /*e380*/  IMAD.X R3, RZ, RZ, R5, P0 ;  /* 0x000000ffff037224 */ /* 0x000fe200000e0605 */
[----:B------:R-:W-:-:S04]  /*e390*/  PLOP3.LUT P0, PT, PT, PT, PT, 0x80, 0x0 ;  /* 0x000000000000781c */ /* 0x000fc80003f0f070 */
[----:B------:R-:W-:Y:S01]  /*e3a0*/  @!PT LDS RZ, [RZ] ;  /* 0x00000000fffff984 */ /* 0x000fe20000000800 */
[----:B------:R-:W-:Y:S01]  /*e3b0*/  @!PT LDS RZ, [RZ] ;  /* 0x00000000fffff984 */ /* 0x000fe20000000800 */
[----:B------:R-:W-:Y:S01]  /*e3c0*/  @!PT LDS RZ, [RZ] ;  /* 0x00000000fffff984 */ /* 0x000fe20000000800 */
[----:B------:R0:W-:Y:S01]  /*e3d0*/  LDGSTS.E.BYPASS.LTC128B.128 [R6+0x10000], desc[UR48][R2.64], !P2 ;  /* 0x1000000002067fae */ /* 0x0001e2000d101d70 */
[----:B------:R-:W-:-:S08]  /*e3e0*/  NOP ;  /* 0x0000000000007918 */ /* 0x000fd00000000000 */
.L_x_275:
[----:B------:R-:W-:Y:S02]  /*e3f0*/  PLOP3.LUT P2, PT, P2, P0, PT, 0xa2, 0x0 ;  /* 0x000000000000781c */ /* 0x000fe40001741472 */
[----:B------:R-:W-:-:S08]  /*e400*/  @P0 R2UR P2, UR4, R0 ;  /* 0x00000000000402ca */ /* 0x000fd00000040000 */
[----:B------:R-:W-:-:S05]  /*e410*/  @P0 PLOP3.LUT P0, PT, P2, PT, PT, 0x80, 0x0 ;  /* 0x000000000000081c */ /* 0x000fca000170f070 */
[----:B------:R-:W-:Y:S01]  /*e420*/  @!P2 SYNCS.ARRIVE.TRANS64.RED.A0T1 RZ, [UR4+0x13230], RZ ;  /* 0x013230ffffffa9a7 */ /* 0x000fe20008200404 */
[----:B------:R-:W-:Y:S07]  /*e430*/  @!P2 ARRIVES.LDGSTSBAR.64.TRANSCNT [UR4+0x13230] ;  /* 0x01323000ff00a9b0 */ /* 0x000fee0008000a84 */
[----:B------:R-:W-:Y:S05]  /*e440*/  @P0 BRA.U.ANY `(.L_x_275) ;  /* 0xfffffffd00e80947 */ /* 0x000fea000393ffff */
[----:B------:R-:W-:Y:S01]  /*e450*/  NOP ;  /* 0x0000000000007918 */ /* 0x000fe20000000000 */
[----:B0-----:R-:W-:-:S04]  /*e460*/  MOV R2, UR46 ;  /* 0x0000002e00027c02 */ /* 0x001fc80008000f00 */
[----:B------:R-:W-:-:S13]  /*e470*/  ISETP.NE.AND P3, PT, R2, 0x3, PT ;  /* 0x000000030200780c */ /* 0x000fda0003f65270 */
[----:B------:R-:W-:Y:S05]  /*e480*/  @!P3 BRA `(.L_x_276) ;  /* 0x000000000004b947 */ /* 0x000fea0003800000 */
[----:B------:R-:W-:Y:S01]  /*e490*/  BPT.TRAP 0x1 ;  /* 0x000000040000795c */ /* 0x000fe20000300000 */
.L_x_276:
[----:B------:R2:W-:Y:S02]  /*e4a0*/  SYNCS.ARRIVE.TRANS64.A1T0 RZ, [R0+URZ+0x13230], RZ ;  /* 0x013230ff00ff79a7 */ /* 0x0005e4000810003f */
[----:B--23--:R-:W-:-:S05]  /*e4b0*/  IMAD.U32 R0, RZ, RZ, UR50 ;  /* 0x00000032ff007e24 */ /* 0x00cfca000f8e00ff */
[----:B------:R-:W-:-:S13]  /*e4c0*/  ISETP.NE.AND P0, PT, R0, 0x3, PT ;  /* 0x000000030000780c */ /* 0x000fda0003f05270 */
[----:B------:R-:W-:Y:S05]  /*e4d0*/  @!P0 BRA `(.L_x_277) ;  /* 0x0000000000048947 */ /* 0x000fea0003800000 */
[----:B------:R-:W-:Y:S01]  /*e4e0*/  BPT.TRAP 0x1 ;  /* 0x000000040000795c */ /* 0x000fe20000300000 */
.L_x_277:
[----:B------:R-:W-:Y:S01]  /*e4f0*/  LOP3.LUT R0, R21, 0x1, RZ, 0x3c, !PT ;  /* 0x0000000115007812 */ /* 0x000fe200078e3cff */
[----:B------:R-:W-:Y:S01]  /*e500*/  IMAD R2, R20, 0x8, R22 ;  /* 0x0000000814027824 */ /* 0x000fe200078e0216 */
[----:B------:R-:W-:Y:S02]  /*e510*/  BSSY B0, `(.L_x_278) ;  /* 0x0000004000007945 */ /* 0x000fe40003800000 */
[----:B------:R-:W-:-:S04]  /*e520*/  SHF.L.U32 R0, R0, 0x1f, RZ ;  /* 0x0000001f00007819 */ /* 0x000fc800000006ff */
[----:B------:R-:W0:Y:S02]  /*e530*/  SYNCS.PHASECHK.TRANS64.TRYWAIT P2, [R2+URZ+0x13270], R0 ;  /* 0x01327000020075a7 */ /* 0x000e24000804017f */
[----:B0-----:R-:W-:Y:S05]  /*e540*/  @!P2 BRA `(.L_x_279) ;  /* 0x0000003c0044a947 */ /* 0x001fea0003800000 */
.L_x_390:
[----:B------:R-:W-:Y:S05]  /*e550*/  BSYNC B0 ;  /* 0x0000000000007941 */ /* 0x000fea0003800000 */
.L_x_278:
[----:B------:R-:W-:-:S05]  /*e560*/  IMAD.U32 R3, RZ, RZ, UR46 ;  /* 0x0000002eff037e24 */ /* 0x000fca000f8e00ff */
[----:B------:R-:W-:-:S13]  /*e570*/  ISETP.NE.AND P2, PT, R3, 0x3, PT ;  /* 0x000000030300780c */ /* 0x000fda0003f45270 */
[----:B------:R-:W-:Y:S05]  /*e580*/  @!P2 BRA `(.L_x_280) ;  /* 0x000000000004a947 */ /* 0x000fea0003800000 */
[----:B------:R-:W-:Y:S01]  /*e590*/  BPT.TRAP 0x1 ;  /* 0x000000040000795c */ /* 0x000fe20000300000 */
.L_x_280:
[----:B0-----:R-:W-:Y:S01]  /*e5a0*/  SHF.L.U32 R0, R21, 0x1f, RZ ;  /* 0x0000001f15007819 */ /* 0x001fe200000006ff */
[----:B------:R-:W-:-:S03]  /*e5b0*/  IMAD R3, R20, 0x2800, RZ ;  /* 0x0000280014037824 */ /* 0x000fc600078e02ff */
[----:B------:R-:W0:Y:S02]  /*e5c0*/  SYNCS.PHASECHK.TRANS64.TRYWAIT P2, [R2+URZ+0x13260], R0 ;  /* 0x01326000020075a7 */ /* 0x000e24000804017f */
[----:B0-----:R-:W-:Y:S05]  /*e5d0*/  @!P2 BRA `(.L_x_281) ;  /* 0x0000003c0034a947 */ /* 0x001fea0003800000 */
.L_x_391:
[----:B----4-:R-:W2:Y:S04]  /*e5e0*/  LDL R4, [R1+0x20] ;  /* 0x0000200001047983 */ /* 0x010ea80000100800 */
[----:B------:R-:W3:Y:S01]  /*e5f0*/  LDL R10, [R1+0x1c] ;  /* 0x00001c00010a7983 */ /* 0x000ee20000100800 */
[----:B------:R-:W-:Y:S05]  /*e600*/  WARPSYNC.ALL ;  /* 0x0000000000007948 */ /* 0x000fea0003800000 */
[----:B------:R-:W-:-:S05]  /*e610*/  IMAD.U32 R12, RZ, RZ, UR46 ;  /* 0x0000002eff0c7e24 */ /* 0x000fca000f8e00ff */
[----:B------:R-:W-:Y:S02]  /*e620*/  ISETP.NE.AND P2, PT, R12, 0x3, PT ;  /* 0x000000030c00780c */ /* 0x000fe40003f45270 */
[C---:B--2---:R-:W-:Y:S02]  /*e630*/  LOP3.LUT R5, R3.reuse, R4, RZ, 0xfc, !PT ;  /* 0x0000000403057212 */ /* 0x044fe400078efcff */
[----:B---3--:R-:W-:-:S03]  /*e640*/  LOP3.LUT R3, R3, R10, RZ, 0xfc, !PT ;  /* 0x0000000a03037212 */ /* 0x008fc600078efcff */
[C---:B0-----:R-:W-:Y:S01]  /*e650*/  IMAD.IADD R0, R22.reuse, 0x1, R5 ;  /* 0x0000000116007824 */ /* 0x041fe200078e0205 */
[----:B------:R-:W-:-:S04]  /*e660*/  IADD3 R3, R22, R3, RZ ;  /* 0x0000000316037210 */ /* 0x000fc80007ffe0ff */
[----:B------:R-:W0:Y:S02]  /*e670*/  LDSM.16.MT88.4 R4, [R0+0x6000] ;  /* 0x006000000004783b */ /* 0x000e240000004200 */
[C-C-:B0-----:R-:W-:Y:S02]  /*e680*/  PRMT R8, R4.reuse, 0x6420, R5.reuse ;  /* 0x0000642004087816 */ /* 0x141fe40000000005 */
[----:B------:R-:W-:Y:S02]  /*e690*/  PRMT R9, R4, 0x7531, R5 ;  /* 0x0000753104097816 */ /* 0x000fe40000000005 */
[C-C-:B------:R-:W-:Y:S02]  /*e6a0*/  PRMT R10, R6.reuse, 0x6420, R7.reuse ;  /* 0x00006420060a7816 */ /* 0x140fe40000000007 */
[----:B------:R-:W-:-:S05]  /*e6b0*/  PRMT R11, R6, 0x7531, R7 ;  /* 0x00007531060b7816 */ /* 0x000fca0000000007 */
[----:B------:R-:W-:Y:S04]  /*e6c0*/  STSM.16.M88.4 [R3+0x1000], R8 ;  /* 0x0010000803007844 */ /* 0x000fe80000000200 */
[----:B------:R-:W0:Y:S02]  /*e6d0*/  LDSM.16.MT88.4 R4, [R0+0x6800] ;  /* 0x006800000004783b */ /* 0x000e240000004200 */
[C-C-:B0-----:R-:W-:Y:S02]  /*e6e0*/  PRMT R8, R4.reuse, 0x6420, R5.reuse ;  /* 0x0000642004087816 */ /* 0x141fe40000000005 */
[----:B------:R-:W-:Y:S02]  /*e6f0*/  PRMT R9, R4, 0x7531, R5 ;  /* 0x0000753104097816 */ /* 0x000fe40000000005 */
[----:B------:R-:W-:-:S02]  /*e700*/  PRMT R10, R6, 0x6420, R7 ;  /* 0x00006420060a7816 */ /* 0x000fc40000000007 */
        /* <DEDUP_REMOVED lines=28> */
.L_x_282:
[----:B--2---:R2:W-:Y:S01]  /*e8d0*/  SYNCS.ARRIVE.TRANS64.A1T0 RZ, [R2+URZ+0x13250], RZ ;  /* 0x013250ff02ff79a7 */ /* 0x0045e2000810003f */
[----:B------:R-:W-:Y:S06]  /*e8e0*/  BAR.SYNC.DEFER_BLOCKING 0x2, 0x80 ;  /* 0x0082000000007b1d */ /* 0x000fec0000010000 */
[----:B------:R-:W-:Y:S05]  /*e8f0*/  @!P0 BRA `(.L_x_283) ;  /* 0x0000000000048947 */ /* 0x000fea0003800000 */
[----:B------:R-:W-:Y:S01]  /*e900*/  BPT.TRAP 0x1 ;  /* 0x000000040000795c */ /* 0x000fe20000300000 */
.L_x_283:
[----:B------:R-:W3:Y:S01]  /*e910*/  LDL R0, [R1+0x14] ;  /* 0x0000140001007983 */ /* 0x000ee20000100800 */
[----:B--2---:R-:W-:-:S03]  /*e920*/  VIADD R2, R2, 0x13280 ;  /* 0x0001328002027836 */ /* 0x004fc60000000000 */
[----:B------:R2:W5:Y:S01]  /*e930*/  LDL R21, [R1+0x4] ;  /* 0x0000040001157983 */ /* 0x0005620000100800 */
[----:B------:R-:W-:Y:S01]  /*e940*/  IMAD.MOV.U32 R20, RZ, RZ, R28 ;  /* 0x000000ffff147224 */ /* 0x000fe200078e001c */
[----:B---3--:R-:W-:-:S04]  /*e950*/  PRMT R2, R0, 0x654, R2 ;  /* 0x0000065400027816 */ /* 0x008fc80000000002 */
[----:B------:R2:W-:Y:S01]  /*e960*/  SYNCS.ARRIVE.TRANS64.RED.A1T0 RZ, [R2+URZ], RZ ;  /* 0x000000ff02ff79a7 */ /* 0x0005e2000810043f */
[----:B------:R-:W-:Y:S05]  /*e970*/  @P1 BRA `(.L_x_284) ;  /* 0xffffffe800e81947 */ /* 0x000fea000383ffff */
.L_x_264:
[----:B------:R-:W2:Y:S01]  /*e980*/  S2R R0, SR_TID.X ;  /* 0x0000000000007919 */ /* 0x000ea20000002100 */
[----:B------:R-:W-:Y:S01]  /*e990*/  BSSY B0, `(.L_x_285) ;  /* 0x0000012000007945 */ /* 0x000fe20003800000 */
[----:B--2---:R-:W-:Y:S01]  /*e9a0*/  LOP3.LUT R2, R0, 0x7f, RZ, 0xc0, !PT ;  /* 0x0000007f00027812 */ /* 0x004fe200078ec0ff */
[----:B------:R-:W-:-:S03]  /*e9b0*/  IMAD.U32 R0, RZ, RZ, UR50 ;  /* 0x00000032ff007e24 */ /* 0x000fc6000f8e00ff */
[----:B------:R-:W-:Y:S02]  /*e9c0*/  ISETP.NE.AND P1, PT, R2, RZ, PT ;  /* 0x000000ff0200720c */ /* 0x000fe40003f25270 */
[----:B------:R-:W-:-:S11]  /*e9d0*/  ISETP.NE.AND P0, PT, R0, 0x3, PT ;  /* 0x000000030000780c */ /* 0x000fd60003f05270 */
[----:B------:R-:W-:Y:S05]  /*e9e0*/  @P1 BRA `(.L_x_286) ;  /* 0x0000000000301947 */ /* 0x000fea0003800000 */
[----:B------:R-:W2:Y:S01]  /*e9f0*/  S2R R5, SR_LANEID ;  /* 0x0000000000057919 */ /* 0x000ea20000000000 */
[----:B------:R-:W-:Y:S01]  /*ea00*/  VOTEU.ANY UR4, UPT, PT ;  /* 0x0000000000047886 */ /* 0x000fe200038e0100 */
[----:B0-----:R-:W0:Y:S01]  /*ea10*/  LDC.64 R2, c[0x0][0xc60] ;  /* 0x00031800ff027b82 */ /* 0x001e220000000a00 */
[----:B------:R-:W2:Y:S02]  /*ea20*/  FLO.U32 R0, UR4 ;  /* 0x0000000400007d00 */ /* 0x000ea400080e0000 */
[----:B--2---:R-:W-:-:S06]  /*ea30*/  ISETP.EQ.U32.AND P1, PT, R0, R5, PT ;  /* 0x000000050000720c */ /* 0x004fcc0003f22070 */
[----:B------:R-:W0:Y:S07]  /*ea40*/  POPC R5, UR4 ;  /* 0x0000000400057d09 */ /* 0x000e2e0008000000 */
[----:B0-----:R-:W2:Y:S01]  /*ea50*/  @P1 ATOMG.E.ADD.STRONG.GPU PT, R3, desc[UR48][R2.64], R5 ;  /* 0x00000005020319a8 */ /* 0x001ea200081ee1f0 */
[----:B------:R-:W0:Y:S02]  /*ea60*/  S2R R4, SR_LTMASK ;  /* 0x0000000000047919 */ /* 0x000e240000003900 */
[----:B0-----:R-:W-:-:S04]  /*ea70*/  LOP3.LUT R4, R4, UR4, RZ, 0xc0, !PT ;  /* 0x0000000404047c12 */ /* 0x001fc8000f8ec0ff */
[----:B------:R-:W0:Y:S01]  /*ea80*/  POPC R7, R4 ;  /* 0x0000000400077309 */ /* 0x000e220000000000 */
[----:B--2---:R-:W0:Y:S02]  /*ea90*/  SHFL.IDX PT, R0, R3, R0, 0x1f ;  /* 0x00001f0003007589 */ /* 0x004e2400000e0000 */
[----:B0-----:R-:W-:-:S07]  /*eaa0*/  IADD3 R16, R0, UR51, R7 ;  /* 0x0000003300107c10 */ /* 0x001fce000fffe007 */
.L_x_286:
[----:B------:R-:W-:Y:S05]  /*eab0*/  BSYNC B0 ;  /* 0x0000000000007941 */ /* 0x000fea0003800000 */
.L_x_285:
[----:B------:R-:W-:Y:S05]  /*eac0*/  @!P0 BRA `(.L_x_287) ;  /* 0x0000000000048947 */ /* 0x000fea0003800000 */
[----:B------:R-:W-:Y:S01]  /*ead0*/  BPT.TRAP 0x1 ;  /* 0x000000040000795c */ /* 0x000fe20000300000 */
.L_x_287:
[----:B------:R-:W2:Y:S01]  /*eae0*/  LDL R0, [R1+0x4] ;  /* 0x0000040001007983 */ /* 0x000ea20000100800 */
[----:B0-----:R-:W-:Y:S01]  /*eaf0*/  LEA R3, R28, R22, 0x3 ;  /* 0x000000161c037211 */ /* 0x001fe200078e18ff */
[----:B------:R-:W-:Y:S01]  /*eb00*/  BSSY B0, `(.L_x_288) ;  /* 0x0000005000007945 */ /* 0x000fe20003800000 */
[----:B--2---:R-:W-:-:S04]  /*eb10*/  LOP3.LUT R0, R0, 0x1, RZ, 0x3c, !PT ;  /* 0x0000000100007812 */ /* 0x004fc800078e3cff */
[----:B------:R-:W-:-:S04]  /*eb20*/  SHF.L.U32 R0, R0, 0x1f, RZ ;  /* 0x0000001f00007819 */ /* 0x000fc800000006ff */
[----:B------:R-:W0:Y:S02]  /*eb30*/  SYNCS.PHASECHK.TRANS64.TRYWAIT P1, [R3+URZ+0x13270], R0 ;  /* 0x01327000030075a7 */ /* 0x000e24000802017f */
[----:B0-----:R-:W-:Y:S05]  /*eb40*/  @!P1 BRA `(.L_x_289) ;  /* 0x0000003400ec9947 */ /* 0x001fea0003800000 */
.L_x_392:
[----:B------:R-:W-:Y:S05]  /*eb50*/  BSYNC B0 ;  /* 0x0000000000007941 */ /* 0x000fea0003800000 */
.L_x_288:
[----:B------:R-:W-:-:S05]  /*eb60*/  IMAD.U32 R2, RZ, RZ, UR46 ;  /* 0x0000002eff027e24 */ /* 0x000fca000f8e00ff */
[----:B------:R-:W-:-:S13]  /*eb70*/  ISETP.NE.AND P1, PT, R2, 0x3, PT ;  /* 0x000000030200780c */ /* 0x000fda0003f25270 */
[----:B------:R-:W-:Y:S05]  /*eb80*/  @!P1 BRA `(.L_x_290) ;  /* 0x0000000000049947 */ /* 0x000fea0003800000 */
[----:B------:R-:W-:Y:S01]  /*eb90*/  BPT.TRAP 0x1 ;  /* 0x000000040000795c */ /* 0x000fe20000300000 */
.L_x_290:
[----:B0-----:R-:W2:Y:S02]  /*eba0*/  LDL R0, [R1+0x4] ;  /* 0x0000040001007983 */ /* 0x001ea40000100800 */
[----:B--2---:R-:W-:-:S04]  /*ebb0*/  SHF.L.U32 R0, R0, 0x1f, RZ ;  /* 0x0000001f00007819 */ /* 0x004fc800000006ff */
[----:B------:R-:W0:Y:S02]  /*ebc0*/  SYNCS.PHASECHK.TRANS64.TRYWAIT P1, [R3+URZ+0x13260], R0 ;  /* 0x01326000030075a7 */ /* 0x000e24000802017f */
[----:B0-----:R-:W-:Y:S05]  /*ebd0*/  @!P1 BRA `(.L_x_291) ;  /* 0x0000003400dc9947 */ /* 0x001fea0003800000 */
.L_x_393:
[----:B------:R-:W2:Y:S04]  /*ebe0*/  LDL R4, [R1+0x20] ;  /* 0x0000200001047983 */ /* 0x000ea80000100800 */
[----:B------:R-:W3:Y:S01]  /*ebf0*/  LDL R10, [R1+0x1c] ;  /* 0x00001c00010a7983 */ /* 0x000ee20000100800 */
[----:B------:R-:W-:Y:S01]  /*ec00*/  IMAD R2, R28, 0x2800, RZ ;  /* 0x000028001c027824 */ /* 0x000fe200078e02ff */
[----:B------:R-:W-:Y:S05]  /*ec10*/  WARPSYNC.ALL ;  /* 0x0000000000007948 */ /* 0x000fea0003800000 */
[----:B------:R-:W-:-:S05]  /*ec20*/  IMAD.U32 R12, RZ, RZ, UR46 ;  /* 0x0000002eff0c7e24 */ /* 0x000fca000f8e00ff */
[----:B------:R-:W-:Y:S02]  /*ec30*/  ISETP.NE.AND P1, PT, R12, 0x3, PT ;  /* 0x000000030c00780c */ /* 0x000fe40003f25270 */
[----:B--2---:R-:W-:-:S05]  /*ec40*/  LOP3.LUT R5, R2, R4, RZ, 0xfc, !PT ;  /* 0x0000000402057212 */ /* 0x004fca00078efcff */
[----:B0-----:R-:W-:-:S05]  /*ec50*/  IMAD.IADD R0, R22, 0x1, R5 ;  /* 0x0000000116007824 */ /* 0x001fca00078e0205 */
[----:B------:R-:W0:Y:S02]  /*ec60*/  LDSM.16.MT88.4 R4, [R0+0x6000] ;  /* 0x006000000004783b */ /* 0x000e240000004200 */
[C-C-:B0-----:R-:W-:Y:S02]  /*ec70*/  PRMT R8, R4.reuse, 0x6420, R5.reuse ;  /* 0x0000642004087816 */ /* 0x141fe40000000005 */
[----:B------:R-:W-:Y:S02]  /*ec80*/  PRMT R9, R4, 0x7531, R5 ;  /* 0x0000753104097816 */ /* 0x000fe40000000005 */
[----:B---3--:R-:W-:Y:S02]  /*ec90*/  LOP3.LUT R5, R2, R10, RZ, 0xfc, !PT ;  /* 0x0000000a02057212 */ /* 0x008fe400078efcff */
[C-C-:B------:R-:W-:Y:S02]  /*eca0*/  PRMT R10, R6.reuse, 0x6420, R7.reuse ;  /* 0x00006420060a7816 */ /* 0x140fe40000000007 */
[----:B------:R-:W-:Y:S01]  /*ecb0*/  PRMT R11, R6, 0x7531, R7 ;  /* 0x00007531060b7816 */ /* 0x000fe20000000007 */
[----:B------:R-:W-:-:S05]  /*ecc0*/  IMAD.IADD R2, R22, 0x1, R5 ;  /* 0x0000000116027824 */ /* 0x000fca00078e0205 */
        /* <DEDUP_REMOVED lines=33> */
.L_x_292:
[----:B--2---:R2:W-:Y:S01]  /*eee0*/  SYNCS.ARRIVE.TRANS64.A1T0 RZ, [R3+URZ+0x13250], RZ ;  /* 0x013250ff03ff79a7 */ /* 0x0045e2000810003f */
[----:B------:R-:W-:Y:S06]  /*eef0*/  BAR.SYNC.DEFER_BLOCKING 0x2, 0x80 ;  /* 0x0082000000007b1d */ /* 0x000fec0000010000 */
[----:B------:R-:W-:Y:S05]  /*ef00*/  @!P0 BRA `(.L_x_293) ;  /* 0x0000000000048947 */ /* 0x000fea0003800000 */
[----:B------:R-:W-:Y:S01]  /*ef10*/  BPT.TRAP 0x1 ;  /* 0x000000040000795c */ /* 0x000fe20000300000 */
.L_x_293:
[----:B------:R-:W3:Y:S04]  /*ef20*/  LDL R0, [R1+0x14] ;  /* 0x0000140001007983 */ /* 0x000ee80000100800 */
[----:B0-----:R-:W4:Y:S01]  /*ef30*/  LDL.LU R2, [R1+0x4] ;  /* 0x0000040001027983 */ /* 0x001f220000300800 */
[----:B------:R-:W-:Y:S01]  /*ef40*/  VIADD R28, R28, 0x1 ;  /* 0x000000011c1c7836 */ /* 0x000fe20000000000 */
[----:B--2---:R-:W-:-:S04]  /*ef50*/  IADD3 R3, R3, 0x13280, RZ ;  /* 0x0001328003037810 */ /* 0x004fc80007ffe0ff */
[----:B------:R-:W-:-:S04]  /*ef60*/  ISETP.NE.AND P0, PT, R28, 0x2, PT ;  /* 0x000000021c00780c */ /* 0x000fc80003f05270 */
[----:B------:R-:W-:Y:S02]  /*ef70*/  SEL R28, R28, RZ, P0 ;  /* 0x000000ff1c1c7207 */ /* 0x000fe40000000000 */
[----:B---3--:R-:W-:Y:S02]  /*ef80*/  PRMT R3, R0, 0x654, R3 ;  /* 0x0000065400037816 */ /* 0x008fe40000000003 */
[----:B------:R-:W-:Y:S02]  /*ef90*/  SEL R0, RZ, 0x1, P0 ;  /* 0x00000001ff007807 */ /* 0x000fe40000000000 */
[----:B------:R2:W-:Y:S02]  /*efa0*/  SYNCS.ARRIVE.TRANS64.RED.A1T0 RZ, [R3+URZ], RZ ;  /* 0x000000ff03ff79a7 */ /* 0x0005e4000810043f */
[----:B----4-:R-:W-:-:S05]  /*efb0*/  LOP3.LUT R2, R2, R0, RZ, 0x3c, !PT ;  /* 0x0000000002027212 */ /* 0x010fca00078e3cff */
[----:B------:R2:W-:Y:S02]  /*efc0*/  STL [R1+0x4], R2 ;  /* 0x0000040201007387 */ /* 0x0005e40000100800 */
.L_x_234:
[----:B------:R-:W-:Y:S05]  /*efd0*/  BSYNC B7 ;  /* 0x0000000000077941 */ /* 0x000fea0003800000 */
.L_x_232:
[----:B------:R-:W3:Y:S02]  /*efe0*/  LDL R0, [R1+0xc] ;  /* 0x00000c0001007983 */ /* 0x000ee40000100800 */
[----:B---3--:R-:W-:-:S13]  /*eff0*/  LOP3.LUT P0, RZ, R0, 0x20, RZ, 0xc0, !PT ;  /* 0x0000002000ff7812 */ /* 0x008fda000780c0ff */
[----:B------:R-:W-:Y:S05]  /*f000*/  @!P0 BRA `(.L_x_294) ;  /* 0x0000000000288947 */ /* 0x000fea0003800000 */
[----:B------:R-:W3:Y:S08]  /*f010*/  S2UR UR4, SR_CgaCtaId ;  /* 0x00000000000479c3 */ /* 0x000ef00000008800 */
[----:B------:R-:W-:Y:S01]  /*f020*/  BAR.SYNC.DEFER_BLOCKING 0x5, 0x200 ;  /* 0x0148000000007b1d */ /* 0x000fe20000010000 */
[----:B------:R-:W-:Y:S01]  /*f030*/  MOV R22, 0x400 ;  /* 0x0000040000167802 */ /* 0x000fe20000000f00 */
[----:B---3--:R-:W-:-:S05]  /*f040*/  IMAD.U32 R0, RZ, RZ, UR4 ;  /* 0x00000004ff007e24 */ /* 0x008fca000f8e00ff */
[----:B------:R-:W-:Y:S01]  /*f050*/  LEA R22, R0, R22, 0x18 ;  /* 0x0000001600167211 */ /* 0x000fe200078ec0ff */
[----:B------:R-:W-:Y:S04]  /*f060*/  STL [R1+0x14], R0 ;  /* 0x0000140001007387 */ /* 0x000fe80000100800 */
[----:B-1----:R-:W1:Y:S02]  /*f070*/  LDS.128 R16, [R22+0x132d0] ;  /* 0x0132d00016107984 */ /* 0x002e640000000c00 */
[----:B-1----:R-:W-:Y:S01]  /*f080*/  R2UR UR40, R19 ;  /* 0x00000000132872ca */ /* 0x002fe200000e0000 */
[----:B------:R-:W-:Y:S06]  /*f090*/  BAR.ARV 0x4, 0x200 ;  /* 0x0108000000007b1d */ /* 0x000fec0000002000 */
[----:B------:R-:W-:Y:S08]  /*f0a0*/  BRA `(.L_x_295) ;  /* 0x0000000800207947 */ /* 0x000ff00003800000 */
.L_x_294:
[----:B------:R-:W3:Y:S01]  /*f0b0*/  S2R R0, SR_TID.X ;  /* 0x0000000000007919 */ /* 0x000ee20000002100 */
[----:B------:R-:W-:Y:S01]  /*f0c0*/  ULDC UR4, c[0x0][0xc3c] ;  /* 0x00030f0000047ab9 */ /* 0x000fe20000000800 */
[----:B---3--:R-:W-:Y:S01]  /*f0d0*/  LOP3.LUT R8, R0, 0x1f, RZ, 0xc0, !PT ;  /* 0x0000001f00087812 */ /* 0x008fe200078ec0ff */
[----:B------:R-:W-:-:S03]  /*f0e0*/  IMAD.MOV.U32 R0, RZ, RZ, RZ ;  /* 0x000000ffff007224 */ /* 0x000fc600078e00ff */
[C---:B------:R-:W-:Y:S01]  /*f0f0*/  ISETP.NE.AND P0, PT, R8.reuse, 0x1f, PT ;  /* 0x0000001f0800780c */ /* 0x040fe20003f05270 */
[----:B0-----:R-:W-:-:S05]  /*f100*/  VIADD R5, R8, UR40 ;  /* 0x0000002808057c36 */ /* 0x001fca0008000000 */
[----:B------:R-:W-:Y:S01]  /*f110*/  ISETP.GE.OR P1, PT, R5, UR4, !P0 ;  /* 0x0000000405007c0c */ /* 0x000fe2000c726670 */
[----:B------:R-:W-:-:S12]  /*f120*/  ULDC UR4, c[0x0][0xc3c] ;  /* 0x00030f0000047ab9 */ /* 0x000fd80000000800 */
[----:B--2---:R-:W0:Y:S02]  /*f130*/  @!P1 LDC.64 R2, c[0x0][0xc80] ;  /* 0x00032000ff029b82 */ /* 0x004e240000000a00 */
[----:B0-----:R-:W-:-:S05]  /*f140*/  @!P1 IMAD.WIDE R2, R5, 0x4, R2 ;  /* 0x0000000405029825 */ /* 0x001fca00078e0202 */
[----:B------:R-:W2:Y:S01]  /*f150*/  @!P1 LDG.E R0, desc[UR48][R2.64] ;  /* 0x0000003002009981 */ /* 0x000ea2000c1e1900 */
[C---:B------:R-:W-:Y:S02]  /*f160*/  ISETP.NE.AND P1, PT, R8.reuse, RZ, PT ;  /* 0x000000ff0800720c */ /* 0x040fe40003f25270 */
[C---:B------:R-:W-:Y:S02]  /*f170*/  ISETP.GE.U32.AND P2, PT, R8.reuse, 0x2, PT ;  /* 0x000000020800780c */ /* 0x040fe40003f46070 */
[C---:B------:R-:W-:Y:S02]  /*f180*/  ISETP.GE.U32.AND P3, PT, R8.reuse, 0x4, PT ;  /* 0x000000040800780c */ /* 0x040fe40003f66070 */
[C---:B------:R-:W-:Y:S02]  /*f190*/  ISETP.GE.U32.AND P4, PT, R8.reuse, 0x8, PT ;  /* 0x000000080800780c */ /* 0x040fe40003f86070 */
[----:B------:R-:W-:Y:S01]  /*f1a0*/  ISETP.GE.U32.AND P5, PT, R8, 0x10, PT ;  /* 0x000000100800780c */ /* 0x000fe20003fa6070 */
[----:B--2---:R-:W0:Y:S02]  /*f1b0*/  SHFL.UP PT, R4, R0, 0x1, RZ ;  /* 0x0420000000047989 */ /* 0x004e2400000e00ff */
[----:B0-----:R-:W-:-:S04]  /*f1c0*/  SEL R5, R4, RZ, P1 ;  /* 0x000000ff04057207 */ /* 0x001fc80000800000 */
[----:B------:R-:W-:-:S05]  /*f1d0*/  IADD3 R5, R0, R5, RZ ;  /* 0x0000000500057210 */ /* 0x000fca0007ffe0ff */
[----:B------:R-:W0:Y:S02]  /*f1e0*/  SHFL.UP PT, R4, R5, 0x2, RZ ;  /* 0x0440000005047989 */ /* 0x000e2400000e00ff */
[----:B0-----:R-:W-:-:S05]  /*f1f0*/  SEL R4, R4, RZ, P2 ;  /* 0x000000ff04047207 */ /* 0x001fca0001000000 */
[----:B------:R-:W-:Y:S02]  /*f200*/  IMAD.IADD R4, R5, 0x1, R4 ;  /* 0x0000000105047824 */ /* 0x000fe400078e0204 */
[----:B------:R-:W-:Y:S04]  /*f210*/  SHFL.IDX PT, R5, R16, RZ, 0x1f ;  /* 0x00001fff10057589 */ /* 0x000fe800000e0000 */
[----:B------:R-:W0:Y:S02]  /*f220*/  SHFL.UP PT, R6, R4, 0x4, RZ ;  /* 0x0480000004067989 */ /* 0x000e2400000e00ff */
[----:B0-----:R-:W-:-:S05]  /*f230*/  SEL R3, R6, RZ, P3 ;  /* 0x000000ff06037207 */ /* 0x001fca0001800000 */
[----:B------:R-:W-:Y:S02]  /*f240*/  IMAD.IADD R6, R4, 0x1, R3 ;  /* 0x0000000104067824 */ /* 0x000fe400078e0203 */
[----:B------:R-:W-:Y:S04]  /*f250*/  SHFL.IDX PT, R4, R16, 0x1, 0x1f ;  /* 0x00201f0010047f89 */ /* 0x000fe800000e0000 */
        /* <DEDUP_REMOVED lines=11> */
[----:B------:R-:W-:Y:S05]  /*f310*/  @P6 BRA `(.L_x_296) ;  /* 0x0000000000906947 */ /* 0x000fea0003800000 */
.L_x_300:
[----:B------:R-:W-:-:S04]  /*f320*/  UIADD3 UR40, UR40, 0x1f, URZ ;  /* 0x0000001f28287890 */ /* 0x000fc8000fffe03f */
[----:B------:R-:W-:-:S06]  /*f330*/  UISETP.GE.AND UP0, UPT, UR40, UR4, UPT ;  /* 0x000000042800728c */ /* 0x000fcc000bf06270 */
[----:B------:R-:W-:-:S13]  /*f340*/  PLOP3.LUT P6, PT, PT, PT, UP0, 0x40, 0x0 ;  /* 0x000000000000781c */ /* 0x000fda0003fce808 */
[----:B------:R-:W-:Y:S05]  /*f350*/  @!P6 BRA `(.L_x_297) ;  /* 0x000000040034e947 */ /* 0x000fea0003800000 */
[----:B------:R-:W0:Y:S01]  /*f360*/  S2R R0, SR_TID.X ;  /* 0x0000000000007919 */ /* 0x000e220000002100 */
[----:B------:R-:W-:Y:S01]  /*f370*/  BSSY B0, `(.L_x_298) ;  /* 0x0000009000007945 */ /* 0x000fe20003800000 */
[----:B0-----:R-:W-:-:S05]  /*f380*/  LOP3.LUT R0, R0, 0x1f, RZ, 0xc0, !PT ;  /* 0x0000001f00007812 */ /* 0x001fca00078ec0ff */
[----:B------:R-:W-:Y:S02]  /*f390*/  VIADD R7, R0, UR40 ;  /* 0x0000002800077c36 */ /* 0x000fe40008000000 */
[----:B------:R-:W-:-:S03]  /*f3a0*/  IMAD.MOV.U32 R0, RZ, RZ, RZ ;  /* 0x000000ffff007224 */ /* 0x000fc600078e00ff */
[----:B------:R-:W-:-:S13]  /*f3b0*/  ISETP.GE.OR P6, PT, R7, UR4, !P0 ;  /* 0x0000000407007c0c */ /* 0x000fda000c7c6670 */
[----:B------:R-:W-:Y:S05]  /*f3c0*/  @P6 BRA `(.L_x_299) ;  /* 0x00000000000c6947 */ /* 0x000fea0003800000 */
[----:B------:R-:W0:Y:S02]  /*f3d0*/  LDC.64 R2, c[0x0][0xc80] ;  /* 0x00032000ff027b82 */ /* 0x000e240000000a00 */
[----:B0-----:R-:W-:-:S05]  /*f3e0*/  IMAD.WIDE R2, R7, 0x4, R2 ;  /* 0x0000000407027825 */ /* 0x001fca00078e0202 */
[----:B------:R0:W5:Y:S02]  /*f3f0*/  LDG.E R0, desc[UR48][R2.64] ;  /* 0x0000003002007981 */ /* 0x000164000c1e1900 */
.L_x_299:
[----:B------:R-:W-:Y:S05]  /*f400*/  BSYNC B0 ;  /* 0x0000000000007941 */ /* 0x000fea0003800000 */
.L_x_298:
[----:B0----5:R-:W0:Y:S02]  /*f410*/  SHFL.UP PT, R2, R0, 0x1, RZ ;  /* 0x0420000000027989 */ /* 0x021e2400000e00ff */
        /* <DEDUP_REMOVED lines=10> */
[----:B------:R-:W-:-:S05]  /*f4c0*/  IMAD.IADD R8, R7, 0x1, R2 ;  /* 0x0000000107087824 */ /* 0x000fca00078e0202 */
[----:B------:R-:W0:Y:S02]  /*f4d0*/  SHFL.UP PT, R2, R8, 0x10, RZ ;  /* 0x0600000008027989 */ /* 0x000e2400000e00ff */
[----:B0-----:R-:W-:Y:S02]  /*f4e0*/  SEL R9, R2, RZ, P5 ;  /* 0x000000ff02097207 */ /* 0x001fe40002800000 */
[----:B------:R-:W0:Y:S03]  /*f4f0*/  LDC R2, c[0x0][0xc38] ;  /* 0x00030e00ff027b82 */ /* 0x000e260000000800 */
[----:B------:R-:W-:-:S05]  /*f500*/  IMAD.IADD R3, R8, 0x1, R9 ;  /* 0x0000000108037824 */ /* 0x000fca00078e0209 */
[----:B------:R-:W0:Y:S02]  /*f510*/  SHFL.IDX PT, R9, R3, 0x1f, 0x1f ;  /* 0x03e01f0003097f89 */ /* 0x000e2400000e0000 */
[----:B0-----:R-:W-:-:S04]  /*f520*/  IMAD R9, R9, R2, RZ ;  /* 0x0000000209097224 */ /* 0x001fc800078e02ff */
[----:B------:R-:W-:-:S05]  /*f530*/  IMAD.IADD R4, R9, 0x1, R4 ;  /* 0x0000000109047824 */ /* 0x000fca00078e0204 */
[----:B------:R-:W-:-:S13]  /*f540*/  ISETP.GT.AND P6, PT, R4, R5, PT ;  /* 0x000000050400720c */ /* 0x000fda0003fc4270 */
[----:B------:R-:W-:Y:S05]  /*f550*/  @!P6 BRA `(.L_x_300) ;  /* 0xfffffffc0070e947 */ /* 0x000fea000383ffff */
.L_x_296:
[----:B------:R-:W-:Y:S02]  /*f560*/  IMAD.IADD R7, R4, 0x1, -R9 ;  /* 0x0000000104077824 */ /* 0x000fe400078e0a09 */
[----:B------:R-:W-:Y:S02]  /*f570*/  IMAD.MOV.U32 R16, RZ, RZ, RZ ;  /* 0x000000ffff107224 */ /* 0x000fe400078e00ff */
[----:B------:R-:W-:-:S05]  /*f580*/  IMAD R4, R3, R2, R7 ;  /* 0x0000000203047224 */ /* 0x000fca00078e0207 */
[----:B------:R-:W-:-:S13]  /*f590*/  ISETP.GT.AND P0, PT, R4, R5, PT ;  /* 0x000000050400720c */ /* 0x000fda0003f04270 */
[----:B------:R-:W-:Y:S02]  /*f5a0*/  VOTEU.ANY UR5, UPT, !P0 ;  /* 0x0000000000057886 */ /* 0x000fe400040e0100 */
[----:B------:R-:W-:Y:S02]  /*f5b0*/  UPOPC UR4, UR5 ;  /* 0x00000005000472bf */ /* 0x000fe40008000000 */
[----:B------:R-:W-:-:S04]  /*f5c0*/  ISETP.NE.AND P0, PT, RZ, UR5, PT ;  /* 0x00000005ff007c0c */ /* 0x000fc8000bf05270 */
[----:B------:R-:W-:-:S05]  /*f5d0*/  MOV R11, UR4 ;  /* 0x00000004000b7c02 */ /* 0x000fca0008000f00 */
[----:B------:R-:W0:Y:S02]  /*f5e0*/  SHFL.IDX PT, R0, R0, R11, 0x1f ;  /* 0x00001f0b00007589 */ /* 0x000e2400000e0000 */
[----:B0-----:R-:W-:-:S04]  /*f5f0*/  IABS R4, R0 ;  /* 0x0000000000047213 */ /* 0x001fc80000000000 */
[----:B------:R-:W0:Y:S08]  /*f600*/  I2F.RP R6, R4 ;  /* 0x0000000400067306 */ /* 0x000e300000209400 */
[----:B0-----:R-:W0:Y:S02]  /*f610*/  MUFU.RCP R6, R6 ;  /* 0x0000000600067308 */ /* 0x001e240000001000 */
[----:B0-----:R-:W-:-:S06]  /*f620*/  VIADD R9, R6, 0xffffffe ;  /* 0x0ffffffe06097836 */ /* 0x001fcc0000000000 */
[----:B------:R-:W0:Y:S01]  /*f630*/  F2I.FTZ.U32.TRUNC.NTZ R9, R9 ;  /* 0x0000000900097305 */ /* 0x000e22000021f000 */
[----:B------:R-:W-:Y:S05]  /*f640*/  @!P0 BRA `(.L_x_301) ;  /* 0x00000000000c8947 */ /* 0x000fea0003800000 */
[----:B------:R-:W-:-:S06]  /*f650*/  UIADD3 UR5, UR4, -0x1, URZ ;  /* 0xffffffff04057890 */ /* 0x000fcc000fffe03f */
[----:B------:R-:W-:-:S06]  /*f660*/  IMAD.U32 R16, RZ, RZ, UR5 ;  /* 0x00000005ff107e24 */ /* 0x000fcc000f8e00ff */
[----:B------:R2:W3:Y:S02]  /*f670*/  SHFL.IDX PT, R16, R3, R16, 0x1f ;  /* 0x00001f1003107589 */ /* 0x0004e400000e0000 */
.L_x_301:
[----:B0-2---:R-:W-:Y:S01]  /*f680*/  IMAD.MOV R3, RZ, RZ, -R9 ;  /* 0x000000ffff037224 */ /* 0x005fe200078e0a09 */
[----:B------:R-:W-:Y:S01]  /*f690*/  UIADD3 UR40, UR4, UR40, URZ ;  /* 0x0000002804287290 */ /* 0x000fe2000fffe03f */
[----:B---3--:R-:W-:Y:S01]  /*f6a0*/  IMAD R16, R16, R2, R7 ;  /* 0x0000000210107224 */ /* 0x008fe200078e0207 */
[----:B------:R-:W-:Y:S01]  /*f6b0*/  MOV R2, RZ ;  /* 0x000000ff00027202 */ /* 0x000fe20000000f00 */
[----:B------:R-:W-:Y:S02]  /*f6c0*/  IMAD R6, R3, R4, RZ ;  /* 0x0000000403067224 */ /* 0x000fe400078e02ff */
[----:B------:R-:W-:Y:S02]  /*f6d0*/  IMAD.MOV.U32 R3, RZ, RZ, R9 ;  /* 0x000000ffff037224 */ /* 0x000fe400078e0009 */
[----:B------:R-:W-:Y:S02]  /*f6e0*/  IMAD.IADD R17, R5, 0x1, -R16 ;  /* 0x0000000105117824 */ /* 0x000fe400078e0a10 */
[----:B------:R-:W-:Y:S01]  /*f6f0*/  IMAD.HI.U32 R9, R9, R6, R2 ;  /* 0x0000000609097227 */ /* 0x000fe200078e0002 */
[----:B------:R-:W-:-:S02]  /*f700*/  IABS R3, R0 ;  /* 0x0000000000037213 */ /* 0x000fc40000000000 */
[----:B------:R-:W-:-:S03]  /*f710*/  IABS R2, R17 ;  /* 0x0000001100027213 */ /* 0x000fc60000000000 */
[----:B------:R-:W-:Y:S02]  /*f720*/  IMAD.MOV R3, RZ, RZ, -R3 ;  /* 0x000000ffff037224 */ /* 0x000fe400078e0a03 */
[----:B------:R-:W-:-:S04]  /*f730*/  IMAD.HI.U32 R9, R9, R2, RZ ;  /* 0x0000000209097227 */ /* 0x000fc800078e00ff */
[----:B------:R-:W-:Y:S01]  /*f740*/  IMAD R3, R9, R3, R2 ;  /* 0x0000000309037224 */ /* 0x000fe200078e0202 */
[----:B------:R-:W-:-:S04]  /*f750*/  LOP3.LUT R2, R17, R0, RZ, 0x3c, !PT ;  /* 0x0000000011027212 */ /* 0x000fc800078e3cff */
[----:B------:R-:W-:Y:S02]  /*f760*/  ISETP.GT.U32.AND P1, PT, R4, R3, PT ;  /* 0x000000030400720c */ /* 0x000fe40003f24070 */
[----:B------:R-:W-:-:S11]  /*f770*/  ISETP.GE.AND P2, PT, R2, RZ, PT ;  /* 0x000000ff0200720c */ /* 0x000fd60003f46270 */
[----:B------:R-:W-:Y:S01]  /*f780*/  @!P1 IMAD.IADD R3, R3, 0x1, -R4 ;  /* 0x0000000103039824 */ /* 0x000fe200078e0a04 */
[----:B------:R-:W-:Y:S02]  /*f790*/  @!P1 IADD3 R9, R9, 0x1, RZ ;  /* 0x0000000109099810 */ /* 0x000fe40007ffe0ff */
[----:B------:R-:W-:Y:S02]  /*f7a0*/  ISETP.NE.AND P1, PT, R0, RZ, PT ;  /* 0x000000ff0000720c */ /* 0x000fe40003f25270 */
[----:B------:R-:W-:-:S13]  /*f7b0*/  ISETP.GE.U32.AND P0, PT, R3, R4, PT ;  /* 0x000000040300720c */ /* 0x000fda0003f06070 */
[----:B------:R-:W-:-:S04]  /*f7c0*/  @P0 VIADD R9, R9, 0x1 ;  /* 0x0000000109090836 */ /* 0x000fc80000000000 */
[----:B------:R-:W-:Y:S01]  /*f7d0*/  @!P2 IMAD.MOV R9, RZ, RZ, -R9 ;  /* 0x000000ffff09a224 */ /* 0x000fe200078e0a09 */
[----:B------:R-:W-:-:S05]  /*f7e0*/  @!P1 LOP3.LUT R9, RZ, R0, RZ, 0x33, !PT ;  /* 0x00000000ff099212 */ /* 0x000fca00078e33ff */
[--C-:B------:R-:W-:Y:S02]  /*f7f0*/  IMAD.MOV R2, RZ, RZ, -R9.reuse ;  /* 0x000000ffff027224 */ /* 0x100fe400078e0a09 */
[----:B------:R-:W-:Y:S02]  /*f800*/  IMAD.MOV.U32 R18, RZ, RZ, R9 ;  /* 0x000000ffff127224 */ /* 0x000fe400078e0009 */
[----:B------:R-:W-:Y:S01]  /*f810*/  IMAD R17, R0, R2, R17 ;  /* 0x0000000200117224 */ /* 0x000fe200078e0211 */
[----:B------:R-:W-:Y:S06]  /*f820*/  BRA `(.L_x_302) ;  /* 0x0000000000107947 */ /* 0x000fec0003800000 */
.L_x_297:
[----:B------:R-:W-:Y:S01]  /*f830*/  MOV R16, R5 ;  /* 0x0000000500107202 */ /* 0x000fe20000000f00 */
[----:B------:R-:W-:Y:S01]  /*f840*/  IMAD.MOV.U32 R17, RZ, RZ, RZ ;  /* 0x000000ffff117224 */ /* 0x000fe200078e00ff */
[----:B------:R-:W-:Y:S01]  /*f850*/  ULDC UR40, c[0x0][0xc3c] ;  /* 0x00030f0000287ab9 */ /* 0x000fe20000000800 */
[----:B------:R-:W-:-:S07]  /*f860*/  IMAD.MOV.U32 R18, RZ, RZ, RZ ;  /* 0x000000ffff127224 */ /* 0x000fce00078e00ff */
.L_x_302:
[----:B------:R3:W2:Y:S01]  /*f870*/  LDL R2, [R1+0x14] ;  /* 0x0000140001027983 */ /* 0x0006a20000100800 */
[----:B------:R-:W0:Y:S02]  /*f880*/  S2R R0, SR_TID.X ;  /* 0x0000000000007919 */ /* 0x000e240000002100 */
[----:B0-----:R-:W-:Y:S01]  /*f890*/  LOP3.LUT R0, R0, 0x1f, RZ, 0xc0, !PT ;  /* 0x0000001f00007812 */ /* 0x001fe200078ec0ff */
[----:B------:R-:W-:Y:S03]  /*f8a0*/  BAR.SYNC.DEFER_BLOCKING 0x4, 0x200 ;  /* 0x0108000000007b1d */ /* 0x000fe60000010000 */
[----:B------:R-:W-:Y:S01]  /*f8b0*/  ISETP.NE.AND P0, PT, R0, RZ, PT ;  /* 0x000000ff0000720c */ /* 0x000fe20003f05270 */
[----:B-1----:R-:W-:-:S12]  /*f8c0*/  IMAD.U32 R19, RZ, RZ, UR40 ;  /* 0x00000028ff137e24 */ /* 0x002fd8000f8e00ff */
[----:B------:R-:W-:Y:S01]  /*f8d0*/  @!P0 MOV R0, 0x400 ;  /* 0x0000040000008802 */ /* 0x000fe20000000f00 */
[----:B--2---:R-:W0:Y:S03]  /*f8e0*/  @!P0 S2R R2, SR_CgaCtaId ;  /* 0x0000000000028919 */ /* 0x004e260000008800 */
[----:B0-----:R-:W-:Y:S01]  /*f8f0*/  @!P0 LEA R22, R2, R0, 0x18 ;  /* 0x0000000002168211 */ /* 0x001fe200078ec0ff */
[----:B------:R3:W-:Y:S04]  /*f900*/  @!P0 STL [R1+0x14], R2 ;  /* 0x0000140201008387 */ /* 0x0007e80000100800 */
[----:B------:R3:W-:Y:S01]  /*f910*/  @!P0 STS.128 [R22+0x132d0], R16 ;  /* 0x0132d01016008388 */ /* 0x0007e20000000c00 */
[----:B------:R-:W-:Y:S06]  /*f920*/  BAR.ARV 0x5, 0x200 ;  /* 0x0148000000007b1d */ /* 0x000fec0000002000 */
.L_x_295:
[----:B------:R-:W-:Y:S02]  /*f930*/  ULDC UR4, c[0x0][0xc3c] ;  /* 0x00030f0000047ab9 */ /* 0x000fe40000000800 */
[----:B------:R-:W-:-:S06]  /*f940*/  UISETP.GE.AND UP0, UPT, UR40, UR4, UPT ;  /* 0x000000042800728c */ /* 0x000fcc000bf06270 */
[----:B------:R-:W-:-:S13]  /*f950*/  PLOP3.LUT P0, PT, PT, PT, UP0, 0x80, 0x0 ;  /* 0x000000000000781c */ /* 0x000fda0003f0f008 */
[----:B------:R-:W-:Y:S05]  /*f960*/  @!P0 BRA `(.L_x_303) ;  /* 0xffffffac00cc8947 */ /* 0x000fea000383ffff */
.L_x_228:
[----:B------:R-:W4:Y:S01]  /*f970*/  LDL.LU R0, [R1+0x30] ;  /* 0x0000300001007983 */ /* 0x000f220000300800 */
[----:B------:R-:W-:Y:S01]  /*f980*/  BSSY B0, `(.L_x_304) ;  /* 0x000000b000007945 */ /* 0x000fe20003800000 */
[----:B0-----:R-:W0:Y:S01]  /*f990*/  S2R R5, SR_CgaCtaId ;  /* 0x0000000000057919 */ /* 0x001e220000008800 */
[----:B----4-:R-:W-:-:S05]  /*f9a0*/  VIADD R0, R0, 0x1 ;  /* 0x0000000100007836 */ /* 0x010fca0000000000 */
[----:B--23--:R-:W-:-:S04]  /*f9b0*/  LEA.HI R2, R0, R0, RZ, 0x1 ;  /* 0x0000000000027211 */ /* 0x00cfc800078f08ff */
[----:B------:R-:W-:Y:S02]  /*f9c0*/  LOP3.LUT R3, R2, 0xfffffffe, RZ, 0xc0, !PT ;  /* 0xfffffffe02037812 */ /* 0x000fe400078ec0ff */
[----:B------:R-:W-:Y:S02]  /*f9d0*/  MOV R2, 0x400 ;  /* 0x0000040000027802 */ /* 0x000fe40000000f00 */
[----:B------:R-:W-:Y:S02]  /*f9e0*/  IADD3 R0, R0, -R3, RZ ;  /* 0x8000000300007210 */ /* 0x000fe40007ffe0ff */
[----:B0-----:R-:W-:Y:S02]  /*f9f0*/  LEA R5, R5, R2, 0x18 ;  /* 0x0000000205057211 */ /* 0x001fe400078ec0ff */
[----:B------:R-:W-:-:S04]  /*fa00*/  SHF.L.U32 R0, R0, 0x1f, RZ ;  /* 0x0000001f00007819 */ /* 0x000fc800000006ff */
[----:B------:R-:W0:Y:S02]  /*fa10*/  SYNCS.PHASECHK.TRANS64.TRYWAIT P0, [R5+URZ+0x13220], R0 ;  /* 0x01322000050075a7 */ /* 0x000e24000800017f */
[----:B0-----:R-:W-:Y:S05]  /*fa20*/  @!P0 BRA `(.L_x_305) ;  /* 0x00000028005c8947 */ /* 0x001fea0003800000 */
.L_x_394:
[----:B------:R-:W-:Y:S05]  /*fa30*/  BSYNC B0 ;  /* 0x0000000000007941 */ /* 0x000fea0003800000 */
.L_x_304:
[----:B------:R-:W-:-:S03]  /*fa40*/  UMOV UR4, 0xffffffff ;  /* 0xffffffff00047882 */ /* 0x000fc60000000000 */
[----:B------:R-:W-:Y:S05]  /*fa50*/  BRA.DIV UR4, `(.L_x_306) ;  /* 0x0000002a04647947 */ /* 0x000fea000b800000 */
[----:B0-----:R-:W0:Y:S02]  /*fa60*/  S2R R0, SR_TID.X ;  /* 0x0000000000007919 */ /* 0x001e240000002100 */
[----:B0-----:R-:W-:-:S04]  /*fa70*/  SHF.R.U32.HI R0, RZ, 0x5, R0 ;  /* 0x00000005ff007819 */ /* 0x001fc80000011600 */
[----:B------:R-:W-:-:S05]  /*fa80*/  LOP3.LUT R0, R0, 0x3, RZ, 0xc0, !PT ;  /* 0x0000000300007812 */ /* 0x000fca00078ec0ff */
[----:B------:R0:W1:Y:S02]  /*fa90*/  SHFL.IDX PT, R14, R0, RZ, 0x1f ;  /* 0x00001fff000e7589 */ /* 0x00006400000e0000 */
.L_x_397:
[----:B-1----:R-:W-:Y:S01]  /*faa0*/  ISETP.NE.AND P0, PT, R14, RZ, PT ;  /* 0x000000ff0e00720c */ /* 0x002fe20003f05270 */
[----:B------:R-:W-:-:S12]  /*fab0*/  BSSY B0, `(.L_x_307) ;  /* 0x000002e000007945 */ /* 0x000fd80003800000 */
[----:B------:R-:W-:Y:S05]  /*fac0*/  @P0 BRA `(.L_x_308) ;  /* 0x0000000000b00947 */ /* 0x000fea0003800000 */
[----:B------:R-:W-:-:S03]  /*fad0*/  UMOV UR4, 0xffffffff ;  /* 0xffffffff00047882 */ /* 0x000fc60000000000 */
[----:B------:R-:W-:Y:S05]  /*fae0*/  BRA.DIV UR4, `(.L_x_309) ;  /* 0x0000002a04747947 */ /* 0x000fea000b800000 */
[----:B------:R-:W-:-:S13]  /*faf0*/  ELECT P6, URZ, PT ;  /* 0x00000000003f782f */ /* 0x000fda00038c0000 */
.L_x_400:
[----:B------:R-:W-:Y:S05]  /*fb00*/  @!P6 BRA `(.L_x_308) ;  /* 0x0000000000a0e947 */ /* 0x000fea0003800000 */
[----:B------:R-:W-:-:S06]  /*fb10*/  ULOP3.LUT UR4, UR39, 0x2, URZ, 0xfc, !UPT ;  /* 0x0000000227047892 */ /* 0x000fcc000f8efc3f */
[----:B0-----:R-:W-:-:S05]  /*fb20*/  IMAD.U32 R0, RZ, RZ, UR4 ;  /* 0x00000004ff007e24 */ /* 0x001fca000f8e00ff */
[----:B------:R-:W-:-:S13]  /*fb30*/  ISETP.NE.AND P0, PT, R0, 0x3, PT ;  /* 0x000000030000780c */ /* 0x000fda0003f05270 */
[----:B------:R-:W-:Y:S05]  /*fb40*/  @!P0 BRA `(.L_x_310) ;  /* 0x0000000000048947 */ /* 0x000fea0003800000 */
[----:B------:R-:W-:Y:S01]  /*fb50*/  BPT.TRAP 0x1 ;  /* 0x000000040000795c */ /* 0x000fe20000300000 */
.L_x_310:
[----:B------:R-:W2:Y:S01]  /*fb60*/  LDL R0, [R1+0x4] ;  /* 0x0000040001007983 */ /* 0x000ea20000100800 */
[C---:B------:R-:W-:Y:S02]  /*fb70*/  IMAD R3, R28.reuse, 0x8, R5 ;  /* 0x000000081c037824 */ /* 0x040fe400078e0205 */
[----:B------:R-:W-:-:S05]  /*fb80*/  VIADD R28, R28, 0x1 ;  /* 0x000000011c1c7836 */ /* 0x000fca0000000000 */
[----:B------:R-:W-:Y:S02]  /*fb90*/  ISETP.NE.AND P2, PT, R28, 0x2, PT ;  /* 0x000000021c00780c */ /* 0x000fe40003f45270 */
[----:B--2---:R-:W-:Y:S02]  /*fba0*/  SHF.L.U32 R2, R0, 0x1f, RZ ;  /* 0x0000001f00027819 */ /* 0x004fe400000006ff */
[----:B------:R-:W-:Y:S02]  /*fbb0*/  SEL R0, RZ, 0x1, P2 ;  /* 0x00000001ff007807 */ /* 0x000fe40001000000 */
[----:B------:R-:W0:Y:S02]  /*fbc0*/  SYNCS.PHASECHK.TRANS64.TRYWAIT P1, [R3+URZ+0x13240], R2 ;  /* 0x01324002030075a7 */ /* 0x000e24000802017f */
[----:B0-----:R-:W-:Y:S05]  /*fbd0*/  @!P1 BRA `(.L_x_311) ;  /* 0x0000002800589947 */ /* 0x001fea0003800000 */
.L_x_401:
[----:B------:R-:W2:Y:S01]  /*fbe0*/  LDL.LU R4, [R1+0x4] ;  /* 0x0000040001047983 */ /* 0x000ea20000300800 */
[----:B------:R-:W-:Y:S02]  /*fbf0*/  SEL R28, R28, RZ, P2 ;  /* 0x000000ff1c1c7207 */ /* 0x000fe40001000000 */
[----:B--2---:R-:W-:Y:S01]  /*fc00*/  LOP3.LUT R0, R4, R0, RZ, 0x3c, !PT ;  /* 0x0000000004007212 */ /* 0x004fe200078e3cff */
[----:B------:R-:W-:Y:S06]  /*fc10*/  @!P0 BRA `(.L_x_312) ;  /* 0x0000000000048947 */ /* 0x000fec0003800000 */
[----:B------:R-:W-:Y:S01]  /*fc20*/  BPT.TRAP 0x1 ;  /* 0x000000040000795c */ /* 0x000fe20000300000 */
.L_x_312:
[----:B------:R-:W-:Y:S01]  /*fc30*/  IMAD R5, R28, 0x8, R5 ;  /* 0x000000081c057824 */ /* 0x000fe200078e0205 */
[----:B------:R-:W-:-:S04]  /*fc40*/  SHF.L.U32 R0, R0, 0x1f, RZ ;  /* 0x0000001f00007819 */ /* 0x000fc800000006ff */
[----:B------:R-:W1:Y:S02]  /*fc50*/  SYNCS.PHASECHK.TRANS64.TRYWAIT P1, [R5+URZ+0x13240], R0 ;  /* 0x01324000050075a7 */ /* 0x000e64000802017f */
[----:B-1----:R-:W-:Y:S05]  /*fc60*/  @!P1 BRA `(.L_x_313) ;  /* 0x0000002800489947 */ /* 0x002fea0003800000 */
.L_x_402:
[----:B------:R-:W-:Y:S05]  /*fc70*/  @!P0 BRA `(.L_x_314) ;  /* 0x0000000000048947 */ /* 0x000fea0003800000 */
[----:B------:R-:W-:Y:S01]  /*fc80*/  BPT.TRAP 0x1 ;  /* 0x000000040000795c */ /* 0x000fe20000300000 */
.L_x_314:
[----:B------:R-:W2:Y:S02]  /*fc90*/  SYNCS.PHASECHK.TRANS64.TRYWAIT P1, [R3+URZ+0x13260], R2 ;  /* 0x01326002030075a7 */ /* 0x000ea4000802017f */
[----:B--2---:R-:W-:Y:S05]  /*fca0*/  @!P1 BRA `(.L_x_315) ;  /* 0x00000028004c9947 */ /* 0x004fea0003800000 */
.L_x_403:
[----:B------:R-:W-:Y:S05]  /*fcb0*/  @!P0 BRA `(.L_x_316) ;  /* 0x0000000000048947 */ /* 0x000fea0003800000 */
[----:B------:R-:W-:Y:S01]  /*fcc0*/  BPT.TRAP 0x1 ;  /* 0x000000040000795c */ /* 0x000fe20000300000 */
.L_x_316:
[----:B------:R-:W3:Y:S02]  /*fcd0*/  SYNCS.PHASECHK.TRANS64.TRYWAIT P1, [R5+URZ+0x13260], R0 ;  /* 0x01326000050075a7 */ /* 0x000ee4000802017f */
[----:B---3--:R-:W-:Y:S05]  /*fce0*/  @!P1 BRA `(.L_x_317) ;  /* 0x0000002800509947 */ /* 0x008fea0003800000 */
.L_x_404:
[----:B------:R-:W-:Y:S05]  /*fcf0*/  @!P0 BRA `(.L_x_318) ;  /* 0x0000000000048947 */ /* 0x000fea0003800000 */
[----:B------:R-:W-:Y:S01]  /*fd00*/  BPT.TRAP 0x1 ;  /* 0x000000040000795c */ /* 0x000fe20000300000 */
.L_x_318:
[----:B------:R-:W4:Y:S02]  /*fd10*/  SYNCS.PHASECHK.TRANS64.TRYWAIT P1, [R3+URZ+0x13280], R2 ;  /* 0x01328002030075a7 */ /* 0x000f24000802017f */
[----:B----4-:R-:W-:Y:S05]  /*fd20*/  @!P1 BRA `(.L_x_319) ;  /* 0x0000002800549947 */ /* 0x010fea0003800000 */
.L_x_405:
[----:B------:R-:W-:Y:S05]  /*fd30*/  @!P0 BRA `(.L_x_320) ;  /* 0x0000000000048947 */ /* 0x000fea0003800000 */
[----:B------:R-:W-:Y:S01]  /*fd40*/  BPT.TRAP 0x1 ;  /* 0x000000040000795c */ /* 0x000fe20000300000 */
.L_x_320:
[----:B------:R0:W0:Y:S02]  /*fd50*/  SYNCS.PHASECHK.TRANS64.TRYWAIT P0, [R5+URZ+0x13280], R0 ;  /* 0x01328000050075a7 */ /* 0x000024000800017f */
[----:B0-----:R-:W-:Y:S05]  /*fd60*/  @!P0 NANOSLEEP.SYNCS 0x989680 ;  /* 0x009896800000895d */ /* 0x001fea0003900000 */
[----:B------:R-:W0:Y:S02]  /*fd70*/  @!P0 SYNCS.PHASECHK.TRANS64 P0, [R5+URZ+0x13280], R0 ;  /* 0x01328000050085a7 */ /* 0x000e24000800007f */
[----:B0-----:R-:W-:Y:S05]  /*fd80*/  @!P0 BRA `(.L_x_320) ;  /* 0xfffffffc00f08947 */ /* 0x001fea000383ffff */
.L_x_308:
[----:B------:R-:W-:Y:S05]  /*fd90*/  BSYNC B0 ;  /* 0x0000000000007941 */ /* 0x000fea0003800000 */
.L_x_307:
[----:B------:R-:W-:Y:S05]  /*fda0*/  EXIT ;  /* 0x000000000000794d */ /* 0x000fea0003800000 */
.L_x_189:
[----:B0-----:R0:W1:Y:S02]  /*fdb0*/  SYNCS.PHASECHK.TRANS64.TRYWAIT P1, [R25+URZ+0x13200], R6 ;  /* 0x01320006190075a7 */ /* 0x001064000802017f */
[----:B-1----:R-:W-:Y:S05]  /*fdc0*/  @!P1 NANOSLEEP.SYNCS 0x989680 ;  /* 0x009896800000995d */ /* 0x002fea0003900000 */
[----:B------:R-:W1:Y:S02]  /*fdd0*/  @!P1 SYNCS.PHASECHK.TRANS64 P1, [R25+URZ+0x13200], R6 ;  /* 0x01320006190095a7 */ /* 0x000e64000802007f */
[----:B-1----:R-:W-:Y:S05]  /*fde0*/  @!P1 BRA `(.L_x_189) ;  /* 0xfffffffc00f09947 */ /* 0x002fea000383ffff */
[----:B------:R-:W-:Y:S05]  /*fdf0*/  BRA `(.L_x_321) ;  /* 0xffffff1800487947 */ /* 0x000fea000383ffff */
.L_x_193:
[----:B--2---:R2:W3:Y:S02]  /*fe00*/  SYNCS.PHASECHK.TRANS64.TRYWAIT P1, [R3+URZ+0x13230], R4 ;  /* 0x01323004030075a7 */ /* 0x0044e4000802017f */
[----:B---3--:R-:W-:Y:S05]  /*fe10*/  @!P1 NANOSLEEP.SYNCS 0x989680 ;  /* 0x009896800000995d */ /* 0x008fea0003900000 */
[----:B------:R-:W3:Y:S02]  /*fe20*/  @!P1 SYNCS.PHASECHK.TRANS64 P1, [R3+URZ+0x13230], R4 ;  /* 0x01323004030095a7 */ /* 0x000ee4000802007f */
[----:B---3--:R-:W-:Y:S05]  /*fe30*/  @!P1 BRA `(.L_x_193) ;  /* 0xfffffffc00f09947 */ /* 0x008fea000383ffff */
[----:B------:R-:W-:Y:S05]  /*fe40*/  BRA `(.L_x_192) ;  /* 0xffffff1800747947 */ /* 0x000fea000383ffff */
.L_x_199:
[----:B-1----:R-:W-:-:S04]  /*fe50*/  MOV R8, UR22 ;  /* 0x0000001600087c02 */ /* 0x002fc80008000f00 */
[----:B------:R1:W2:Y:S03]  /*fe60*/  SYNCS.PHASECHK.TRANS64.TRYWAIT P1, [R8+URZ+0x13230], R7 ;  /* 0x01323007080075a7 */ /* 0x0002a6000802017f */
[----:B--2---:R-:W-:Y:S05]  /*fe70*/  @!P1 NANOSLEEP.SYNCS 0x989680 ;  /* 0x009896800000995d */ /* 0x004fea0003900000 */
[----:B------:R-:W2:Y:S02]  /*fe80*/  @!P1 SYNCS.PHASECHK.TRANS64 P1, [R8+URZ+0x13230], R7 ;  /* 0x01323007080095a7 */ /* 0x000ea4000802007f */
[----:B--2---:R-:W-:Y:S05]  /*fe90*/  @!P1 BRA `(.L_x_199) ;  /* 0xfffffffc00ec9947 */ /* 0x004fea000383ffff */
[----:B------:R-:W-:Y:S05]  /*fea0*/  BRA `(.L_x_198) ;  /* 0xffffff4800f87947 */ /* 0x000fea000383ffff */
.L_x_203:
[----:B-1----:R-:W-:-:S04]  /*feb0*/  IMAD.U32 R8, RZ, RZ, UR11 ;  /* 0x0000000bff087e24 */ /* 0x002fc8000f8e00ff */
[----:B------:R1:W2:Y:S03]  /*fec0*/  SYNCS.PHASECHK.TRANS64.TRYWAIT P1, [R8+URZ+0x13250], R7 ;  /* 0x01325007080075a7 */ /* 0x0002a6000802017f */
[----:B--2---:R-:W-:Y:S05]  /*fed0*/  @!P1 NANOSLEEP.SYNCS 0x989680 ;  /* 0x009896800000995d */ /* 0x004fea0003900000 */
[----:B------:R-:W2:Y:S02]  /*fee0*/  @!P1 SYNCS.PHASECHK.TRANS64 P1, [R8+URZ+0x13250], R7 ;  /* 0x01325007080095a7 */ /* 0x000ea4000802007f */
[----:B--2---:R-:W-:Y:S05]  /*fef0*/  @!P1 BRA `(.L_x_203) ;  /* 0xfffffffc00ec9947 */ /* 0x004fea000383ffff */
[----:B------:R-:W-:Y:S05]  /*ff00*/  BRA `(.L_x_202) ;  /* 0xffffff5000047947 */ /* 0x000fea000383ffff */
.L_x_210:
[----:B-1----:R-:W-:-:S04]  /*ff10*/  IMAD.U32 R3, RZ, RZ, UR14 ;  /* 0x0000000eff037e24 */ /* 0x002fc8000f8e00ff */
[----:B------:R1:W2:Y:S03]  /*ff20*/  SYNCS.PHASECHK.TRANS64.TRYWAIT P1, [R3+URZ+0x13250], R0 ;  /* 0x01325000030075a7 */ /* 0x0002a6000802017f */
[----:B--2---:R-:W-:Y:S05]  /*ff30*/  @!P1 NANOSLEEP.SYNCS 0x989680 ;  /* 0x009896800000995d */ /* 0x004fea0003900000 */
[----:B------:R-:W2:Y:S02]  /*ff40*/  @!P1 SYNCS.PHASECHK.TRANS64 P1, [R3+URZ+0x13250], R0 ;  /* 0x01325000030095a7 */ /* 0x000ea4000802007f */
[----:B--2---:R-:W-:Y:S05]  /*ff50*/  @!P1 BRA `(.L_x_210) ;  /* 0xfffffffc00ec9947 */ /* 0x004fea000383ffff */
[----:B------:R-:W-:Y:S05]  /*ff60*/  BRA `(.L_x_209) ;  /* 0xffffff7400d07947 */ /* 0x000fea000383ffff */
.L_x_243:
[----:B------:R-:W1:Y:S01]  /*ff70*/  S2R R21, SR_TID.X ;  /* 0x0000000000157919 */ /* 0x000e620000002100 */
[----:B------:R-:W-:Y:S01]  /*ff80*/  IMAD.MOV.U32 R12, RZ, RZ, RZ ;  /* 0x000000ffff0c7224 */ /* 0x000fe200078e00ff */
[----:B------:R-:W-:Y:S01]  /*ff90*/  MOV R11, 0x1f ;  /* 0x0000001f000b7802 */ /* 0x000fe20000000f00 */
[----:B------:R-:W-:Y:S01]  /*ffa0*/  IMAD.MOV.U32 R15, RZ, RZ, -0x1 ;  /* 0xffffffffff0f7424 */ /* 0x000fe200078e00ff */
[----:B-1----:R-:W-:-:S04]  /*ffb0*/  SHF.R.U32.HI R21, RZ, 0x5, R21 ;  /* 0x00000005ff157819 */ /* 0x002fc80000011615 */
[----:B------:R-:W-:-:S05]  /*ffc0*/  LOP3.LUT R21, R21, 0x3, RZ, 0xc0, !PT ;  /* 0x0000000315157812 */ /* 0x000fca00078ec0ff */
[----:B------:R-:W-:-:S07]  /*ffd0*/  IMAD.MOV.U32 R13, RZ, RZ, R21 ;  /* 0x000000ffff0d7224 */ /* 0x000fce00078e0015 */
[----:B0-2---:R-:W-:Y:S05]  /*ffe0*/  WARPSYNC.COLLECTIVE R15, `(.L_x_322) ;  /* 0x000000000f087348 */ /* 0x005fea0003c00000 */
[----:B------:R1:W3:Y:S02]  /*fff0*/  SHFL.IDX P6, R14, R13, R12, R11 ;  /* 0x0000000c0d0e7389 */ /* 0x0002e400000c000b */
[----:B0123--:R-:W-:Y:S01]  /*10000*/  ENDCOLLECTIVE ;  /* 0x000000000000791b */ /* 0x00ffe20003800000 */
.L_x_322:
[----:B------:R-:W-:Y:S05]  /*10010*/  BRA `(.L_x_323) ;  /* 0xffffffb400787947 */ /* 0x000fea000383ffff */
.L_x_246:
[----:B0-----:R-:W3:Y:S02]  /*10020*/  LDL R0, [R1+0x24] ;  /* 0x0000240001007983 */ /* 0x001ee40000100800 */
[----:B---3--:R0:W1:Y:S02]  /*10030*/  SYNCS.PHASECHK.TRANS64.TRYWAIT P0, [R4+URZ+0x13280], R0 ;  /* 0x01328000040075a7 */ /* 0x008064000800017f */
[----:B-1----:R-:W-:Y:S05]  /*10040*/  @!P0 NANOSLEEP.SYNCS 0x989680 ;  /* 0x009896800000895d */ /* 0x002fea0003900000 */
[----:B------:R-:W1:Y:S02]  /*10050*/  @!P0 SYNCS.PHASECHK.TRANS64 P0, [R4+URZ+0x13280], R0 ;  /* 0x01328000040085a7 */ /* 0x000e64000800007f */
[----:B-1----:R-:W-:Y:S05]  /*10060*/  @!P0 BRA `(.L_x_246) ;  /* 0xfffffffc00ec8947 */ /* 0x002fea000383ffff */
[----:B------:R-:W-:Y:S05]  /*10070*/  BRA `(.L_x_324) ;  /* 0xffffffb800ac7947 */ /* 0x000fea000383ffff */
.L_x_247:
[----:B------:R-:W-:Y:S01]  /*10080*/  BSSY B0, `(.L_x_325) ;  /* 0x0000008000007945 */ /* 0x000fe20003800000 */
[----:B------:R-:W-:Y:S01]  /*10090*/  IMAD.MOV.U32 R13, RZ, RZ, R7 ;  /* 0x000000ffff0d7224 */ /* 0x000fe200078e0007 */
[----:B------:R-:W-:Y:S01]  /*100a0*/  MOV R15, 0xffffffff ;  /* 0xffffffff000f7802 */ /* 0x000fe20000000f00 */
[----:B------:R-:W-:Y:S02]  /*100b0*/  IMAD.MOV.U32 R12, RZ, RZ, RZ ;  /* 0x000000ffff0c7224 */ /* 0x000fe400078e00ff */
[----:B------:R-:W-:-:S07]  /*100c0*/  IMAD.MOV.U32 R11, RZ, RZ, 0x1c1f ;  /* 0x00001c1fff0b7424 */ /* 0x000fce00078e00ff */
[----:B------:R-:W-:Y:S05]  /*100d0*/  WARPSYNC.COLLECTIVE R15, `(.L_x_326) ;  /* 0x000000000f087348 */ /* 0x000fea0003c00000 */
[----:B------:R0:W1:Y:S02]  /*100e0*/  SHFL.IDX P6, R14, R13, R12, R11 ;  /* 0x0000000c0d0e7389 */ /* 0x00006400000c000b */
[----:B01----:R-:W-:Y:S01]  /*100f0*/  ENDCOLLECTIVE ;  /* 0x000000000000791b */ /* 0x003fe20003800000 */
.L_x_326:
[----:B------:R-:W-:Y:S05]  /*10100*/  BSYNC B0 ;  /* 0x0000000000007941 */ /* 0x000fea0003800000 */
.L_x_325:
[----:B------:R-:W-:Y:S01]  /*10110*/  IMAD.MOV.U32 R13, RZ, RZ, R3 ;  /* 0x000000ffff0d7224 */ /* 0x000fe200078e0003 */
[----:B------:R-:W-:Y:S01]  /*10120*/  MOV R15, 0xffffffff ;  /* 0xffffffff000f7802 */ /* 0x000fe20000000f00 */
[----:B------:R-:W-:Y:S02]  /*10130*/  IMAD.MOV.U32 R12, RZ, RZ, RZ ;  /* 0x000000ffff0c7224 */ /* 0x000fe400078e00ff */
[----:B------:R-:W-:Y:S02]  /*10140*/  IMAD.MOV.U32 R11, RZ, RZ, 0x1c1f ;  /* 0x00001c1fff0b7424 */ /* 0x000fe400078e00ff */
[----:B------:R-:W-:-:S07]  /*10150*/  IMAD.MOV.U32 R0, RZ, RZ, R14 ;  /* 0x000000ffff007224 */ /* 0x000fce00078e000e */
[----:B------:R-:W-:Y:S05]  /*10160*/  WARPSYNC.COLLECTIVE R15, `(.L_x_327) ;  /* 0x000000000f087348 */ /* 0x000fea0003c00000 */
[----:B------:R0:W1:Y:S02]  /*10170*/  SHFL.IDX P6, R14, R13, R12, R11 ;  /* 0x0000000c0d0e7389 */ /* 0x00006400000c000b */
[----:B01----:R-:W-:Y:S01]  /*10180*/  ENDCOLLECTIVE ;  /* 0x000000000000791b */ /* 0x003fe20003800000 */
.L_x_327:
[----:B------:R-:W-:-:S05]  /*10190*/  IMAD.MOV.U32 R10, RZ, RZ, R14 ;  /* 0x000000ffff0a7224 */ /* 0x000fca00078e000e */
[----:B------:R-:W-:-:S05]  /*101a0*/  IADD3 R20, P1, R20, R10, RZ ;  /* 0x0000000a14147210 */ /* 0x000fca0007f3e0ff */
[----:B------:R-:W-:Y:S02]  /*101b0*/  IMAD.X R21, RZ, RZ, R0, P1 ;  /* 0x000000ffff157224 */ /* 0x000fe400008e0600 */
[----:B------:R-:W-:Y:S02]  /*101c0*/  IMAD.IADD R0, R22, 0x1, R19 ;  /* 0x0000000116007824 */ /* 0x000fe400078e0213 */
[----:B------:R0:W5:Y:S01]  /*101d0*/  LDL.LU R19, [R1+0xc] ;  /* 0x00000c0001137983 */ /* 0x0001620000300800 */
[----:B------:R-:W-:Y:S01]  /*101e0*/  IMAD.MOV.U32 R13, RZ, RZ, R7 ;  /* 0x000000ffff0d7224 */ /* 0x000fe200078e0007 */
[----:B------:R-:W-:Y:S02]  /*101f0*/  MOV R12, 0x1 ;  /* 0x00000001000c7802 */ /* 0x000fe40000000f00 */
[C---:B------:R-:W-:Y:S02]  /*10200*/  ISETP.LT.OR P1, PT, R9.reuse, 0x1, P0 ;  /* 0x000000010900780c */ /* 0x040fe40000721670 */
[----:B------:R-:W-:-:S13]  /*10210*/  ISETP.GE.AND P2, PT, R9, 0x81, PT ;  /* 0x000000810900780c */ /* 0x000fda0003f46270 */
[----:B0----5:R-:W-:Y:S05]  /*10220*/  WARPSYNC.COLLECTIVE R15, `(.L_x_328) ;  /* 0x000000000f087348 */ /* 0x021fea0003c00000 */
[----:B------:R1:W2:Y:S02]  /*10230*/  SHFL.IDX P6, R14, R13, R12, R11 ;  /* 0x0000000c0d0e7389 */ /* 0x0002a400000c000b */
[----:B012--5:R-:W-:Y:S01]  /*10240*/  ENDCOLLECTIVE ;  /* 0x000000000000791b */ /* 0x027fe20003800000 */
.L_x_328:
[C---:B------:R-:W-:Y:S02]  /*10250*/  ISETP.GE.AND P4, PT, R9.reuse, 0x21, PT ;  /* 0x000000210900780c */ /* 0x040fe40003f86270 */
[----:B------:R-:W-:Y:S01]  /*10260*/  ISETP.GE.AND P3, PT, R9, 0x41, PT ;  /* 0x000000410900780c */ /* 0x000fe20003f66270 */
[----:B------:R-:W-:Y:S01]  /*10270*/  @!PT LDS RZ, [RZ] ;  /* 0x00000000fffff984 */ /* 0x000fe20000000800 */
[----:B------:R-:W-:Y:S01]  /*10280*/  @!PT LDS RZ, [RZ] ;  /* 0x00000000fffff984 */ /* 0x000fe20000000800 */
[----:B------:R-:W-:Y:S01]  /*10290*/  @!PT LDS RZ, [RZ] ;  /* 0x00000000fffff984 */ /* 0x000fe20000000800 */
[----:B------:R0:W-:Y:S01]  /*102a0*/  LDGSTS.E.BYPASS.LTC128B.128 [R0+0x6000], desc[UR48][R20.64], !P1 ;  /* 0x0600000014007fae */ /* 0x0001e2000c901d70 */
[----:B------:R-:W-:Y:S01]  /*102b0*/  IMAD.MOV.U32 R13, RZ, RZ, R3 ;  /* 0x000000ffff0d7224 */ /* 0x000fe200078e0003 */
[----:B0-----:R-:W0:Y:S01]  /*102c0*/  S2R R21, SR_TID.X ;  /* 0x0000000000157919 */ /* 0x001e220000002100 */
[----:B------:R-:W-:-:S09]  /*102d0*/  IMAD.MOV.U32 R10, RZ, RZ, R14 ;  /* 0x000000ffff0a7224 */ /* 0x000fd200078e000e */
[----:B0-----:R-:W-:Y:S05]  /*102e0*/  WARPSYNC.COLLECTIVE R15, `(.L_x_329) ;  /* 0x000000000f087348 */ /* 0x001fea0003c00000 */
[----:B------:R1:W2:Y:S02]  /*102f0*/  SHFL.IDX P6, R14, R13, R12, R11 ;  /* 0x0000000c0d0e7389 */ /* 0x0002a400000c000b */
[----:B012---:R-:W-:Y:S01]  /*10300*/  ENDCOLLECTIVE ;  /* 0x000000000000791b */ /* 0x007fe20003800000 */
.L_x_329:
[----:B------:R-:W-:Y:S02]  /*10310*/  IMAD.MOV.U32 R13, RZ, RZ, R7 ;  /* 0x000000ffff0d7224 */ /* 0x000fe400078e0007 */
[----:B------:R-:W-:Y:S02]  /*10320*/  IMAD.MOV.U32 R12, RZ, RZ, R14 ;  /* 0x000000ffff0c7224 */ /* 0x000fe400078e000e */
[----:B------:R-:W-:-:S05]  /*10330*/  IMAD.SHL.U32 R21, R21, 0x10, RZ ;  /* 0x0000001015157824 */ /* 0x000fca00078e00ff */
[----:B------:R-:W-:-:S04]  /*10340*/  LOP3.LUT R21, R21, 0x30, RZ, 0xc0, !PT ;  /* 0x0000003015157812 */ /* 0x000fc800078ec0ff */
[----:B------:R-:W-:Y:S01]  /*10350*/  IADD3 R20, P1, R21, R12, RZ ;  /* 0x0000000c15147210 */ /* 0x000fe20007f3e0ff */
[----:B------:R-:W-:-:S03]  /*10360*/  IMAD.MOV.U32 R12, RZ, RZ, 0x2 ;  /* 0x00000002ff0c7424 */ /* 0x000fc600078e00ff */
[----:B------:R-:W-:Y:S02]  /*10370*/  IADD3.X R21, RZ, R10, RZ, P1, !PT ;  /* 0x0000000aff157210 */ /* 0x000fe40000ffe4ff */
[----:B------:R-:W-:-:S13]  /*10380*/  ISETP.LT.OR P1, PT, R9, 0x21, P0 ;  /* 0x000000210900780c */ /* 0x000fda0000721670 */
[----:B------:R-:W-:Y:S05]  /*10390*/  WARPSYNC.COLLECTIVE R15, `(.L_x_330) ;  /* 0x000000000f087348 */ /* 0x000fea0003c00000 */
[----:B------:R0:W1:Y:S02]  /*103a0*/  SHFL.IDX P6, R14, R13, R12, R11 ;  /* 0x0000000c0d0e7389 */ /* 0x00006400000c000b */
[----:B01----:R-:W-:Y:S01]  /*103b0*/  ENDCOLLECTIVE ;  /* 0x000000000000791b */ /* 0x003fe20003800000 */
.L_x_330:
        /* <DEDUP_REMOVED lines=10> */
.L_x_331:
[----:B------:R-:W-:Y:S02]  /*10460*/  IMAD.MOV.U32 R13, RZ, RZ, R7 ;  /* 0x000000ffff0d7224 */ /* 0x000fe400078e0007 */
[----:B------:R-:W-:Y:S01]  /*10470*/  IMAD.MOV.U32 R12, RZ, RZ, R14 ;  /* 0x000000ffff0c7224 */ /* 0x000fe200078e000e */
[----:B------:R-:W-:-:S04]  /*10480*/  SHF.L.U32 R21, R21, 0x4, RZ ;  /* 0x0000000415157819 */ /* 0x000fc800000006ff */
[----:B------:R-:W-:-:S04]  /*10490*/  LOP3.LUT R21, R21, 0x30, RZ, 0xc0, !PT ;  /* 0x0000003015157812 */ /* 0x000fc800078ec0ff */
[----:B------:R-:W-:Y:S01]  /*104a0*/  IADD3 R20, P1, R21, R12, RZ ;  /* 0x0000000c15147210 */ /* 0x000fe20007f3e0ff */
[----:B------:R-:W-:-:S04]  /*104b0*/  IMAD.MOV.U32 R12, RZ, RZ, 0x3 ;  /* 0x00000003ff0c7424 */ /* 0x000fc800078e00ff */
[----:B------:R-:W-:-:S08]  /*104c0*/  IMAD.X R21, RZ, RZ, R10, P1 ;  /* 0x000000ffff157224 */ /* 0x000fd000008e060a */
[----:B------:R-:W-:Y:S05]  /*104d0*/  WARPSYNC.COLLECTIVE R15, `(.L_x_332) ;  /* 0x000000000f087348 */ /* 0x000fea0003c00000 */
[----:B------:R0:W1:Y:S02]  /*104e0*/  SHFL.IDX P6, R14, R13, R12, R11 ;  /* 0x0000000c0d0e7389 */ /* 0x00006400000c000b */
[----:B01----:R-:W-:Y:S01]  /*104f0*/  ENDCOLLECTIVE ;  /* 0x000000000000791b */ /* 0x003fe20003800000 */
.L_x_332:
[----:B------:R-:W-:Y:S01]  /*10500*/  ISETP.LT.OR P1, PT, R9, 0x41, P0 ;  /* 0x000000410900780c */ /* 0x000fe20000721670 */
[----:B------:R-:W0:Y:S01]  /*10510*/  S2R R10, SR_TID.X ;  /* 0x00000000000a7919 */ /* 0x000e220000002100 */
[----:B------:R-:W-:-:S11]  /*10520*/  IMAD.MOV.U32 R13, RZ, RZ, R3 ;  /* 0x000000ffff0d7224 */ /* 0x000fd600078e0003 */
[----:B------:R-:W-:Y:S01]  /*10530*/  @!PT LDS RZ, [RZ] ;  /* 0x00000000fffff984 */ /* 0x000fe20000000800 */
[----:B------:R-:W-:Y:S01]  /*10540*/  @!PT LDS RZ, [RZ] ;  /* 0x00000000fffff984 */ /* 0x000fe20000000800 */
[----:B------:R-:W-:Y:S01]  /*10550*/  @!PT LDS RZ, [RZ] ;  /* 0x00000000fffff984 */ /* 0x000fe20000000800 */
[----:B------:R1:W-:Y:S01]  /*10560*/  LDGSTS.E.BYPASS.LTC128B.128 [R0+0x7000], desc[UR48][R20.64], !P1 ;  /* 0x0700000014007fae */ /* 0x0003e2000c901d70 */
[----:B------:R-:W-:-:S07]  /*10570*/  MOV R7, R14 ;  /* 0x0000000e00077202 */ /* 0x000fce0000000f00 */
[----:B01----:R-:W-:Y:S05]  /*10580*/  WARPSYNC.COLLECTIVE R15, `(.L_x_333) ;  /* 0x000000000f087348 */ /* 0x003fea0003c00000 */
[----:B------:R2:W3:Y:S02]  /*10590*/  SHFL.IDX P6, R14, R13, R12, R11 ;  /* 0x0000000c0d0e7389 */ /* 0x0004e400000c000b */
[----:B0123--:R-:W-:Y:S01]  /*105a0*/  ENDCOLLECTIVE ;  /* 0x000000000000791b */ /* 0x00ffe20003800000 */
.L_x_333:
[----:B------:R-:W-:Y:S01]  /*105b0*/  IMAD.SHL.U32 R10, R10, 0x10, RZ ;  /* 0x000000100a0a7824 */ /* 0x000fe200078e00ff */
[----:B------:R-:W-:Y:S01]  /*105c0*/  MOV R13, R23 ;  /* 0x00000017000d7202 */ /* 0x000fe20000000f00 */
[----:B------:R-:W-:-:S03]  /*105d0*/  IMAD.MOV.U32 R12, RZ, RZ, RZ ;  /* 0x000000ffff0c7224 */ /* 0x000fc600078e00ff */
[----:B------:R-:W-:Y:S01]  /*105e0*/  LOP3.LUT R10, R10, 0x30, RZ, 0xc0, !PT ;  /* 0x000000300a0a7812 */ /* 0x000fe200078ec0ff */
[----:B------:R-:W-:-:S07]  /*105f0*/  IMAD.MOV.U32 R3, RZ, RZ, R14 ;  /* 0x000000ffff037224 */ /* 0x000fce00078e000e */
[----:B------:R-:W-:Y:S05]  /*10600*/  WARPSYNC.COLLECTIVE R15, `(.L_x_334) ;  /* 0x000000000f087348 */ /* 0x000fea0003c00000 */
[----:B------:R0:W1:Y:S02]  /*10610*/  SHFL.IDX P6, R14, R13, R12, R11 ;  /* 0x0000000c0d0e7389 */ /* 0x00006400000c000b */
[----:B01----:R-:W-:Y:S01]  /*10620*/  ENDCOLLECTIVE ;  /* 0x000000000000791b */ /* 0x003fe20003800000 */
.L_x_334:
[----:B------:R-:W-:-:S05]  /*10630*/  IADD3 R20, P1, R10, R3, RZ ;  /* 0x000000030a147210 */ /* 0x000fca0007f3e0ff */
[----:B------:R-:W-:Y:S01]  /*10640*/  IMAD.X R21, RZ, RZ, R7, P1 ;  /* 0x000000ffff157224 */ /* 0x000fe200008e0607 */
[----:B------:R-:W-:Y:S01]  /*10650*/  ISETP.LT.OR P1, PT, R9, 0x61, P0 ;  /* 0x000000610900780c */ /* 0x000fe20000721670 */
[----:B------:R-:W-:-:S12]  /*10660*/  IMAD.MOV.U32 R13, RZ, RZ, R24 ;  /* 0x000000ffff0d7224 */ /* 0x000fd800078e0018 */
[----:B------:R-:W-:Y:S01]  /*10670*/  @!PT LDS RZ, [RZ] ;  /* 0x00000000fffff984 */ /* 0x000fe20000000800 */
[----:B------:R-:W-:Y:S01]  /*10680*/  @!PT LDS RZ, [RZ] ;  /* 0x00000000fffff984 */ /* 0x000fe20000000800 */
[----:B------:R-:W-:Y:S01]  /*10690*/  @!PT LDS RZ, [RZ] ;  /* 0x00000000fffff984 */ /* 0x000fe20000000800 */
[----:B------:R0:W-:Y:S01]  /*106a0*/  LDGSTS.E.BYPASS.LTC128B.128 [R0+0x7800], desc[UR48][R20.64], !P1 ;  /* 0x0780000014007fae */ /* 0x0001e2000c901d70 */
[----:B------:R-:W-:Y:S01]  /*106b0*/  ISETP.GE.AND P1, PT, R9, 0x61, PT ;  /* 0x000000610900780c */ /* 0x000fe20003f26270 */
[----:B------:R-:W-:-:S12]  /*106c0*/  IMAD.MOV.U32 R3, RZ, RZ, R14 ;  /* 0x000000ffff037224 */ /* 0x000fd800078e000e */
[----:B0-----:R-:W-:Y:S05]  /*106d0*/  WARPSYNC.COLLECTIVE R15, `(.L_x_335) ;  /* 0x000000000f087348 */ /* 0x001fea0003c00000 */
[----:B------:R1:W2:Y:S02]  /*106e0*/  SHFL.IDX P6, R14, R13, R12, R11 ;  /* 0x0000000c0d0e7389 */ /* 0x0002a400000c000b */
[----:B012---:R-:W-:Y:S01]  /*106f0*/  ENDCOLLECTIVE ;  /* 0x000000000000791b */ /* 0x007fe20003800000 */
.L_x_335:
[----:B------:R-:W-:Y:S01]  /*10700*/  IMAD.MOV.U32 R10, RZ, RZ, R14 ;  /* 0x000000ffff0a7224 */ /* 0x000fe200078e000e */
[----:B------:R-:W-:-:S04]  /*10710*/  LOP3.LUT R19, R19, 0xffffffef, RZ, 0xc0, !PT ;  /* 0xffffffef13137812 */ /* 0x000fc800078ec0ff */
[----:B------:R-:W-:-:S05]  /*10720*/  @P2 LOP3.LUT R19, R19, 0x10, RZ, 0xfc, !PT ;  /* 0x0000001013132812 */ /* 0x000fca00078efcff */
[----:B------:R0:W-:Y:S01]  /*10730*/  STL [R1+0xc], R19 ;  /* 0x00000c1301007387 */ /* 0x0001e20000100800 */
[----:B------:R-:W-:Y:S05]  /*10740*/  BRA `(.L_x_336) ;  /* 0xffffffb800647947 */ /* 0x000fea000383ffff */
.L_x_252:
[----:B----4-:R-:W4:Y:S02]  /*10750*/  LDL R3, [R1+0x24] ;  /* 0x0000240001037983 */ /* 0x010f240000100800 */
[----:B----4-:R4:W0:Y:S02]  /*10760*/  SYNCS.PHASECHK.TRANS64.TRYWAIT P0, [R4+URZ+0x13240], R3 ;  /* 0x01324003040075a7 */ /* 0x010824000800017f */
[----:B0-----:R-:W-:Y:S05]  /*10770*/  @!P0 NANOSLEEP.SYNCS 0x989680 ;  /* 0x009896800000895d */ /* 0x001fea0003900000 */
[----:B------:R-:W0:Y:S02]  /*10780*/  @!P0 SYNCS.PHASECHK.TRANS64 P0, [R4+URZ+0x13240], R3 ;  /* 0x01324003040085a7 */ /* 0x000e24000800007f */
[----:B0-----:R-:W-:Y:S05]  /*10790*/  @!P0 BRA `(.L_x_252) ;  /* 0xfffffffc00ec8947 */ /* 0x001fea000383ffff */
[----:B------:R-:W-:Y:S05]  /*107a0*/  BRA `(.L_x_337) ;  /* 0xffffffb800c47947 */ /* 0x000fea000383ffff */
.L_x_253:
[----:B------:R-:W-:Y:S01]  /*107b0*/  BSSY B0, `(.L_x_338) ;  /* 0x0000008000007945 */ /* 0x000fe20003800000 */
[----:B------:R-:W-:Y:S01]  /*107c0*/  MOV R13, R5 ;  /* 0x00000005000d7202 */ /* 0x000fe20000000f00 */
[----:B------:R-:W-:Y:S02]  /*107d0*/  IMAD.MOV.U32 R12, RZ, RZ, RZ ;  /* 0x000000ffff0c7224 */ /* 0x000fe400078e00ff */
[----:B------:R-:W-:Y:S02]  /*107e0*/  IMAD.MOV.U32 R11, RZ, RZ, 0x1c1f ;  /* 0x00001c1fff0b7424 */ /* 0x000fe400078e00ff */
[----:B------:R-:W-:-:S07]  /*107f0*/  IMAD.MOV.U32 R15, RZ, RZ, -0x1 ;  /* 0xffffffffff0f7424 */ /* 0x000fce00078e00ff */
[----:B01-3--:R-:W-:Y:S05]  /*10800*/  WARPSYNC.COLLECTIVE R15, `(.L_x_339) ;  /* 0x000000000f087348 */ /* 0x00bfea0003c00000 */
[----:B-1----:R1:W2:Y:S02]  /*10810*/  SHFL.IDX P6, R14, R13, R12, R11 ;  /* 0x0000000c0d0e7389 */ /* 0x0022a400000c000b */
[----:B0123--:R-:W-:Y:S01]  /*10820*/  ENDCOLLECTIVE ;  /* 0x000000000000791b */ /* 0x00ffe20003800000 */
.L_x_339:
[----:B------:R-:W-:Y:S05]  /*10830*/  BSYNC B0 ;  /* 0x0000000000007941 */ /* 0x000fea0003800000 */
.L_x_338:
[----:B------:R-:W0:Y:S01]  /*10840*/  S2R R10, SR_TID.X ;  /* 0x00000000000a7919 */ /* 0x000e220000002100 */
[----:B------:R-:W-:Y:S01]  /*10850*/  MOV R13, R6 ;  /* 0x00000006000d7202 */ /* 0x000fe20000000f00 */
[----:B------:R-:W-:Y:S01]  /*10860*/  IMAD.MOV.U32 R12, RZ, RZ, RZ ;  /* 0x000000ffff0c7224 */ /* 0x000fe200078e00ff */
[----:B------:R-:W1:Y:S01]  /*10870*/  LDC R19, c[0x0][0x2f4] ;  /* 0x0000bd00ff137b82 */ /* 0x000e620000000800 */
[----:B------:R-:W-:Y:S02]  /*10880*/  IMAD.MOV.U32 R11, RZ, RZ, 0x1c1f ;  /* 0x00001c1fff0b7424 */ /* 0x000fe400078e00ff */
[----:B------:R-:W-:Y:S02]  /*10890*/  IMAD.MOV.U32 R15, RZ, RZ, -0x1 ;  /* 0xffffffffff0f7424 */ /* 0x000fe400078e00ff */
[----:B------:R-:W-:-:S07]  /*108a0*/  IMAD.MOV.U32 R2, RZ, RZ, R14 ;  /* 0x000000ffff027224 */ /* 0x000fce00078e000e */
[----:B01----:R-:W-:Y:S05]  /*108b0*/  WARPSYNC.COLLECTIVE R15, `(.L_x_340) ;  /* 0x000000000f087348 */ /* 0x003fea0003c00000 */
[----:B------:R2:W3:Y:S02]  /*108c0*/  SHFL.IDX P6, R14, R13, R12, R11 ;  /* 0x0000000c0d0e7389 */ /* 0x0004e400000c000b */
[----:B0123--:R-:W-:Y:S01]  /*108d0*/  ENDCOLLECTIVE ;  /* 0x000000000000791b */ /* 0x00ffe20003800000 */
.L_x_340:
[----:B------:R-:W-:Y:S02]  /*108e0*/  IMAD.MOV.U32 R13, RZ, RZ, R5 ;  /* 0x000000ffff0d7224 */ /* 0x000fe400078e0005 */
[----:B------:R-:W-:Y:S02]  /*108f0*/  IMAD.MOV.U32 R12, RZ, RZ, 0x1 ;  /* 0x00000001ff0c7424 */ /* 0x000fe400078e00ff */
[----:B------:R-:W-:Y:S01]  /*10900*/  IMAD.SHL.U32 R10, R10, 0x10, RZ ;  /* 0x000000100a0a7824 */ /* 0x000fe200078e00ff */
[----:B------:R-:W-:-:S04]  /*10910*/  MOV R3, R14 ;  /* 0x0000000e00037202 */ /* 0x000fc80000000f00 */
[----:B------:R-:W-:-:S07]  /*10920*/  LOP3.LUT R10, R10, 0x30, RZ, 0xc0, !PT ;  /* 0x000000300a0a7812 */ /* 0x000fce00078ec0ff */
[----:B------:R-:W-:Y:S05]  /*10930*/  WARPSYNC.COLLECTIVE R15, `(.L_x_341) ;  /* 0x000000000f087348 */ /* 0x000fea0003c00000 */
[----:B------:R0:W1:Y:S02]  /*10940*/  SHFL.IDX P6, R14, R13, R12, R11 ;  /* 0x0000000c0d0e7389 */ /* 0x00006400000c000b */
[----:B01----:R-:W-:Y:S01]  /*10950*/  ENDCOLLECTIVE ;  /* 0x000000000000791b */ /* 0x003fe20003800000 */
.L_x_341:
[C---:B------:R-:W-:Y:S02]  /*10960*/  @P5 IADD3 R3, P0, R10.reuse, R3, RZ ;  /* 0x000000030a035210 */ /* 0x040fe40007f1e0ff */
[----:B------:R-:W-:-:S03]  /*10970*/  ISETP.GE.AND P2, PT, R10, R19, PT ;  /* 0x000000130a00720c */ /* 0x000fc60003f46270 */
[----:B------:R-:W-:-:S05]  /*10980*/  @P5 IMAD.X R2, RZ, RZ, R2, P0 ;  /* 0x000000ffff025224 */ /* 0x000fca00000e0602 */
[----:B------:R-:W-:Y:S02]  /*10990*/  @P5 LOP3.LUT R3, R3, R2, RZ, 0x3c, !PT ;  /* 0x0000000203035212 */ /* 0x000fe400078e3cff */
[----:B------:R-:W-:Y:S02]  /*109a0*/  MOV R13, R6 ;  /* 0x00000006000d7202 */ /* 0x000fe40000000f00 */
[----:B------:R-:W-:-:S04]  /*109b0*/  @P5 LOP3.LUT R2, R3, R2, RZ, 0x3c, !PT ;  /* 0x0000000203025212 */ /* 0x000fc800078e3cff */
[----:B------:R-:W-:-:S05]  /*109c0*/  @P5 LOP3.LUT R3, R3, R2, RZ, 0x3c, !PT ;  /* 0x0000000203035212 */ /* 0x000fca00078e3cff */
[----:B------:R-:W-:Y:S01]  /*109d0*/  @!PT LDS RZ, [RZ] ;  /* 0x00000000fffff984 */ /* 0x000fe20000000800 */
[----:B------:R-:W-:Y:S01]  /*109e0*/  @!PT LDS RZ, [RZ] ;  /* 0x00000000fffff984 */ /* 0x000fe20000000800 */
[----:B------:R-:W-:Y:S01]  /*109f0*/  @!PT LDS RZ, [RZ] ;  /* 0x00000000fffff984 */ /* 0x000fe20000000800 */
[----:B------:R0:W-:Y:S02]  /*10a00*/  @P5 LDGSTS.E.BYPASS.LTC128B.128 [R0+0xe000], desc[UR48][R2.64], !P2 ;  /* 0x0e00000002005fae */ /* 0x0001e4000d101d70 */
[----:B0-----:R-:W-:-:S07]  /*10a10*/  IMAD.MOV.U32 R2, RZ, RZ, R14 ;  /* 0x000000ffff027224 */ /* 0x001fce00078e000e */
[----:B------:R-:W-:Y:S05]  /*10a20*/  WARPSYNC.COLLECTIVE R15, `(.L_x_342) ;  /* 0x000000000f087348 */ /* 0x000fea0003c00000 */
[----:B------:R0:W1:Y:S02]  /*10a30*/  SHFL.IDX P6, R14, R13, R12, R11 ;  /* 0x0000000c0d0e7389 */ /* 0x00006400000c000b */
[----:B01----:R-:W-:Y:S01]  /*10a40*/  ENDCOLLECTIVE ;  /* 0x000000000000791b */ /* 0x003fe20003800000 */
.L_x_342:
[----:B------:R-:W-:Y:S02]  /*10a50*/  IMAD.MOV.U32 R13, RZ, RZ, R5 ;  /* 0x000000ffff0d7224 */ /* 0x000fe400078e0005 */
[----:B------:R-:W-:Y:S02]  /*10a60*/  IMAD.MOV.U32 R12, RZ, RZ, 0x2 ;  /* 0x00000002ff0c7424 */ /* 0x000fe400078e00ff */
[----:B------:R-:W-:-:S07]  /*10a70*/  IMAD.MOV.U32 R3, RZ, RZ, R14 ;  /* 0x000000ffff037224 */ /* 0x000fce00078e000e */
[----:B------:R-:W-:Y:S05]  /*10a80*/  WARPSYNC.COLLECTIVE R15, `(.L_x_343) ;  /* 0x000000000f087348 */ /* 0x000fea0003c00000 */
[----:B------:R0:W1:Y:S02]  /*10a90*/  SHFL.IDX P6, R14, R13, R12, R11 ;  /* 0x0000000c0d0e7389 */ /* 0x00006400000c000b */
[----:B01----:R-:W-:Y:S01]  /*10aa0*/  ENDCOLLECTIVE ;  /* 0x000000000000791b */ /* 0x003fe20003800000 */
.L_x_343:
[----:B------:R-:W-:-:S05]  /*10ab0*/  @P4 IADD3 R3, P0, R10, R3, RZ ;  /* 0x000000030a034210 */ /* 0x000fca0007f1e0ff */
[----:B------:R-:W-:-:S05]  /*10ac0*/  @P4 IMAD.X R2, RZ, RZ, R2, P0 ;  /* 0x000000ffff024224 */ /* 0x000fca00000e0602 */
[----:B------:R-:W-:Y:S01]  /*10ad0*/  @P4 LOP3.LUT R3, R3, R2, RZ, 0x3c, !PT ;  /* 0x0000000203034212 */ /* 0x000fe200078e3cff */
[----:B------:R-:W-:-:S03]  /*10ae0*/  IMAD.MOV.U32 R13, RZ, RZ, R6 ;  /* 0x000000ffff0d7224 */ /* 0x000fc600078e0006 */
[----:B------:R-:W-:-:S04]  /*10af0*/  @P4 LOP3.LUT R2, R3, R2, RZ, 0x3c, !PT ;  /* 0x0000000203024212 */ /* 0x000fc800078e3cff */
[----:B------:R-:W-:-:S05]  /*10b00*/  @P4 LOP3.LUT R3, R3, R2, RZ, 0x3c, !PT ;  /* 0x0000000203034212 */ /* 0x000fca00078e3cff */
[----:B------:R-:W-:Y:S01]  /*10b10*/  @!PT LDS RZ, [RZ] ;  /* 0x00000000fffff984 */ /* 0x000fe20000000800 */
[----:B------:R-:W-:Y:S01]  /*10b20*/  @!PT LDS RZ, [RZ] ;  /* 0x00000000fffff984 */ /* 0x000fe20000000800 */
[----:B------:R-:W-:Y:S01]  /*10b30*/  @!PT LDS RZ, [RZ] ;  /* 0x00000000fffff984 */ /* 0x000fe20000000800 */
[----:B------:R0:W-:Y:S02]  /*10b40*/  @P4 LDGSTS.E.BYPASS.LTC128B.128 [R0+0xe800], desc[UR48][R2.64], !P2 ;  /* 0x0e80000002004fae */ /* 0x0001e4000d101d70 */
[----:B0-----:R-:W-:-:S07]  /*10b50*/  MOV R2, R14 ;  /* 0x0000000e00027202 */ /* 0x001fce0000000f00 */
[----:B------:R-:W-:Y:S05]  /*10b60*/  WARPSYNC.COLLECTIVE R15, `(.L_x_344) ;  /* 0x000000000f087348 */ /* 0x000fea0003c00000 */
[----:B------:R0:W1:Y:S02]  /*10b70*/  SHFL.IDX P6, R14, R13, R12, R11 ;  /* 0x0000000c0d0e7389 */ /* 0x00006400000c000b */
[----:B01----:R-:W-:Y:S01]  /*10b80*/  ENDCOLLECTIVE ;  /* 0x000000000000791b */ /* 0x003fe20003800000 */
.L_x_344:
[----:B------:R-:W-:Y:S01]  /*10b90*/  IMAD.MOV.U32 R13, RZ, RZ, R5 ;  /* 0x000000ffff0d7224 */ /* 0x000fe200078e0005 */
[----:B------:R-:W-:Y:S01]  /*10ba0*/  MOV R12, 0x3 ;  /* 0x00000003000c7802 */ /* 0x000fe20000000f00 */
[----:B------:R-:W-:-:S07]  /*10bb0*/  IMAD.MOV.U32 R3, RZ, RZ, R14 ;  /* 0x000000ffff037224 */ /* 0x000fce00078e000e */
[----:B------:R-:W-:Y:S05]  /*10bc0*/  WARPSYNC.COLLECTIVE R15, `(.L_x_345) ;  /* 0x000000000f087348 */ /* 0x000fea0003c00000 */
[----:B------:R0:W1:Y:S02]  /*10bd0*/  SHFL.IDX P6, R14, R13, R12, R11 ;  /* 0x0000000c0d0e7389 */ /* 0x00006400000c000b */
[----:B01----:R-:W-:Y:S01]  /*10be0*/  ENDCOLLECTIVE ;  /* 0x000000000000791b */ /* 0x003fe20003800000 */
.L_x_345:
[----:B------:R-:W-:-:S05]  /*10bf0*/  @P3 IADD3 R3, P0, R10, R3, RZ ;  /* 0x000000030a033210 */ /* 0x000fca0007f1e0ff */
[----:B------:R-:W-:-:S05]  /*10c00*/  @P3 IMAD.X R2, RZ, RZ, R2, P0 ;  /* 0x000000ffff023224 */ /* 0x000fca00000e0602 */
[----:B------:R-:W-:Y:S01]  /*10c10*/  @P3 LOP3.LUT R3, R3, R2, RZ, 0x3c, !PT ;  /* 0x0000000203033212 */ /* 0x000fe200078e3cff */
[----:B------:R-:W-:-:S03]  /*10c20*/  IMAD.MOV.U32 R13, RZ, RZ, R6 ;  /* 0x000000ffff0d7224 */ /* 0x000fc600078e0006 */
[----:B------:R-:W-:-:S04]  /*10c30*/  @P3 LOP3.LUT R2, R3, R2, RZ, 0x3c, !PT ;  /* 0x0000000203023212 */ /* 0x000fc800078e3cff */
[----:B------:R-:W-:Y:S01]  /*10c40*/  @P3 LOP3.LUT R3, R3, R2, RZ, 0x3c, !PT ;  /* 0x0000000203033212 */ /* 0x000fe200078e3cff */
[----:B------:R-:W-:-:S07]  /*10c50*/  IMAD.MOV.U32 R5, RZ, RZ, R14 ;  /* 0x000000ffff057224 */ /* 0x000fce00078e000e */
[----:B------:R-:W-:Y:S05]  /*10c60*/  WARPSYNC.COLLECTIVE R15, `(.L_x_346) ;  /* 0x000000000f087348 */ /* 0x000fea0003c00000 */
[----:B------:R0:W1:Y:S02]  /*10c70*/  SHFL.IDX P6, R14, R13, R12, R11 ;  /* 0x0000000c0d0e7389 */ /* 0x00006400000c000b */
[----:B01----:R-:W-:Y:S01]  /*10c80*/  ENDCOLLECTIVE ;  /* 0x000000000000791b */ /* 0x003fe20003800000 */
.L_x_346:
[----:B------:R-:W-:Y:S01]  /*10c90*/  @!PT LDS RZ, [RZ] ;  /* 0x00000000fffff984 */ /* 0x000fe20000000800 */
[----:B------:R-:W-:Y:S01]  /*10ca0*/  @!PT LDS RZ, [RZ] ;  /* 0x00000000fffff984 */ /* 0x000fe20000000800 */
[----:B------:R-:W-:Y:S01]  /*10cb0*/  @!PT LDS RZ, [RZ] ;  /* 0x00000000fffff984 */ /* 0x000fe20000000800 */
[----:B------:R0:W-:Y:S01]  /*10cc0*/  @P3 LDGSTS.E.BYPASS.LTC128B.128 [R0+0xf000], desc[UR48][R2.64], !P2 ;  /* 0x0f00000002003fae */ /* 0x0001e2000d101d70 */
[----:B------:R-:W-:Y:S01]  /*10cd0*/  MOV R13, R7 ;  /* 0x00000007000d7202 */ /* 0x000fe20000000f00 */
[----:B------:R-:W-:Y:S02]  /*10ce0*/  IMAD.MOV.U32 R12, RZ, RZ, RZ ;  /* 0x000000ffff0c7224 */ /* 0x000fe400078e00ff */
[----:B------:R-:W-:-:S07]  /*10cf0*/  IMAD.MOV.U32 R6, RZ, RZ, R14 ;  /* 0x000000ffff067224 */ /* 0x000fce00078e000e */
[----:B0-----:R-:W-:Y:S05]  /*10d00*/  WARPSYNC.COLLECTIVE R15, `(.L_x_347) ;  /* 0x000000000f087348 */ /* 0x001fea0003c00000 */
[----:B------:R1:W2:Y:S02]  /*10d10*/  SHFL.IDX P6, R14, R13, R12, R11 ;  /* 0x0000000c0d0e7389 */ /* 0x0002a400000c000b */
[----:B012---:R-:W-:Y:S01]  /*10d20*/  ENDCOLLECTIVE ;  /* 0x000000000000791b */ /* 0x007fe20003800000 */
.L_x_347:
[----:B------:R-:W-:-:S05]  /*10d30*/  @P1 IADD3 R2, P0, R10, R6, RZ ;  /* 0x000000060a021210 */ /* 0x000fca0007f1e0ff */
[----:B------:R-:W-:-:S05]  /*10d40*/  @P1 IMAD.X R3, RZ, RZ, R5, P0 ;  /* 0x000000ffff031224 */ /* 0x000fca00000e0605 */
[----:B------:R-:W-:Y:S01]  /*10d50*/  @!PT LDS RZ, [RZ] ;  /* 0x00000000fffff984 */ /* 0x000fe20000000800 */
[----:B------:R-:W-:Y:S01]  /*10d60*/  @!PT LDS RZ, [RZ] ;  /* 0x00000000fffff984 */ /* 0x000fe20000000800 */
[----:B------:R-:W-:Y:S01]  /*10d70*/  @!PT LDS RZ, [RZ] ;  /* 0x00000000fffff984 */ /* 0x000fe20000000800 */
[----:B------:R0:W-:Y:S01]  /*10d80*/  @P1 LDGSTS.E.BYPASS.LTC128B.128 [R0+0xf800], desc[UR48][R2.64], !P2 ;  /* 0x0f80000002001fae */ /* 0x0001e2000d101d70 */
[----:B------:R-:W-:Y:S02]  /*10d90*/  IMAD.MOV.U32 R13, RZ, RZ, R9 ;  /* 0x000000ffff0d7224 */ /* 0x000fe400078e0009 */
[----:B------:R-:W-:-:S07]  /*10da0*/  IMAD.MOV.U32 R7, RZ, RZ, R14 ;  /* 0x000000ffff077224 */ /* 0x000fce00078e000e */
[----:B0-----:R-:W-:Y:S05]  /*10db0*/  WARPSYNC.COLLECTIVE R15, `(.L_x_348) ;  /* 0x000000000f087348 */ /* 0x001fea0003c00000 */
[----:B------:R1:W2:Y:S02]  /*10dc0*/  SHFL.IDX P6, R14, R13, R12, R11 ;  /* 0x0000000c0d0e7389 */ /* 0x0002a400000c000b */
[----:B012---:R-:W-:Y:S01]  /*10dd0*/  ENDCOLLECTIVE ;  /* 0x000000000000791b */ /* 0x007fe20003800000 */
.L_x_348:
[----:B------:R-:W-:Y:S01]  /*10de0*/  IMAD.MOV.U32 R2, RZ, RZ, R14 ;  /* 0x000000ffff027224 */ /* 0x000fe200078e000e */
[----:B------:R-:W-:Y:S06]  /*10df0*/  BRA `(.L_x_349) ;  /* 0xffffffb800407947 */ /* 0x000fec000383ffff */
.L_x_260:
[----:B------:R-:W-:Y:S01]  /*10e00*/  MOV R13, R4 ;  /* 0x00000004000d7202 */ /* 0x000fe20000000f00 */
[----:B------:R-:W-:Y:S02]  /*10e10*/  IMAD.MOV.U32 R12, RZ, RZ, RZ ;  /* 0x000000ffff0c7224 */ /* 0x000fe400078e00ff */
[----:B------:R-:W-:Y:S02]  /*10e20*/  IMAD.MOV.U32 R11, RZ, RZ, 0x1c1f ;  /* 0x00001c1fff0b7424 */ /* 0x000fe400078e00ff */
[----:B------:R-:W-:Y:S02]  /*10e30*/  IMAD.MOV.U32 R15, RZ, RZ, -0x1 ;  /* 0xffffffffff0f7424 */ /* 0x000fe400078e00ff */
[----:B------:R-:W-:Y:S02]  /*10e40*/  IMAD R17, R17, 0xc0, R20 ;  /* 0x000000c011117824 */ /* 0x000fe400078e0214 */
[----:B------:R-:W-:-:S07]  /*10e50*/  IMAD R6, R8, UR41, RZ ;  /* 0x0000002908067c24 */ /* 0x000fce000f8e02ff */
[----:B-1---5:R-:W-:Y:S05]  /*10e60*/  WARPSYNC.COLLECTIVE R15, `(.L_x_350) ;  /* 0x000000000f087348 */ /* 0x022fea0003c00000 */
[----:B-1----:R0:W1:Y:S02]  /*10e70*/  SHFL.IDX P6, R14, R13, R12, R11 ;  /* 0x0000000c0d0e7389 */ /* 0x00206400000c000b */
[----:B01---5:R-:W-:Y:S01]  /*10e80*/  ENDCOLLECTIVE ;  /* 0x000000000000791b */ /* 0x023fe20003800000 */
.L_x_350:
[C---:B------:R-:W-:Y:S01]  /*10e90*/  VIADD R9, R17.reuse, 0x20 ;  /* 0x0000002011097836 */ /* 0x040fe20000000000 */
[----:B------:R-:W-:Y:S02]  /*10ea0*/  ISETP.GE.AND P2, PT, R17, R6, PT ;  /* 0x000000061100720c */ /* 0x000fe40003f46270 */
[----:B------:R-:W-:Y:S01]  /*10eb0*/  MOV R13, R0 ;  /* 0x00000000000d7202 */ /* 0x000fe20000000f00 */
[----:B------:R-:W-:-:S10]  /*10ec0*/  IMAD.MOV.U32 R2, RZ, RZ, R14 ;  /* 0x000000ffff027224 */ /* 0x000fd400078e000e */
[----:B------:R-:W-:Y:S05]  /*10ed0*/  WARPSYNC.COLLECTIVE R15, `(.L_x_351) ;  /* 0x000000000f087348 */ /* 0x000fea0003c00000 */
[----:B------:R0:W1:Y:S02]  /*10ee0*/  SHFL.IDX P6, R14, R13, R12, R11 ;  /* 0x0000000c0d0e7389 */ /* 0x00006400000c000b */
[----:B01----:R-:W-:Y:S01]  /*10ef0*/  ENDCOLLECTIVE ;  /* 0x000000000000791b */ /* 0x003fe20003800000 */
.L_x_351:
[----:B------:R-:W-:Y:S01]  /*10f00*/  IMAD.MOV.U32 R13, RZ, RZ, R4 ;  /* 0x000000ffff0d7224 */ /* 0x000fe200078e0004 */
[----:B------:R-:W-:Y:S01]  /*10f10*/  MOV R12, 0x1 ;  /* 0x00000001000c7802 */ /* 0x000fe20000000f00 */
[----:B------:R-:W-:-:S07]  /*10f20*/  IMAD.MOV.U32 R3, RZ, RZ, R14 ;  /* 0x000000ffff037224 */ /* 0x000fce00078e000e */
[----:B------:R-:W-:Y:S05]  /*10f30*/  WARPSYNC.COLLECTIVE R15, `(.L_x_352) ;  /* 0x000000000f087348 */ /* 0x000fea0003c00000 */
[----:B------:R0:W1:Y:S02]  /*10f40*/  SHFL.IDX P6, R14, R13, R12, R11 ;  /* 0x0000000c0d0e7389 */ /* 0x00006400000c000b */
[----:B01----:R-:W-:Y:S01]  /*10f50*/  ENDCOLLECTIVE ;  /* 0x000000000000791b */ /* 0x003fe20003800000 */
.L_x_352:
[----:B------:R-:W-:-:S05]  /*10f60*/  @!P2 IADD3 R3, P1, R19, R3, RZ ;  /* 0x000000031303a210 */ /* 0x000fca0007f3e0ff */
[----:B------:R-:W-:-:S05]  /*10f70*/  @!P2 IMAD.X R2, RZ, RZ, R2, P1 ;  /* 0x000000ffff02a224 */ /* 0x000fca00008e0602 */
[----:B------:R-:W-:Y:S01]  /*10f80*/  @!P2 LOP3.LUT R3, R3, R2, RZ, 0x3c, !PT ;  /* 0x000000020303a212 */ /* 0x000fe200078e3cff */
[----:B------:R-:W-:-:S03]  /*10f90*/  IMAD.MOV.U32 R13, RZ, RZ, R0 ;  /* 0x000000ffff0d7224 */ /* 0x000fc600078e0000 */
[----:B------:R-:W-:-:S04]  /*10fa0*/  @!P2 LOP3.LUT R2, R3, R2, RZ, 0x3c, !PT ;  /* 0x000000020302a212 */ /* 0x000fc800078e3cff */
[----:B------:R-:W-:-:S05]  /*10fb0*/  @!P2 LOP3.LUT R3, R3, R2, RZ, 0x3c, !PT ;  /* 0x000000020303a212 */ /* 0x000fca00078e3cff */
[----:B------:R-:W-:Y:S01]  /*10fc0*/  @!PT LDS RZ, [RZ] ;  /* 0x00000000fffff984 */ /* 0x000fe20000000800 */
[----:B------:R-:W-:Y:S01]  /*10fd0*/  @!PT LDS RZ, [RZ] ;  /* 0x00000000fffff984 */ /* 0x000fe20000000800 */
[----:B------:R-:W-:Y:S01]  /*10fe0*/  @!PT LDS RZ, [RZ] ;  /* 0x00000000fffff984 */ /* 0x000fe20000000800 */
[----:B------:R0:W-:Y:S01]  /*10ff0*/  @!P2 LDGSTS.E.BYPASS.LTC128B.128 [R10+0xb000], desc[UR48][R2.64], !P0 ;  /* 0x0b000000020aafae */ /* 0x0001e2000c101d70 */
[----:B------:R-:W-:Y:S01]  /*11000*/  ISETP.GE.AND P2, PT, R9, R6, PT ;  /* 0x000000060900720c */ /* 0x000fe20003f46270 */
[----:B0-----:R-:W-:-:S12]  /*11010*/  IMAD.MOV.U32 R2, RZ, RZ, R14 ;  /* 0x000000ffff027224 */ /* 0x001fd800078e000e */
[----:B------:R-:W-:Y:S05]  /*11020*/  WARPSYNC.COLLECTIVE R15, `(.L_x_353) ;  /* 0x000000000f087348 */ /* 0x000fea0003c00000 */
[----:B------:R0:W1:Y:S02]  /*11030*/  SHFL.IDX P6, R14, R13, R12, R11 ;  /* 0x0000000c0d0e7389 */ /* 0x00006400000c000b */
[----:B01----:R-:W-:Y:S01]  /*11040*/  ENDCOLLECTIVE ;  /* 0x000000000000791b */ /* 0x003fe20003800000 */
.L_x_353:
[----:B------:R-:W-:Y:S02]  /*11050*/  IMAD.MOV.U32 R13, RZ, RZ, R4 ;  /* 0x000000ffff0d7224 */ /* 0x000fe400078e0004 */
[----:B------:R-:W-:Y:S02]  /*11060*/  IMAD.MOV.U32 R12, RZ, RZ, 0x2 ;  /* 0x00000002ff0c7424 */ /* 0x000fe400078e00ff */
[----:B------:R-:W-:-:S07]  /*11070*/  IMAD.MOV.U32 R3, RZ, RZ, R14 ;  /* 0x000000ffff037224 */ /* 0x000fce00078e000e */
[----:B------:R-:W-:Y:S05]  /*11080*/  WARPSYNC.COLLECTIVE R15, `(.L_x_354) ;  /* 0x000000000f087348 */ /* 0x000fea0003c00000 */
[----:B------:R0:W1:Y:S02]  /*11090*/  SHFL.IDX P6, R14, R13, R12, R11 ;  /* 0x0000000c0d0e7389 */ /* 0x00006400000c000b */
[----:B01----:R-:W-:Y:S01]  /*110a0*/  ENDCOLLECTIVE ;  /* 0x000000000000791b */ /* 0x003fe20003800000 */
.L_x_354:
        /* <DEDUP_REMOVED lines=9> */
[----:B------:R0:W-:Y:S02]  /*11140*/  @!P2 LDGSTS.E.BYPASS.LTC128B.128 [R10+0xb800], desc[UR48][R2.64], !P0 ;  /* 0x0b800000020aafae */ /* 0x0001e4000c101d70 */
[----:B0-----:R-:W-:-:S04]  /*11150*/  IADD3 R2, R17, 0x40, RZ ;  /* 0x0000004011027810 */ /* 0x001fc80007ffe0ff */
[----:B------:R-:W-:Y:S01]  /*11160*/  ISETP.GE.AND P2, PT, R2, R6, PT ;  /* 0x000000060200720c */ /* 0x000fe20003f46270 */
[----:B------:R-:W-:-:S12]  /*11170*/  IMAD.MOV.U32 R2, RZ, RZ, R14 ;  /* 0x000000ffff027224 */ /* 0x000fd800078e000e */
[----:B------:R-:W-:Y:S05]  /*11180*/  WARPSYNC.COLLECTIVE R15, `(.L_x_355) ;  /* 0x000000000f087348 */ /* 0x000fea0003c00000 */
[----:B------:R0:W1:Y:S02]  /*11190*/  SHFL.IDX P6, R14, R13, R12, R11 ;  /* 0x0000000c0d0e7389 */ /* 0x00006400000c000b */
[----:B01----:R-:W-:Y:S01]  /*111a0*/  ENDCOLLECTIVE ;  /* 0x000000000000791b */ /* 0x003fe20003800000 */
.L_x_355:
[----:B------:R-:W-:Y:S02]  /*111b0*/  IMAD.MOV.U32 R13, RZ, RZ, R4 ;  /* 0x000000ffff0d7224 */ /* 0x000fe400078e0004 */
[----:B------:R-:W-:Y:S01]  /*111c0*/  IMAD.MOV.U32 R12, RZ, RZ, 0x3 ;  /* 0x00000003ff0c7424 */ /* 0x000fe200078e00ff */
[----:B------:R-:W-:-:S07]  /*111d0*/  MOV R3, R14 ;  /* 0x0000000e00037202 */ /* 0x000fce0000000f00 */
[----:B------:R-:W-:Y:S05]  /*111e0*/  WARPSYNC.COLLECTIVE R15, `(.L_x_356) ;  /* 0x000000000f087348 */ /* 0x000fea0003c00000 */
[----:B------:R0:W1:Y:S02]  /*111f0*/  SHFL.IDX P6, R14, R13, R12, R11 ;  /* 0x0000000c0d0e7389 */ /* 0x00006400000c000b */
[----:B01----:R-:W-:Y:S01]  /*11200*/  ENDCOLLECTIVE ;  /* 0x000000000000791b */ /* 0x003fe20003800000 */
.L_x_356:
[----:B------:R-:W-:-:S05]  /*11210*/  @!P2 IADD3 R3, P1, R19, R3, RZ ;  /* 0x000000031303a210 */ /* 0x000fca0007f3e0ff */
[----:B------:R-:W-:-:S05]  /*11220*/  @!P2 IMAD.X R2, RZ, RZ, R2, P1 ;  /* 0x000000ffff02a224 */ /* 0x000fca00008e0602 */
[----:B------:R-:W-:Y:S02]  /*11230*/  @!P2 LOP3.LUT R3, R3, R2, RZ, 0x3c, !PT ;  /* 0x000000020303a212 */ /* 0x000fe400078e3cff */
[----:B------:R-:W-:Y:S02]  /*11240*/  MOV R13, R0 ;  /* 0x00000000000d7202 */ /* 0x000fe40000000f00 */
[----:B------:R-:W-:-:S04]  /*11250*/  @!P2 LOP3.LUT R2, R3, R2, RZ, 0x3c, !PT ;  /* 0x000000020302a212 */ /* 0x000fc800078e3cff */
[----:B------:R-:W-:Y:S01]  /*11260*/  @!P2 LOP3.LUT R3, R3, R2, RZ, 0x3c, !PT ;  /* 0x000000020303a212 */ /* 0x000fe200078e3cff */
[----:B------:R-:W-:-:S04]  /*11270*/  IMAD.MOV.U32 R4, RZ, RZ, R14 ;  /* 0x000000ffff047224 */ /* 0x000fc800078e000e */
[----:B------:R-:W-:Y:S01]  /*11280*/  @!PT LDS RZ, [RZ] ;  /* 0x00000000fffff984 */ /* 0x000fe20000000800 */
[----:B------:R-:W-:Y:S01]  /*11290*/  @!PT LDS RZ, [RZ] ;  /* 0x00000000fffff984 */ /* 0x000fe20000000800 */
[----:B------:R-:W-:Y:S01]  /*112a0*/  @!PT LDS RZ, [RZ] ;  /* 0x00000000fffff984 */ /* 0x000fe20000000800 */
[----:B------:R0:W-:Y:S03]  /*112b0*/  @!P2 LDGSTS.E.BYPASS.LTC128B.128 [R10+0xc000], desc[UR48][R2.64], !P0 ;  /* 0x0c000000020aafae */ /* 0x0001e6000c101d70 */
[----:B0-----:R-:W-:Y:S05]  /*112c0*/  WARPSYNC.COLLECTIVE R15, `(.L_x_357) ;  /* 0x000000000f087348 */ /* 0x001fea0003c00000 */
[----:B------:R1:W2:Y:S02]  /*112d0*/  SHFL.IDX P6, R14, R13, R12, R11 ;  /* 0x0000000c0d0e7389 */ /* 0x0002a400000c000b */
[----:B012---:R-:W-:Y:S01]  /*112e0*/  ENDCOLLECTIVE ;  /* 0x000000000000791b */ /* 0x007fe20003800000 */
.L_x_357:
[----:B------:R-:W-:-:S05]  /*112f0*/  VIADD R2, R17, 0x60 ;  /* 0x0000006011027836 */ /* 0x000fca0000000000 */
[----:B------:R-:W-:Y:S01]  /*11300*/  ISETP.GE.AND P2, PT, R2, R6, PT ;  /* 0x000000060200720c */ /* 0x000fe20003f46270 */
[----:B------:R-:W-:Y:S02]  /*11310*/  IMAD.MOV.U32 R13, RZ, RZ, R7 ;  /* 0x000000ffff0d7224 */ /* 0x000fe400078e0007 */
[----:B------:R-:W-:Y:S02]  /*11320*/  IMAD.MOV.U32 R12, RZ, RZ, RZ ;  /* 0x000000ffff0c7224 */ /* 0x000fe400078e00ff */
[----:B------:R-:W-:-:S08]  /*11330*/  IMAD.MOV.U32 R0, RZ, RZ, R14 ;  /* 0x000000ffff007224 */ /* 0x000fd000078e000e */
[----:B------:R-:W-:Y:S05]  /*11340*/  WARPSYNC.COLLECTIVE R15, `(.L_x_358) ;  /* 0x000000000f087348 */ /* 0x000fea0003c00000 */
[----:B------:R0:W1:Y:S02]  /*11350*/  SHFL.IDX P6, R14, R13, R12, R11 ;  /* 0x0000000c0d0e7389 */ /* 0x00006400000c000b */
[----:B01----:R-:W-:Y:S01]  /*11360*/  ENDCOLLECTIVE ;  /* 0x000000000000791b */ /* 0x003fe20003800000 */
.L_x_358:
[----:B------:R-:W-:-:S05]  /*11370*/  @!P2 IADD3 R0, P1, R19, R0, RZ ;  /* 0x000000001300a210 */ /* 0x000fca0007f3e0ff */
[----:B------:R-:W-:-:S04]  /*11380*/  @!P2 IMAD.X R2, RZ, RZ, R4, P1 ;  /* 0x000000ffff02a224 */ /* 0x000fc800008e0604 */
[----:B------:R-:W-:Y:S01]  /*11390*/  @!P2 IMAD.MOV.U32 R3, RZ, RZ, R2 ;  /* 0x000000ffff03a224 */ /* 0x000fe200078e0002 */
[----:B------:R-:W-:Y:S01]  /*113a0*/  @!P2 MOV R2, R0 ;  /* 0x000000000002a202 */ /* 0x000fe20000000f00 */
[----:B------:R-:W-:-:S04]  /*113b0*/  IMAD.MOV.U32 R13, RZ, RZ, R5 ;  /* 0x000000ffff0d7224 */ /* 0x000fc800078e0005 */
[----:B------:R-:W-:Y:S01]  /*113c0*/  @!PT LDS RZ, [RZ] ;  /* 0x00000000fffff984 */ /* 0x000fe20000000800 */
[----:B------:R-:W-:Y:S01]  /*113d0*/  @!PT LDS RZ, [RZ] ;  /* 0x00000000fffff984 */ /* 0x000fe20000000800 */
[----:B------:R-:W-:Y:S01]  /*113e0*/  @!PT LDS RZ, [RZ] ;  /* 0x00000000fffff984 */ /* 0x000fe20000000800 */
[----:B------:R0:W-:Y:S01]  /*113f0*/  @!P2 LDGSTS.E.BYPASS.LTC128B.128 [R10+0xc800], desc[UR48][R2.64], !P0 ;  /* 0x0c800000020aafae */ /* 0x0001e2000c101d70 */
[----:B------:R-:W-:-:S07]  /*11400*/  IMAD.MOV.U32 R0, RZ, RZ, R14 ;  /* 0x000000ffff007224 */ /* 0x000fce00078e000e */
[----:B0-----:R-:W-:Y:S05]  /*11410*/  WARPSYNC.COLLECTIVE R15, `(.L_x_359) ;  /* 0x000000000f087348 */ /* 0x001fea0003c00000 */
[----:B------:R1:W2:Y:S02]  /*11420*/  SHFL.IDX P6, R14, R13, R12, R11 ;  /* 0x0000000c0d0e7389 */ /* 0x0002a400000c000b */
[----:B012---:R-:W-:Y:S01]  /*11430*/  ENDCOLLECTIVE ;  /* 0x000000000000791b */ /* 0x007fe20003800000 */
.L_x_359:
[----:B------:R-:W-:-:S05]  /*11440*/  VIADD R3, R17, 0x80 ;  /* 0x0000008011037836 */ /* 0x000fca0000000000 */
[----:B------:R-:W-:Y:S01]  /*11450*/  ISETP.GE.AND P2, PT, R3, R6, PT ;  /* 0x000000060300720c */ /* 0x000fe20003f46270 */
[----:B------:R-:W-:Y:S01]  /*11460*/  IMAD.MOV.U32 R13, RZ, RZ, R7 ;  /* 0x000000ffff0d7224 */ /* 0x000fe200078e0007 */
[----:B------:R-:W-:Y:S02]  /*11470*/  MOV R12, 0x1 ;  /* 0x00000001000c7802 */ /* 0x000fe40000000f00 */
[----:B------:R-:W-:-:S09]  /*11480*/  MOV R2, R14 ;  /* 0x0000000e00027202 */ /* 0x000fd20000000f00 */
[----:B------:R-:W-:Y:S05]  /*11490*/  WARPSYNC.COLLECTIVE R15, `(.L_x_360) ;  /* 0x000000000f087348 */ /* 0x000fea0003c00000 */
[----:B------:R0:W1:Y:S02]  /*114a0*/  SHFL.IDX P6, R14, R13, R12, R11 ;  /* 0x0000000c0d0e7389 */ /* 0x00006400000c000b */
[----:B01----:R-:W-:Y:S01]  /*114b0*/  ENDCOLLECTIVE ;  /* 0x000000000000791b */ /* 0x003fe20003800000 */
.L_x_360:
[----:B------:R-:W-:-:S05]  /*114c0*/  @!P2 IADD3 R2, P1, R19, R2, RZ ;  /* 0x000000021302a210 */ /* 0x000fca0007f3e0ff */
[----:B------:R-:W-:-:S04]  /*114d0*/  @!P2 IMAD.X R0, RZ, RZ, R0, P1 ;  /* 0x000000ffff00a224 */ /* 0x000fc800008e0600 */
[----:B------:R-:W-:Y:S02]  /*114e0*/  @!P2 IMAD.MOV.U32 R3, RZ, RZ, R0 ;  /* 0x000000ffff03a224 */ /* 0x000fe400078e0000 */
[----:B------:R-:W-:-:S03]  /*114f0*/  IMAD.MOV.U32 R13, RZ, RZ, R5 ;  /* 0x000000ffff0d7224 */ /* 0x000fc600078e0005 */
        /* <DEDUP_REMOVED lines=8> */
.L_x_361:
[----:B------:R-:W-:Y:S05]  /*11580*/  BRA `(.L_x_362) ;  /* 0xffffffbc00547947 */ /* 0x000fea000383ffff */
.L_x_263:
[----:B0-----:R0:W1:Y:S02]  /*11590*/  SYNCS.PHASECHK.TRANS64.TRYWAIT P0, [R22+URZ+0x13220], R3 ;  /* 0x01322003160075a7 */ /* 0x001064000800017f */
[----:B-1----:R-:W-:Y:S05]  /*115a0*/  @!P0 NANOSLEEP.SYNCS 0x989680 ;  /* 0x009896800000895d */ /* 0x002fea0003900000 */
[----:B------:R-:W1:Y:S02]  /*115b0*/  @!P0 SYNCS.PHASECHK.TRANS64 P0, [R22+URZ+0x13220], R3 ;  /* 0x01322003160085a7 */ /* 0x000e64000800007f */
[----:B-1----:R-:W-:Y:S05]  /*115c0*/  @!P0 BRA `(.L_x_263) ;  /* 0xfffffffc00f08947 */ /* 0x002fea000383ffff */
[----:B------:R-:W-:Y:S05]  /*115d0*/  BRA `(.L_x_363) ;  /* 0xffffffbc00b07947 */ /* 0x000fea000383ffff */
.L_x_267:
[----:B0-----:R0:W1:Y:S02]  /*115e0*/  SYNCS.PHASECHK.TRANS64.TRYWAIT P0, [R0+URZ+0x13280], R27 ;  /* 0x0132801b000075a7 */ /* 0x001064000800017f */
[----:B-1----:R-:W-:Y:S05]  /*115f0*/  @!P0 NANOSLEEP.SYNCS 0x989680 ;  /* 0x009896800000895d */ /* 0x002fea0003900000 */
[----:B------:R-:W1:Y:S02]  /*11600*/  @!P0 SYNCS.PHASECHK.TRANS64 P0, [R0+URZ+0x13280], R27 ;  /* 0x0132801b000085a7 */ /* 0x000e64000800007f */
[----:B-1----:R-:W-:Y:S05]  /*11610*/  @!P0 BRA `(.L_x_267) ;  /* 0xfffffffc00f08947 */ /* 0x002fea000383ffff */
[----:B------:R-:W-:Y:S05]  /*11620*/  BRA `(.L_x_364) ;  /* 0xffffffc000e47947 */ /* 0x000fea000383ffff */
.L_x_268:
[----:B------:R-:W-:Y:S01]  /*11630*/  BSSY B0, `(.L_x_365) ;  /* 0x0000008000007945 */ /* 0x000fe20003800000 */
[----:B------:R-:W-:Y:S01]  /*11640*/  IMAD.MOV.U32 R13, RZ, RZ, R10 ;  /* 0x000000ffff0d7224 */ /* 0x000fe200078e000a */
[----:B------:R-:W-:Y:S01]  /*11650*/  MOV R11, 0x1c1f ;  /* 0x00001c1f000b7802 */ /* 0x000fe20000000f00 */
[----:B------:R-:W-:Y:S02]  /*11660*/  IMAD.MOV.U32 R12, RZ, RZ, RZ ;  /* 0x000000ffff0c7224 */ /* 0x000fe400078e00ff */
[----:B------:R-:W-:-:S07]  /*11670*/  IMAD.MOV.U32 R15, RZ, RZ, -0x1 ;  /* 0xffffffffff0f7424 */ /* 0x000fce00078e00ff */
[----:B0-----:R-:W-:Y:S05]  /*11680*/  WARPSYNC.COLLECTIVE R15, `(.L_x_366) ;  /* 0x000000000f087348 */ /* 0x001fea0003c00000 */
[----:B------:R1:W2:Y:S02]  /*11690*/  SHFL.IDX P6, R14, R13, R12, R11 ;  /* 0x0000000c0d0e7389 */ /* 0x0002a400000c000b */
[----:B012---:R-:W-:Y:S01]  /*116a0*/  ENDCOLLECTIVE ;  /* 0x000000000000791b */ /* 0x007fe20003800000 */
.L_x_366:
[----:B------:R-:W-:Y:S05]  /*116b0*/  BSYNC B0 ;  /* 0x0000000000007941 */ /* 0x000fea0003800000 */
.L_x_365:
[----:B------:R-:W0:Y:S01]  /*116c0*/  S2R R2, SR_TID.X ;  /* 0x0000000000027919 */ /* 0x000e220000002100 */
[----:B------:R-:W-:Y:S01]  /*116d0*/  IMAD.MOV.U32 R13, RZ, RZ, R5 ;  /* 0x000000ffff0d7224 */ /* 0x000fe200078e0005 */
[----:B------:R-:W-:Y:S01]  /*116e0*/  MOV R11, 0x1c1f ;  /* 0x00001c1f000b7802 */ /* 0x000fe20000000f00 */
[----:B------:R-:W-:Y:S01]  /*116f0*/  IMAD.MOV.U32 R12, RZ, RZ, RZ ;  /* 0x000000ffff0c7224 */ /* 0x000fe200078e00ff */
[----:B------:R-:W-:Y:S01]  /*11700*/  IADD3 R6, R22, R6, RZ ;  /* 0x0000000616067210 */ /* 0x000fe20007ffe0ff */
[----:B------:R-:W-:Y:S02]  /*11710*/  IMAD.MOV.U32 R15, RZ, RZ, -0x1 ;  /* 0xffffffffff0f7424 */ /* 0x000fe400078e00ff */
[----:B------:R-:W-:-:S07]  /*11720*/  IMAD.MOV.U32 R3, RZ, RZ, R14 ;  /* 0x000000ffff037224 */ /* 0x000fce00078e000e */
[----:B0-----:R-:W-:Y:S05]  /*11730*/  WARPSYNC.COLLECTIVE R15, `(.L_x_367) ;  /* 0x000000000f087348 */ /* 0x001fea0003c00000 */
[----:B------:R1:W2:Y:S02]  /*11740*/  SHFL.IDX P6, R14, R13, R12, R11 ;  /* 0x0000000c0d0e7389 */ /* 0x0002a400000c000b */
[----:B012---:R-:W-:Y:S01]  /*11750*/  ENDCOLLECTIVE ;  /* 0x000000000000791b */ /* 0x007fe20003800000 */
.L_x_367:
[----:B------:R-:W-:Y:S02]  /*11760*/  IMAD.MOV.U32 R13, RZ, RZ, R10 ;  /* 0x000000ffff0d7224 */ /* 0x000fe400078e000a */
[----:B------:R-:W-:Y:S02]  /*11770*/  IMAD.MOV.U32 R12, RZ, RZ, 0x1 ;  /* 0x00000001ff0c7424 */ /* 0x000fe400078e00ff */
[----:B------:R-:W-:Y:S02]  /*11780*/  IMAD.SHL.U32 R15, R2, 0x10, RZ ;  /* 0x00000010020f7824 */ /* 0x000fe400078e00ff */
[----:B------:R-:W-:-:S03]  /*11790*/  IMAD.MOV.U32 R2, RZ, RZ, R14 ;  /* 0x000000ffff027224 */ /* 0x000fc600078e000e */
[----:B------:R-:W-:-:S04]  /*117a0*/  LOP3.LUT R15, R15, 0x30, RZ, 0xc0, !PT ;  /* 0x000000300f0f7812 */ /* 0x000fc800078ec0ff */
[----:B------:R-:W-:Y:S01]  /*117b0*/  IADD3 R2, P0, R15, R2, RZ ;  /* 0x000000020f027210 */ /* 0x000fe20007f1e0ff */
[----:B------:R-:W-:-:S04]  /*117c0*/  IMAD.MOV.U32 R15, RZ, RZ, -0x1 ;  /* 0xffffffffff0f7424 */ /* 0x000fc800078e00ff */
[----:B------:R-:W-:-:S08]  /*117d0*/  IMAD.X R3, RZ, RZ, R3, P0 ;  /* 0x000000ffff037224 */ /* 0x000fd000000e0603 */
[----:B------:R-:W-:Y:S05]  /*117e0*/  WARPSYNC.COLLECTIVE R15, `(.L_x_368) ;  /* 0x000000000f087348 */ /* 0x000fea0003c00000 */
[----:B------:R0:W1:Y:S02]  /*117f0*/  SHFL.IDX P6, R14, R13, R12, R11 ;  /* 0x0000000c0d0e7389 */ /* 0x00006400000c000b */
[----:B01----:R-:W-:Y:S01]  /*11800*/  ENDCOLLECTIVE ;  /* 0x000000000000791b */ /* 0x003fe20003800000 */
.L_x_368:
        /* <DEDUP_REMOVED lines=10> */
.L_x_369:
[----:B------:R-:W-:Y:S01]  /*118b0*/  IMAD.MOV.U32 R13, RZ, RZ, R10 ;  /* 0x000000ffff0d7224 */ /* 0x000fe200078e000a */
[----:B------:R-:W-:Y:S01]  /*118c0*/  MOV R12, 0x2 ;  /* 0x00000002000c7802 */ /* 0x000fe20000000f00 */
        /* <DEDUP_REMOVED lines=9> */
.L_x_370:
        /* <DEDUP_REMOVED lines=10> */
.L_x_371:
[----:B------:R-:W-:Y:S02]  /*11a00*/  IMAD.MOV.U32 R13, RZ, RZ, R10 ;  /* 0x000000ffff0d7224 */ /* 0x000fe400078e000a */
        /* <DEDUP_REMOVED lines=10> */
.L_x_372:
        /* <DEDUP_REMOVED lines=10> */
.L_x_373:
[----:B------:R-:W-:Y:S01]  /*11b50*/  MOV R13, R17 ;  /* 0x00000011000d7202 */ /* 0x000fe20000000f00 */
[----:B------:R-:W-:Y:S02]  /*11b60*/  IMAD.MOV.U32 R12, RZ, RZ, RZ ;  /* 0x000000ffff0c7224 */ /* 0x000fe400078e00ff */
[----:B------:R-:W-:Y:S02]  /*11b70*/  IMAD.SHL.U32 R3, R3, 0x10, RZ ;  /* 0x0000001003037824 */ /* 0x000fe400078e00ff */
[----:B------:R-:W-:-:S07]  /*11b80*/  IMAD.MOV.U32 R2, RZ, RZ, R14 ;  /* 0x000000ffff027224 */ /* 0x000fce00078e000e */
[----:B------:R-:W-:Y:S05]  /*11b90*/  WARPSYNC.COLLECTIVE R15, `(.L_x_374) ;  /* 0x000000000f087348 */ /* 0x000fea0003c00000 */
[----:B------:R0:W1:Y:S02]  /*11ba0*/  SHFL.IDX P6, R14, R13, R12, R11 ;  /* 0x0000000c0d0e7389 */ /* 0x00006400000c000b */
[----:B01----:R-:W-:Y:S01]  /*11bb0*/  ENDCOLLECTIVE ;  /* 0x000000000000791b */ /* 0x003fe20003800000 */
.L_x_374:
[----:B------:R-:W-:-:S04]  /*11bc0*/  LOP3.LUT R3, R3, 0x30, RZ, 0xc0, !PT ;  /* 0x0000003003037812 */ /* 0x000fc800078ec0ff */
[----:B------:R-:W-:-:S05]  /*11bd0*/  IADD3 R2, P0, R3, R2, RZ ;  /* 0x0000000203027210 */ /* 0x000fca0007f1e0ff */
[----:B------:R-:W-:Y:S02]  /*11be0*/  IMAD.X R3, RZ, RZ, R10, P0 ;  /* 0x000000ffff037224 */ /* 0x000fe400000e060a */
[----:B------:R-:W-:-:S03]  /*11bf0*/  IMAD.MOV.U32 R13, RZ, RZ, R19 ;  /* 0x000000ffff0d7224 */ /* 0x000fc600078e0013 */
        /* <DEDUP_REMOVED lines=8> */
.L_x_375:
[----:B------:R-:W-:Y:S01]  /*11c80*/  IMAD.MOV.U32 R2, RZ, RZ, R14 ;  /* 0x000000ffff027224 */ /* 0x000fe200078e000e */
[----:B------:R-:W-:Y:S06]  /*11c90*/  BRA `(.L_x_376) ;  /* 0xffffffc000547947 */ /* 0x000fec000383ffff */
.L_x_273:
[----:B---3--:R3:W4:Y:S02]  /*11ca0*/  SYNCS.PHASECHK.TRANS64.TRYWAIT P0, [R0+URZ+0x13240], R27 ;  /* 0x0132401b000075a7 */ /* 0x008724000800017f */
[----:B----4-:R-:W-:Y:S05]  /*11cb0*/  @!P0 NANOSLEEP.SYNCS 0x989680 ;  /* 0x009896800000895d */ /* 0x010fea0003900000 */
[----:B------:R-:W4:Y:S02]  /*11cc0*/  @!P0 SYNCS.PHASECHK.TRANS64 P0, [R0+URZ+0x13240], R27 ;  /* 0x0132401b000085a7 */ /* 0x000f24000800007f */
[----:B----4-:R-:W-:Y:S05]  /*11cd0*/  @!P0 BRA `(.L_x_273) ;  /* 0xfffffffc00f08947 */ /* 0x010fea000383ffff */
[----:B------:R-:W-:Y:S05]  /*11ce0*/  BRA `(.L_x_377) ;  /* 0xffffffc000b07947 */ /* 0x000fea000383ffff */
.L_x_274:
[----:B------:R-:W-:Y:S01]  /*11cf0*/  BSSY B0, `(.L_x_378) ;  /* 0x0000008000007945 */ /* 0x000fe20003800000 */
[----:B------:R-:W-:Y:S01]  /*11d00*/  MOV R13, R8 ;  /* 0x00000008000d7202 */ /* 0x000fe20000000f00 */
[----:B------:R-:W-:Y:S02]  /*11d10*/  IMAD.MOV.U32 R12, RZ, RZ, RZ ;  /* 0x000000ffff0c7224 */ /* 0x000fe400078e00ff */
[----:B------:R-:W-:Y:S02]  /*11d20*/  IMAD.MOV.U32 R11, RZ, RZ, 0x1c1f ;  /* 0x00001c1fff0b7424 */ /* 0x000fe400078e00ff */
[----:B------:R-:W-:-:S07]  /*11d30*/  IMAD.MOV.U32 R15, RZ, RZ, -0x1 ;  /* 0xffffffffff0f7424 */ /* 0x000fce00078e00ff */
[----:B0123--:R-:W-:Y:S05]  /*11d40*/  WARPSYNC.COLLECTIVE R15, `(.L_x_379) ;  /* 0x000000000f087348 */ /* 0x00ffea0003c00000 */
[----:B------:R4:W0:Y:S02]  /*11d50*/  SHFL.IDX P6, R14, R13, R12, R11 ;  /* 0x0000000c0d0e7389 */ /* 0x00082400000c000b */
[----:B01234-:R-:W-:Y:S01]  /*11d60*/  ENDCOLLECTIVE ;  /* 0x000000000000791b */ /* 0x01ffe20003800000 */
.L_x_379:
[----:B------:R-:W-:Y:S05]  /*11d70*/  BSYNC B0 ;  /* 0x0000000000007941 */ /* 0x000fea0003800000 */
.L_x_378:
[----:B------:R-:W-:Y:S01]  /*11d80*/  MOV R13, R7 ;  /* 0x00000007000d7202 */ /* 0x000fe20000000f00 */
[----:B------:R-:W-:Y:S02]  /*11d90*/  IMAD.MOV.U32 R12, RZ, RZ, RZ ;  /* 0x000000ffff0c7224 */ /* 0x000fe400078e00ff */
[----:B------:R-:W-:Y:S02]  /*11da0*/  IMAD.MOV.U32 R11, RZ, RZ, 0x1c1f ;  /* 0x00001c1fff0b7424 */ /* 0x000fe400078e00ff */
[----:B------:R-:W-:Y:S02]  /*11db0*/  IMAD.MOV.U32 R15, RZ, RZ, -0x1 ;  /* 0xffffffffff0f7424 */ /* 0x000fe400078e00ff */
[----:B------:R-:W-:-:S07]  /*11dc0*/  IMAD.MOV.U32 R3, RZ, RZ, R14 ;  /* 0x000000ffff037224 */ /* 0x000fce00078e000e */
[----:B------:R-:W-:Y:S05]  /*11dd0*/  WARPSYNC.COLLECTIVE R15, `(.L_x_380) ;  /* 0x000000000f087348 */ /* 0x000fea0003c00000 */
[----:B------:R0:W1:Y:S02]  /*11de0*/  SHFL.IDX P6, R14, R13, R12, R11 ;  /* 0x0000000c0d0e7389 */ /* 0x00006400000c000b */
[----:B01----:R-:W-:Y:S01]  /*11df0*/  ENDCOLLECTIVE ;  /* 0x000000000000791b */ /* 0x003fe20003800000 */
.L_x_380:
[----:B------:R-:W-:Y:S02]  /*11e00*/  IMAD.MOV.U32 R13, RZ, RZ, R8 ;  /* 0x000000ffff0d7224 */ /* 0x000fe400078e0008 */
[----:B------:R-:W-:Y:S02]  /*11e10*/  IMAD.MOV.U32 R12, RZ, RZ, 0x1 ;  /* 0x00000001ff0c7424 */ /* 0x000fe400078e00ff */
[----:B------:R-:W-:-:S07]  /*11e20*/  IMAD.MOV.U32 R2, RZ, RZ, R14 ;  /* 0x000000ffff027224 */ /* 0x000fce00078e000e */
[----:B------:R-:W-:Y:S05]  /*11e30*/  WARPSYNC.COLLECTIVE R15, `(.L_x_381) ;  /* 0x000000000f087348 */ /* 0x000fea0003c00000 */
[----:B------:R0:W1:Y:S02]  /*11e40*/  SHFL.IDX P6, R14, R13, R12, R11 ;  /* 0x0000000c0d0e7389 */ /* 0x00006400000c000b */
[----:B01----:R-:W-:Y:S01]  /*11e50*/  ENDCOLLECTIVE ;  /* 0x000000000000791b */ /* 0x003fe20003800000 */
.L_x_381:
[----:B------:R-:W-:-:S04]  /*11e60*/  IADD3 R2, P0, R10, R2, RZ ;  /* 0x000000020a027210 */ /* 0x000fc80007f1e0ff */
[----:B------:R-:W-:-:S05]  /*11e70*/  IADD3.X R3, RZ, R3, RZ, P0, !PT ;  /* 0x00000003ff037210 */ /* 0x000fca00007fe4ff */
[----:B------:R-:W-:Y:S01]  /*11e80*/  @!PT LDS RZ, [RZ] ;  /* 0x00000000fffff984 */ /* 0x000fe20000000800 */
[----:B------:R-:W-:Y:S01]  /*11e90*/  @!PT LDS RZ, [RZ] ;  /* 0x00000000fffff984 */ /* 0x000fe20000000800 */
[----:B------:R-:W-:Y:S01]  /*11ea0*/  @!PT LDS RZ, [RZ] ;  /* 0x00000000fffff984 */ /* 0x000fe20000000800 */
[----:B------:R0:W-:Y:S01]  /*11eb0*/  LDGSTS.E.BYPASS.LTC128B.128 [R6+0xe000], desc[UR48][R2.64], !P2 ;  /* 0x0e00000002067fae */ /* 0x0001e2000d101d70 */
[----:B------:R-:W-:Y:S02]  /*11ec0*/  IMAD.MOV.U32 R13, RZ, RZ, R7 ;  /* 0x000000ffff0d7224 */ /* 0x000fe400078e0007 */
[----:B0-----:R-:W-:-:S07]  /*11ed0*/  IMAD.MOV.U32 R3, RZ, RZ, R14 ;  /* 0x000000ffff037224 */ /* 0x001fce00078e000e */
[----:B------:R-:W-:Y:S05]  /*11ee0*/  WARPSYNC.COLLECTIVE R15, `(.L_x_382) ;  /* 0x000000000f087348 */ /* 0x000fea0003c00000 */
[----:B------:R0:W1:Y:S02]  /*11ef0*/  SHFL.IDX P6, R14, R13, R12, R11 ;  /* 0x0000000c0d0e7389 */ /* 0x00006400000c000b */
[----:B01----:R-:W-:Y:S01]  /*11f00*/  ENDCOLLECTIVE ;  /* 0x000000000000791b */ /* 0x003fe20003800000 */
.L_x_382:
[----:B------:R-:W-:Y:S02]  /*11f10*/  IMAD.MOV.U32 R13, RZ, RZ, R8 ;  /* 0x000000ffff0d7224 */ /* 0x000fe400078e0008 */
[----:B------:R-:W-:Y:S01]  /*11f20*/  IMAD.MOV.U32 R12, RZ, RZ, 0x2 ;  /* 0x00000002ff0c7424 */ /* 0x000fe200078e00ff */
[----:B------:R-:W-:-:S07]  /*11f30*/  MOV R2, R14 ;  /* 0x0000000e00027202 */ /* 0x000fce0000000f00 */
[----:B------:R-:W-:Y:S05]  /*11f40*/  WARPSYNC.COLLECTIVE R15, `(.L_x_383) ;  /* 0x000000000f087348 */ /* 0x000fea0003c00000 */
[----:B------:R0:W1:Y:S02]  /*11f50*/  SHFL.IDX P6, R14, R13, R12, R11 ;  /* 0x0000000c0d0e7389 */ /* 0x00006400000c000b */
[----:B01----:R-:W-:Y:S01]  /*11f60*/  ENDCOLLECTIVE ;  /* 0x000000000000791b */ /* 0x003fe20003800000 */
.L_x_383:
[----:B------:R-:W-:-:S05]  /*11f70*/  IADD3 R2, P0, R10, R2, RZ ;  /* 0x000000020a027210 */ /* 0x000fca0007f1e0ff */
[----:B------:R-:W-:-:S05]  /*11f80*/  IMAD.X R3, RZ, RZ, R3, P0 ;  /* 0x000000ffff037224 */ /* 0x000fca00000e0603 */
[----:B------:R-:W-:Y:S01]  /*11f90*/  @!PT LDS RZ, [RZ] ;  /* 0x00000000fffff984 */ /* 0x000fe20000000800 */
[----:B------:R-:W-:Y:S01]  /*11fa0*/  @!PT LDS RZ, [RZ] ;  /* 0x00000000fffff984 */ /* 0x000fe20000000800 */
[----:B------:R-:W-:Y:S01]  /*11fb0*/  @!PT LDS RZ, [RZ] ;  /* 0x00000000fffff984 */ /* 0x000fe20000000800 */
[----:B------:R0:W-:Y:S01]  /*11fc0*/  LDGSTS.E.BYPASS.LTC128B.128 [R6+0xe800], desc[UR48][R2.64], !P2 ;  /* 0x0e80000002067fae */ /* 0x0001e2000d101d70 */
[----:B------:R-:W-:Y:S01]  /*11fd0*/  MOV R13, R7 ;  /* 0x00000007000d7202 */ /* 0x000fe20000000f00 */
[----:B0-----:R-:W-:-:S07]  /*11fe0*/  IMAD.MOV.U32 R3, RZ, RZ, R14 ;  /* 0x000000ffff037224 */ /* 0x001fce00078e000e */
[----:B------:R-:W-:Y:S05]  /*11ff0*/  WARPSYNC.COLLECTIVE R15, `(.L_x_384) ;  /* 0x000000000f087348 */ /* 0x000fea0003c00000 */
[----:B------:R0:W1:Y:S02]  /*12000*/  SHFL.IDX P6, R14, R13, R12, R11 ;  /* 0x0000000c0d0e7389 */ /* 0x00006400000c000b */
[----:B01----:R-:W-:Y:S01]  /*12010*/  ENDCOLLECTIVE ;  /* 0x000000000000791b */ /* 0x003fe20003800000 */
.L_x_384:
[----:B------:R-:W-:Y:S02]  /*12020*/  IMAD.MOV.U32 R13, RZ, RZ, R8 ;  /* 0x000000ffff0d7224 */ /* 0x000fe400078e0008 */
[----:B------:R-:W-:Y:S02]  /*12030*/  IMAD.MOV.U32 R12, RZ, RZ, 0x3 ;  /* 0x00000003ff0c7424 */ /* 0x000fe400078e00ff */
[----:B------:R-:W-:-:S07]  /*12040*/  IMAD.MOV.U32 R2, RZ, RZ, R14 ;  /* 0x000000ffff027224 */ /* 0x000fce00078e000e */
[----:B------:R-:W-:Y:S05]  /*12050*/  WARPSYNC.COLLECTIVE R15, `(.L_x_385) ;  /* 0x000000000f087348 */ /* 0x000fea0003c00000 */
[----:B------:R0:W1:Y:S02]  /*12060*/  SHFL.IDX P6, R14, R13, R12, R11 ;  /* 0x0000000c0d0e7389 */ /* 0x00006400000c000b */
[----:B01----:R-:W-:Y:S01]  /*12070*/  ENDCOLLECTIVE ;  /* 0x000000000000791b */ /* 0x003fe20003800000 */
.L_x_385:
        /* <DEDUP_REMOVED lines=11> */
.L_x_386:
[----:B------:R-:W-:Y:S01]  /*12130*/  IMAD.MOV.U32 R13, RZ, RZ, R5 ;  /* 0x000000ffff0d7224 */ /* 0x000fe200078e0005 */
[----:B------:R-:W-:Y:S01]  /*12140*/  MOV R12, RZ ;  /* 0x000000ff000c7202 */ /* 0x000fe20000000f00 */
[----:B------:R-:W-:-:S07]  /*12150*/  IMAD.MOV.U32 R2, RZ, RZ, R14 ;  /* 0x000000ffff027224 */ /* 0x000fce00078e000e */
[----:B------:R-:W-:Y:S05]  /*12160*/  WARPSYNC.COLLECTIVE R15, `(.L_x_387) ;  /* 0x000000000f087348 */ /* 0x000fea0003c00000 */
[----:B------:R0:W1:Y:S02]  /*12170*/  SHFL.IDX P6, R14, R13, R12, R11 ;  /* 0x0000000c0d0e7389 */ /* 0x00006400000c000b */
[----:B01----:R-:W-:Y:S01]  /*12180*/  ENDCOLLECTIVE ;  /* 0x000000000000791b */ /* 0x003fe20003800000 */
.L_x_387:
        /* <DEDUP_REMOVED lines=11> */
.L_x_388:
[----:B------:R-:W-:Y:S01]  /*12240*/  IMAD.MOV.U32 R2, RZ, RZ, R14 ;  /* 0x000000ffff027224 */ /* 0x000fe200078e000e */
[----:B------:R-:W-:Y:S06]  /*12250*/  BRA `(.L_x_389) ;  /* 0xffffffc000447947 */ /* 0x000fec000383ffff */
.L_x_279:
[----:B0-----:R0:W2:Y:S02]  /*12260*/  SYNCS.PHASECHK.TRANS64.TRYWAIT P2, [R2+URZ+0x13270], R0 ;  /* 0x01327000020075a7 */ /* 0x0010a4000804017f */
[----:B--2---:R-:W-:Y:S05]  /*12270*/  @!P2 NANOSLEEP.SYNCS 0x989680 ;  /* 0x009896800000a95d */ /* 0x004fea0003900000 */
[----:B------:R-:W2:Y:S02]  /*12280*/  @!P2 SYNCS.PHASECHK.TRANS64 P2, [R2+URZ+0x13270], R0 ;  /* 0x013270000200a5a7 */ /* 0x000ea4000804007f */
[----:B--2---:R-:W-:Y:S05]  /*12290*/  @!P2 BRA `(.L_x_279) ;  /* 0xfffffffc00f0a947 */ /* 0x004fea000383ffff */
[----:B------:R-:W-:Y:S05]  /*122a0*/  BRA `(.L_x_390) ;  /* 0xffffffc000a87947 */ /* 0x000fea000383ffff */
.L_x_281:
[----:B0-----:R0:W2:Y:S02]  /*122b0*/  SYNCS.PHASECHK.TRANS64.TRYWAIT P2, [R2+URZ+0x13260], R0 ;  /* 0x01326000020075a7 */ /* 0x0010a4000804017f */
[----:B--2---:R-:W-:Y:S05]  /*122c0*/  @!P2 NANOSLEEP.SYNCS 0x989680 ;  /* 0x009896800000a95d */ /* 0x004fea0003900000 */
[----:B------:R-:W2:Y:S02]  /*122d0*/  @!P2 SYNCS.PHASECHK.TRANS64 P2, [R2+URZ+0x13260], R0 ;  /* 0x013260000200a5a7 */ /* 0x000ea4000804007f */
[----:B--2---:R-:W-:Y:S05]  /*122e0*/  @!P2 BRA `(.L_x_281) ;  /* 0xfffffffc00f0a947 */ /* 0x004fea000383ffff */
[----:B------:R-:W-:Y:S05]  /*122f0*/  BRA `(.L_x_391) ;  /* 0xffffffc000b87947 */ /* 0x000fea000383ffff */
.L_x_289:
[----:B0-----:R0:W2:Y:S02]  /*12300*/  SYNCS.PHASECHK.TRANS64.TRYWAIT P1, [R3+URZ+0x13270], R0 ;  /* 0x01327000030075a7 */ /* 0x0010a4000802017f */
[----:B--2---:R-:W-:Y:S05]  /*12310*/  @!P1 NANOSLEEP.SYNCS 0x989680 ;  /* 0x009896800000995d */ /* 0x004fea0003900000 */
[----:B------:R-:W2:Y:S02]  /*12320*/  @!P1 SYNCS.PHASECHK.TRANS64 P1, [R3+URZ+0x13270], R0 ;  /* 0x01327000030095a7 */ /* 0x000ea4000802007f */
[----:B--2---:R-:W-:Y:S05]  /*12330*/  @!P1 BRA `(.L_x_289) ;  /* 0xfffffffc00f09947 */ /* 0x004fea000383ffff */
[----:B------:R-:W-:Y:S05]  /*12340*/  BRA `(.L_x_392) ;  /* 0xffffffc800007947 */ /* 0x000fea000383ffff */
.L_x_291:
[----:B0-----:R0:W2:Y:S02]  /*12350*/  SYNCS.PHASECHK.TRANS64.TRYWAIT P1, [R3+URZ+0x13260], R0 ;  /* 0x01326000030075a7 */ /* 0x0010a4000802017f */
[----:B--2---:R-:W-:Y:S05]  /*12360*/  @!P1 NANOSLEEP.SYNCS 0x989680 ;  /* 0x009896800000995d */ /* 0x004fea0003900000 */
[----:B------:R-:W2:Y:S02]  /*12370*/  @!P1 SYNCS.PHASECHK.TRANS64 P1, [R3+URZ+0x13260], R0 ;  /* 0x01326000030095a7 */ /* 0x000ea4000802007f */
[----:B--2---:R-:W-:Y:S05]  /*12380*/  @!P1 BRA `(.L_x_291) ;  /* 0xfffffffc00f09947 */ /* 0x004fea000383ffff */
[----:B------:R-:W-:Y:S05]  /*12390*/  BRA `(.L_x_393) ;  /* 0xffffffc800107947 */ /* 0x000fea000383ffff */
.L_x_305:
[----:B0-----:R0:W1:Y:S02]  /*123a0*/  SYNCS.PHASECHK.TRANS64.TRYWAIT P0, [R5+URZ+0x13220], R0 ;  /* 0x01322000050075a7 */ /* 0x001064000800017f */
[----:B-1----:R-:W-:Y:S05]  /*123b0*/  @!P0 NANOSLEEP.SYNCS 0x989680 ;  /* 0x009896800000895d */ /* 0x002fea0003900000 */
[----:B------:R-:W1:Y:S02]  /*123c0*/  @!P0 SYNCS.PHASECHK.TRANS64 P0, [R5+URZ+0x13220], R0 ;  /* 0x01322000050085a7 */ /* 0x000e64000800007f */
[----:B-1----:R-:W-:Y:S05]  /*123d0*/  @!P0 BRA `(.L_x_305) ;  /* 0xfffffffc00f08947 */ /* 0x002fea000383ffff */
[----:B------:R-:W-:Y:S05]  /*123e0*/  BRA `(.L_x_394) ;  /* 0xffffffd400907947 */ /* 0x000fea000383ffff */
.L_x_306:
[----:B------:R-:W1:Y:S01]  /*123f0*/  S2R R2, SR_TID.X ;  /* 0x0000000000027919 */ /* 0x000e620000002100 */
[----:B------:R-:W-:Y:S01]  /*12400*/  BSSY B0, `(.L_x_395) ;  /* 0x000000a000007945 */ /* 0x000fe20003800000 */
[----:B------:R-:W-:Y:S01]  /*12410*/  MOV R12, RZ ;  /* 0x000000ff000c7202 */ /* 0x000fe20000000f00 */
[----:B------:R-:W-:Y:S02]  /*12420*/  IMAD.MOV.U32 R11, RZ, RZ, 0x1f ;  /* 0x0000001fff0b7424 */ /* 0x000fe400078e00ff */
[----:B------:R-:W-:Y:S01]  /*12430*/  IMAD.MOV.U32 R15, RZ, RZ, -0x1 ;  /* 0xffffffffff0f7424 */ /* 0x000fe200078e00ff */
[----:B-1----:R-:W-:-:S04]  /*12440*/  SHF.R.U32.HI R2, RZ, 0x5, R2 ;  /* 0x00000005ff027819 */ /* 0x002fc80000011602 */
[----:B------:R-:W-:-:S05]  /*12450*/  LOP3.LUT R2, R2, 0x3, RZ, 0xc0, !PT ;  /* 0x0000000302027812 */ /* 0x000fca00078ec0ff */
[----:B------:R-:W-:-:S07]  /*12460*/  IMAD.MOV.U32 R13, RZ, RZ, R2 ;  /* 0x000000ffff0d7224 */ /* 0x000fce00078e0002 */
[----:B0----5:R-:W-:Y:S05]  /*12470*/  WARPSYNC.COLLECTIVE R15, `(.L_x_396) ;  /* 0x000000000f087348 */ /* 0x021fea0003c00000 */
[----:B------:R1:W2:Y:S02]  /*12480*/  SHFL.IDX P6, R14, R13, R12, R11 ;  /* 0x0000000c0d0e7389 */ /* 0x0002a400000c000b */
[----:B012--5:R-:W-:Y:S01]  /*12490*/  ENDCOLLECTIVE ;  /* 0x000000000000791b */ /* 0x027fe20003800000 */
.L_x_396:
[----:B------:R-:W-:Y:S05]  /*124a0*/  BSYNC B0 ;  /* 0x0000000000007941 */ /* 0x000fea0003800000 */
.L_x_395:
[----:B------:R-:W-:Y:S05]  /*124b0*/  BRA `(.L_x_397) ;  /* 0xffffffd400787947 */ /* 0x000fea000383ffff */
.L_x_309:
[----:B------:R-:W-:Y:S01]  /*124c0*/  BSSY B1, `(.L_x_398) ;  /* 0x0000006000017945 */ /* 0x000fe20003800000 */
[----:B------:R-:W-:-:S07]  /*124d0*/  IMAD.MOV.U32 R15, RZ, RZ, -0x1 ;  /* 0xffffffffff0f7424 */ /* 0x000fce00078e00ff */
[----:B0----5:R-:W-:Y:S05]  /*124e0*/  WARPSYNC.COLLECTIVE R15, `(.L_x_399) ;  /* 0x000000000f0c7348 */ /* 0x021fea0003c00000 */
[----:B------:R-:W-:Y:S02]  /*124f0*/  ELECT P6, UR62, PT ;  /* 0x00000000003e782f */ /* 0x000fe400038c0000 */
[----:B------:R-:W-:Y:S01]  /*12500*/  MOV R14, UR62 ;  /* 0x0000003e000e7c02 */ /* 0x000fe20008000f00 */
[----:B0----5:R-:W-:Y:S10]  /*12510*/  ENDCOLLECTIVE ;  /* 0x000000000000791b */ /* 0x021ff40003800000 */
.L_x_399:
[----:B------:R-:W-:Y:S05]  /*12520*/  BSYNC B1 ;  /* 0x0000000000017941 */ /* 0x000fea0003800000 */
.L_x_398:
[----:B------:R-:W-:Y:S05]  /*12530*/  BRA `(.L_x_400) ;  /* 0xffffffd400707947 */ /* 0x000fea000383ffff */
.L_x_311:
[----:B0-----:R0:W1:Y:S02]  /*12540*/  SYNCS.PHASECHK.TRANS64.TRYWAIT P1, [R3+URZ+0x13240], R2 ;  /* 0x01324002030075a7 */ /* 0x001064000802017f */
[----:B-1----:R-:W-:Y:S05]  /*12550*/  @!P1 NANOSLEEP.SYNCS 0x989680 ;  /* 0x009896800000995d */ /* 0x002fea0003900000 */
[----:B------:R-:W1:Y:S02]  /*12560*/  @!P1 SYNCS.PHASECHK.TRANS64 P1, [R3+URZ+0x13240], R2 ;  /* 0x01324002030095a7 */ /* 0x000e64000802007f */
[----:B-1----:R-:W-:Y:S05]  /*12570*/  @!P1 BRA `(.L_x_311) ;  /* 0xfffffffc00f09947 */ /* 0x002fea000383ffff */
[----:B------:R-:W-:Y:S05]  /*12580*/  BRA `(.L_x_401) ;  /* 0xffffffd400947947 */ /* 0x000fea000383ffff */
.L_x_313:
[----:B-1----:R1:W2:Y:S02]  /*12590*/  SYNCS.PHASECHK.TRANS64.TRYWAIT P1, [R5+URZ+0x13240], R0 ;  /* 0x01324000050075a7 */ /* 0x0022a4000802017f */
[----:B--2---:R-:W-:Y:S05]  /*125a0*/  @!P1 NANOSLEEP.SYNCS 0x989680 ;  /* 0x009896800000995d */ /* 0x004fea0003900000 */
[----:B------:R-:W2:Y:S02]  /*125b0*/  @!P1 SYNCS.PHASECHK.TRANS64 P1, [R5+URZ+0x13240], R0 ;  /* 0x01324000050095a7 */ /* 0x000ea4000802007f */
[----:B--2---:R-:W-:Y:S05]  /*125c0*/  @!P1 BRA `(.L_x_313) ;  /* 0xfffffffc00f09947 */ /* 0x004fea000383ffff */
[----:B------:R-:W-:Y:S05]  /*125d0*/  BRA `(.L_x_402) ;  /* 0xffffffd400a47947 */ /* 0x000fea000383ffff */
.L_x_315:
[----:B--2---:R2:W3:Y:S02]  /*125e0*/  SYNCS.PHASECHK.TRANS64.TRYWAIT P1, [R3+URZ+0x13260], R2 ;  /* 0x01326002030075a7 */ /* 0x0044e4000802017f */
[----:B---3--:R-:W-:Y:S05]  /*125f0*/  @!P1 NANOSLEEP.SYNCS 0x989680 ;  /* 0x009896800000995d */ /* 0x008fea0003900000 */
[----:B------:R-:W3:Y:S02]  /*12600*/  @!P1 SYNCS.PHASECHK.TRANS64 P1, [R3+URZ+0x13260], R2 ;  /* 0x01326002030095a7 */ /* 0x000ee4000802007f */
[----:B---3--:R-:W-:Y:S05]  /*12610*/  @!P1 BRA `(.L_x_315) ;  /* 0xfffffffc00f09947 */ /* 0x008fea000383ffff */
[----:B------:R-:W-:Y:S05]  /*12620*/  BRA `(.L_x_403) ;  /* 0xffffffd400a07947 */ /* 0x000fea000383ffff */
.L_x_317:
[----:B---3--:R3:W4:Y:S02]  /*12630*/  SYNCS.PHASECHK.TRANS64.TRYWAIT P1, [R5+URZ+0x13260], R0 ;  /* 0x01326000050075a7 */ /* 0x008724000802017f */
[----:B----4-:R-:W-:Y:S05]  /*12640*/  @!P1 NANOSLEEP.SYNCS 0x989680 ;  /* 0x009896800000995d */ /* 0x010fea0003900000 */
[----:B------:R-:W4:Y:S02]  /*12650*/  @!P1 SYNCS.PHASECHK.TRANS64 P1, [R5+URZ+0x13260], R0 ;  /* 0x01326000050095a7 */ /* 0x000f24000802007f */
[----:B----4-:R-:W-:Y:S05]  /*12660*/  @!P1 BRA `(.L_x_317) ;  /* 0xfffffffc00f09947 */ /* 0x010fea000383ffff */
[----:B------:R-:W-:Y:S05]  /*12670*/  BRA `(.L_x_404) ;  /* 0xffffffd4009c7947 */ /* 0x000fea000383ffff */
.L_x_319:
[----:B----4-:R4:W0:Y:S02]  /*12680*/  SYNCS.PHASECHK.TRANS64.TRYWAIT P1, [R3+URZ+0x13280], R2 ;  /* 0x01328002030075a7 */ /* 0x010824000802017f */
[----:B0-----:R-:W-:Y:S05]  /*12690*/  @!P1 NANOSLEEP.SYNCS 0x989680 ;  /* 0x009896800000995d */ /* 0x001fea0003900000 */
[----:B------:R-:W0:Y:S02]  /*126a0*/  @!P1 SYNCS.PHASECHK.TRANS64 P1, [R3+URZ+0x13280], R2 ;  /* 0x01328002030095a7 */ /* 0x000e24000802007f */
[----:B0-----:R-:W-:Y:S05]  /*126b0*/  @!P1 BRA `(.L_x_319) ;  /* 0xfffffffc00f09947 */ /* 0x001fea000383ffff */
[----:B------:R-:W-:Y:S05]  /*126c0*/  BRA `(.L_x_405) ;  /* 0xffffffd400987947 */ /* 0x000fea000383ffff */
.L_x_406:
        /* <DEDUP_REMOVED lines=11> */
.L_x_2748:


//--------------------- .text._ZN7cutlass13device_kernelIN5flash11enable_sm90INS1_16FlashAttnFwdSm90INS1_25CollectiveMainloopFwdSm90ILi2EN4cute5tupleIJNS5_1CILi1EEES8_S8_EEENS6_IJNS7_ILi192EEENS7_ILi160EEENS7_ILi64EEEEEELi64ENS_12float_e4m3_tEfNS_4arch4Sm90ELb0ELb0ELb1ELb1ELb1ELb1ELb0ELb1ELb1ELb1ELb0ELb0EEENS1_21CollectiveEpilogueFwdINS6_IJSA_SC_SB_EEES9_NS_10bfloat16_tESG_Li384ELb1ELb1ELb0ELb1EEENS1_36VarlenDynamicPersistentTileSchedulerILi192ELi160ELi384ELi128ELb0ELb1ELb1ELb0ELb1ELb1EEEEEEEEEvNT_6ParamsE --------------------------
	.section	.text._ZN7cutlass13device_kernelIN5flash11enable_sm90INS1_16FlashAttnFwdSm90INS1_25CollectiveMainloopFwdSm90ILi2EN4cute5tupleIJNS5_1CILi1EEES8_S8_EEENS6_IJNS7_ILi192EEENS7_ILi160EEENS7_ILi64EEEEEELi64ENS_12float_e4m3_tEfNS_4arch4Sm90ELb0ELb0ELb1ELb1ELb1ELb1ELb0ELb1ELb1ELb1ELb0ELb0EEENS1_21CollectiveEpilogueFwdINS6_IJSA_SC_SB_EEES9_NS_10bfloat16_tESG_Li384ELb1ELb1ELb0ELb1EEENS1_36VarlenDynamicPersistentTileSchedulerILi192ELi160ELi384ELi128ELb0ELb1ELb1ELb0ELb1ELb1EEEEEEEEEvNT_6ParamsE,"ax",@progbits
	.align	128
.text._ZN7cutlass13device_kernelIN5flash11enable_sm90INS1_16FlashAttnFwdSm90INS1_25CollectiveMainloopFwdSm90ILi2EN4cute5tupleIJNS5_1CILi1EEES8_S8_EEENS6_IJNS7_ILi192EEENS7_ILi160EEENS7_ILi64EEEEEELi64ENS_12float_e4m3_tEfNS_4arch4Sm90ELb0ELb0ELb1ELb1ELb1ELb1ELb0ELb1ELb1ELb1ELb0ELb0EEENS1_21CollectiveEpilogueFwdINS6_IJSA_SC_SB_EEES9_NS_10bfloat16_tESG_Li384ELb1ELb1ELb0ELb1EEENS1_36VarlenDynamicPersistentTileSchedulerILi192ELi160ELi384ELi128ELb0ELb1ELb1ELb0ELb1ELb1EEEEEEEEEvNT_6ParamsE:
        .type           _ZN7cutlass13device_kernelIN5flash11enable_sm90INS1_16FlashAttnFwdSm90INS1_25CollectiveMainloopFwdSm90ILi2EN4cute5tupleIJNS5_1CILi1EEES8_S8_EEENS6_IJNS7_ILi192EEENS7_ILi160EEENS7_ILi64EEEEEELi64ENS_12float_e4m3_tEfNS_4arch4Sm90ELb0ELb0ELb1ELb1ELb1ELb1ELb0ELb1ELb1ELb1ELb0ELb0EEENS1_21CollectiveEpilogueFwdINS6_IJSA_SC_SB_EEES9_NS_10bfloat16_tESG_Li384ELb1ELb1ELb0ELb1EEENS1_36VarlenDynamicPersistentTileSchedulerILi192ELi160ELi384ELi128ELb0ELb1ELb1ELb0ELb1ELb1EEEEEEEEEvNT_6ParamsE,@function
        .size           _ZN7cutlass13device_kernelIN5flash11enable_sm90INS1_16FlashAttnFwdSm90INS1_25CollectiveMainloopFwdSm90ILi2EN4cute5tupleIJNS5_1CILi1EEES8_S8_EEENS6_IJNS7_ILi192EEENS7_ILi160EEENS7_ILi64EEEEEELi64ENS_12float_e4m3_tEfNS_4arch4Sm90ELb0ELb0ELb1ELb1ELb1ELb1ELb0ELb1ELb1ELb1ELb0ELb0EEENS1_21CollectiveEpilogueFwdINS6_IJSA_SC_SB_EEES9_NS_10bfloat16_tESG_Li384ELb1ELb1ELb0ELb1EEENS1_36VarlenDynamicPersistentTileSchedulerILi192ELi160ELi384ELi128ELb0ELb1ELb1ELb0ELb1ELb1EEEEEEEEEvNT_6ParamsE,(.L_x_2749 - _ZN7cutlass13device_kernelIN5flash11enable_sm90INS1_16FlashAttnFwdSm90INS1_25CollectiveMainloopFwdSm90ILi2EN4cute5tupleIJNS5_1CILi1EEES8_S8_EEENS6_IJNS7_ILi192EEENS7_ILi160EEENS7_ILi64EEEEEELi64ENS_12float_e4m3_tEfNS_4arch4Sm90ELb0ELb0ELb1ELb1ELb1ELb1ELb0ELb1ELb1ELb1ELb0ELb0EEENS1_21CollectiveEpilogueFwdINS6_IJSA_SC_SB_EEES9_NS_10bfloat16_tESG_Li384ELb1ELb1ELb0ELb1EEENS1_36VarlenDynamicPersistentTileSchedulerILi192ELi160ELi384ELi128ELb0ELb1ELb1ELb0ELb1ELb1EEEEEEEEEvNT_6ParamsE)
        .other          _ZN7cutlass13device_kernelIN5flash11enable_sm90INS1_16FlashAttnFwdSm90INS1_25CollectiveMainloopFwdSm90ILi2EN4cute5tupleIJNS5_1CILi1EEES8_S8_EEENS6_IJNS7_ILi192EEENS7_ILi160EEENS7_ILi64EEEEEELi64ENS_12float_e4m3_tEfNS_4arch4Sm90ELb0ELb0ELb1ELb1ELb1ELb1ELb0ELb1ELb1ELb1ELb0ELb0EEENS1_21CollectiveEpilogueFwdINS6_IJSA_SC_SB_EEES9_NS_10bfloat16_tESG_Li384ELb1ELb1ELb0ELb1EEENS1_36VarlenDynamicPersistentTileSchedulerILi192ELi160ELi384ELi128ELb0ELb1ELb1ELb0ELb1ELb1EEEEEEEEEvNT_6ParamsE,@"STO_CUDA_ENTRY STV_DEFAULT"
_ZN7cutlass13device_kernelIN5flash11enable_sm90INS1_16FlashAttnFwdSm90INS1_25CollectiveMainloopFwdSm90ILi2EN4cute5tupleIJNS5_1CILi1EEES8_S8_EEENS6_IJNS7_ILi192EEENS7_ILi160EEENS7_ILi64EEEEEELi64ENS_12float_e4m3_tEfNS_4arch4Sm90ELb0ELb0ELb1ELb1ELb1ELb1ELb0ELb1ELb1ELb1ELb0ELb0EEENS1_21CollectiveEpilogueFwdINS6_IJSA_SC_SB_EEES9_NS_10bfloat16_tESG_Li384ELb1ELb1ELb0ELb1EEENS1_36VarlenDynamicPersistentTileSchedulerILi192ELi160ELi384ELi128ELb0ELb1ELb1ELb0ELb1ELb1EEEEEEEEEvNT_6ParamsE:
[----:B------:R-:W0:Y:S02]  /*0000*/  LDC R1, c[0x0][0x28] ;  /* 0x00000a00ff017b82 */ /* 0x000e240000000800 */
[----:B0-----:R-:W-:Y:S01]  /*0010*/  VIADD R1, R1, 0xffffff70 ;  /* 0xffffff7001017836 */ /* 0x001fe20000000000 */
[----:B------:R-:W0:Y:S01]  /*0020*/  S2R R3, SR_TID.X ;  /* 0x0000000000037919 */ /* 0x000e220000002100 */
[----:B------:R-:W-:Y:S01]  /*0030*/  ELECT P0, URZ, PT ;  /* 0x00000000003f782f */ /* 0x000fe20003800000 */
[----:B------:R-:W-:Y:S01]  /*0040*/  BSSY B0, `(.L_x_407) ;  /* 0x000000d000007945 */ /* 0x000fe20003800000 */
[----:B0-----:R-:W-:-:S05]  /*0050*/  SHF.R.U32.HI R0, RZ, 0x5, R3 ;  /* 0x00000005ff007819 */ /* 0x001fca0000011603 */
[----:B------:R-:W0:Y:S02]  /*0060*/  SHFL.IDX PT, R2, R0, RZ, 0x1f ;  /* 0x00001fff00027589 */ /* 0x000e2400000e0000 */
[----:B0-----:R-:W-:-:S13]  /*0070*/  ISETP.EQ.AND P0, PT, R2, RZ, P0 ;  /* 0x000000ff0200720c */ /* 0x001fda0000702270 */
[----:B------:R-:W-:Y:S05]  /*0080*/  @!P0 BRA `(.L_x_408) ;  /* 0x0000000000208947 */ /* 0x000fea0003800000 */
[----:B------:R-:W-:Y:S02]  /*0090*/  ULDC.64 UR4, c[0x0][0x198] ;  /* 0x0000660000047ab9 */ /* 0x000fe40000000a00 */
[----:B------:R-:W-:Y:S02]  /*00a0*/  UIADD3 UR6, UP0, UR4, 0x570, URZ ;  /* 0x0000057004067890 */ /* 0x000fe4000ff1e03f */
[----:B------:R-:W-:Y:S02]  /*00b0*/  UIADD3 UR4, UP1, UR4, 0x670, URZ ;  /* 0x0000067004047890 */ /* 0x000fe4000ff3e03f */
[----:B------:R-:W-:Y:S02]  /*00c0*/  UIADD3.X UR7, URZ, UR5, URZ, UP0, !UPT ;  /* 0x000000053f077290 */ /* 0x000fe400087fe43f */
[----:B------:R-:W-:-:S07]  /*00d0*/  UIADD3.X UR5, URZ, UR5, URZ, UP1, !UPT ;  /* 0x000000053f057290 */ /* 0x000fce0008ffe43f */
[----:B------:R0:W-:Y:S02]  /*00e0*/  UTMACCTL.PF [UR6] ;  /* 0x00000000060079b9 */ /* 0x0001e40008040000 */
[----:B------:R0:W-:Y:S02]  /*00f0*/  UTMACCTL.PF [UR4] ;  /* 0x00000000040079b9 */ /* 0x0001e40008040000 */
[----:B0-----:R-:W-:Y:S01]  /*0100*/  NOP ;  /* 0x0000000000007918 */ /* 0x001fe20000000000 */
.L_x_408:
[----:B------:R-:W-:Y:S05]  /*0110*/  BSYNC B0 ;  /* 0x0000000000007941 */ /* 0x000fea0003800000 */
.L_x_407:
[----:B------:R-:W-:Y:S01]  /*0120*/  VOTEU.ANY UP0, P0 ;  /* 0x00000000003f7886 */ /* 0x000fe20000000100 */
[----:B------:R-:W0:Y:S01]  /*0130*/  SHFL.IDX PT, R2, R0, RZ, 0x1f ;  /* 0x00001fff00027589 */ /* 0x000e2200000e0000 */
[----:B------:R-:W-:Y:S01]  /*0140*/  UMOV UR4, 0x80 ;  /* 0x0000008000047882 */ /* 0x000fe20000000000 */
[----:B------:R-:W-:Y:S01]  /*0150*/  UMOV UR7, 0x180 ;  /* 0x0000018000077882 */ /* 0x000fe20000000000 */
[----:B------:R-:W-:Y:S01]  /*0160*/  SHF.R.U32.HI R3, RZ, 0x7, R3 ;  /* 0x00000007ff037819 */ /* 0x000fe20000011603 */
[----:B------:R-:W1:Y:S01]  /*0170*/  @UP0 S2UR UR8, SR_CgaCtaId ;  /* 0x00000000000809c3 */ /* 0x000e620000008800 */
[----:B------:R-:W-:Y:S01]  /*0180*/  @UP0 UMOV UR6, 0x400 ;  /* 0x0000040000060882 */ /* 0x000fe20000000000 */
[----:B------:R-:W-:-:S04]  /*0190*/  @UP0 UIADD3 UR4, -UR4, 0x100000, URZ ;  /* 0x0010000004040890 */ /* 0x000fc8000fffe13f */
[----:B------:R-:W-:Y:S02]  /*01a0*/  @UP0 USHF.L.U32 UR5, UR4, 0xb, URZ ;  /* 0x0000000b04050899 */ /* 0x000fe4000800063f */
[----:B------:R-:W-:Y:S01]  /*01b0*/  @UP0 USHF.L.U32 UR4, UR4, 0x1, URZ ;  /* 0x0000000104040899 */ /* 0x000fe2000800063f */
[----:B------:R-:W-:Y:S01]  /*01c0*/  VOTEU.ANY UP1, P0 ;  /* 0x00000000003f7886 */ /* 0x000fe20000020100 */
[----:B0-----:R-:W-:Y:S02]  /*01d0*/  ISETP.NE.AND P1, PT, R2, RZ, PT ;  /* 0x000000ff0200720c */ /* 0x001fe40003f25270 */
[----:B------:R0:W2:Y:S01]  /*01e0*/  SHFL.IDX PT, R2, R3, RZ, 0x1f ;  /* 0x00001fff03027589 */ /* 0x0000a200000e0000 */
[----:B-1----:R-:W-:Y:S02]  /*01f0*/  @UP0 ULEA UR8, UR8, UR6, 0x18 ;  /* 0x0000000608080291 */ /* 0x002fe4000f8ec03f */
[----:B------:R-:W-:-:S04]  /*0200*/  @UP0 UIADD3 UR6, -UR7, 0x100000, URZ ;  /* 0x0010000007060890 */ /* 0x000fc8000fffe13f */
[----:B------:R-:W-:Y:S02]  /*0210*/  @UP0 USHF.L.U32 UR7, UR6, 0xb, URZ ;  /* 0x0000000b06070899 */ /* 0x000fe4000800063f */
[----:B------:R-:W-:Y:S01]  /*0220*/  @UP0 USHF.L.U32 UR6, UR6, 0x1, URZ ;  /* 0x0000000106060899 */ /* 0x000fe2000800063f */
[----:B------:R-:W-:Y:S01]  /*0230*/  VOTEU.ANY UP0, P0 ;  /* 0x00000000003f7886 */ /* 0x000fe20000000100 */
[----:B------:R-:W1:Y:S04]  /*0240*/  FENCE.VIEW.ASYNC.S ;  /* 0x00000000000073c6 */ /* 0x000e680000000000 */
[----:B-1----:R0:W1:Y:S06]  /*0250*/  @UP0 SYNCS.EXCH.64 URZ, [UR8+0x13200], UR4 ;  /* 0x01320004083f05b2 */ /* 0x00206c0008000100 */
[----:B------:R0:W3:Y:S02]  /*0260*/  @UP1 SYNCS.EXCH.64 URZ, [UR8+0x13220], UR6 ;  /* 0x01322006083f15b2 */ /* 0x0000e40008000100 */
        /* <DEDUP_REMOVED lines=14> */
[----:B0-----:R0:W4:Y:S08]  /*0350*/  SYNCS.EXCH.64 URZ, [UR8+0x13230], UR4 ;  /* 0x01323004083f75b2 */ /* 0x0011300008000100 */
[----:B------:R0:W0:Y:S01]  /*0360*/  SYNCS.EXCH.64 URZ, [UR8+0x13240], UR6 ;  /* 0x01324006083f75b2 */ /* 0x0000220008000100 */
[----:B------:R0:W0:Y:S01]  /*0370*/  SYNCS.EXCH.64 URZ, [UR8+0x13238], UR4 ;  /* 0x01323804083f75b2 */ /* 0x0000220008000100 */
[----:B------:R0:W0:Y:S01]  /*0380*/  SYNCS.EXCH.64 URZ, [UR8+0x13248], UR6 ;  /* 0x01324806083f75b2 */ /* 0x0000220008000100 */
[----:B------:R-:W-:Y:S01]  /*0390*/  NOP ;  /* 0x0000000000007918 */ /* 0x000fe20000000000 */
.L_x_409:
        /* <DEDUP_REMOVED lines=22> */
.L_x_410:
        /* <DEDUP_REMOVED lines=18> */
.L_x_411:
        /* <DEDUP_REMOVED lines=22> */
.L_x_412:
[----:B------:R-:W5:Y:S01]  /*0780*/  SHFL.IDX PT, R4, R0, RZ, 0x1f ;  /* 0x00001fff00047589 */ /* 0x000f6200000e0000 */
        /* <DEDUP_REMOVED lines=22> */
.L_x_413:
[----:B--2---:R-:W-:Y:S01]  /*08f0*/  ISETP.NE.AND P0, PT, R2, RZ, PT ;  /* 0x000000ff0200720c */ /* 0x004fe20003f05270 */
[----:B------:R-:W-:Y:S01]  /*0900*/  IMAD.MOV.U32 R2, RZ, RZ, 0x1 ;  /* 0x00000001ff027424 */ /* 0x000fe200078e00ff */
[----:B------:R-:W-:Y:S01]  /*0910*/  NOP ;  /* 0x0000000000007918 */ /* 0x000fe20000000000 */
[----:B------:R-:W-:Y:S01]  /*0920*/  ULDC.64 UR40, c[0x0][0x208] ;  /* 0x0000820000287ab9 */ /* 0x000fe20000000a00 */
[----:B------:R-:W-:Y:S02]  /*0930*/  BSSY B8, `(.L_x_414) ;  /* 0x0001716000087945 */ /* 0x000fe40003800000 */
[----:B------:R-:W-:-:S05]  /*0940*/  SEL R2, R2, 0x2, !P0 ;  /* 0x0000000202027807 */ /* 0x000fca0004000000 */
[----:B------:R2:W-:Y:S01]  /*0950*/  STL [R1+0x34], R2 ;  /* 0x0000340201007387 */ /* 0x0005e20000100800 */
[----:B01-34-:R-:W-:Y:S06]  /*0960*/  BAR.SYNC.DEFER_BLOCKING 0x0 ;  /* 0x0000000000007b1d */ /* 0x01bfec0000010000 */
[----:B------:R-:W-:Y:S05]  /*0970*/  @!P0 BRA `(.L_x_415) ;  /* 0x0000010000308947 */ /* 0x000fea0003800000 */
.L_x_416:
[----:B------:R-:W-:-:S08]  /*0980*/  NOP ;  /* 0x0000000000007918 */ /* 0x000fd00000000000 */
[----:B------:R-:W0:Y:S02]  /*0990*/  USETMAXREG.TRY_ALLOC.CTAPOOL UP0, 0xa0 ;  /* 0x000000a0000079c8 */ /* 0x000e240008000600 */
[----:B0-----:R-:W-:-:S13]  /*09a0*/  PLOP3.LUT P0, PT, PT, PT, UP0, 0x80, 0x0 ;  /* 0x000000000000781c */ /* 0x001fda0003f0f008 */
[----:B------:R-:W-:Y:S05]  /*09b0*/  @!P0 BRA `(.L_x_416) ;  /* 0xfffffffc00f08947 */ /* 0x000fea000383ffff */
[----:B------:R-:W0:Y:S08]  /*09c0*/  S2UR UR4, SR_CgaCtaId ;  /* 0x00000000000479c3 */ /* 0x000e300000008800 */
[----:B------:R-:W-:Y:S06]  /*09d0*/  BAR.ARV 0x8, 0x200 ;  /* 0x0208000000007b1d */ /* 0x000fec0000002000 */
[----:B------:R-:W-:-:S02]  /*09e0*/  MOV R18, 0x400 ;  /* 0x0000040000127802 */ /* 0x000fc40000000f00 */
[----:B------:R-:W-:Y:S01]  /*09f0*/  BAR.SYNC.DEFER_BLOCKING 0x5, 0x200 ;  /* 0x0148000000007b1d */ /* 0x000fe20000010000 */
[----:B0-----:R-:W-:-:S05]  /*0a00*/  IMAD.U32 R0, RZ, RZ, UR4 ;  /* 0x00000004ff007e24 */ /* 0x001fca000f8e00ff */
[----:B------:R-:W-:Y:S01]  /*0a10*/  ULDC UR4, c[0x0][0xc3c] ;  /* 0x00030f0000047ab9 */ /* 0x000fe20000000800 */
[----:B------:R-:W-:Y:S01]  /*0a20*/  LEA R18, R0, R18, 0x18 ;  /* 0x0000001200127211 */ /* 0x000fe200078ec0ff */
[----:B------:R-:W-:Y:S04]  /*0a30*/  STL [R1+0x2c], R0 ;  /* 0x00002c0001007387 */ /* 0x000fe80000100800 */
[----:B------:R-:W0:Y:S01]  /*0a40*/  LDS.128 R12, [R18+0x132d0] ;  /* 0x0132d000120c7984 */ /* 0x000e220000000c00 */
[----:B------:R-:W-:Y:S06]  /*0a50*/  BAR.ARV 0x4, 0x200 ;  /* 0x0108000000007b1d */ /* 0x000fec0000002000 */
[----:B0-----:R-:W-:-:S13]  /*0a60*/  ISETP.GE.AND P0, PT, R15, UR4, PT ;  /* 0x000000040f007c0c */ /* 0x001fda000bf06270 */
[----:B------:R-:W-:Y:S05]  /*0a70*/  @P0 BRA `(.L_x_417) ;  /* 0x0000017000040947 */ /* 0x000fea0003800000 */
[----:B------:R-:W3:Y:S01]  /*0a80*/  LDL.LU R19, [R1+0x34] ;  /* 0x0000340001137983 */ /* 0x000ee20000300800 */
[----:B------:R-:W0:Y:S02]  /*0a90*/  S2R R0, SR_TID.X ;  /* 0x0000000000007919 */ /* 0x000e240000002100 */
[----:B0-----:R-:W-:-:S05]  /*0aa0*/  VIADD R21, R0, 0xffffff80 ;  /* 0xffffff8000157836 */ /* 0x001fca0000000000 */
[----:B------:R-:W-:-:S04]  /*0ab0*/  SHF.R.S32.HI R0, RZ, 0x1f, R21 ;  /* 0x0000001fff007819 */ /* 0x000fc80000011415 */
[----:B--2---:R-:W-:-:S04]  /*0ac0*/  LEA.HI R2, R0, R21, RZ, 0x5 ;  /* 0x0000001500027211 */ /* 0x004fc800078f28ff */
[----:B------:R-:W-:Y:S02]  /*0ad0*/  SHF.L.U32 R4, R2, 0x5, RZ ;  /* 0x0000000502047819 */ /* 0x000fe400000006ff */
[CC--:B------:R-:W-:Y:S02]  /*0ae0*/  LEA.HI R2, R0.reuse, R21.reuse, RZ, 0x7 ;  /* 0x0000001500027211 */ /* 0x0c0fe400078f38ff */
[----:B------:R-:W-:Y:S02]  /*0af0*/  LEA.HI R7, R0, R21, RZ, 0x4 ;  /* 0x0000001500077211 */ /* 0x000fe400078f20ff */
[----:B------:R-:W-:Y:S02]  /*0b00*/  LOP3.LUT R6, R2, 0xffffff80, RZ, 0xc0, !PT ;  /* 0xffffff8002067812 */ /* 0x000fe400078ec0ff */
[----:B------:R-:W-:Y:S02]  /*0b10*/  LOP3.LUT R3, R7, 0x3fffff0, RZ, 0xc0, !PT ;  /* 0x03fffff007037812 */ /* 0x000fe400078ec0ff */
[----:B------:R-:W-:Y:S01]  /*0b20*/  LOP3.LUT R5, R4, 0xfffffc00, RZ, 0xc0, !PT ;  /* 0xfffffc0004057812 */ /* 0x000fe200078ec0ff */
[----:B------:R-:W-:-:S02]  /*0b30*/  IMAD.IADD R24, R21, 0x1, -R6 ;  /* 0x0000000115187824 */ /* 0x000fc400078e0a06 */
[C---:B------:R-:W-:Y:S01]  /*0b40*/  IMAD.IADD R4, R21.reuse, 0x1, -R3 ;  /* 0x0000000115047824 */ /* 0x040fe200078e0a03 */
[-C--:B------:R-:W-:Y:S02]  /*0b50*/  LEA.HI R3, R21, R21.reuse, RZ, 0x1 ;  /* 0x0000001515037211 */ /* 0x080fe400078f08ff */
[----:B------:R-:W-:Y:S01]  /*0b60*/  SHF.R.S32.HI R9, RZ, 0x1f, R24 ;  /* 0x0000001fff097819 */ /* 0x000fe20000011418 */
[----:B------:R-:W-:Y:S01]  /*0b70*/  IMAD R10, R4, 0x40, R5 ;  /* 0x00000040040a7824 */ /* 0x000fe200078e0205 */
[----:B------:R-:W-:Y:S02]  /*0b80*/  SHF.R.S32.HI R20, RZ, 0x1, R3 ;  /* 0x00000001ff147819 */ /* 0x000fe40000011403 */
[----:B------:R-:W-:Y:S02]  /*0b90*/  LEA.HI R4, R0, R21, RZ, 0x2 ;  /* 0x0000001500047211 */ /* 0x000fe400078f10ff */
[----:B------:R-:W-:Y:S02]  /*0ba0*/  LEA.HI R11, R9, R24, RZ, 0x2 ;  /* 0x00000018090b7211 */ /* 0x000fe400078f10ff */
[----:B------:R-:W-:-:S02]  /*0bb0*/  SHF.R.S32.HI R22, RZ, 0x7, R2 ;  /* 0x00000007ff167819 */ /* 0x000fc40000011402 */
[----:B------:R-:W-:Y:S02]  /*0bc0*/  LEA.HI R6, R3, R20, RZ, 0x1 ;  /* 0x0000001403067211 */ /* 0x000fe400078f08ff */
[----:B------:R-:W-:Y:S02]  /*0bd0*/  SHF.R.S32.HI R8, RZ, 0x4, R7 ;  /* 0x00000004ff087819 */ /* 0x000fe40000011407 */
[--C-:B------:R-:W-:Y:S02]  /*0be0*/  SHF.R.S32.HI R2, RZ, 0x2, R4.reuse ;  /* 0x00000002ff027819 */ /* 0x100fe40000011404 */
[----:B------:R-:W-:Y:S02]  /*0bf0*/  SHF.R.S32.HI R5, RZ, 0x1f, R4 ;  /* 0x0000001fff057819 */ /* 0x000fe40000011404 */
[--C-:B------:R-:W-:Y:S02]  /*0c00*/  SHF.R.S32.HI R12, RZ, 0x2, R11.reuse ;  /* 0x00000002ff0c7819 */ /* 0x100fe4000001140b */
[----:B------:R-:W-:-:S02]  /*0c10*/  SHF.R.S32.HI R17, RZ, 0x1f, R11 ;  /* 0x0000001fff117819 */ /* 0x000fc4000001140b */
[----:B------:R-:W-:Y:S02]  /*0c20*/  LOP3.LUT R6, R6, 0x3fffffe, RZ, 0xc0, !PT ;  /* 0x03fffffe06067812 */ /* 0x000fe400078ec0ff */
[----:B------:R-:W-:Y:S02]  /*0c30*/  LOP3.LUT R16, R4, 0xfffffffc, RZ, 0xc0, !PT ;  /* 0xfffffffc04107812 */ /* 0x000fe400078ec0ff */
[----:B------:R-:W-:Y:S02]  /*0c40*/  LEA.HI R7, R7, R8, RZ, 0x1 ;  /* 0x0000000807077211 */ /* 0x000fe400078f08ff */
[----:B------:R-:W-:Y:S02]  /*0c50*/  LEA.HI R5, R5, R2, RZ, 0x2 ;  /* 0x0000000205057211 */ /* 0x000fe400078f10ff */
[----:B------:R-:W-:Y:S01]  /*0c60*/  LEA.HI R17, R17, R12, RZ, 0x3 ;  /* 0x0000000c11117211 */ /* 0x000fe200078f18ff */
[----:B------:R-:W-:Y:S01]  /*0c70*/  IMAD.HI R4, R22, 0x55555556, RZ ;  /* 0x5555555616047827 */ /* 0x000fe200078e02ff */
[----:B------:R-:W-:-:S02]  /*0c80*/  LOP3.LUT R7, R7, 0x1ffffffe, RZ, 0xc0, !PT ;  /* 0x1ffffffe07077812 */ /* 0x000fc400078ec0ff */
[----:B------:R-:W-:Y:S01]  /*0c90*/  LOP3.LUT R5, R5, 0xfffffffc, RZ, 0xc0, !PT ;  /* 0xfffffffc05057812 */ /* 0x000fe200078ec0ff */
[----:B------:R-:W-:Y:S01]  /*0ca0*/  IMAD.IADD R6, R20, 0x1, -R6 ;  /* 0x0000000114067824 */ /* 0x000fe200078e0a06 */
[----:B------:R-:W-:Y:S01]  /*0cb0*/  LOP3.LUT R17, R17, 0xfffffff8, RZ, 0xc0, !PT ;  /* 0xfffffff811117812 */ /* 0x000fe200078ec0ff */
[----:B------:R-:W-:Y:S01]  /*0cc0*/  IMAD.IADD R16, R21, 0x1, -R16 ;  /* 0x0000000115107824 */ /* 0x000fe200078e0a10 */
[----:B------:R-:W-:Y:S02]  /*0cd0*/  LEA.HI R9, R9, R24, RZ, 0x5 ;  /* 0x0000001809097211 */ /* 0x000fe400078f28ff */
[----:B------:R-:W-:Y:S01]  /*0ce0*/  LOP3.LUT R11, R11, 0x7ffffffc, RZ, 0xc0, !PT ;  /* 0x7ffffffc0b0b7812 */ /* 0x000fe200078ec0ff */
[C---:B------:R-:W-:Y:S01]  /*0cf0*/  IMAD.IADD R7, R8.reuse, 0x1, -R7 ;  /* 0x0000000108077824 */ /* 0x040fe200078e0a07 */
[----:B------:R-:W-:Y:S01]  /*0d00*/  LEA R6, R8, R6, 0x3 ;  /* 0x0000000608067211 */ /* 0x000fe200078e18ff */
[----:B------:R-:W-:Y:S01]  /*0d10*/  IMAD.IADD R20, R2, 0x1, -R5 ;  /* 0x0000000102147824 */ /* 0x000fe200078e0a05 */
[----:B------:R-:W-:Y:S01]  /*0d20*/  LEA.HI R4, R4, R4, RZ, 0x1 ;  /* 0x0000000404047211 */ /* 0x000fe200078f08ff */
[----:B------:R-:W-:Y:S01]  /*0d30*/  IMAD.IADD R12, R12, 0x1, -R17 ;  /* 0x000000010c0c7824 */ /* 0x000fe200078e0a11 */
[----:B------:R-:W-:Y:S01]  /*0d40*/  SHF.R.S32.HI R9, RZ, 0x5, R9 ;  /* 0x00000005ff097819 */ /* 0x000fe20000011409 */
[----:B------:R-:W-:Y:S01]  /*0d50*/  IMAD.IADD R11, R24, 0x1, -R11 ;  /* 0x00000001180b7824 */ /* 0x000fe200078e0a0b */
[----:B------:R-:W-:-:S02]  /*0d60*/  LEA.HI R2, R16, R16, RZ, 0x1 ;  /* 0x0000001010027211 */ /* 0x000fc400078f08ff */
[----:B------:R-:W-:Y:S01]  /*0d70*/  MOV R8, 0xfffffffe ;  /* 0xfffffffe00087802 */ /* 0x000fe20000000f00 */
[----:B------:R-:W-:Y:S01]  /*0d80*/  IMAD R4, R4, -0x3, R22 ;  /* 0xfffffffd04047824 */ /* 0x000fe200078e0216 */
[----:B------:R-:W-:Y:S01]  /*0d90*/  LOP3.LUT R5, R2, 0x1ffffffe, RZ, 0xc0, !PT ;  /* 0x1ffffffe02057812 */ /* 0x000fe200078ec0ff */
[----:B------:R-:W-:Y:S02]  /*0da0*/  IMAD R9, R9, 0x10, R12 ;  /* 0x0000001009097824 */ /* 0x000fe400078e020c */
[----:B------:R-:W-:Y:S02]  /*0db0*/  IMAD R7, R7, 0x8, R10 ;  /* 0x0000000807077824 */ /* 0x000fe400078e020a */
[----:B------:R-:W-:Y:S01]  /*0dc0*/  IMAD R2, R11, R8, 0xa0 ;  /* 0x000000a00b027424 */ /* 0x000fe200078e0208 */
[----:B------:R-:W-:Y:S01]  /*0dd0*/  STL [R1+0x68], R20 ;  /* 0x0000681401007387 */ /* 0x000fe20000100800 */
[----:B------:R-:W-:-:S03]  /*0de0*/  LEA R4, R4, R9, 0x6 ;  /* 0x0000000904047211 */ /* 0x000fc600078e30ff */
[----:B------:R0:W-:Y:S01]  /*0df0*/  STL [R1+0x84], R7 ;  /* 0x0000840701007387 */ /* 0x0001e20000100800 */
[----:B------:R-:W-:-:S03]  /*0e00*/  LEA.HI R0, R0, R21, RZ, 0x3 ;  /* 0x0000001500007211 */ /* 0x000fc600078f18ff */
[----:B------:R3:W-:Y:S04]  /*0e10*/  STL [R1+0x80], R2 ;  /* 0x0000800201007387 */ /* 0x0007e80000100800 */
[----:B------:R-:W-:Y:S04]  /*0e20*/  STL [R1+0x4], R13 ;  /* 0x0000040d01007387 */ /* 0x000fe80000100800 */
[----:B------:R-:W-:Y:S01]  /*0e30*/  STL [R1+0x8], R14 ;  /* 0x0000080e01007387 */ /* 0x000fe20000100800 */
[----:B------:R-:W-:-:S03]  /*0e40*/  LOP3.LUT R3, R3, 0xfffffffe, RZ, 0xc0, !PT ;  /* 0xfffffffe03037812 */ /* 0x000fc600078ec0ff */
[----:B------:R-:W-:Y:S04]  /*0e50*/  STL [R1+0xc], R15 ;  /* 0x00000c0f01007387 */ /* 0x000fe80000100800 */
[----:B------:R-:W-:Y:S04]  /*0e60*/  STL [R1+0x78], R4 ;  /* 0x0000780401007387 */ /* 0x000fe80000100800 */
[----:B------:R-:W-:Y:S01]  /*0e70*/  STL [R1+0x54], RZ ;  /* 0x000054ff01007387 */ /* 0x000fe20000100800 */
[----:B0-----:R-:W-:Y:S01]  /*0e80*/  IMAD.IADD R7, R21, 0x1, -R3 ;  /* 0x0000000115077824 */ /* 0x001fe200078e0a03 */
[----:B------:R-:W-:Y:S01]  /*0e90*/  SHF.R.S32.HI R3, RZ, 0x3, R0 ;  /* 0x00000003ff037819 */ /* 0x000fe20000011400 */
[----:B------:R-:W-:-:S02]  /*0ea0*/  IMAD.IADD R5, R16, 0x1, -R5 ;  /* 0x0000000110057824 */ /* 0x000fc400078e0a05 */
[C---:B------:R-:W-:Y:S02]  /*0eb0*/  IMAD.SHL.U32 R22, R7.reuse, 0x8, RZ ;  /* 0x0000000807167824 */ /* 0x040fe400078e00ff */
[----:B------:R-:W-:-:S03]  /*0ec0*/  IMAD.SHL.U32 R16, R7, 0x10, RZ ;  /* 0x0000001007107824 */ /* 0x000fc600078e00ff */
[----:B------:R-:W-:Y:S01]  /*0ed0*/  IADD3 R7, R22, 0x10, RZ ;  /* 0x0000001016077810 */ /* 0x000fe20007ffe0ff */
[----:B------:R-:W-:Y:S02]  /*0ee0*/  VIADD R156, R16, 0x20 ;  /* 0x00000020109c7836 */ /* 0x000fe40000000000 */
[----:B------:R-:W-:Y:S01]  /*0ef0*/  IMAD.SHL.U32 R6, R6, 0x40, RZ ;  /* 0x0000004006067824 */ /* 0x000fe200078e00ff */
[----:B------:R-:W-:Y:S01]  /*0f00*/  SHF.R.S32.HI R17, RZ, 0x1f, R16 ;  /* 0x0000001fff117819 */ /* 0x000fe20000011410 */
[----:B------:R-:W-:Y:S01]  /*0f10*/  IMAD.MOV.U32 R157, RZ, RZ, RZ ;  /* 0x000000ffff9d7224 */ /* 0x000fe200078e00ff */
[----:B---3--:R-:W-:-:S05]  /*0f20*/  LOP3.LUT R2, R19, 0x1, RZ, 0xfc, !PT ;  /* 0x0000000113027812 */ /* 0x008fca00078efcff */
[----:B------:R0:W-:Y:S02]  /*0f30*/  STL [R1+0x18], R2 ;  /* 0x0000180201007387 */ /* 0x0001e40000100800 */
[----:B0-----:R-:W-:Y:S02]  /*0f40*/  LOP3.LUT R2, R0, 0xfffffff8, RZ, 0xc0, !PT ;  /* 0xfffffff800027812 */ /* 0x001fe400078ec0ff */
[----:B------:R-:W-:-:S03]  /*0f50*/  SHF.L.U32 R0, R20, 0x7, RZ ;  /* 0x0000000714007819 */ /* 0x000fc600000006ff */
[----:B------:R-:W-:Y:S01]  /*0f60*/  IMAD.IADD R2, R21, 0x1, -R2 ;  /* 0x0000000115027824 */ /* 0x000fe200078e0a02 */
[----:B------:R-:W-:Y:S03]  /*0f70*/  STL [R1+0x1c], RZ ;  /* 0x00001cff01007387 */ /* 0x000fe60000100800 */
[----:B------:R-:W-:Y:S01]  /*0f80*/  IMAD.SHL.U32 R8, R2, 0x8, RZ ;  /* 0x0000000802087824 */ /* 0x000fe200078e00ff */
[----:B------:R-:W-:Y:S01]  /*0f90*/  LOP3.LUT R2, R0, 0x180, RZ, 0xc0, !PT ;  /* 0x0000018000027812 */ /* 0x000fe200078ec0ff */
[----:B------:R-:W-:Y:S03]  /*0fa0*/  STL [R1+0x14], RZ ;  /* 0x000014ff01007387 */ /* 0x000fe60000100800 */
[----:B------:R-:W-:Y:S01]  /*0fb0*/  SHF.R.U32.HI R3, RZ, 0x3, R2 ;  /* 0x00000003ff037819 */ /* 0x000fe20000011602 */
[----:B------:R0:W-:Y:S01]  /*0fc0*/  STL [R1+0x60], R8 ;  /* 0x0000600801007387 */ /* 0x0001e20000100800 */
[----:B------:R-:W-:-:S03]  /*0fd0*/  LOP3.LUT R0, R2, 0x10, R16, 0xf8, !PT ;  /* 0x0000001002007812 */ /* 0x000fc600078ef810 */
[----:B------:R1:W-:Y:S01]  /*0fe0*/  STL [R1+0x34], R2 ;  /* 0x0000340201007387 */ /* 0x0003e20000100800 */
[----:B------:R-:W-:-:S03]  /*0ff0*/  LOP3.LUT R0, R0, R3, RZ, 0x3c, !PT ;  /* 0x0000000300007212 */ /* 0x000fc600078e3cff */
[----:B------:R-:W-:Y:S01]  /*1000*/  STL [R1+0x24], R7 ;  /* 0x0000240701007387 */ /* 0x000fe20000100800 */
[----:B0-----:R-:W-:Y:S02]  /*1010*/  SHF.R.S32.HI R8, RZ, 0x1f, R8 ;  /* 0x0000001fff087819 */ /* 0x001fe40000011408 */
[----:B-1----:R-:W-:Y:S01]  /*1020*/  LOP3.LUT R2, R2, 0x30, R16, 0xf8, !PT ;  /* 0x0000003002027812 */ /* 0x002fe200078ef810 */
[----:B------:R0:W-:Y:S04]  /*1030*/  STL [R1+0x38], R3 ;  /* 0x0000380301007387 */ /* 0x0001e80000100800 */
[----:B------:R1:W-:Y:S01]  /*1040*/  STL [R1+0x88], R8 ;  /* 0x0000880801007387 */ /* 0x0003e20000100800 */
[----:B0-----:R-:W-:Y:S02]  /*1050*/  LOP3.LUT R3, R2, R3, RZ, 0x3c, !PT ;  /* 0x0000000302037212 */ /* 0x001fe400078e3cff */
[----:B------:R-:W-:Y:S01]  /*1060*/  SHF.R.S32.HI R2, RZ, 0x1f, R156 ;  /* 0x0000001fff027819 */ /* 0x000fe2000001149c */
[----:B------:R-:W-:Y:S01]  /*1070*/  STL [R1+0x3c], R6 ;  /* 0x00003c0601007387 */ /* 0x000fe20000100800 */
[----:B-1----:R-:W-:Y:S01]  /*1080*/  SHF.R.S32.HI R8, RZ, 0x1f, R7 ;  /* 0x0000001fff087819 */ /* 0x002fe20000011407 */
[----:B------:R-:W-:-:S02]  /*1090*/  IMAD.IADD R7, R6, 0x1, R0 ;  /* 0x0000000106077824 */ /* 0x000fc400078e0200 */
[----:B------:R0:W-:Y:S01]  /*10a0*/  STL [R1+0x20], R2 ;  /* 0x0000200201007387 */ /* 0x0001e20000100800 */
[----:B------:R-:W-:-:S03]  /*10b0*/  IMAD R0, R5, 0x8, R4 ;  /* 0x0000000805007824 */ /* 0x000fc600078e0204 */
[----:B------:R1:W-:Y:S01]  /*10c0*/  STL [R1+0x6c], R8 ;  /* 0x00006c0801007387 */ /* 0x0003e20000100800 */
[----:B0-----:R-:W-:-:S03]  /*10d0*/  IADD3 R2, R18, R6, R3 ;  /* 0x0000000612027210 */ /* 0x001fc60007ffe003 */
[----:B------:R1:W-:Y:S04]  /*10e0*/  STL [R1+0x28], R7 ;  /* 0x0000280701007387 */ /* 0x0003e80000100800 */
[----:B------:R1:W-:Y:S04]  /*10f0*/  STL [R1+0x7c], R0 ;  /* 0x00007c0001007387 */ /* 0x0003e80000100800 */
[----:B------:R1:W-:Y:S01]  /*1100*/  STL [R1+0x70], R2 ;  /* 0x0000700201007387 */ /* 0x0003e20000100800 */
[----:B------:R-:W-:-:S07]  /*1110*/  IMAD.MOV.U32 R19, RZ, RZ, RZ ;  /* 0x000000ffff137224 */ /* 0x000fce00078e00ff */
.L_x_519:
[----:B-12---:R-:W2:Y:S01]  /*1120*/  LDL.LU R0, [R1+0xc] ;  /* 0x00000c0001007983 */ /* 0x006ea20000300800 */
[----:B0-----:R-:W2:Y:S01]  /*1130*/  LDC.64 R2, c[0x0][0xc88] ;  /* 0x00032200ff027b82 */ /* 0x001ea20000000a00 */
[----:B------:R-:W-:Y:S01]  /*1140*/  ULDC.64 UR4, c[0x0][0xa28] ;  /* 0x00028a0000047ab9 */ /* 0x000fe20000000a00 */
[----:B------:R-:W-:Y:S01]  /*1150*/  ULDC.64 UR8, c[0x0][0xa18] ;  /* 0x0002860000087ab9 */ /* 0x000fe20000000a00 */
[----:B------:R-:W-:Y:S01]  /*1160*/  ISETP.NE.U32.AND P2, PT, RZ, UR4, PT ;  /* 0x00000004ff007c0c */ /* 0x000fe2000bf45070 */
[----:B------:R-:W3:Y:S01]  /*1170*/  LDL R44, [R1+0x8] ;  /* 0x00000800012c7983 */ /* 0x000ee20000100800 */
[----:B------:R-:W-:Y:S02]  /*1180*/  ULDC.64 UR6, c[0x0][0xa08] ;  /* 0x0002820000067ab9 */ /* 0x000fe40000000a00 */
[----:B------:R-:W-:Y:S01]  /*1190*/  ISETP.NE.AND.EX P2, PT, RZ, UR5, PT, P2 ;  /* 0x00000005ff007c0c */ /* 0x000fe2000bf45320 */
[----:B--2---:R-:W-:-:S05]  /*11a0*/  IMAD.WIDE R2, R0, 0x4, R2 ;  /* 0x0000000400027825 */ /* 0x004fca00078e0202 */
[----:B------:R-:W2:Y:S01]  /*11b0*/  LDG.E R0, desc[UR40][R2.64] ;  /* 0x0000002802007981 */ /* 0x000ea2000c1e1900 */
[----:B------:R-:W-:Y:S01]  /*11c0*/  MOV R9, RZ ;  /* 0x000000ff00097202 */ /* 0x000fe20000000f00 */
[----:B------:R-:W-:Y:S01]  /*11d0*/  IMAD.MOV.U32 R25, RZ, RZ, RZ ;  /* 0x000000ffff197224 */ /* 0x000fe200078e00ff */
[----:B------:R-:W-:Y:S02]  /*11e0*/  ISETP.NE.U32.AND P1, PT, RZ, UR8, PT ;  /* 0x00000008ff007c0c */ /* 0x000fe4000bf25070 */
[----:B------:R-:W-:Y:S02]  /*11f0*/  ISETP.NE.U32.AND P0, PT, RZ, UR6, PT ;  /* 0x00000006ff007c0c */ /* 0x000fe4000bf05070 */
[----:B------:R-:W-:Y:S02]  /*1200*/  ISETP.NE.AND.EX P1, PT, RZ, UR9, PT, P1 ;  /* 0x00000009ff007c0c */ /* 0x000fe4000bf25310 */
[----:B------:R-:W-:Y:S02]  /*1210*/  ISETP.NE.AND.EX P0, PT, RZ, UR7, PT, P0 ;  /* 0x00000007ff007c0c */ /* 0x000fe4000bf05300 */
[----:B--2--5:R-:W-:Y:S01]  /*1220*/  SHF.R.S32.HI R4, RZ, 0x1f, R0 ;  /* 0x0000001fff047819 */ /* 0x024fe20000011400 */
[C---:B------:R-:W-:Y:S01]  /*1230*/  IMAD.SHL.U32 R27, R0.reuse, 0x4, RZ ;  /* 0x00000004001b7824 */ /* 0x040fe200078e00ff */
[C---:B------:R-:W-:Y:S01]  /*1240*/  @P2 LEA R2, P3, R0.reuse, UR4, 0x2 ;  /* 0x0000000400022c11 */ /* 0x040fe2000f8610ff */
[----:B------:R-:W-:Y:S01]  /*1250*/  STL [R1+0x40], R0 ;  /* 0x0000400001007387 */ /* 0x000fe20000100800 */
[----:B------:R-:W-:-:S02]  /*1260*/  SHF.L.U64.HI R26, R0, 0x2, R4 ;  /* 0x00000002001a7819 */ /* 0x000fc40000010204 */
[----:B------:R-:W-:Y:S01]  /*1270*/  @P2 LEA.HI.X R3, R0, UR5, R4, 0x2, P3 ;  /* 0x0000000500032c11 */ /* 0x000fe200098f1404 */
[----:B------:R0:W-:Y:S01]  /*1280*/  STL [R1+0x5c], R4 ;  /* 0x00005c0401007387 */ /* 0x0001e20000100800 */
[----:B------:R-:W-:-:S03]  /*1290*/  IADD3 R6, P4, R27, UR6, RZ ;  /* 0x000000061b067c10 */ /* 0x000fc6000ff9e0ff */
[----:B------:R1:W-:Y:S01]  /*12a0*/  STL [R1+0x48], R27 ;  /* 0x0000481b01007387 */ /* 0x0003e20000100800 */
[----:B------:R-:W-:Y:S01]  /*12b0*/  ULDC UR4, c[0x0][0x288] ;  /* 0x0000a20000047ab9 */ /* 0x000fe20000000800 */
[C---:B------:R-:W-:Y:S02]  /*12c0*/  IADD3.X R7, R26.reuse, UR7, RZ, P4, !PT ;  /* 0x000000071a077c10 */ /* 0x040fe4000a7fe4ff */
[----:B------:R1:W-:Y:S04]  /*12d0*/  STL [R1+0x4c], R26 ;  /* 0x00004c1a01007387 */ /* 0x0003e80000100800 */
[----:B------:R1:W5:Y:S01]  /*12e0*/  @P2 LDG.E R9, desc[UR40][R2.64] ;  /* 0x0000002802092981 */ /* 0x000362000c1e1900 */
[----:B0-----:R-:W-:Y:S01]  /*12f0*/  @P1 IADD3 R4, P2, R27, UR8, RZ ;  /* 0x000000081b041c10 */ /* 0x001fe2000ff5e0ff */
[----:B------:R-:W-:Y:S01]  /*1300*/  IMAD.U32 R29, RZ, RZ, UR4 ;  /* 0x00000004ff1d7e24 */ /* 0x000fe2000f8e00ff */
[----:B------:R-:W-:Y:S01]  /*1310*/  ULDC.64 UR4, c[0x0][0x418] ;  /* 0x0001060000047ab9 */ /* 0x000fe20000000a00 */
[----:B------:R1:W5:Y:S01]  /*1320*/  @P0 LDG.E R25, desc[UR40][R6.64] ;  /* 0x0000002806190981 */ /* 0x000362000c1e1900 */
[----:B------:R-:W-:-:S03]  /*1330*/  @P1 IADD3.X R5, R26, UR9, RZ, P2, !PT ;  /* 0x000000091a051c10 */ /* 0x000fc600097fe4ff */
[----:B------:R-:W2:Y:S01]  /*1340*/  LDL R2, [R1+0x4] ;  /* 0x0000040001027983 */ /* 0x000ea20000100800 */
[----:B------:R-:W-:Y:S01]  /*1350*/  UISETP.NE.U32.AND UP0, UPT, UR4, URZ, UPT ;  /* 0x0000003f0400728c */ /* 0x000fe2000bf05070 */
[----:B------:R-:W-:Y:S02]  /*1360*/  ULDC.64 UR8, c[0x0][0xa20] ;  /* 0x0002880000087ab9 */ /* 0x000fe40000000a00 */
[----:B------:R1:W5:Y:S01]  /*1370*/  @P1 LDG.E R29, desc[UR40][R4.64] ;  /* 0x00000028041d1981 */ /* 0x000362000c1e1900 */
[----:B------:R-:W-:Y:S01]  /*1380*/  UISETP.NE.AND.EX UP0, UPT, UR5, URZ, UPT, UP0 ;  /* 0x0000003f0500728c */ /* 0x000fe2000bf05300 */
[----:B------:R-:W-:Y:S01]  /*1390*/  ISETP.NE.U32.AND P2, PT, RZ, UR8, PT ;  /* 0x00000008ff007c0c */ /* 0x000fe2000bf45070 */
[----:B------:R-:W-:Y:S01]  /*13a0*/  ULDC UR4, c[0x0][0x424] ;  /* 0x0001090000047ab9 */ /* 0x000fe20000000800 */
[----:B---3--:R1:W-:Y:S01]  /*13b0*/  STL [R1+0x44], R44 ;  /* 0x0000442c01007387 */ /* 0x0083e20000100800 */
[----:B------:R-:W-:Y:S01]  /*13c0*/  USEL UR4, UR4, 0x1, UP0 ;  /* 0x0000000104047887 */ /* 0x000fe20008000000 */
[----:B------:R-:W-:Y:S01]  /*13d0*/  ISETP.NE.AND.EX P2, PT, RZ, UR9, PT, P2 ;  /* 0x00000009ff007c0c */ /* 0x000fe2000bf45320 */
[----:B------:R-:W-:-:S02]  /*13e0*/  ULDC UR5, c[0x0][0x2f0] ;  /* 0x0000bc0000057ab9 */ /* 0x000fc40000000800 */
[----:B------:R-:W-:-:S03]  /*13f0*/  UIMAD UR4, UR4, UR5, URZ ;  /* 0x00000005040472a4 */ /* 0x000fc6000f8e023f */
[----:B------:R-:W-:Y:S01]  /*1400*/  ULDC UR5, c[0x0][0x348] ;  /* 0x0000d20000057ab9 */ /* 0x000fe20000000800 */
[----:B------:R-:W-:Y:S01]  /*1410*/  IMAD.MOV.U32 R41, RZ, RZ, R0 ;  /* 0x000000ffff297224 */ /* 0x000fe200078e0000 */
[----:B--2---:R1:W-:Y:S01]  /*1420*/  STL [R1+0x58], R2 ;  /* 0x0000580201007387 */ /* 0x0043e20000100800 */
[----:B------:R-:W-:Y:S06]  /*1430*/  @P1 BRA `(.L_x_418) ;  /* 0x0000000000241947 */ /* 0x000fec0003800000 */
[----:B------:R-:W-:Y:S02]  /*1440*/  ULDC.64 UR6, c[0x0][0xa00] ;  /* 0x0002800000067ab9 */ /* 0x000fe40000000a00 */
[----:B------:R-:W-:-:S04]  /*1450*/  ISETP.NE.U32.AND P1, PT, RZ, UR6, PT ;  /* 0x00000006ff007c0c */ /* 0x000fc8000bf25070 */
[----:B------:R-:W-:-:S13]  /*1460*/  ISETP.NE.AND.EX P1, PT, RZ, UR7, PT, P1 ;  /* 0x00000007ff007c0c */ /* 0x000fda000bf25310 */
[----:B------:R-:W-:Y:S05]  /*1470*/  @!P1 BRA `(.L_x_418) ;  /* 0x0000000000149947 */ /* 0x000fea0003800000 */
[----:B-1----:R-:W0:Y:S02]  /*1480*/  LDC.64 R2, c[0x0][0xa00] ;  /* 0x00028000ff027b82 */ /* 0x002e240000000a00 */
[----:B0-----:R-:W-:-:S05]  /*1490*/  IMAD.WIDE R2, R41, 0x4, R2 ;  /* 0x0000000429027825 */ /* 0x001fca00078e0202 */
[----:B-----5:R-:W2:Y:S04]  /*14a0*/  LDG.E R29, desc[UR40][R2.64] ;  /* 0x00000028021d7981 */ /* 0x020ea8000c1e1900 */
[----:B------:R-:W2:Y:S02]  /*14b0*/  LDG.E R0, desc[UR40][R2.64+0x4] ;  /* 0x0000042802007981 */ /* 0x000ea4000c1e1900 */
[----:B--2---:R-:W-:-:S07]  /*14c0*/  IMAD.IADD R29, R0, 0x1, -R29 ;  /* 0x00000001001d7824 */ /* 0x004fce00078e0a1d */
.L_x_418:
[----:B------:R-:W-:Y:S01]  /*14d0*/  MOV R31, UR5 ;  /* 0x00000005001f7c02 */ /* 0x000fe20008000f00 */
[----:B------:R-:W-:Y:S01]  /*14e0*/  IMAD.U32 R24, RZ, RZ, UR4 ;  /* 0x00000004ff187e24 */ /* 0x000fe2000f8e00ff */
[----:B------:R-:W-:Y:S06]  /*14f0*/  @!P2 BRA `(.L_x_419) ;  /* 0x000000000010a947 */ /* 0x000fec0003800000 */
[----:B-1----:R-:W-:-:S04]  /*1500*/  IADD3 R2, P0, R27, UR8, RZ ;  /* 0x000000081b027c10 */ /* 0x002fc8000ff1e0ff */
[----:B------:R-:W-:-:S05]  /*1510*/  IADD3.X R3, R26, UR9, RZ, P0, !PT ;  /* 0x000000091a037c10 */ /* 0x000fca00087fe4ff */
[----:B------:R0:W5:Y:S01]  /*1520*/  LDG.E R24, desc[UR40][R2.64] ;  /* 0x0000002802187981 */ /* 0x000162000c1e1900 */
[----:B------:R-:W-:Y:S05]  /*1530*/  BRA `(.L_x_420) ;  /* 0x0000000000107947 */ /* 0x000fea0003800000 */
.L_x_419:
[----:B------:R-:W-:Y:S05]  /*1540*/  @!P0 BRA `(.L_x_420) ;  /* 0x00000000000c8947 */ /* 0x000fea0003800000 */
[----:B-1----:R-:W2:Y:S04]  /*1550*/  LDG.E R3, desc[UR40][R6.64] ;  /* 0x0000002806037981 */ /* 0x002ea8000c1e1900 */
[----:B------:R-:W2:Y:S02]  /*1560*/  LDG.E R24, desc[UR40][R6.64+0x4] ;  /* 0x0000042806187981 */ /* 0x000ea4000c1e1900 */
[----:B--2---:R-:W-:-:S07]  /*1570*/  IMAD.IADD R24, R24, 0x1, -R3 ;  /* 0x0000000118187824 */ /* 0x004fce00078e0a03 */
.L_x_420:
[----:B------:R-:W-:Y:S02]  /*1580*/  ULDC.64 UR4, c[0x0][0xa10] ;  /* 0x0002840000047ab9 */ /* 0x000fe40000000a00 */
[----:B------:R-:W-:-:S04]  /*1590*/  ISETP.NE.U32.AND P0, PT, RZ, UR4, PT ;  /* 0x00000004ff007c0c */ /* 0x000fc8000bf05070 */
[----:B------:R-:W-:Y:S01]  /*15a0*/  ISETP.NE.AND.EX P0, PT, RZ, UR5, PT, P0 ;  /* 0x00000005ff007c0c */ /* 0x000fe2000bf05300 */
[----:B-----5:R-:W-:Y:S01]  /*15b0*/  IMAD.IADD R9, R24, 0x1, -R9 ;  /* 0x0000000118097824 */ /* 0x020fe200078e0a09 */
[----:B------:R-:W-:-:S11]  /*15c0*/  ULDC.64 UR4, c[0x0][0xa30] ;  /* 0x00028c0000047ab9 */ /* 0x000fd60000000a00 */
[----:B01----:R-:W0:Y:S02]  /*15d0*/  @P0 LDC.64 R2, c[0x0][0xa10] ;  /* 0x00028400ff020b82 */ /* 0x003e240000000a00 */
[----:B0-----:R-:W-:-:S05]  /*15e0*/  @P0 IMAD.WIDE R2, R41, 0x4, R2 ;  /* 0x0000000429020825 */ /* 0x001fca00078e0202 */
[----:B------:R-:W2:Y:S04]  /*15f0*/  @P0 LDG.E R0, desc[UR40][R2.64] ;  /* 0x0000002802000981 */ /* 0x000ea8000c1e1900 */
[----:B------:R0:W2:Y:S01]  /*1600*/  @P0 LDG.E R7, desc[UR40][R2.64+0x4] ;  /* 0x0000042802070981 */ /* 0x0000a2000c1e1900 */
[----:B------:R-:W-:Y:S01]  /*1610*/  ISETP.NE.U32.AND P1, PT, RZ, UR4, PT ;  /* 0x00000004ff007c0c */ /* 0x000fe2000bf25070 */
[----:B------:R-:W-:-:S03]  /*1620*/  IMAD.MOV.U32 R28, RZ, RZ, R24 ;  /* 0x000000ffff1c7224 */ /* 0x000fc600078e0018 */
[----:B------:R-:W-:Y:S01]  /*1630*/  ISETP.NE.AND.EX P1, PT, RZ, UR5, PT, P1 ;  /* 0x00000005ff007c0c */ /* 0x000fe2000bf25310 */
[----:B0-----:R-:W-:-:S12]  /*1640*/  IMAD.MOV R2, RZ, RZ, -R9 ;  /* 0x000000ffff027224 */ /* 0x001fd800078e0a09 */
[----:B------:R-:W-:-:S04]  /*1650*/  @P1 IADD3 R4, P2, R27, UR4, RZ ;  /* 0x000000041b041c10 */ /* 0x000fc8000ff5e0ff */
[----:B------:R-:W-:Y:S02]  /*1660*/  @P1 IADD3.X R5, R26, UR5, RZ, P2, !PT ;  /* 0x000000051a051c10 */ /* 0x000fe400097fe4ff */
[----:B------:R-:W-:-:S03]  /*1670*/  VIMNMX R2, RZ, R2, !PT ;  /* 0x00000002ff027248 */ /* 0x000fc60007fe0100 */
[----:B------:R0:W5:Y:S01]  /*1680*/  @P1 LDG.E R28, desc[UR40][R4.64] ;  /* 0x00000028041c1981 */ /* 0x000162000c1e1900 */
[----:B------:R-:W-:Y:S02]  /*1690*/  PLOP3.LUT P3, PT, PT, PT, PT, 0x80, 0x0 ;  /* 0x000000000000781c */ /* 0x000fe40003f6f070 */
[----:B--2---:R-:W-:-:S05]  /*16a0*/  @P0 IADD3 R31, -R0, R7, RZ ;  /* 0x00000007001f0210 */ /* 0x004fca0007ffe1ff */
[----:B------:R-:W-:-:S04]  /*16b0*/  IMAD.IADD R40, R9, 0x1, R31 ;  /* 0x0000000109287824 */ /* 0x000fc800078e021f */
[----:B------:R-:W-:-:S04]  /*16c0*/  VIADD R0, R40, 0x9f ;  /* 0x0000009f28007836 */ /* 0x000fc80000000000 */
[----:B------:R-:W-:-:S05]  /*16d0*/  IMAD.HI R0, R0, 0x66666667, RZ ;  /* 0x6666666700007827 */ /* 0x000fca00078e02ff */
[----:B------:R-:W-:-:S04]  /*16e0*/  SHF.R.U32.HI R3, RZ, 0x1f, R0 ;  /* 0x0000001fff037819 */ /* 0x000fc80000011600 */
[----:B------:R-:W-:-:S05]  /*16f0*/  LEA.HI.SX32 R120, R0, R3, 0x1a ;  /* 0x0000000300787211 */ /* 0x000fca00078fd2ff */
[----:B------:R-:W-:-:S05]  /*1700*/  IMAD R0, R120, 0xa0, -R9 ;  /* 0x000000a078007824 */ /* 0x000fca00078e0a09 */
[----:B0-----:R-:W-:-:S04]  /*1710*/  VIMNMX R5, R0, R31, PT ;  /* 0x0000001f00057248 */ /* 0x001fc80003fe0100 */
[----:B------:R-:W-:Y:S01]  /*1720*/  ISETP.GT.AND P0, PT, R5, R2, PT ;  /* 0x000000020500720c */ /* 0x000fe20003f04270 */
[----:B------:R-:W-:-:S05]  /*1730*/  IMAD.WIDE.U32 R2, R2, -0x33333333, RZ ;  /* 0xcccccccd02027825 */ /* 0x000fca00078e00ff */
[----:B------:R-:W-:-:S04]  /*1740*/  SHF.R.U32.HI R30, RZ, 0x7, R3 ;  /* 0x00000007ff1e7819 */ /* 0x000fc80000011603 */
[----:B------:R-:W-:-:S03]  /*1750*/  MOV R2, R30 ;  /* 0x0000001e00027202 */ /* 0x000fc60000000f00 */
[----:B------:R-:W-:-:S04]  /*1760*/  @P0 VIADD R0, R5, 0x9f ;  /* 0x0000009f05000836 */ /* 0x000fc80000000000 */
[----:B------:R-:W-:-:S05]  /*1770*/  @P0 IMAD.HI R0, R0, 0x66666667, RZ ;  /* 0x6666666700000827 */ /* 0x000fca00078e02ff */
[----:B------:R-:W-:-:S04]  /*1780*/  @P0 SHF.R.U32.HI R3, RZ, 0x1f, R0 ;  /* 0x0000001fff030819 */ /* 0x000fc80000011600 */
[----:B------:R-:W-:-:S04]  /*1790*/  @P0 LEA.HI.SX32 R2, R0, R3, 0x1a ;  /* 0x0000000300020211 */ /* 0x000fc800078fd2ff */
[----:B------:R-:W-:-:S13]  /*17a0*/  ISETP.GT.AND P0, PT, R2, R30, PT ;  /* 0x0000001e0200720c */ /* 0x000fda0003f04270 */
[----:B------:R-:W-:Y:S05]  /*17b0*/  @!P0 BRA `(.L_x_421) ;  /* 0x0000003400e08947 */ /* 0x000fea0003800000 */
[----:B------:R-:W-:Y:S01]  /*17c0*/  VIADD R0, R18, 0xe000 ;  /* 0x0000e00012007836 */ /* 0x000fe20000000000 */
[----:B------:R-:W-:Y:S04]  /*17d0*/  BSSY B6, `(.L_x_422) ;  /* 0x0000013000067945 */ /* 0x000fe80003800000 */
[----:B------:R-:W-:-:S13]  /*17e0*/  LOP3.LUT P0, RZ, R0, 0x1bf, RZ, 0xc0, !PT ;  /* 0x000001bf00ff7812 */ /* 0x000fda000780c0ff */
        /* <DEDUP_REMOVED lines=10> */
[----:B------:R-:W-:Y:S01]  /*1890*/  IMAD.U32 R6, RZ, RZ, UR4 ;  /* 0x00000004ff067e24 */ /* 0x000fe2000f8e00ff */
[----:B------:R-:W-:Y:S01]  /*18a0*/  MOV R13, RZ ;  /* 0x000000ff000d7202 */ /* 0x000fe20000000f00 */
[----:B------:R-:W-:-:S02]  /*18b0*/  IMAD.U32 R11, RZ, RZ, UR7 ;  /* 0x00000007ff0b7e24 */ /* 0x000fc4000f8e00ff */
[----:B------:R-:W-:Y:S02]  /*18c0*/  IMAD.MOV.U32 R8, RZ, RZ, 0x70 ;  /* 0x00000070ff087424 */ /* 0x000fe400078e00ff */
[----:B0-----:R-:W-:-:S07]  /*18d0*/  IMAD.MOV.U32 R12, RZ, RZ, 0x1 ;  /* 0x00000001ff0c7424 */ /* 0x001fce00078e00ff */
[----:B------:R-:W-:-:S07]  /*18e0*/  LEPC R20, `(.L_x_423) ;  /* 0x000000001014794e */ /* 0x000fce0000000000 */
[----:B-1---5:R-:W-:Y:S05]  /*18f0*/  CALL.ABS.NOINC R14 ;  /* 0x000000000e007343 */ /* 0x022fea0003c00000 */
.L_x_423:
[----:B------:R-:W-:Y:S05]  /*1900*/  BSYNC B6 ;  /* 0x0000000000067941 */ /* 0x000fea0003800000 */
.L_x_422:
        /* <DEDUP_REMOVED lines=20> */
.L_x_425:
[----:B------:R-:W-:Y:S05]  /*1a50*/  BSYNC B6 ;  /* 0x0000000000067941 */ /* 0x000fea0003800000 */
.L_x_424:
[----:B------:R-:W-:Y:S01]  /*1a60*/  ULDC.64 UR4, c[0x0][0x9f8] ;  /* 0x00027e0000047ab9 */ /* 0x000fe20000000a00 */
[----:B------:R-:W2:Y:S01]  /*1a70*/  LDL R53, [R1+0x68] ;  /* 0x0000680001357983 */ /* 0x000ea20000100800 */
[----:B------:R-:W-:Y:S01]  /*1a80*/  ISETP.NE.U32.AND P0, PT, RZ, UR4, PT ;  /* 0x00000004ff007c0c */ /* 0x000fe2000bf05070 */
[----:B------:R-:W0:Y:S02]  /*1a90*/  LDC R47, c[0x0][0x3f4] ;  /* 0x0000fd00ff2f7b82 */ /* 0x000e240000000800 */
[----:B------:R-:W3:Y:S01]  /*1aa0*/  LDL.LU R52, [R1+0x30] ;  /* 0x0000300001347983 */ /* 0x000ee20000300800 */
[----:B------:R-:W-:-:S03]  /*1ab0*/  ISETP.NE.AND.EX P0, PT, RZ, UR5, PT, P0 ;  /* 0x00000005ff007c0c */ /* 0x000fc6000bf05300 */
[----:B------:R-:W4:Y:S02]  /*1ac0*/  LDL R50, [R1+0x34] ;  /* 0x0000340001327983 */ /* 0x000f240000100800 */
[----:B------:R-:W1:Y:S01]  /*1ad0*/  LDC.64 R34, c[0x0][0x3f8] ;  /* 0x0000fe00ff227b82 */ /* 0x000e620000000a00 */
[----:B------:R-:W0:Y:S07]  /*1ae0*/  S2R R45, SR_TID.X ;  /* 0x00000000002d7919 */ /* 0x000e2e0000002100 */
[----:B------:R-:W-:Y:S01]  /*1af0*/  @P0 IADD3 R4, P1, R27, UR4, RZ ;  /* 0x000000041b040c10 */ /* 0x000fe2000ff3e0ff */
[----:B------:R-:W1:Y:S01]  /*1b00*/  LDC.64 R42, c[0x0][0x408] ;  /* 0x00010200ff2a7b82 */ /* 0x000e620000000a00 */
[----:B------:R-:W2:Y:S01]  /*1b10*/  LDL R27, [R1+0x38] ;  /* 0x00003800011b7983 */ /* 0x000ea20000100800 */
[----:B------:R-:W-:Y:S01]  /*1b20*/  ULDC UR4, c[0x0][0x2f4] ;  /* 0x0000bd0000047ab9 */ /* 0x000fe20000000800 */
[----:B------:R-:W-:-:S02]  /*1b30*/  @P0 IADD3.X R5, R26, UR5, RZ, P1, !PT ;  /* 0x000000051a050c10 */ /* 0x000fc40008ffe4ff */
[----:B------:R-:W2:Y:S04]  /*1b40*/  LDL R26, [R1+0x3c] ;  /* 0x00003c00011a7983 */ /* 0x000ea80000100800 */
[----:B------:R1:W2:Y:S01]  /*1b50*/  @P0 LDG.E R41, desc[UR40][R4.64] ;  /* 0x0000002804290981 */ /* 0x0002a2000c1e1900 */
[----:B0-----:R-:W-:Y:S01]  /*1b60*/  ISETP.GE.AND P0, PT, R16, R47, PT ;  /* 0x0000002f1000720c */ /* 0x001fe20003f06270 */
[----:B------:R-:W-:-:S05]  /*1b70*/  VIADD R54, R45, 0xffffff80 ;  /* 0xffffff802d367836 */ /* 0x000fca0000000000 */
[----:B------:R-:W-:-:S04]  /*1b80*/  LEA.HI R48, R54, R54, RZ, 0x1 ;  /* 0x0000003636307211 */ /* 0x000fc800078f08ff */
[----:B------:R-:W-:-:S04]  /*1b90*/  SHF.R.S32.HI R48, RZ, 0x1, R48 ;  /* 0x00000001ff307819 */ /* 0x000fc80000011430 */
[----:B------:R-:W-:Y:S02]  /*1ba0*/  SHF.R.S32.HI R3, RZ, 0x1f, R48 ;  /* 0x0000001fff037819 */ /* 0x000fe40000011430 */
[----:B------:R-:W-:Y:S02]  /*1bb0*/  ISETP.GE.AND P3, PT, R16, UR4, PT ;  /* 0x0000000410007c0c */ /* 0x000fe4000bf66270 */
[----:B------:R-:W-:Y:S01]  /*1bc0*/  SHF.R.S32.HI R23, RZ, 0x1f, R22 ;  /* 0x0000001fff177819 */ /* 0x000fe20000011416 */
[C---:B-1----:R-:W-:Y:S02]  /*1bd0*/  IMAD R0, R3.reuse, R34, RZ ;  /* 0x0000002203007224 */ /* 0x042fe400078e02ff */
[----:B------:R-:W-:Y:S01]  /*1be0*/  IMAD R4, R3, R42, RZ ;  /* 0x0000002a03047224 */ /* 0x000fe200078e02ff */
[----:B------:R-:W-:Y:S01]  /*1bf0*/  SEL R3, R47, RZ, P0 ;  /* 0x000000ff2f037207 */ /* 0x000fe20000000000 */
[----:B------:R-:W-:Y:S01]  /*1c00*/  IMAD R13, R48, R35, R0 ;  /* 0x00000023300d7224 */ /* 0x000fe200078e0200 */
[----:B------:R-:W-:Y:S01]  /*1c10*/  ISETP.GE.AND P2, PT, R156, UR4, PT ;  /* 0x000000049c007c0c */ /* 0x000fe2000bf46270 */
[----:B------:R-:W-:Y:S01]  /*1c20*/  IMAD.WIDE.U32 R6, R48, R34, R22 ;  /* 0x0000002230067225 */ /* 0x000fe200078e0016 */
[----:B------:R-:W-:-:S03]  /*1c30*/  IADD3 R3, R16, R3, RZ ;  /* 0x0000000310037210 */ /* 0x000fc60007ffe0ff */
[----:B------:R-:W-:Y:S01]  /*1c40*/  IMAD.WIDE.U32 R8, R48, R34, R16 ;  /* 0x0000002230087225 */ /* 0x000fe200078e0010 */
[----:B------:R-:W-:-:S03]  /*1c50*/  SHF.R.S32.HI R12, RZ, 0x1f, R3 ;  /* 0x0000001fff0c7819 */ /* 0x000fc60000011403 */
[C---:B------:R-:W-:Y:S02]  /*1c60*/  IMAD R15, R48.reuse, R43, R4 ;  /* 0x0000002b300f7224 */ /* 0x040fe400078e0204 */
[----:B------:R-:W-:Y:S01]  /*1c70*/  IMAD.WIDE.U32 R4, R48, R42, R22 ;  /* 0x0000002a30047225 */ /* 0x000fe200078e0016 */
[----:B------:R-:W-:-:S03]  /*1c80*/  LEA.HI R46, R54, R54, RZ, 0x1 ;  /* 0x00000036362e7211 */ /* 0x000fc600078f08ff */
[----:B------:R-:W-:Y:S02]  /*1c90*/  IMAD.IADD R7, R7, 0x1, R13 ;  /* 0x0000000107077824 */ /* 0x000fe400078e020d */
[----:B------:R-:W-:Y:S01]  /*1ca0*/  IMAD.IADD R9, R13, 0x1, R9 ;  /* 0x000000010d097824 */ /* 0x000fe200078e0209 */
[----:B-----5:R-:W-:Y:S01]  /*1cb0*/  SHF.R.S32.HI R13, RZ, 0x1f, R28 ;  /* 0x0000001fff0d7819 */ /* 0x020fe2000001141c */
[----:B------:R-:W-:Y:S01]  /*1cc0*/  IMAD.IADD R5, R5, 0x1, R15 ;  /* 0x0000000105057824 */ /* 0x000fe200078e020f */
[----:B------:R-:W-:Y:S01]  /*1cd0*/  LEA.HI R3, R12, R3, RZ, 0x4 ;  /* 0x000000030c037211 */ /* 0x000fe200078f20ff */
[----:B------:R-:W-:Y:S01]  /*1ce0*/  IMAD.WIDE.U32 R10, R48, R42, R16 ;  /* 0x0000002a300a7225 */ /* 0x000fe200078e0010 */
[----:B------:R-:W-:-:S03]  /*1cf0*/  LOP3.LUT R46, R46, 0xfffffffe, RZ, 0xc0, !PT ;  /* 0xfffffffe2e2e7812 */ /* 0x000fc600078ec0ff */
[----:B------:R-:W-:Y:S02]  /*1d00*/  IMAD R14, R13, R34, RZ ;  /* 0x000000220d0e7224 */ /* 0x000fe400078e02ff */
[----:B------:R-:W-:-:S04]  /*1d10*/  IMAD.WIDE.U32 R36, R28, R42, R4 ;  /* 0x0000002a1c247225 */ /* 0x000fc800078e0004 */
[----:B------:R-:W-:Y:S02]  /*1d20*/  IMAD.IADD R11, R15, 0x1, R11 ;  /* 0x000000010f0b7824 */ /* 0x000fe400078e020b */
[----:B------:R-:W-:Y:S01]  /*1d30*/  IMAD R13, R13, R42, RZ ;  /* 0x0000002a0d0d7224 */ /* 0x000fe200078e02ff */
[----:B------:R-:W-:Y:S01]  /*1d40*/  SHF.R.U32.HI R45, RZ, 0x7, R45 ;  /* 0x00000007ff2d7819 */ /* 0x000fe2000001162d */
[C---:B------:R-:W-:Y:S02]  /*1d50*/  IMAD R51, R28.reuse, R35, R14 ;  /* 0x000000231c337224 */ /* 0x040fe400078e020e */
[----:B------:R-:W-:Y:S02]  /*1d60*/  IMAD R15, R35, 0xa0, RZ ;  /* 0x000000a0230f7824 */ /* 0x000fe400078e02ff */
[----:B------:R-:W-:-:S04]  /*1d70*/  IMAD.WIDE.U32 R20, R28, R34, R6 ;  /* 0x000000221c147225 */ /* 0x000fc800078e0006 */
[----:B------:R-:W-:-:S04]  /*1d80*/  IMAD.WIDE.U32 R32, R28, R34, R8 ;  /* 0x000000221c207225 */ /* 0x000fc800078e0008 */
[C---:B------:R-:W-:Y:S02]  /*1d90*/  IMAD R13, R28.reuse, R43, R13 ;  /* 0x0000002b1c0d7224 */ /* 0x040fe400078e020d */
[----:B------:R-:W-:Y:S02]  /*1da0*/  IMAD R49, R43, 0xa0, RZ ;  /* 0x000000a02b317824 */ /* 0x000fe400078e02ff */
[----:B------:R-:W-:-:S04]  /*1db0*/  IMAD.WIDE.U32 R38, R28, R42, R10 ;  /* 0x0000002a1c267225 */ /* 0x000fc800078e000a */
[----:B------:R-:W-:Y:S02]  /*1dc0*/  IMAD.IADD R46, R54, 0x1, -R46 ;  /* 0x00000001362e7824 */ /* 0x000fe400078e0a2e */
[----:B------:R-:W-:-:S04]  /*1dd0*/  IMAD.WIDE.U32 R34, R34, 0xa0, RZ ;  /* 0x000000a022227825 */ /* 0x000fc800078e00ff */
[----:B------:R-:W-:Y:S01]  /*1de0*/  IMAD.WIDE.U32 R42, R42, 0xa0, RZ ;  /* 0x000000a02a2a7825 */ /* 0x000fe200078e00ff */
[----:B------:R-:W-:Y:S02]  /*1df0*/  SHF.R.S32.HI R44, RZ, 0x1f, R44 ;  /* 0x0000001fff2c7819 */ /* 0x000fe4000001142c */
[----:B------:R-:W-:Y:S01]  /*1e00*/  SHF.L.U32 R47, R47, 0x1, RZ ;  /* 0x000000012f2f7819 */ /* 0x000fe200000006ff */
[----:B------:R-:W-:Y:S01]  /*1e10*/  IMAD R46, R46, 0xc0, R48 ;  /* 0x000000c02e2e7824 */ /* 0x000fe200078e0230 */
[----:B------:R-:W-:Y:S01]  /*1e20*/  LOP3.LUT R54, R3, 0xfffffff0, RZ, 0xc0, !PT ;  /* 0xfffffff003367812 */ /* 0x000fe200078ec0ff */
[----:B------:R-:W-:Y:S02]  /*1e30*/  IMAD.IADD R0, R25, 0x1, R24 ;  /* 0x0000000119007824 */ /* 0x000fe400078e0218 */
[----:B------:R-:W-:Y:S02]  /*1e40*/  VIADD R45, R45, 0x8 ;  /* 0x000000082d2d7836 */ /* 0x000fe40000000000 */
[----:B------:R-:W-:-:S02]  /*1e50*/  IMAD.IADD R48, R35, 0x1, R15 ;  /* 0x0000000123307824 */ /* 0x000fc400078e020f */
[----:B------:R-:W-:Y:S01]  /*1e60*/  IMAD.IADD R49, R43, 0x1, R49 ;  /* 0x000000012b317824 */ /* 0x000fe200078e0231 */
[----:B---3--:R-:W-:-:S04]  /*1e70*/  LOP3.LUT R52, R52, 0xfffffffd, RZ, 0xc0, !PT ;  /* 0xfffffffd34347812 */ /* 0x008fc800078ec0ff */
[----:B------:R-:W-:Y:S02]  /*1e80*/  @P3 LOP3.LUT R52, R52, 0x2, RZ, 0xfc, !PT ;  /* 0x0000000234343812 */ /* 0x000fe400078efcff */
[----:B----4-:R-:W-:Y:S02]  /*1e90*/  LOP3.LUT R4, R50, 0x30, R3, 0xf8, !PT ;  /* 0x0000003032047812 */ /* 0x010fe400078ef803 */
[----:B------:R-:W-:-:S04]  /*1ea0*/  LOP3.LUT R52, R52, 0xfffffffe, RZ, 0xc0, !PT ;  /* 0xfffffffe34347812 */ /* 0x000fc800078ec0ff */
[----:B------:R-:W-:Y:S02]  /*1eb0*/  @P2 LOP3.LUT R52, R52, 0x1, RZ, 0xfc, !PT ;  /* 0x0000000134342812 */ /* 0x000fe400078efcff */
[----:B--2---:R-:W-:Y:S01]  /*1ec0*/  LOP3.LUT R4, R4, R27, RZ, 0x3c, !PT ;  /* 0x0000001b04047212 */ /* 0x004fe200078e3cff */
[----:B------:R-:W-:Y:S01]  /*1ed0*/  IMAD.IADD R50, R21, 0x1, R51 ;  /* 0x0000000115327824 */ /* 0x000fe200078e0233 */
[----:B------:R-:W-:Y:S01]  /*1ee0*/  LOP3.LUT P1, RZ, R53, 0x2, RZ, 0xc0, !PT ;  /* 0x0000000235ff7812 */ /* 0x000fe2000782c0ff */
[----:B------:R0:W-:Y:S01]  /*1ef0*/  STL [R1+0x30], R52 ;  /* 0x0000303401007387 */ /* 0x0001e20000100800 */
[----:B------:R-:W-:Y:S02]  /*1f00*/  IMAD.IADD R51, R51, 0x1, R33 ;  /* 0x0000000133337824 */ /* 0x000fe400078e0221 */
[----:B------:R-:W-:Y:S01]  /*1f10*/  IMAD.IADD R53, R13, 0x1, R39 ;  /* 0x000000010d357824 */ /* 0x000fe200078e0227 */
[----:B------:R-:W-:Y:S01]  /*1f20*/  SHF.R.S32.HI R55, RZ, 0x1f, R41 ;  /* 0x0000001fff377819 */ /* 0x000fe20000011429 */
[----:B------:R-:W-:Y:S01]  /*1f30*/  IMAD.IADD R58, R26, 0x1, R4 ;  /* 0x000000011a3a7824 */ /* 0x000fe200078e0204 */
[----:B0-----:R-:W-:-:S07]  /*1f40*/  IADD3 R52, R37, R13, RZ ;  /* 0x0000000d25347210 */ /* 0x001fce0007ffe0ff */
.L_x_458:
[----:B------:R-:W2:Y:S01]  /*1f50*/  LDL R13, [R1+0x28] ;  /* 0x00002800010d7983 */ /* 0x000ea20000100800 */
[----:B0-----:R-:W0:Y:S01]  /*1f60*/  LDC R61, c[0x0][0x430] ;  /* 0x00010c00ff3d7b82 */ /* 0x001e220000000800 */
[----:B------:R-:W-:Y:S02]  /*1f70*/  VIADD R2, R2, 0xffffffff ;  /* 0xffffffff02027836 */ /* 0x000fe40000000000 */
[----:B------:R-:W-:Y:S02]  /*1f80*/  IMAD.MOV.U32 R60, RZ, RZ, RZ ;  /* 0x000000ffff3c7224 */ /* 0x000fe400078e00ff */
[----:B------:R-:W-:-:S03]  /*1f90*/  IMAD R4, R2, 0xa0, R46 ;  /* 0x000000a002047824 */ /* 0x000fc600078e022e */
[----:B------:R-:W1:Y:S01]  /*1fa0*/  LDC R73, c[0x0][0x3f4] ;  /* 0x0000fd00ff497b82 */ /* 0x000e620000000800 */
[----:B------:R-:W-:Y:S01]  /*1fb0*/  IMAD.IADD R12, R0, 0x1, R4 ;  /* 0x00000001000c7824 */ /* 0x000fe200078e0204 */
[----:B------:R-:W-:-:S04]  /*1fc0*/  ISETP.GE.AND P2, PT, R4, R31, PT ;  /* 0x0000001f0400720c */ /* 0x000fc80003f46270 */
[----:B------:R-:W-:Y:S02]  /*1fd0*/  ISETP.GT.OR P2, PT, R46, 0x9f, P2 ;  /* 0x0000009f2e00780c */ /* 0x000fe40001744670 */
[----:B------:R-:W-:Y:S02]  /*1fe0*/  MOV R8, R12 ;  /* 0x0000000c00087202 */ /* 0x000fe40000000f00 */
[----:B0-----:R-:W-:-:S09]  /*1ff0*/  ISETP.NE.AND P3, PT, R61, 0x1, PT ;  /* 0x000000013d00780c */ /* 0x001fd20003f65270 */
[----:B------:R-:W0:Y:S08]  /*2000*/  @!P2 LDC.64 R6, c[0x0][0x428] ;  /* 0x00010a00ff06ab82 */ /* 0x000e300000000a00 */
[----:B---3--:R-:W3:Y:S08]  /*2010*/  @!P2 LDC.64 R4, c[0x0][0x418] ;  /* 0x00010600ff04ab82 */ /* 0x008ef00000000a00 */
[----:B----4-:R-:W4:Y:S08]  /*2020*/  @P3 LDC R9, c[0x0][0x434] ;  /* 0x00010d00ff093b82 */ /* 0x010f300000000800 */
[----:B------:R-:W1:Y:S01]  /*2030*/  @P3 LDC R10, c[0x0][0x438] ;  /* 0x00010e00ff0a3b82 */ /* 0x000e620000000800 */
[----:B----4-:R-:W-:-:S05]  /*2040*/  @P3 IMAD.HI.U32 R9, R12, R9, RZ ;  /* 0x000000090c093227 */ /* 0x010fca00078e00ff */
[----:B-1----:R-:W-:Y:S01]  /*2050*/  @P3 SHF.R.U32.HI R8, RZ, R10, R9 ;  /* 0x0000000aff083219 */ /* 0x002fe20000011609 */
[----:B0-----:R-:W-:-:S03]  /*2060*/  @!P2 IMAD R10, R55, R6, RZ ;  /* 0x00000006370aa224 */ /* 0x001fc600078e02ff */
[----:B------:R-:W-:Y:S01]  /*2070*/  @!P2 SHF.R.S32.HI R9, RZ, 0x1f, R8 ;  /* 0x0000001fff09a819 */ /* 0x000fe20000011408 */
[C---:B------:R-:W-:Y:S02]  /*2080*/  @!P2 IMAD R11, R41.reuse, R7, R10 ;  /* 0x00000007290ba224 */ /* 0x040fe400078e020a */
[----:B------:R-:W-:-:S04]  /*2090*/  @!P2 IMAD.WIDE.U32 R6, R41, R6, R8 ;  /* 0x000000062906a225 */ /* 0x000fc800078e0008 */
[----:B------:R-:W-:Y:S01]  /*20a0*/  @!P2 IMAD.IADD R7, R7, 0x1, R11 ;  /* 0x000000010707a824 */ /* 0x000fe200078e020b */
[----:B---3--:R-:W-:-:S04]  /*20b0*/  @!P2 LEA R4, P3, R6, R4, 0x2 ;  /* 0x000000040604a211 */ /* 0x008fc800078610ff */
[----:B------:R-:W-:Y:S02]  /*20c0*/  @!P2 LEA.HI.X R5, R6, R5, R7, 0x2, P3 ;  /* 0x000000050605a211 */ /* 0x000fe400018f1407 */
[----:B------:R-:W-:Y:S01]  /*20d0*/  ISETP.GE.AND P3, PT, R73, 0x1, PT ;  /* 0x000000014900780c */ /* 0x000fe20003f66270 */
[----:B------:R-:W-:Y:S01]  /*20e0*/  IMAD.MOV R6, RZ, RZ, -R8 ;  /* 0x000000ffff067224 */ /* 0x000fe200078e0a08 */
[----:B------:R-:W-:Y:S05]  /*20f0*/  YIELD ;  /* 0x0000000000007946 */ /* 0x000fea0003800000 */
[----:B------:R-:W-:Y:S01]  /*2100*/  BSSY B0, `(.L_x_426) ;  /* 0x0000295000007945 */ /* 0x000fe20003800000 */
[----:B------:R0:W5:Y:S01]  /*2110*/  @!P2 LDG.E R60, desc[UR40][R4.64] ;  /* 0x00000028043ca981 */ /* 0x000162000c1e1900 */
[----:B------:R-:W-:Y:S01]  /*2120*/  IMAD R61, R61, R6, R12 ;  /* 0x000000063d3d7224 */ /* 0x000fe200078e020c */
[----:B------:R-:W-:Y:S01]  /*2130*/  ISETP.GT.AND P2, PT, R2, R30, PT ;  /* 0x0000001e0200720c */ /* 0x000fe20003f44270 */
[----:B--2---:R-:W-:-:S04]  /*2140*/  IMAD R7, R19, 0x2800, R13 ;  /* 0x0000280013077824 */ /* 0x004fc800078e020d */
[C---:B------:R-:W-:Y:S01]  /*2150*/  VIADD R59, R7.reuse, 0x20 ;  /* 0x00000020073b7836 */ /* 0x040fe20000000000 */
[----:B------:R-:W-:Y:S01]  /*2160*/  @P1 IADD3 R59, R7, -0x20, RZ ;  /* 0xffffffe0073b1810 */ /* 0x000fe20007ffe0ff */
[----:B------:R-:W-:-:S04]  /*2170*/  IMAD.IADD R62, R18, 0x1, R7 ;  /* 0x00000001123e7824 */ /* 0x000fc800078e0207 */
[----:B------:R-:W-:Y:S01]  /*2180*/  IMAD.IADD R59, R18, 0x1, R59 ;  /* 0x00000001123b7824 */ /* 0x000fe200078e023b */
[----:B0-----:R-:W-:Y:S06]  /*2190*/  @!P3 BRA `(.L_x_427) ;  /* 0x000000240054b947 */ /* 0x001fec0003800000 */
[----:B------:R-:W2:Y:S01]  /*21a0*/  LDL R14, [R1+0x8] ;  /* 0x00000800010e7983 */ /* 0x000ea20000100800 */
[----:B------:R-:W-:Y:S01]  /*21b0*/  SHF.R.S32.HI R63, RZ, 0x1f, R61 ;  /* 0x0000001fff3f7819 */ /* 0x000fe2000001143d */
[----:B------:R-:W-:Y:S01]  /*21c0*/  ULDC.64 UR4, c[0x0][0x300] ;  /* 0x0000c00000047ab9 */ /* 0x000fe20000000a00 */
[----:B-----5:R-:W-:Y:S01]  /*21d0*/  SHF.R.S32.HI R64, RZ, 0x1f, R60 ;  /* 0x0000001fff407819 */ /* 0x020fe2000001143c */
[----:B------:R-:W-:Y:S01]  /*21e0*/  IMAD.WIDE.U32 R4, R61, UR4, RZ ;  /* 0x000000043d047c25 */ /* 0x000fe2000f8e00ff */
[----:B------:R-:W-:Y:S02]  /*21f0*/  ULDC.U8 UR6, c[0x0][0x410] ;  /* 0x0001040000067ab9 */ /* 0x000fe40000000000 */
[----:B------:R-:W-:Y:S01]  /*2200*/  ISETP.NE.AND P3, PT, RZ, UR6, PT ;  /* 0x00000006ff007c0c */ /* 0x000fe2000bf65270 */
[----:B------:R-:W-:Y:S02]  /*2210*/  IMAD R6, R63, UR4, RZ ;  /* 0x000000043f067c24 */ /* 0x000fe4000f8e02ff */
[----:B------:R-:W-:-:S02]  /*2220*/  IMAD R8, R48, R2, RZ ;  /* 0x0000000230087224 */ /* 0x000fc400078e02ff */
[----:B------:R-:W-:Y:S01]  /*2230*/  IMAD R7, R61, UR5, R6 ;  /* 0x000000053d077c24 */ /* 0x000fe2000f8e0206 */
[----:B------:R-:W-:Y:S01]  /*2240*/  ULDC.64 UR4, c[0x0][0x310] ;  /* 0x0000c40000047ab9 */ /* 0x000fe20000000a00 */
[----:B------:R-:W-:Y:S02]  /*2250*/  IMAD R10, R49, R2, RZ ;  /* 0x00000002310a7224 */ /* 0x000fe400078e02ff */
[----:B------:R-:W-:Y:S02]  /*2260*/  IMAD R9, R64, UR4, RZ ;  /* 0x0000000440097c24 */ /* 0x000fe4000f8e02ff */
[----:B------:R-:W-:Y:S01]  /*2270*/  IMAD.IADD R5, R5, 0x1, R7 ;  /* 0x0000000105057824 */ /* 0x000fe200078e0207 */
[----:B------:R-:W-:Y:S01]  /*2280*/  SHF.R.S32.HI R7, RZ, 0x1f, R2 ;  /* 0x0000001fff077819 */ /* 0x000fe20000011402 */
[C---:B------:R-:W-:Y:S02]  /*2290*/  IMAD R9, R60.reuse, UR5, R9 ;  /* 0x000000053c097c24 */ /* 0x040fe4000f8e0209 */
[----:B------:R-:W-:Y:S01]  /*22a0*/  IMAD.WIDE.U32 R4, R60, UR4, R4 ;  /* 0x000000043c047c25 */ /* 0x000fe2000f8e0004 */
[----:B------:R-:W-:-:S03]  /*22b0*/  ULDC.64 UR4, c[0x0][0x308] ;  /* 0x0000c20000047ab9 */ /* 0x000fc60000000a00 */
[----:B------:R-:W-:Y:S02]  /*22c0*/  IMAD.IADD R5, R5, 0x1, R9 ;  /* 0x0000000105057824 */ /* 0x000fe400078e0209 */
[----:B------:R-:W-:Y:S02]  /*22d0*/  IMAD R6, R44, UR4, RZ ;  /* 0x000000042c067c24 */ /* 0x000fe4000f8e02ff */
[C---:B------:R-:W-:Y:S02]  /*22e0*/  IMAD R11, R7.reuse, R34, R8 ;  /* 0x00000022070b7224 */ /* 0x040fe400078e0208 */
[----:B------:R-:W-:Y:S02]  /*22f0*/  IMAD R15, R7, R42, R10 ;  /* 0x0000002a070f7224 */ /* 0x000fe400078e020a */
[----:B--2---:R-:W-:-:S04]  /*2300*/  IMAD.WIDE.U32 R8, R14, UR4, R4 ;  /* 0x000000040e087c25 */ /* 0x004fc8000f8e0004 */
[----:B------:R-:W-:Y:S01]  /*2310*/  IMAD R13, R14, UR5, R6 ;  /* 0x000000050e0d7c24 */ /* 0x000fe2000f8e0206 */
[----:B------:R-:W-:Y:S01]  /*2320*/  ULDC.64 UR4, c[0x0][0x2e8] ;  /* 0x0000ba0000047ab9 */ /* 0x000fe20000000a00 */
[----:B------:R-:W-:Y:S01]  /*2330*/  IMAD.WIDE.U32 R6, R34, R2, RZ ;  /* 0x0000000222067225 */ /* 0x000fe200078e00ff */
[----:B------:R-:W-:-:S03]  /*2340*/  IADD3 R71, P4, R8, UR4, RZ ;  /* 0x0000000408477c10 */ /* 0x000fc6000ff9e0ff */
[----:B------:R-:W-:Y:S01]  /*2350*/  IMAD.WIDE.U32 R4, R42, R2, RZ ;  /* 0x000000022a047225 */ /* 0x000fe200078e00ff */
[----:B------:R-:W-:Y:S02]  /*2360*/  IADD3.X R13, R9, UR5, R13, P4, !PT ;  /* 0x00000005090d7c10 */ /* 0x000fe4000a7fe40d */
[----:B------:R-:W-:Y:S01]  /*2370*/  IADD3 R10, R7, R11, RZ ;  /* 0x0000000b070a7210 */ /* 0x000fe20007ffe0ff */
[----:B------:R-:W-:Y:S01]  /*2380*/  IMAD.IADD R12, R5, 0x1, R15 ;  /* 0x00000001050c7824 */ /* 0x000fe200078e020f */
[----:B------:R-:W-:Y:S06]  /*2390*/  @!P3 BRA `(.L_x_428) ;  /* 0x000000100078b947 */ /* 0x000fec0003800000 */
[----:B------:R-:W0:Y:S01]  /*23a0*/  S2R R14, SR_TID.X ;  /* 0x00000000000e7919 */ /* 0x000e220000002100 */
[----:B------:R-:W-:Y:S01]  /*23b0*/  IMAD R65, R2, -0xa0, R31 ;  /* 0xffffff6002417824 */ /* 0x000fe200078e021f */
[----:B------:R-:W-:Y:S01]  /*23c0*/  BSSY B1, `(.L_x_429) ;  /* 0x000001a000017945 */ /* 0x000fe20003800000 */
[----:B------:R-:W-:Y:S02]  /*23d0*/  CS2R R8, SRZ ;  /* 0x0000000000087805 */ /* 0x000fe4000001ff00 */
[----:B------:R-:W-:Y:S02]  /*23e0*/  CS2R R26, SRZ ;  /* 0x00000000001a7805 */ /* 0x000fe4000001ff00 */
[----:B------:R-:W-:Y:S02]  /*23f0*/  CS2R R24, SRZ ;  /* 0x0000000000187805 */ /* 0x000fe4000001ff00 */
[----:B------:R-:W-:Y:S02]  /*2400*/  VIMNMX R65, R65, 0xa0, PT ;  /* 0x000000a041417848 */ /* 0x000fe40003fe0100 */
[----:B------:R-:W-:Y:S01]  /*2410*/  CS2R R56, SRZ ;  /* 0x0000000000387805 */ /* 0x000fe2000001ff00 */
[----:B0-----:R-:W-:-:S05]  /*2420*/  VIADD R14, R14, 0xffffff80 ;  /* 0xffffff800e0e7836 */ /* 0x001fca0000000000 */
[----:B------:R-:W-:-:S04]  /*2430*/  LEA.HI R14, R14, R14, RZ, 0x1 ;  /* 0x0000000e0e0e7211 */ /* 0x000fc800078f08ff */
[----:B------:R-:W-:-:S04]  /*2440*/  SHF.R.S32.HI R14, RZ, 0x1, R14 ;  /* 0x00000001ff0e7819 */ /* 0x000fc8000001140e */
[----:B------:R-:W-:-:S13]  /*2450*/  ISETP.GE.AND P3, PT, R14, R65, PT ;  /* 0x000000410e00720c */ /* 0x000fda0003f66270 */
[----:B------:R-:W-:Y:S05]  /*2460*/  @P3 BRA `(.L_x_430) ;  /* 0x00000000003c3947 */ /* 0x000fea0003800000 */
[----:B------:R-:W2:Y:S01]  /*2470*/  LDL R14, [R1+0x24] ;  /* 0x00002400010e7983 */ /* 0x000ea20000100800 */
[----:B------:R-:W-:Y:S02]  /*2480*/  ULDC.64 UR4, c[0x0][0x3e8] ;  /* 0x0000fa0000047ab9 */ /* 0x000fe40000000a00 */
[----:B------:R-:W-:-:S04]  /*2490*/  IADD3 R6, P4, P5, R20, UR4, R6 ;  /* 0x0000000414067c10 */ /* 0x000fc8000fd9e006 */
[----:B------:R-:W-:Y:S01]  /*24a0*/  IADD3.X R7, R50, UR5, R10, P4, P5 ;  /* 0x0000000532077c10 */ /* 0x000fe2000a7ea40a */
[----:B------:R-:W-:Y:S02]  /*24b0*/  ULDC.64 UR4, c[0x0][0x400] ;  /* 0x0001000000047ab9 */ /* 0x000fe40000000a00 */
[----:B------:R-:W-:-:S04]  /*24c0*/  IADD3 R4, P4, P5, R36, UR4, R4 ;  /* 0x0000000424047c10 */ /* 0x000fc8000fd9e004 */
[----:B------:R-:W-:Y:S02]  /*24d0*/  IADD3.X R5, R52, UR5, R12, P4, P5 ;  /* 0x0000000534057c10 */ /* 0x000fe4000a7ea40c */
[----:B------:R-:W-:Y:S02]  /*24e0*/  ISETP.GE.AND P4, PT, R22, R73, PT ;  /* 0x000000491600720c */ /* 0x000fe40003f86270 */
[----:B------:R-:W-:Y:S02]  /*24f0*/  CS2R R8, SRZ ;  /* 0x0000000000087805 */ /* 0x000fe4000001ff00 */
[----:B------:R-:W-:-:S09]  /*2500*/  CS2R R24, SRZ ;  /* 0x0000000000187805 */ /* 0x000fd2000001ff00 */
[----:B------:R0:W5:Y:S04]  /*2510*/  @!P4 LDG.E.64 R26, desc[UR40][R6.64] ;  /* 0x00000028061ac981 */ /* 0x000168000c1e1b00 */
[----:B------:R0:W5:Y:S01]  /*2520*/  @!P4 LDG.E.64 R56, desc[UR40][R4.64] ;  /* 0x000000280438c981 */ /* 0x000162000c1e1b00 */
[----:B--2---:R-:W-:-:S13]  /*2530*/  ISETP.GE.AND P4, PT, R14, R73, PT ;  /* 0x000000490e00720c */ /* 0x004fda0003f86270 */
[----:B------:R0:W5:Y:S04]  /*2540*/  @!P4 LDG.E.64 R8, desc[UR40][R6.64+0x10] ;  /* 0x000010280608c981 */ /* 0x000168000c1e1b00 */
[----:B------:R0:W5:Y:S02]  /*2550*/  @!P4 LDG.E.64 R24, desc[UR40][R4.64+0x10] ;  /* 0x000010280418c981 */ /* 0x000164000c1e1b00 */
.L_x_430:
[----:B------:R-:W-:Y:S05]  /*2560*/  BSYNC B1 ;  /* 0x0000000000017941 */ /* 0x000fea0003800000 */
.L_x_429:
[----:B0-----:R-:W2:Y:S01]  /*2570*/  LDL R4, [R1+0x18] ;  /* 0x0000180001047983 */ /* 0x001ea20000100800 */
[----:B-----5:R-:W-:Y:S01]  /*2580*/  IMAD.MOV.U32 R68, RZ, RZ, R8 ;  /* 0x000000ffff447224 */ /* 0x020fe200078e0008 */
[----:B------:R-:W-:Y:S01]  /*2590*/  MOV R70, R24 ;  /* 0x0000001800467202 */ /* 0x000fe20000000f00 */
[----:B------:R-:W-:Y:S02]  /*25a0*/  IMAD.MOV.U32 R72, RZ, RZ, R26 ;  /* 0x000000ffff487224 */ /* 0x000fe400078e001a */
[----:B------:R-:W-:Y:S01]  /*25b0*/  IMAD.MOV.U32 R78, RZ, RZ, R56 ;  /* 0x000000ffff4e7224 */ /* 0x000fe200078e0038 */
[----:B--2---:R-:W-:-:S13]  /*25c0*/  ISETP.NE.AND P4, PT, R4, 0x3, PT ;  /* 0x000000030400780c */ /* 0x004fda0003f85270 */
[----:B------:R-:W-:Y:S05]  /*25d0*/  @!P4 BRA `(.L_x_431) ;  /* 0x000000000004c947 */ /* 0x000fea0003800000 */
[----:B------:R-:W-:Y:S01]  /*25e0*/  BPT.TRAP 0x1 ;  /* 0x000000040000795c */ /* 0x000fe20000300000 */
.L_x_431:
[----:B------:R-:W-:Y:S01]  /*25f0*/  IMAD R66, R19, 0x8, R18 ;  /* 0x0000000813427824 */ /* 0x000fe200078e0212 */
[----:B------:R-:W-:Y:S01]  /*2600*/  SHF.L.U32 R67, R157, 0x1f, RZ ;  /* 0x0000001f9d437819 */ /* 0x000fe200000006ff */
[----:B------:R-:W-:Y:S03]  /*2610*/  BSSY B1, `(.L_x_432) ;  /* 0x0000003000017945 */ /* 0x000fe60003800000 */
[----:B------:R-:W0:Y:S02]  /*2620*/  SYNCS.PHASECHK.TRANS64.TRYWAIT P5, [R66+URZ+0x13290], R67 ;  /* 0x01329043420075a7 */ /* 0x000e2400080a017f */
[----:B0-----:R-:W-:Y:S05]  /*2630*/  @!P5 BRA `(.L_x_433) ;  /* 0x00000154001cd947 */ /* 0x001fea0003800000 */
.L_x_654:
[----:B------:R-:W-:Y:S05]  /*2640*/  BSYNC B1 ;  /* 0x0000000000017941 */ /* 0x000fea0003800000 */
.L_x_432:
[----:B------:R-:W-:-:S03]  /*2650*/  UMOV UR4, 0xffffffff ;  /* 0xffffffff00047882 */ /* 0x000fc60000000000 */
[----:B------:R-:W-:Y:S05]  /*2660*/  BRA.DIV UR4, `(.L_x_434) ;  /* 0x0000015604247947 */ /* 0x000fea000b800000 */
[----:B------:R1:W2:Y:S04]  /*2670*/  SHFL.IDX PT, R69, R13, RZ, 0x1e1f ;  /* 0x001e1fff0d457589 */ /* 0x0002a800000e0000 */
[----:B------:R1:W3:Y:S02]  /*2680*/  SHFL.IDX PT, R14, R71, RZ, 0x1e1f ;  /* 0x001e1fff470e7589 */ /* 0x0002e400000e0000 */
.L_x_658:
[----:B------:R-:W-:Y:S05]  /*2690*/  @P3 BRA `(.L_x_435) ;  /* 0x0000002000ec3947 */ /* 0x000fea0003800000 */
[----:B------:R-:W4:Y:S01]  /*26a0*/  LDL R83, [R1+0x30] ;  /* 0x0000300001537983 */ /* 0x000f220000100800 */
[----:B------:R-:W-:Y:S01]  /*26b0*/  BSSY B1, `(.L_x_436) ;  /* 0x0000072000017945 */ /* 0x000fe20003800000 */
[----:B----4-:R-:W-:-:S13]  /*26c0*/  LOP3.LUT P5, RZ, R83, 0x2, RZ, 0xc0, !PT ;  /* 0x0000000253ff7812 */ /* 0x010fda00078ac0ff */
[----:B------:R-:W-:Y:S05]  /*26d0*/  @P5 BRA `(.L_x_437) ;  /* 0x0000000400bc5947 */ /* 0x000fea0003800000 */
[----:B------:R4:W0:Y:S01]  /*26e0*/  LDS.128 R4, [R62+0xe000] ;  /* 0x00e000003e047984 */ /* 0x0008220000000c00 */
[----:B---3--:R-:W-:Y:S01]  /*26f0*/  IADD3 R10, P3, R16, R14, RZ ;  /* 0x0000000e100a7210 */ /* 0x008fe20007f7e0ff */
[----:B------:R-:W-:Y:S04]  /*2700*/  BSSY B2, `(.L_x_438) ;  /* 0x000006b000027945 */ /* 0x000fe80003800000 */
[----:B--2---:R-:W-:Y:S01]  /*2710*/  IMAD.X R11, R69, 0x1, R17, P3 ;  /* 0x00000001450b7824 */ /* 0x004fe200018e0611 */
[----:B------:R-:W-:-:S13]  /*2720*/  ISETP.GE.AND P3, PT, R22, R73, PT ;  /* 0x000000491600720c */ /* 0x000fda0003f66270 */
[----:B----4-:R-:W-:Y:S05]  /*2730*/  @P3 BRA `(.L_x_439) ;  /* 0x00000004009c3947 */ /* 0x010fea0003800000 */
[----:B------:R-:W-:Y:S01]  /*2740*/  SHF.R.U32.HI R12, RZ, 0x8, R27 ;  /* 0x00000008ff0c7819 */ /* 0x000fe2000001161b */
[----:B01----:R-:W-:Y:S01]  /*2750*/  IMAD.MOV.U32 R13, RZ, RZ, R4 ;  /* 0x000000ffff0d7224 */ /* 0x003fe200078e0004 */
[----:B------:R-:W-:Y:S02]  /*2760*/  SHF.R.U32.HI R26, RZ, 0x8, R57 ;  /* 0x00000008ff1a7819 */ /* 0x000fe40000011639 */
[----:B------:R-:W-:Y:S01]  /*2770*/  SHF.R.U32.HI R71, RZ, 0x10, R27 ;  /* 0x00000010ff477819 */ /* 0x000fe2000001161b */
[----:B------:R-:W-:Y:S01]  /*2780*/  IMAD.SHL.U32 R12, R12, 0x100, RZ ;  /* 0x000001000c0c7824 */ /* 0x000fe200078e00ff */
[----:B------:R-:W-:Y:S02]  /*2790*/  LOP3.LUT R15, R27, 0xff0000ff, RZ, 0xc0, !PT ;  /* 0xff0000ff1b0f7812 */ /* 0x000fe400078ec0ff */
[----:B------:R-:W-:Y:S02]  /*27a0*/  SHF.R.U32.HI R56, RZ, 0x10, R57 ;  /* 0x00000010ff387819 */ /* 0x000fe40000011639 */
[----:B------:R-:W-:-:S02]  /*27b0*/  LOP3.LUT R27, R57, 0xff0000ff, RZ, 0xc0, !PT ;  /* 0xff0000ff391b7812 */ /* 0x000fc400078ec0ff */
[----:B------:R-:W-:Y:S02]  /*27c0*/  SHF.L.U32 R26, R26, 0x8, RZ ;  /* 0x000000081a1a7819 */ /* 0x000fe400000006ff */
[----:B------:R-:W-:Y:S01]  /*27d0*/  LOP3.LUT R15, R15, 0xff00, R12, 0xf8, !PT ;  /* 0x0000ff000f0f7812 */ /* 0x000fe200078ef80c */
[----:B------:R-:W-:Y:S01]  /*27e0*/  IMAD.U32 R12, R71, 0x10000, RZ ;  /* 0x00010000470c7824 */ /* 0x000fe200078e00ff */
[----:B------:R-:W-:Y:S01]  /*27f0*/  LOP3.LUT R57, R27, 0xff00, R26, 0xf8, !PT ;  /* 0x0000ff001b397812 */ /* 0x000fe200078ef81a */
[----:B------:R-:W-:Y:S01]  /*2800*/  IMAD.U32 R26, R56, 0x10000, RZ ;  /* 0x00010000381a7824 */ /* 0x000fe200078e00ff */
[----:B------:R-:W-:Y:S02]  /*2810*/  F2FP.F16.E4M3.UNPACK_B R4, R5 ;  /* 0x00000005ff04723e */ /* 0x000fe400020006ff */
[----:B------:R-:W-:Y:S02]  /*2820*/  F2FP.F16.E4M3.UNPACK_B R27, R78.H1 ;  /* 0x0000004eff1b723e */ /* 0x000fe400030006ff */
[----:B------:R-:W-:-:S02]  /*2830*/  LOP3.LUT R12, R15, 0xff0000, R12, 0xf8, !PT ;  /* 0x00ff00000f0c7812 */ /* 0x000fc400078ef80c */
[----:B------:R-:W-:Y:S01]  /*2840*/  LOP3.LUT R15, R57, 0xff0000, R26, 0xf8, !PT ;  /* 0x00ff0000390f7812 */ /* 0x000fe200078ef81a */
[--C-:B------:R-:W-:Y:S01]  /*2850*/  HADD2.F32 R26, -RZ, R4.reuse.H1_H1 ;  /* 0x30000004ff1a7230 */ /* 0x100fe20000004100 */
[-C--:B------:R-:W-:Y:S01]  /*2860*/  F2FP.F16.E4M3.UNPACK_B R57, R72.reuse.H1 ;  /* 0x00000048ff39723e */ /* 0x080fe200030006ff */
[--C-:B------:R-:W-:Y:S01]  /*2870*/  HADD2.F32 R75, -RZ, R27.reuse.H0_H0 ;  /* 0x2000001bff4b7230 */ /* 0x100fe20000004100 */
[----:B------:R-:W-:Y:S01]  /*2880*/  F2FP.F16.E4M3.UNPACK_B R5, R5.H1 ;  /* 0x00000005ff05723e */ /* 0x000fe200030006ff */
[----:B------:R-:W-:Y:S01]  /*2890*/  HADD2.F32 R4, -RZ, R4.H0_H0 ;  /* 0x20000004ff047230 */ /* 0x000fe20000004100 */
[----:B------:R-:W-:Y:S01]  /*28a0*/  F2FP.F16.E4M3.UNPACK_B R72, R72 ;  /* 0x00000048ff48723e */ /* 0x000fe200020006ff */
[----:B------:R-:W-:Y:S02]  /*28b0*/  HADD2.F32 R74, -RZ, R27.H1_H1 ;  /* 0x3000001bff4a7230 */ /* 0x000fe40000004100 */
[----:B------:R-:W-:Y:S01]  /*28c0*/  FMUL.FTZ R77, R26, R75 ;  /* 0x0000004b1a4d7220 */ /* 0x000fe20000410000 */
[----:B------:R-:W-:-:S02]  /*28d0*/  HADD2.F32 R71, -RZ, R57.H0_H0 ;  /* 0x20000039ff477230 */ /* 0x000fc40000004100 */
[--C-:B------:R-:W-:Y:S02]  /*28e0*/  HADD2.F32 R56, -RZ, R5.reuse.H1_H1 ;  /* 0x30000005ff387230 */ /* 0x100fe40000004100 */
[----:B------:R-:W-:Y:S02]  /*28f0*/  HADD2.F32 R27, -RZ, R5.H0_H0 ;  /* 0x20000005ff1b7230 */ /* 0x000fe40000004100 */
[----:B------:R-:W-:Y:S01]  /*2900*/  FMUL.FTZ R5, R4, R75 ;  /* 0x0000004b04057220 */ /* 0x000fe20000410000 */
[----:B------:R-:W-:Y:S02]  /*2910*/  HADD2.F32 R57, -RZ, R57.H1_H1 ;  /* 0x30000039ff397230 */ /* 0x000fe40000004100 */
[-C--:B------:R-:W-:Y:S01]  /*2920*/  FMUL.FTZ R76, R56, R74.reuse ;  /* 0x0000004a384c7220 */ /* 0x080fe20000410000 */
[-C--:B------:R-:W-:Y:S01]  /*2930*/  FFMA.FTZ R4, R4, R71.reuse, -R77 ;  /* 0x0000004704047223 */ /* 0x080fe2000001084d */
[C---:B------:R-:W-:Y:S01]  /*2940*/  FMUL.FTZ R75, R27.reuse, R74 ;  /* 0x0000004a1b4b7220 */ /* 0x040fe20000410000 */
[----:B------:R-:W-:Y:S01]  /*2950*/  FFMA.FTZ R5, R26, R71, R5 ;  /* 0x000000471a057223 */ /* 0x000fe20000010005 */
[----:B------:R-:W-:Y:S01]  /*2960*/  F2FP.F16.E4M3.UNPACK_B R74, R78 ;  /* 0x0000004eff4a723e */ /* 0x000fe200020006ff */
[----:B------:R-:W-:Y:S01]  /*2970*/  FFMA.FTZ R77, R27, R57, -R76 ;  /* 0x000000391b4d7223 */ /* 0x000fe2000001084c */
[----:B------:R-:W-:Y:S01]  /*2980*/  F2FP.F16.E4M3.UNPACK_B R26, R13.H1 ;  /* 0x0000000dff1a723e */ /* 0x000fe200030006ff */
[----:B------:R-:W-:Y:S01]  /*2990*/  FFMA.FTZ R78, R56, R57, R75 ;  /* 0x00000039384e7223 */ /* 0x000fe2000001004b */
[----:B------:R-:W-:Y:S01]  /*29a0*/  F2FP.F16.E4M3.UNPACK_B R13, R13 ;  /* 0x0000000dff0d723e */ /* 0x000fe200020006ff */
[----:B------:R-:W-:-:S02]  /*29b0*/  HADD2.F32 R71, -RZ, R74.H1_H1 ;  /* 0x3000004aff477230 */ /* 0x000fc40000004100 */
[--C-:B------:R-:W-:Y:S01]  /*29c0*/  HADD2.F32 R56, -RZ, R26.reuse.H0_H0 ;  /* 0x2000001aff387230 */ /* 0x100fe20000004100 */
[----:B------:R-:W-:Y:S01]  /*29d0*/  F2FP.SATFINITE.E4M3.F32.PACK_AB_MERGE_C R82, R78, R77, RZ ;  /* 0x0000004d4e52723e */ /* 0x000fe200048070ff */
[----:B------:R-:W-:Y:S02]  /*29e0*/  HADD2.F32 R57, -RZ, R26.H1_H1 ;  /* 0x3000001aff397230 */ /* 0x000fe40000004100 */
[--C-:B------:R-:W-:Y:S02]  /*29f0*/  HADD2.F32 R26, -RZ, R13.reuse.H0_H0 ;  /* 0x2000000dff1a7230 */ /* 0x100fe40000004100 */
[-C--:B------:R-:W-:Y:S01]  /*2a00*/  FMUL.FTZ R76, R56, R71.reuse ;  /* 0x00000047384c7220 */ /* 0x080fe20000410000 */
[----:B------:R-:W-:Y:S02]  /*2a10*/  HADD2.F32 R27, -RZ, R13.H1_H1 ;  /* 0x3000000dff1b7230 */ /* 0x000fe40000004100 */
[----:B------:R-:W-:Y:S01]  /*2a20*/  FMUL.FTZ R75, R57, R71 ;  /* 0x00000047394b7220 */ /* 0x000fe20000410000 */
[----:B------:R-:W-:Y:S01]  /*2a30*/  HADD2.F32 R13, -RZ, R72.H1_H1 ;  /* 0x30000048ff0d7230 */ /* 0x000fe20000004100 */
[----:B------:R-:W-:Y:S01]  /*2a40*/  F2FP.SATFINITE.E4M3.F32.PACK_AB_MERGE_C R5, R5, R4, R82 ;  /* 0x000000040505723e */ /* 0x000fe20004807052 */
[----:B------:R-:W-:-:S02]  /*2a50*/  HADD2.F32 R74, -RZ, R74.H0_H0 ;  /* 0x2000004aff4a7230 */ /* 0x000fc40000004100 */
[----:B------:R-:W-:Y:S02]  /*2a60*/  HADD2.F32 R72, -RZ, R72.H0_H0 ;  /* 0x20000048ff487230 */ /* 0x000fe40000004100 */
[-C--:B------:R-:W-:Y:S01]  /*2a70*/  FFMA.FTZ R75, R56, R13.reuse, -R75 ;  /* 0x0000000d384b7223 */ /* 0x080fe2000001084b */
[----:B------:R-:W-:Y:S01]  /*2a80*/  FFMA.FTZ R76, R57, R13, R76 ;  /* 0x0000000d394c7223 */ /* 0x000fe2000001004c */
[CC--:B------:R-:W-:Y:S01]  /*2a90*/  FMUL.FTZ R71, R27.reuse, R74.reuse ;  /* 0x0000004a1b477220 */ /* 0x0c0fe20000410000 */
[----:B------:R-:W-:Y:S01]  /*2aa0*/  FMUL.FTZ R74, R26, R74 ;  /* 0x0000004a1a4a7220 */ /* 0x000fe20000410000 */
[----:B------:R-:W-:Y:S02]  /*2ab0*/  F2FP.F16.E4M3.UNPACK_B R56, R7.H1 ;  /* 0x00000007ff38723e */ /* 0x000fe400030006ff */
[----:B------:R-:W-:Y:S01]  /*2ac0*/  F2FP.SATFINITE.E4M3.F32.PACK_AB_MERGE_C R81, R76, R75, RZ ;  /* 0x0000004b4c51723e */ /* 0x000fe200048070ff */
[-C--:B------:R-:W-:Y:S01]  /*2ad0*/  FFMA.FTZ R13, R26, R72.reuse, -R71 ;  /* 0x000000481a0d7223 */ /* 0x080fe20000010847 */
[-C--:B------:R-:W-:Y:S01]  /*2ae0*/  F2FP.F16.E4M3.UNPACK_B R76, R15.reuse.H1 ;  /* 0x0000000fff4c723e */ /* 0x080fe200030006ff */
[----:B------:R-:W-:Y:S01]  /*2af0*/  FFMA.FTZ R26, R27, R72, R74 ;  /* 0x000000481b1a7223 */ /* 0x000fe2000001004a */
[--C-:B------:R-:W-:Y:S01]  /*2b00*/  HADD2.F32 R57, -RZ, R56.reuse.H0_H0 ;  /* 0x20000038ff397230 */ /* 0x100fe20000004100 */
[----:B------:R-:W-:Y:S01]  /*2b10*/  F2FP.F16.E4M3.UNPACK_B R72, R12.H1 ;  /* 0x0000000cff48723e */ /* 0x000fe200030006ff */
[----:B------:R-:W-:Y:S01]  /*2b20*/  HADD2.F32 R56, -RZ, R56.H1_H1 ;  /* 0x30000038ff387230 */ /* 0x000fe20000004100 */
[----:B------:R-:W-:Y:S01]  /*2b30*/  F2FP.F16.E4M3.UNPACK_B R27, R6.H1 ;  /* 0x00000006ff1b723e */ /* 0x000fe200030006ff */
[----:B------:R-:W-:Y:S01]  /*2b40*/  HADD2.F32 R77, -RZ, R76.H1_H1 ;  /* 0x3000004cff4d7230 */ /* 0x000fe20000004100 */
[----:B------:R-:W-:Y:S01]  /*2b50*/  F2FP.F16.E4M3.UNPACK_B R75, R15 ;  /* 0x0000000fff4b723e */ /* 0x000fe200020006ff */
[----:B------:R-:W-:Y:S01]  /*2b60*/  HADD2.F32 R74, -RZ, R72.H1_H1 ;  /* 0x30000048ff4a7230 */ /* 0x000fe20000004100 */
[----:B------:R-:W-:Y:S01]  /*2b70*/  F2FP.F16.E4M3.UNPACK_B R71, R12 ;  /* 0x0000000cff47723e */ /* 0x000fe200020006ff */
[----:B------:R-:W-:-:S02]  /*2b80*/  HADD2.F32 R15, -RZ, R27.H1_H1 ;  /* 0x3000001bff0f7230 */ /* 0x000fc40000004100 */
[-C--:B------:R-:W-:Y:S01]  /*2b90*/  FMUL.FTZ R12, R56, R77.reuse ;  /* 0x0000004d380c7220 */ /* 0x080fe20000410000 */
[----:B------:R-:W-:Y:S02]  /*2ba0*/  HADD2.F32 R78, -RZ, R75.H1_H1 ;  /* 0x3000004bff4e7230 */ /* 0x000fe40000004100 */
[C---:B------:R-:W-:Y:S01]  /*2bb0*/  FMUL.FTZ R79, R57.reuse, R77 ;  /* 0x0000004d394f7220 */ /* 0x040fe20000410000 */
[----:B------:R-:W-:Y:S02]  /*2bc0*/  HADD2.F32 R27, -RZ, R27.H0_H0 ;  /* 0x2000001bff1b7230 */ /* 0x000fe40000004100 */
[----:B------:R-:W-:Y:S01]  /*2bd0*/  FFMA.FTZ R77, R57, R74, -R12 ;  /* 0x0000004a394d7223 */ /* 0x000fe2000001080c */
[----:B------:R-:W-:Y:S02]  /*2be0*/  HADD2.F32 R12, -RZ, R71.H1_H1 ;  /* 0x30000047ff0c7230 */ /* 0x000fe40000004100 */
[-C--:B------:R-:W-:Y:S01]  /*2bf0*/  FMUL.FTZ R80, R15, R78.reuse ;  /* 0x0000004e0f507220 */ /* 0x080fe20000410000 */
[----:B------:R-:W-:Y:S01]  /*2c00*/  F2FP.F16.E4M3.UNPACK_B R7, R7 ;  /* 0x00000007ff07723e */ /* 0x000fe200020006ff */
[C---:B------:R-:W-:Y:S01]  /*2c10*/  FMUL.FTZ R78, R27.reuse, R78 ;  /* 0x0000004e1b4e7220 */ /* 0x040fe20000410000 */
[----:B------:R-:W-:Y:S01]  /*2c20*/  F2FP.F16.E4M3.UNPACK_B R6, R6 ;  /* 0x00000006ff06723e */ /* 0x000fe200020006ff */
[----:B------:R-:W-:Y:S01]  /*2c30*/  FFMA.FTZ R80, R27, R12, -R80 ;  /* 0x0000000c1b507223 */ /* 0x000fe20000010850 */
[----:B------:R-:W-:-:S02]  /*2c40*/  HADD2.F32 R76, -RZ, R76.H0_H0 ;  /* 0x2000004cff4c7230 */ /* 0x000fc40000004100 */
[----:B------:R-:W-:Y:S01]  /*2c50*/  FFMA.FTZ R27, R15, R12, R78 ;  /* 0x0000000c0f1b7223 */ /* 0x000fe2000001004e */
[--C-:B------:R-:W-:Y:S02]  /*2c60*/  HADD2.F32 R12, -RZ, R7.reuse.H0_H0 ;  /* 0x20000007ff0c7230 */ /* 0x100fe40000004100 */
[----:B------:R-:W-:Y:S01]  /*2c70*/  FFMA.FTZ R74, R56, R74, R79 ;  /* 0x0000004a384a7223 */ /* 0x000fe2000001004f */
[----:B------:R-:W-:Y:S01]  /*2c80*/  HADD2.F32 R15, -RZ, R7.H1_H1 ;  /* 0x30000007ff0f7230 */ /* 0x000fe20000004100 */
[----:B------:R-:W-:Y:S01]  /*2c90*/  F2FP.SATFINITE.E4M3.F32.PACK_AB_MERGE_C R4, R26, R13, R81 ;  /* 0x0000000d1a04723e */ /* 0x000fe20004807051 */
[--C-:B------:R-:W-:Y:S01]  /*2ca0*/  HADD2.F32 R7, -RZ, R6.reuse.H0_H0 ;  /* 0x20000006ff077230 */ /* 0x100fe20000004100 */
[----:B------:R-:W-:Y:S01]  /*2cb0*/  F2FP.SATFINITE.E4M3.F32.PACK_AB_MERGE_C R27, R27, R80, RZ ;  /* 0x000000501b1b723e */ /* 0x000fe200048070ff */
[----:B------:R-:W-:Y:S02]  /*2cc0*/  HADD2.F32 R6, -RZ, R6.H1_H1 ;  /* 0x30000006ff067230 */ /* 0x000fe40000004100 */
[----:B------:R-:W-:Y:S01]  /*2cd0*/  FMUL.FTZ R57, R15, R76 ;  /* 0x0000004c0f397220 */ /* 0x000fe20000410000 */
[----:B------:R-:W-:-:S02]  /*2ce0*/  HADD2.F32 R75, -RZ, R75.H0_H0 ;  /* 0x2000004bff4b7230 */ /* 0x000fc40000004100 */
[----:B------:R-:W-:Y:S01]  /*2cf0*/  FMUL.FTZ R76, R12, R76 ;  /* 0x0000004c0c4c7220 */ /* 0x000fe20000410000 */
[----:B------:R-:W-:Y:S01]  /*2d00*/  HADD2.F32 R72, -RZ, R72.H0_H0 ;  /* 0x20000048ff487230 */ /* 0x000fe20000004100 */
[----:B------:R-:W-:Y:S01]  /*2d10*/  F2FP.SATFINITE.E4M3.F32.PACK_AB_MERGE_C R74, R74, R77, RZ ;  /* 0x0000004d4a4a723e */ /* 0x000fe200048070ff */
[----:B------:R-:W-:Y:S02]  /*2d20*/  HADD2.F32 R71, -RZ, R71.H0_H0 ;  /* 0x20000047ff477230 */ /* 0x000fe40000004100 */
[-C--:B------:R-:W-:Y:S01]  /*2d30*/  FMUL.FTZ R56, R6, R75.reuse ;  /* 0x0000004b06387220 */ /* 0x080fe20000410000 */
[----:B------:R-:W-:Y:S01]  /*2d40*/  FMUL.FTZ R75, R7, R75 ;  /* 0x0000004b074b7220 */ /* 0x000fe20000410000 */
[-C--:B------:R-:W-:Y:S01]  /*2d50*/  FFMA.FTZ R57, R12, R72.reuse, -R57 ;  /* 0x000000480c397223 */ /* 0x080fe20000010839 */
[----:B------:R-:W-:Y:S01]  /*2d60*/  FFMA.FTZ R76, R15, R72, R76 ;  /* 0x000000480f4c7223 */ /* 0x000fe2000001004c */
[-C--:B------:R-:W-:Y:S01]  /*2d70*/  FFMA.FTZ R56, R7, R71.reuse, -R56 ;  /* 0x0000004707387223 */ /* 0x080fe20000010838 */
[----:B------:R-:W-:-:S03]  /*2d80*/  FFMA.FTZ R75, R6, R71, R75 ;  /* 0x00000047064b7223 */ /* 0x000fc6000001004b */
[----:B------:R-:W-:Y:S02]  /*2d90*/  F2FP.SATFINITE.E4M3.F32.PACK_AB_MERGE_C R7, R76, R57, R74 ;  /* 0x000000394c07723e */ /* 0x000fe4000480704a */
[----:B------:R-:W-:-:S07]  /*2da0*/  F2FP.SATFINITE.E4M3.F32.PACK_AB_MERGE_C R6, R75, R56, R27 ;  /* 0x000000384b06723e */ /* 0x000fce000480701b */
.L_x_439:
[----:B------:R-:W-:Y:S05]  /*2db0*/  BSYNC B2 ;  /* 0x0000000000027941 */ /* 0x000fea0003800000 */
.L_x_438:
[----:B0-----:R4:W-:Y:S02]  /*2dc0*/  ST.E.128 desc[UR40][R10.64], R4 ;  /* 0x000000040a007985 */ /* 0x0019e4000c101d28 */
.L_x_437:
[----:B------:R-:W-:Y:S05]  /*2dd0*/  BSYNC B1 ;  /* 0x0000000000017941 */ /* 0x000fea0003800000 */
.L_x_436:
[----:B------:R-:W-:-:S13]  /*2de0*/  LOP3.LUT P3, RZ, R83, 0x1, RZ, 0xc0, !PT ;  /* 0x0000000153ff7812 */ /* 0x000fda000786c0ff */
[----:B------:R-:W-:Y:S05]  /*2df0*/  @P3 BRA `(.L_x_435) ;  /* 0x0000001c00143947 */ /* 0x000fea0003800000 */
[----:B----4-:R-:W4:Y:S04]  /*2e00*/  LDL R7, [R1+0x28] ;  /* 0x0000280001077983 */ /* 0x010f280000100800 */
[----:B------:R-:W2:Y:S04]  /*2e10*/  LDL R6, [R1+0x20] ;  /* 0x0000200001067983 */ /* 0x000ea80000100800 */
[----:B------:R-:W5:Y:S01]  /*2e20*/  LDL R12, [R1+0x24] ;  /* 0x00002400010c7983 */ /* 0x000f620000100800 */
[----:B------:R-:W-:Y:S01]  /*2e30*/  IMAD.MOV.U32 R5, RZ, RZ, 0x20 ;  /* 0x00000020ff057424 */ /* 0x000fe200078e00ff */
[----:B---3--:R-:W-:Y:S01]  /*2e40*/  IADD3 R10, P3, R156, R14, RZ ;  /* 0x0000000e9c0a7210 */ /* 0x008fe20007f7e0ff */
[----:B------:R-:W-:Y:S01]  /*2e50*/  IMAD R4, R19, 0x2800, RZ ;  /* 0x0000280013047824 */ /* 0x000fe200078e02ff */
[----:B------:R-:W-:Y:S02]  /*2e60*/  BSSY B1, `(.L_x_440) ;  /* 0x000006f000017945 */ /* 0x000fe40003800000 */
[----:B------:R-:W-:-:S04]  /*2e70*/  SEL R5, R5, 0xffffffe0, !P1 ;  /* 0xffffffe005057807 */ /* 0x000fc80004800000 */
[----:B----4-:R-:W-:-:S04]  /*2e80*/  IADD3 R5, R5, R7, R4 ;  /* 0x0000000705057210 */ /* 0x010fc80007ffe004 */
[----:B------:R-:W-:Y:S01]  /*2e90*/  IADD3 R4, R18, R5, RZ ;  /* 0x0000000512047210 */ /* 0x000fe20007ffe0ff */
[----:B--2---:R-:W-:Y:S01]  /*2ea0*/  IMAD.X R11, R69, 0x1, R6, P3 ;  /* 0x00000001450b7824 */ /* 0x004fe200018e0606 */
[----:B-----5:R-:W-:-:S04]  /*2eb0*/  ISETP.GE.AND P3, PT, R12, R73, PT ;  /* 0x000000490c00720c */ /* 0x020fc80003f66270 */
[----:B------:R-:W2:Y:S09]  /*2ec0*/  LDS.128 R4, [R4+0xe000] ;  /* 0x00e0000004047984 */ /* 0x000eb20000000c00 */
[----:B------:R-:W-:Y:S05]  /*2ed0*/  @P3 BRA `(.L_x_441) ;  /* 0x00000004009c3947 */ /* 0x000fea0003800000 */
[----:B------:R-:W-:Y:S02]  /*2ee0*/  SHF.R.U32.HI R8, RZ, 0x8, R9 ;  /* 0x00000008ff087819 */ /* 0x000fe40000011609 */
[----:B------:R-:W-:Y:S02]  /*2ef0*/  SHF.R.U32.HI R14, RZ, 0x8, R25 ;  /* 0x00000008ff0e7819 */ /* 0x000fe40000011619 */
[----:B------:R-:W-:Y:S02]  /*2f00*/  LOP3.LUT R12, R9, 0xff0000ff, RZ, 0xc0, !PT ;  /* 0xff0000ff090c7812 */ /* 0x000fe400078ec0ff */
[----:B------:R-:W-:Y:S01]  /*2f10*/  SHF.R.U32.HI R24, RZ, 0x10, R9 ;  /* 0x00000010ff187819 */ /* 0x000fe20000011609 */
[----:B------:R-:W-:Y:S01]  /*2f20*/  IMAD.SHL.U32 R9, R8, 0x100, RZ ;  /* 0x0000010008097824 */ /* 0x000fe200078e00ff */
[----:B------:R-:W-:Y:S01]  /*2f30*/  SHF.R.U32.HI R15, RZ, 0x10, R25 ;  /* 0x00000010ff0f7819 */ /* 0x000fe20000011619 */
[----:B------:R-:W-:Y:S01]  /*2f40*/  IMAD.SHL.U32 R14, R14, 0x100, RZ ;  /* 0x000001000e0e7824 */ /* 0x000fe200078e00ff */
[----:B-1----:R-:W-:Y:S01]  /*2f50*/  LOP3.LUT R13, R25, 0xff0000ff, RZ, 0xc0, !PT ;  /* 0xff0000ff190d7812 */ /* 0x002fe200078ec0ff */
[----:B--2---:R-:W-:Y:S01]  /*2f60*/  IMAD.MOV.U32 R8, RZ, RZ, R4 ;  /* 0x000000ffff087224 */ /* 0x004fe200078e0004 */
[----:B------:R-:W-:Y:S01]  /*2f70*/  LOP3.LUT R9, R12, 0xff00, R9, 0xf8, !PT ;  /* 0x0000ff000c097812 */ /* 0x000fe200078ef809 */
[----:B------:R-:W-:Y:S01]  /*2f80*/  IMAD.U32 R15, R15, 0x10000, RZ ;  /* 0x000100000f0f7824 */ /* 0x000fe200078e00ff */
[----:B------:R-:W-:-:S02]  /*2f90*/  LOP3.LUT R14, R13, 0xff00, R14, 0xf8, !PT ;  /* 0x0000ff000d0e7812 */ /* 0x000fc400078ef80e */
[----:B------:R-:W-:Y:S02]  /*2fa0*/  SHF.L.U32 R12, R24, 0x10, RZ ;  /* 0x00000010180c7819 */ /* 0x000fe400000006ff */
[-C--:B------:R-:W-:Y:S02]  /*2fb0*/  F2FP.F16.E4M3.UNPACK_B R4, R5.reuse ;  /* 0x00000005ff04723e */ /* 0x080fe400020006ff */
[----:B------:R-:W-:Y:S02]  /*2fc0*/  F2FP.F16.E4M3.UNPACK_B R13, R70.H1 ;  /* 0x00000046ff0d723e */ /* 0x000fe400030006ff */
[----:B------:R-:W-:Y:S01]  /*2fd0*/  LOP3.LUT R24, R9, 0xff0000, R12, 0xf8, !PT ;  /* 0x00ff000009187812 */ /* 0x000fe200078ef80c */
[--C-:B------:R-:W-:Y:S01]  /*2fe0*/  HADD2.F32 R9, -RZ, R4.reuse.H1_H1 ;  /* 0x30000004ff097230 */ /* 0x100fe20000004100 */
[----:B------:R-:W-:Y:S01]  /*2ff0*/  LOP3.LUT R27, R14, 0xff0000, R15, 0xf8, !PT ;  /* 0x00ff00000e1b7812 */ /* 0x000fe200078ef80f */
[--C-:B------:R-:W-:Y:S01]  /*3000*/  HADD2.F32 R25, -RZ, R13.reuse.H0_H0 ;  /* 0x2000000dff197230 */ /* 0x100fe20000004100 */
[----:B------:R-:W-:Y:S01]  /*3010*/  F2FP.F16.E4M3.UNPACK_B R14, R68.H1 ;  /* 0x00000044ff0e723e */ /* 0x000fe200030006ff */
[----:B------:R-:W-:Y:S01]  /*3020*/  HADD2.F32 R4, -RZ, R4.H0_H0 ;  /* 0x20000004ff047230 */ /* 0x000fe20000004100 */
[----:B------:R-:W-:Y:S01]  /*3030*/  F2FP.F16.E4M3.UNPACK_B R5, R5.H1 ;  /* 0x00000005ff05723e */ /* 0x000fe200030006ff */
[----:B------:R-:W-:-:S02]  /*3040*/  HADD2.F32 R26, -RZ, R13.H1_H1 ;  /* 0x3000000dff1a7230 */ /* 0x000fc40000004100 */
[CC--:B------:R-:W-:Y:S01]  /*3050*/  FMUL.FTZ R57, R9.reuse, R25.reuse ;  /* 0x0000001909397220 */ /* 0x0c0fe20000410000 */
[--C-:B------:R-:W-:Y:S02]  /*3060*/  HADD2.F32 R15, -RZ, R14.reuse.H0_H0 ;  /* 0x2000000eff0f7230 */ /* 0x100fe40000004100 */
[----:B------:R-:W-:Y:S01]  /*3070*/  FMUL.FTZ R56, R4, R25 ;  /* 0x0000001904387220 */ /* 0x000fe20000410000 */
[--C-:B------:R-:W-:Y:S01]  /*3080*/  HADD2.F32 R13, -RZ, R5.reuse.H1_H1 ;  /* 0x30000005ff0d7230 */ /* 0x100fe20000004100 */
[----:B------:R-:W-:Y:S01]  /*3090*/  F2FP.F16.E4M3.UNPACK_B R70, R70 ;  /* 0x00000046ff46723e */ /* 0x000fe200020006ff */
[----:B------:R-:W-:Y:S02]  /*30a0*/  HADD2.F32 R12, -RZ, R5.H0_H0 ;  /* 0x20000005ff0c7230 */ /* 0x000fe40000004100 */
[-C--:B------:R-:W-:Y:S01]  /*30b0*/  FFMA.FTZ R5, R9, R15.reuse, R56 ;  /* 0x0000000f09057223 */ /* 0x080fe20000010038 */
[----:B------:R-:W-:Y:S02]  /*30c0*/  HADD2.F32 R14, -RZ, R14.H1_H1 ;  /* 0x3000000eff0e7230 */ /* 0x000fe40000004100 */
[C---:B------:R-:W-:Y:S01]  /*30d0*/  FMUL.FTZ R25, R13.reuse, R26 ;  /* 0x0000001a0d197220 */ /* 0x040fe20000410000 */
[----:B------:R-:W-:Y:S01]  /*30e0*/  F2FP.F16.E4M3.UNPACK_B R9, R8.H1 ;  /* 0x00000008ff09723e */ /* 0x000fe200030006ff */
[----:B------:R-:W-:Y:S01]  /*30f0*/  FMUL.FTZ R26, R12, R26 ;  /* 0x0000001a0c1a7220 */ /* 0x000fe20000410000 */
[----:B------:R-:W-:Y:S01]  /*3100*/  FFMA.FTZ R4, R4, R15, -R57 ;  /* 0x0000000f04047223 */ /* 0x000fe20000010839 */
[----:B------:R-:W-:Y:S01]  /*3110*/  FFMA.FTZ R69, R12, R14, -R25 ;  /* 0x0000000e0c457223 */ /* 0x000fe20000010819 */
[----:B------:R-:W-:Y:S01]  /*3120*/  F2FP.F16.E4M3.UNPACK_B R8, R8 ;  /* 0x00000008ff08723e */ /* 0x000fe200020006ff */
[----:B------:R-:W-:Y:S01]  /*3130*/  FFMA.FTZ R72, R13, R14, R26 ;  /* 0x0000000e0d487223 */ /* 0x000fe2000001001a */
[----:B------:R-:W-:Y:S01]  /*3140*/  F2FP.F16.E4M3.UNPACK_B R68, R68 ;  /* 0x00000044ff44723e */ /* 0x000fe200020006ff */
[----:B------:R-:W-:-:S02]  /*3150*/  HADD2.F32 R15, -RZ, R70.H1_H1 ;  /* 0x30000046ff0f7230 */ /* 0x000fc40000004100 */
[--C-:B------:R-:W-:Y:S01]  /*3160*/  HADD2.F32 R12, -RZ, R9.reuse.H0_H0 ;  /* 0x20000009ff0c7230 */ /* 0x100fe20000004100 */
[----:B------:R-:W-:Y:S01]  /*3170*/  F2FP.SATFINITE.E4M3.F32.PACK_AB_MERGE_C R72, R72, R69, RZ ;  /* 0x000000454848723e */ /* 0x000fe200048070ff */
[----:B------:R-:W-:Y:S02]  /*3180*/  HADD2.F32 R13, -RZ, R9.H1_H1 ;  /* 0x30000009ff0d7230 */ /* 0x000fe40000004100 */
[----:B------:R-:W-:Y:S02]  /*3190*/  HADD2.F32 R9, -RZ, R8.H0_H0 ;  /* 0x20000008ff097230 */ /* 0x000fe40000004100 */
[-C--:B------:R-:W-:Y:S01]  /*31a0*/  FMUL.FTZ R56, R12, R15.reuse ;  /* 0x0000000f0c387220 */ /* 0x080fe20000410000 */
[----:B------:R-:W-:Y:S02]  /*31b0*/  HADD2.F32 R14, -RZ, R68.H1_H1 ;  /* 0x30000044ff0e7230 */ /* 0x000fe40000004100 */
[----:B------:R-:W-:Y:S01]  /*31c0*/  FMUL.FTZ R25, R13, R15 ;  /* 0x0000000f0d197220 */ /* 0x000fe20000410000 */
[----:B------:R-:W-:Y:S01]  /*31d0*/  HADD2.F32 R70, -RZ, R70.H0_H0 ;  /* 0x20000046ff467230 */ /* 0x000fe20000004100 */
[----:B------:R-:W-:Y:S01]  /*31e0*/  F2FP.SATFINITE.E4M3.F32.PACK_AB_MERGE_C R5, R5, R4, R72 ;  /* 0x000000040505723e */ /* 0x000fe20004807048 */
[----:B------:R-:W-:-:S02]  /*31f0*/  HADD2.F32 R8, -RZ, R8.H1_H1 ;  /* 0x30000008ff087230 */ /* 0x000fc40000004100 */
[-C--:B------:R-:W-:Y:S01]  /*3200*/  FFMA.FTZ R25, R12, R14.reuse, -R25 ;  /* 0x0000000e0c197223 */ /* 0x080fe20000010819 */
[----:B------:R-:W-:Y:S02]  /*3210*/  HADD2.F32 R68, -RZ, R68.H0_H0 ;  /* 0x20000044ff447230 */ /* 0x000fe40000004100 */
[----:B------:R-:W-:Y:S01]  /*3220*/  FFMA.FTZ R56, R13, R14, R56 ;  /* 0x0000000e0d387223 */ /* 0x000fe20000010038 */
[CC--:B------:R-:W-:Y:S01]  /*3230*/  FMUL.FTZ R15, R9.reuse, R70.reuse ;  /* 0x00000046090f7220 */ /* 0x0c0fe20000410000 */
[----:B------:R-:W-:Y:S01]  /*3240*/  FMUL.FTZ R26, R8, R70 ;  /* 0x00000046081a7220 */ /* 0x000fe20000410000 */
[----:B------:R-:W-:Y:S02]  /*3250*/  F2FP.F16.E4M3.UNPACK_B R14, R24.H1 ;  /* 0x00000018ff0e723e */ /* 0x000fe400030006ff */
[----:B------:R-:W-:Y:S01]  /*3260*/  F2FP.SATFINITE.E4M3.F32.PACK_AB_MERGE_C R71, R56, R25, RZ ;  /* 0x000000193847723e */ /* 0x000fe200048070ff */
[-C--:B------:R-:W-:Y:S01]  /*3270*/  FFMA.FTZ R57, R9, R68.reuse, -R26 ;  /* 0x0000004409397223 */ /* 0x080fe2000001081a */
[----:B------:R-:W-:Y:S01]  /*3280*/  F2FP.F16.E4M3.UNPACK_B R9, R7.H1 ;  /* 0x00000007ff09723e */ /* 0x000fe200030006ff */
[----:B------:R-:W-:Y:S01]  /*3290*/  FFMA.FTZ R68, R8, R68, R15 ;  /* 0x0000004408447223 */ /* 0x000fe2000001000f */
[-C--:B------:R-:W-:Y:S01]  /*32a0*/  F2FP.F16.E4M3.UNPACK_B R25, R27.reuse.H1 ;  /* 0x0000001bff19723e */ /* 0x080fe200030006ff */
[----:B------:R-:W-:Y:S01]  /*32b0*/  HADD2.F32 R15, -RZ, R14.H1_H1 ;  /* 0x3000000eff0f7230 */ /* 0x000fe20000004100 */
[----:B------:R-:W-:Y:S01]  /*32c0*/  F2FP.F16.E4M3.UNPACK_B R8, R6.H1 ;  /* 0x00000006ff08723e */ /* 0x000fe200030006ff */
[----:B------:R-:W-:Y:S01]  /*32d0*/  HADD2.F32 R13, -RZ, R9.H1_H1 ;  /* 0x30000009ff0d7230 */ /* 0x000fe20000004100 */
[----:B------:R-:W-:Y:S01]  /*32e0*/  F2FP.F16.E4M3.UNPACK_B R27, R27 ;  /* 0x0000001bff1b723e */ /* 0x000fe200020006ff */
[----:B------:R-:W-:Y:S01]  /*32f0*/  HADD2.F32 R56, -RZ, R25.H1_H1 ;  /* 0x30000019ff387230 */ /* 0x000fe20000004100 */
[----:B------:R-:W-:Y:S01]  /*3300*/  F2FP.F16.E4M3.UNPACK_B R24, R24 ;  /* 0x00000018ff18723e */ /* 0x000fe200020006ff */
[----:B------:R-:W-:Y:S01]  /*3310*/  HADD2.F32 R12, -RZ, R9.H0_H0 ;  /* 0x20000009ff0c7230 */ /* 0x000fe20000004100 */
[----:B------:R-:W-:Y:S01]  /*3320*/  F2FP.F16.E4M3.UNPACK_B R7, R7 ;  /* 0x00000007ff07723e */ /* 0x000fe200020006ff */
[----:B------:R-:W-:-:S02]  /*3330*/  HADD2.F32 R9, -RZ, R8.H1_H1 ;  /* 0x30000008ff097230 */ /* 0x000fc40000004100 */
[-C--:B------:R-:W-:Y:S01]  /*3340*/  FMUL.FTZ R69, R13, R56.reuse ;  /* 0x000000380d457220 */ /* 0x080fe20000410000 */
[--C-:B------:R-:W-:Y:S02]  /*3350*/  HADD2.F32 R26, -RZ, R27.reuse.H1_H1 ;  /* 0x3000001bff1a7230 */ /* 0x100fe40000004100 */
[C---:B------:R-:W-:Y:S01]  /*3360*/  FMUL.FTZ R56, R12.reuse, R56 ;  /* 0x000000380c387220 */ /* 0x040fe20000410000 */
[----:B------:R-:W-:Y:S02]  /*3370*/  HADD2.F32 R8, -RZ, R8.H0_H0 ;  /* 0x20000008ff087230 */ /* 0x000fe40000004100 */
[----:B------:R-:W-:Y:S01]  /*3380*/  FFMA.FTZ R70, R12, R15, -R69 ;  /* 0x0000000f0c467223 */ /* 0x000fe20000010845 */
[----:B------:R-:W-:Y:S02]  /*3390*/  HADD2.F32 R12, -RZ, R24.H1_H1 ;  /* 0x30000018ff0c7230 */ /* 0x000fe40000004100 */
[----:B------:R-:W-:Y:S01]  /*33a0*/  FMUL.FTZ R69, R9, R26 ;  /* 0x0000001a09457220 */ /* 0x000fe20000410000 */
[----:B------:R-:W-:Y:S01]  /*33b0*/  F2FP.F16.E4M3.UNPACK_B R6, R6 ;  /* 0x00000006ff06723e */ /* 0x000fe200020006ff */
[----:B------:R-:W-:Y:S01]  /*33c0*/  FMUL.FTZ R26, R8, R26 ;  /* 0x0000001a081a7220 */ /* 0x000fe20000410000 */
[----:B------:R-:W-:-:S02]  /*33d0*/  HADD2.F32 R27, -RZ, R27.H0_H0 ;  /* 0x2000001bff1b7230 */ /* 0x000fc40000004100 */
[-C--:B------:R-:W-:Y:S01]  /*33e0*/  FFMA.FTZ R69, R8, R12.reuse, -R69 ;  /* 0x0000000c08457223 */ /* 0x080fe20000010845 */
[--C-:B------:R-:W-:Y:S02]  /*33f0*/  HADD2.F32 R8, -RZ, R7.reuse.H0_H0 ;  /* 0x20000007ff087230 */ /* 0x100fe40000004100 */
[----:B------:R-:W-:Y:S01]  /*3400*/  FFMA.FTZ R26, R9, R12, R26 ;  /* 0x0000000c091a7223 */ /* 0x000fe2000001001a */
[----:B------:R-:W-:Y:S02]  /*3410*/  HADD2.F32 R9, -RZ, R7.H1_H1 ;  /* 0x30000007ff097230 */ /* 0x000fe40000004100 */
[----:B------:R-:W-:Y:S01]  /*3420*/  FFMA.FTZ R15, R13, R15, R56 ;  /* 0x0000000f0d0f7223 */ /* 0x000fe20000010038 */
[--C-:B------:R-:W-:Y:S01]  /*3430*/  HADD2.F32 R7, -RZ, R6.reuse.H0_H0 ;  /* 0x20000006ff077230 */ /* 0x100fe20000004100 */
[----:B------:R-:W-:Y:S01]  /*3440*/  F2FP.SATFINITE.E4M3.F32.PACK_AB_MERGE_C R4, R68, R57, R71 ;  /* 0x000000394404723e */ /* 0x000fe20004807047 */
[----:B------:R-:W-:Y:S01]  /*3450*/  HADD2.F32 R6, -RZ, R6.H1_H1 ;  /* 0x30000006ff067230 */ /* 0x000fe20000004100 */
[----:B------:R-:W-:Y:S01]  /*3460*/  F2FP.SATFINITE.E4M3.F32.PACK_AB_MERGE_C R26, R26, R69, RZ ;  /* 0x000000451a1a723e */ /* 0x000fe200048070ff */
[----:B------:R-:W-:Y:S01]  /*3470*/  HADD2.F32 R25, -RZ, R25.H0_H0 ;  /* 0x20000019ff197230 */ /* 0x000fe20000004100 */
[----:B------:R-:W-:Y:S01]  /*3480*/  F2FP.SATFINITE.E4M3.F32.PACK_AB_MERGE_C R15, R15, R70, RZ ;  /* 0x000000460f0f723e */ /* 0x000fe200048070ff */
[----:B------:R-:W-:-:S02]  /*3490*/  HADD2.F32 R14, -RZ, R14.H0_H0 ;  /* 0x2000000eff0e7230 */ /* 0x000fc40000004100 */
[----:B------:R-:W-:Y:S01]  /*34a0*/  FMUL.FTZ R12, R6, R27 ;  /* 0x0000001b060c7220 */ /* 0x000fe20000410000 */
[----:B------:R-:W-:Y:S02]  /*34b0*/  HADD2.F32 R24, -RZ, R24.H0_H0 ;  /* 0x20000018ff187230 */ /* 0x000fe40000004100 */
[-C--:B------:R-:W-:Y:S01]  /*34c0*/  FMUL.FTZ R13, R9, R25.reuse ;  /* 0x00000019090d7220 */ /* 0x080fe20000410000 */
[C---:B------:R-:W-:Y:S01]  /*34d0*/  FMUL.FTZ R56, R8.reuse, R25 ;  /* 0x0000001908387220 */ /* 0x040fe20000410000 */
[----:B------:R-:W-:Y:S02]  /*34e0*/  FMUL.FTZ R27, R7, R27 ;  /* 0x0000001b071b7220 */ /* 0x000fe40000410000 */
[-C--:B------:R-:W-:Y:S01]  /*34f0*/  FFMA.FTZ R13, R8, R14.reuse, -R13 ;  /* 0x0000000e080d7223 */ /* 0x080fe2000001080d */
[----:B------:R-:W-:Y:S01]  /*3500*/  FFMA.FTZ R56, R9, R14, R56 ;  /* 0x0000000e09387223 */ /* 0x000fe20000010038 */
[-C--:B------:R-:W-:Y:S01]  /*3510*/  FFMA.FTZ R12, R7, R24.reuse, -R12 ;  /* 0x00000018070c7223 */ /* 0x080fe2000001080c */
[----:B------:R-:W-:-:S03]  /*3520*/  FFMA.FTZ R27, R6, R24, R27 ;  /* 0x00000018061b7223 */ /* 0x000fc6000001001b */
[----:B------:R-:W-:Y:S02]  /*3530*/  F2FP.SATFINITE.E4M3.F32.PACK_AB_MERGE_C R7, R56, R13, R15 ;  /* 0x0000000d3807723e */ /* 0x000fe4000480700f */
[----:B------:R-:W-:-:S07]  /*3540*/  F2FP.SATFINITE.E4M3.F32.PACK_AB_MERGE_C R6, R27, R12, R26 ;  /* 0x0000000c1b06723e */ /* 0x000fce000480701a */
.L_x_441:
[----:B------:R-:W-:Y:S05]  /*3550*/  BSYNC B1 ;  /* 0x0000000000017941 */ /* 0x000fea0003800000 */
.L_x_440:
[----:B--2---:R2:W-:Y:S01]  /*3560*/  ST.E.128 desc[UR40][R10.64], R4 ;  /* 0x000000040a007985 */ /* 0x0045e2000c101d28 */
[----:B------:R-:W-:Y:S05]  /*3570*/  BRA `(.L_x_435) ;  /* 0x0000001400347947 */ /* 0x000fea0003800000 */
.L_x_428:
[----:B------:R-:W0:Y:S01]  /*3580*/  S2R R8, SR_TID.X ;  /* 0x0000000000087919 */ /* 0x000e220000002100 */
[----:B------:R-:W-:Y:S01]  /*3590*/  IMAD R65, R2, -0xa0, R31 ;  /* 0xffffff6002417824 */ /* 0x000fe200078e021f */
[----:B------:R-:W2:Y:S04]  /*35a0*/  LDL R14, [R1+0x18] ;  /* 0x00001800010e7983 */ /* 0x000ea80000100800 */
[----:B------:R-:W-:Y:S01]  /*35b0*/  VIMNMX R65, R65, 0xa0, PT ;  /* 0x000000a041417848 */ /* 0x000fe20003fe0100 */
[----:B0-----:R-:W-:-:S05]  /*35c0*/  VIADD R8, R8, 0xffffff80 ;  /* 0xffffff8008087836 */ /* 0x001fca0000000000 */
[----:B------:R-:W-:-:S04]  /*35d0*/  LEA.HI R8, R8, R8, RZ, 0x1 ;  /* 0x0000000808087211 */ /* 0x000fc800078f08ff */
[----:B------:R-:W-:-:S04]  /*35e0*/  SHF.R.S32.HI R8, RZ, 0x1, R8 ;  /* 0x00000001ff087819 */ /* 0x000fc80000011408 */
[----:B------:R-:W-:-:S04]  /*35f0*/  ISETP.GE.AND P3, PT, R8, R65, PT ;  /* 0x000000410800720c */ /* 0x000fc80003f66270 */
[----:B------:R-:W-:-:S13]  /*3600*/  ISETP.GE.OR P4, PT, R16, R73, P3 ;  /* 0x000000491000720c */ /* 0x000fda0001f86670 */
[----:B------:R-:W0:Y:S02]  /*3610*/  @!P4 LDC.64 R8, c[0x0][0x3e8] ;  /* 0x0000fa00ff08cb82 */ /* 0x000e240000000a00 */
[----:B0-----:R-:W-:-:S04]  /*3620*/  @!P4 IADD3 R8, P5, P6, R32, R8, R6 ;  /* 0x000000082008c210 */ /* 0x001fc80007ebe006 */
[----:B------:R-:W-:Y:S02]  /*3630*/  @!P4 IADD3.X R9, R51, R9, R10, P5, P6 ;  /* 0x000000093309c210 */ /* 0x000fe40002fec40a */
[----:B------:R-:W0:Y:S01]  /*3640*/  @!P4 LDC.64 R10, c[0x0][0x400] ;  /* 0x00010000ff0acb82 */ /* 0x000e220000000a00 */
[----:B------:R-:W-:Y:S02]  /*3650*/  CS2R R6, SRZ ;  /* 0x0000000000067805 */ /* 0x000fe4000001ff00 */
[----:B------:R-:W-:Y:S02]  /*3660*/  CS2R R26, SRZ ;  /* 0x00000000001a7805 */ /* 0x000fe4000001ff00 */
[----:B------:R-:W-:Y:S02]  /*3670*/  CS2R R24, SRZ ;  /* 0x0000000000187805 */ /* 0x000fe4000001ff00 */
[----:B0-----:R-:W-:Y:S02]  /*3680*/  @!P4 IADD3 R10, P5, P6, R38, R10, R4 ;  /* 0x0000000a260ac210 */ /* 0x001fe40007ebe004 */
[----:B------:R-:W-:-:S02]  /*3690*/  CS2R R4, SRZ ;  /* 0x0000000000047805 */ /* 0x000fc4000001ff00 */
[----:B------:R-:W-:-:S04]  /*36a0*/  @!P4 IADD3.X R11, R53, R11, R12, P5, P6 ;  /* 0x0000000b350bc210 */ /* 0x000fc80002fec40c */
[----:B------:R-:W3:Y:S04]  /*36b0*/  @!P4 LDG.E.128 R4, desc[UR40][R8.64] ;  /* 0x000000280804c981 */ /* 0x000ee8000c1e1d00 */
[----:B------:R-:W4:Y:S01]  /*36c0*/  @!P4 LDG.E.128 R24, desc[UR40][R10.64] ;  /* 0x000000280a18c981 */ /* 0x000f22000c1e1d00 */
[----:B------:R-:W-:Y:S02]  /*36d0*/  ISETP.GE.AND P5, PT, R16, R73, PT ;  /* 0x000000491000720c */ /* 0x000fe40003fa6270 */
[----:B--2---:R-:W-:Y:S01]  /*36e0*/  ISETP.NE.AND P4, PT, R14, 0x3, PT ;  /* 0x000000030e00780c */ /* 0x004fe20003f85270 */
[----:B---3--:R-:W-:Y:S02]  /*36f0*/  IMAD.MOV.U32 R72, RZ, RZ, R6 ;  /* 0x000000ffff487224 */ /* 0x008fe400078e0006 */
[----:B------:R-:W-:Y:S01]  /*3700*/  IMAD.MOV.U32 R73, RZ, RZ, R4 ;  /* 0x000000ffff497224 */ /* 0x000fe200078e0004 */
[----:B----4-:R-:W-:Y:S01]  /*3710*/  MOV R70, R26 ;  /* 0x0000001a00467202 */ /* 0x010fe20000000f00 */
[----:B------:R-:W-:-:S08]  /*3720*/  IMAD.MOV.U32 R75, RZ, RZ, R24 ;  /* 0x000000ffff4b7224 */ /* 0x000fd000078e0018 */
[----:B------:R-:W-:Y:S05]  /*3730*/  @!P4 BRA `(.L_x_442) ;  /* 0x000000000004c947 */ /* 0x000fea0003800000 */
[----:B------:R-:W-:Y:S01]  /*3740*/  BPT.TRAP 0x1 ;  /* 0x000000040000795c */ /* 0x000fe20000300000 */
.L_x_442:
[----:B------:R-:W-:Y:S01]  /*3750*/  IMAD R66, R19, 0x8, R18 ;  /* 0x0000000813427824 */ /* 0x000fe200078e0212 */
[----:B------:R-:W-:Y:S01]  /*3760*/  SHF.L.U32 R67, R157, 0x1f, RZ ;  /* 0x0000001f9d437819 */ /* 0x000fe200000006ff */
[----:B------:R-:W-:Y:S03]  /*3770*/  BSSY B1, `(.L_x_443) ;  /* 0x0000003000017945 */ /* 0x000fe60003800000 */
[----:B------:R-:W0:Y:S02]  /*3780*/  SYNCS.PHASECHK.TRANS64.TRYWAIT P6, [R66+URZ+0x13290], R67 ;  /* 0x01329043420075a7 */ /* 0x000e2400080c017f */
[----:B0-----:R-:W-:Y:S05]  /*3790*/  @!P6 BRA `(.L_x_444) ;  /* 0x00000144001ce947 */ /* 0x001fea0003800000 */
.L_x_659:
[----:B------:R-:W-:Y:S05]  /*37a0*/  BSYNC B1 ;  /* 0x0000000000017941 */ /* 0x000fea0003800000 */
.L_x_443:
[----:B------:R-:W-:-:S03]  /*37b0*/  UMOV UR4, 0xffffffff ;  /* 0xffffffff00047882 */ /* 0x000fc60000000000 */
[----:B------:R-:W-:Y:S05]  /*37c0*/  BRA.DIV UR4, `(.L_x_445) ;  /* 0x0000014604247947 */ /* 0x000fea000b800000 */
[----:B------:R1:W2:Y:S04]  /*37d0*/  SHFL.IDX PT, R69, R13, RZ, 0x1e1f ;  /* 0x001e1fff0d457589 */ /* 0x0002a800000e0000 */
[----:B------:R-:W3:Y:S02]  /*37e0*/  SHFL.IDX PT, R71, R71, RZ, 0x1e1f ;  /* 0x001e1fff47477589 */ /* 0x000ee400000e0000 */
.L_x_663:
[----:B------:R-:W4:Y:S02]  /*37f0*/  LDC R68, c[0x0][0x2f4] ;  /* 0x0000bd00ff447b82 */ /* 0x000f240000000800 */
[----:B----4-:R-:W-:-:S13]  /*3800*/  ISETP.GE.OR P3, PT, R16, R68, P3 ;  /* 0x000000441000720c */ /* 0x010fda0001f66670 */
[----:B------:R-:W-:Y:S05]  /*3810*/  @P3 BRA `(.L_x_435) ;  /* 0x00000010008c3947 */ /* 0x000fea0003800000 */
[----:B------:R-:W4:Y:S04]  /*3820*/  LDL R12, [R1+0x34] ;  /* 0x00003400010c7983 */ /* 0x000f280000100800 */
[----:B------:R-:W5:Y:S04]  /*3830*/  LDL R11, [R1+0x38] ;  /* 0x00003800010b7983 */ /* 0x000f680000100800 */
[----:B------:R-:W5:Y:S01]  /*3840*/  LDL R10, [R1+0x3c] ;  /* 0x00003c00010a7983 */ /* 0x000f620000100800 */
[----:B------:R-:W-:Y:S01]  /*3850*/  IMAD.IADD R8, R68, 0x1, -R47 ;  /* 0x0000000144087824 */ /* 0x000fe200078e0a2f */
[----:B---3--:R-:W-:Y:S01]  /*3860*/  IADD3 R56, P3, R54, R71, RZ ;  /* 0x0000004736387210 */ /* 0x008fe20007f7e0ff */
[----:B------:R-:W-:Y:S03]  /*3870*/  BSSY B1, `(.L_x_446) ;  /* 0x00000e0000017945 */ /* 0x000fe60003800000 */
[----:B------:R-:W-:-:S02]  /*3880*/  SEL R8, R47, R8, !P0 ;  /* 0x000000082f087207 */ /* 0x000fc40004000000 */
[----:B--2---:R-:W-:Y:S02]  /*3890*/  LEA.HI.X.SX32 R57, R54, R69, 0x1, P3 ;  /* 0x0000004536397211 */ /* 0x004fe400018f0eff */
[----:B------:R-:W-:-:S04]  /*38a0*/  SHF.R.S32.HI R9, RZ, 0x1f, R8 ;  /* 0x0000001fff097819 */ /* 0x000fc80000011408 */
[----:B------:R-:W-:-:S04]  /*38b0*/  LEA.HI R9, R9, R8, RZ, 0x5 ;  /* 0x0000000809097211 */ /* 0x000fc800078f28ff */
[----:B------:R-:W-:Y:S01]  /*38c0*/  SHF.R.S32.HI R8, RZ, 0x5, R9 ;  /* 0x00000005ff087819 */ /* 0x000fe20000011409 */
[----:B------:R-:W-:-:S03]  /*38d0*/  IMAD R9, R19, 0x2800, R58 ;  /* 0x0000280013097824 */ /* 0x000fc600078e023a */
[----:B------:R-:W-:Y:S01]  /*38e0*/  LEA.HI.SX32 R8, R3, R8, 0x1c ;  /* 0x0000000803087211 */ /* 0x000fe200078fe2ff */
[----:B------:R-:W-:-:S04]  /*38f0*/  IMAD.IADD R9, R18, 0x1, R9 ;  /* 0x0000000112097824 */ /* 0x000fc800078e0209 */
[----:B------:R-:W-:-:S05]  /*3900*/  IMAD.SHL.U32 R74, R8, 0x10, RZ ;  /* 0x00000010084a7824 */ /* 0x000fca00078e00ff */
[----:B----4-:R-:W-:-:S04]  /*3910*/  LOP3.LUT R8, R12, 0x30, R74, 0xf8, !PT ;  /* 0x000000300c087812 */ /* 0x010fc800078ef84a */
[----:B-----5:R-:W-:-:S04]  /*3920*/  LOP3.LUT R8, R8, R11, RZ, 0x3c, !PT ;  /* 0x0000000b08087212 */ /* 0x020fc800078e3cff */
[----:B------:R-:W-:-:S05]  /*3930*/  IADD3 R8, R10, R8, RZ ;  /* 0x000000080a087210 */ /* 0x000fca0007ffe0ff */
[----:B------:R-:W-:-:S04]  /*3940*/  IMAD R11, R19, 0x2800, R8 ;  /* 0x00002800130b7824 */ /* 0x000fc800078e0208 */
[----:B------:R-:W-:Y:S02]  /*3950*/  IMAD.IADD R12, R18, 0x1, R11 ;  /* 0x00000001120c7824 */ /* 0x000fe400078e020b */
[----:B------:R-:W2:Y:S04]  /*3960*/  LDS.128 R8, [R9+0xe000] ;  /* 0x00e0000009087984 */ /* 0x000ea80000000c00 */
[----:B-1----:R-:W1:Y:S01]  /*3970*/  LDS.128 R12, [R12+0xe000] ;  /* 0x00e000000c0c7984 */ /* 0x002e620000000c00 */
[----:B------:R-:W-:Y:S05]  /*3980*/  @P5 BRA `(.L_x_447) ;  /* 0x0000000c00385947 */ /* 0x000fea0003800000 */
[--C-:B------:R-:W-:Y:S01]  /*3990*/  SHF.R.U32.HI R84, RZ, 0x8, R5.reuse ;  /* 0x00000008ff547819 */ /* 0x100fe20000011605 */
[----:B--2---:R-:W-:Y:S01]  /*39a0*/  IMAD.MOV.U32 R24, RZ, RZ, R8 ;  /* 0x000000ffff187224 */ /* 0x004fe200078e0008 */
[----:B------:R-:W-:Y:S02]  /*39b0*/  LOP3.LUT R4, R5, 0xff0000ff, RZ, 0xc0, !PT ;  /* 0xff0000ff05047812 */ /* 0x000fe400078ec0ff */
[----:B------:R-:W-:Y:S02]  /*39c0*/  SHF.R.U32.HI R83, RZ, 0x10, R5 ;  /* 0x00000010ff537819 */ /* 0x000fe40000011605 */
[----:B------:R-:W-:Y:S02]  /*39d0*/  SHF.R.U32.HI R80, RZ, 0x8, R7 ;  /* 0x00000008ff507819 */ /* 0x000fe40000011607 */
[----:B------:R-:W-:Y:S02]  /*39e0*/  SHF.L.U32 R5, R84, 0x8, RZ ;  /* 0x0000000854057819 */ /* 0x000fe400000006ff */
[----:B------:R-:W-:-:S02]  /*39f0*/  SHF.R.U32.HI R78, RZ, 0x8, R25 ;  /* 0x00000008ff4e7819 */ /* 0x000fc40000011619 */
[----:B------:R-:W-:Y:S02]  /*3a00*/  LOP3.LUT R6, R7, 0xff0000ff, RZ, 0xc0, !PT ;  /* 0xff0000ff07067812 */ /* 0x000fe400078ec0ff */
[----:B------:R-:W-:Y:S01]  /*3a10*/  SHF.R.U32.HI R79, RZ, 0x10, R7 ;  /* 0x00000010ff4f7819 */ /* 0x000fe20000011607 */
[----:B------:R-:W-:Y:S01]  /*3a20*/  IMAD.SHL.U32 R7, R80, 0x100, RZ ;  /* 0x0000010050077824 */ /* 0x000fe200078e00ff */
[----:B------:R-:W-:Y:S01]  /*3a30*/  LOP3.LUT R4, R4, 0xff00, R5, 0xf8, !PT ;  /* 0x0000ff0004047812 */ /* 0x000fe200078ef805 */
[----:B------:R-:W-:Y:S01]  /*3a40*/  IMAD.U32 R5, R83, 0x10000, RZ ;  /* 0x0001000053057824 */ /* 0x000fe200078e00ff */
[--C-:B------:R-:W-:Y:S02]  /*3a50*/  SHF.R.U32.HI R77, RZ, 0x8, R27.reuse ;  /* 0x00000008ff4d7819 */ /* 0x100fe4000001161b */
[----:B------:R-:W-:Y:S02]  /*3a60*/  LOP3.LUT R76, R27, 0xff0000ff, RZ, 0xc0, !PT ;  /* 0xff0000ff1b4c7812 */ /* 0x000fe400078ec0ff */
[----:B------:R-:W-:Y:S01]  /*3a70*/  SHF.R.U32.HI R81, RZ, 0x10, R27 ;  /* 0x00000010ff517819 */ /* 0x000fe2000001161b */
[----:B------:R-:W-:Y:S01]  /*3a80*/  IMAD.SHL.U32 R27, R78, 0x100, RZ ;  /* 0x000001004e1b7824 */ /* 0x000fe200078e00ff */
[----:B------:R-:W-:Y:S01]  /*3a90*/  LOP3.LUT R26, R25, 0xff0000ff, RZ, 0xc0, !PT ;  /* 0xff0000ff191a7812 */ /* 0x000fe200078ec0ff */
[----:B------:R-:W-:Y:S01]  /*3aa0*/  IMAD.SHL.U32 R77, R77, 0x100, RZ ;  /* 0x000001004d4d7824 */ /* 0x000fe200078e00ff */
[----:B------:R-:W-:Y:S01]  /*3ab0*/  SHF.R.U32.HI R82, RZ, 0x10, R25 ;  /* 0x00000010ff527819 */ /* 0x000fe20000011619 */
[----:B-1----:R-:W-:Y:S01]  /*3ac0*/  IMAD.MOV.U32 R25, RZ, RZ, R12 ;  /* 0x000000ffff197224 */ /* 0x002fe200078e000c */
[----:B------:R-:W-:Y:S01]  /*3ad0*/  LOP3.LUT R7, R6, 0xff00, R7, 0xf8, !PT ;  /* 0x0000ff0006077812 */ /* 0x000fe200078ef807 */
[----:B------:R-:W-:Y:S01]  /*3ae0*/  IMAD.U32 R81, R81, 0x10000, RZ ;  /* 0x0001000051517824 */ /* 0x000fe200078e00ff */
[----:B------:R-:W-:-:S02]  /*3af0*/  LOP3.LUT R6, R4, 0xff0000, R5, 0xf8, !PT ;  /* 0x00ff000004067812 */ /* 0x000fc400078ef805 */
[----:B------:R-:W-:Y:S02]  /*3b00*/  LOP3.LUT R78, R26, 0xff00, R27, 0xf8, !PT ;  /* 0x0000ff001a4e7812 */ /* 0x000fe400078ef81b */
[----:B------:R-:W-:Y:S02]  /*3b10*/  SHF.L.U32 R4, R79, 0x10, RZ ;  /* 0x000000104f047819 */ /* 0x000fe400000006ff */
[----:B------:R-:W-:Y:S02]  /*3b20*/  F2FP.F16.E4M3.UNPACK_B R79, R75.H1 ;  /* 0x0000004bff4f723e */ /* 0x000fe400030006ff */
[----:B------:R-:W-:Y:S02]  /*3b30*/  F2FP.F16.E4M3.UNPACK_B R27, R25.H1 ;  /* 0x00000019ff1b723e */ /* 0x000fe400030006ff */
[----:B------:R-:W-:Y:S01]  /*3b40*/  F2FP.F16.E4M3.UNPACK_B R26, R24.H1 ;  /* 0x00000018ff1a723e */ /* 0x000fe200030006ff */
[----:B------:R-:W-:Y:S01]  /*3b50*/  HADD2.F32 R5, -RZ, R79.H0_H0 ;  /* 0x2000004fff057230 */ /* 0x000fe20000004100 */
[----:B------:R-:W-:Y:S01]  /*3b60*/  LOP3.LUT R80, R76, 0xff00, R77, 0xf8, !PT ;  /* 0x0000ff004c507812 */ /* 0x000fe200078ef84d */
[----:B------:R-:W-:Y:S01]  /*3b70*/  HADD2.F32 R12, -RZ, R27.H0_H0 ;  /* 0x2000001bff0c7230 */ /* 0x000fe20000004100 */
[----:B------:R-:W-:Y:S01]  /*3b80*/  F2FP.F16.E4M3.UNPACK_B R76, R73.H1 ;  /* 0x00000049ff4c723e */ /* 0x000fe200030006ff */
[----:B------:R-:W-:Y:S01]  /*3b90*/  HADD2.F32 R8, -RZ, R26.H0_H0 ;  /* 0x2000001aff087230 */ /* 0x000fe20000004100 */
[----:B------:R-:W-:Y:S01]  /*3ba0*/  LOP3.LUT R4, R7, 0xff0000, R4, 0xf8, !PT ;  /* 0x00ff000007047812 */ /* 0x000fe200078ef804 */
[----:B------:R-:W-:-:S02]  /*3bb0*/  IMAD.U32 R7, R82, 0x10000, RZ ;  /* 0x0001000052077824 */ /* 0x000fc400078e00ff */
[-C--:B------:R-:W-:Y:S01]  /*3bc0*/  FMUL.FTZ R83, R12, R5.reuse ;  /* 0x000000050c537220 */ /* 0x080fe20000410000 */
[----:B------:R-:W-:Y:S02]  /*3bd0*/  HADD2.F32 R77, -RZ, R76.H0_H0 ;  /* 0x2000004cff4d7230 */ /* 0x000fe40000004100 */
[----:B------:R-:W-:Y:S01]  /*3be0*/  FMUL.FTZ R85, R8, R5 ;  /* 0x0000000508557220 */ /* 0x000fe20000410000 */
[----:B------:R-:W-:Y:S01]  /*3bf0*/  LOP3.LUT R5, R80, 0xff0000, R81, 0xf8, !PT ;  /* 0x00ff000050057812 */ /* 0x000fe200078ef851 */
[----:B------:R-:W-:Y:S01]  /*3c00*/  HADD2.F32 R79, -RZ, R79.H1_H1 ;  /* 0x3000004fff4f7230 */ /* 0x000fe20000004100 */
[----:B------:R-:W-:Y:S01]  /*3c10*/  F2FP.F16.E4M3.UNPACK_B R80, R75 ;  /* 0x0000004bff50723e */ /* 0x000fe200020006ff */
[-C--:B------:R-:W-:Y:S01]  /*3c20*/  FFMA.FTZ R8, R8, R77.reuse, -R83 ;  /* 0x0000004d08087223 */ /* 0x080fe20000010853 */
[----:B------:R-:W-:Y:S01]  /*3c30*/  FFMA.FTZ R12, R12, R77, R85 ;  /* 0x0000004d0c0c7223 */ /* 0x000fe20000010055 */
[----:B------:R-:W-:Y:S01]  /*3c40*/  F2FP.F16.E4M3.UNPACK_B R77, R73 ;  /* 0x00000049ff4d723e */ /* 0x000fe200020006ff */
[----:B------:R-:W-:Y:S01]  /*3c50*/  HADD2.F32 R26, -RZ, R26.H1_H1 ;  /* 0x3000001aff1a7230 */ /* 0x000fe20000004100 */
[----:B------:R-:W-:Y:S01]  /*3c60*/  F2FP.F16.E4M3.UNPACK_B R75, R25 ;  /* 0x00000019ff4b723e */ /* 0x000fe200020006ff */
[----:B------:R-:W-:Y:S01]  /*3c70*/  HADD2.F32 R27, -RZ, R27.H1_H1 ;  /* 0x3000001bff1b7230 */ /* 0x000fe20000004100 */
[----:B------:R-:W-:Y:S01]  /*3c80*/  F2FP.F16.E4M3.UNPACK_B R73, R24 ;  /* 0x00000018ff49723e */ /* 0x000fe200020006ff */
[----:B------:R-:W-:Y:S01]  /*3c90*/  HADD2.F32 R81, -RZ, R80.H0_H0 ;  /* 0x20000050ff517230 */ /* 0x000fe20000004100 */
[----:B------:R-:W-:Y:S01]  /*3ca0*/  LOP3.LUT R7, R78, 0xff0000, R7, 0xf8, !PT ;  /* 0x00ff00004e077812 */ /* 0x000fe200078ef807 */
[----:B------:R-:W-:-:S02]  /*3cb0*/  HADD2.F32 R78, -RZ, R76.H1_H1 ;  /* 0x3000004cff4e7230 */ /* 0x000fc40000004100 */
[-C--:B------:R-:W-:Y:S01]  /*3cc0*/  FMUL.FTZ R82, R26, R79.reuse ;  /* 0x0000004f1a527220 */ /* 0x080fe20000410000 */
[----:B------:R-:W-:Y:S02]  /*3cd0*/  HADD2.F32 R76, -RZ, R75.H0_H0 ;  /* 0x2000004bff4c7230 */ /* 0x000fe40000004100 */
[C---:B------:R-:W-:Y:S01]  /*3ce0*/  FMUL.FTZ R25, R27.reuse, R79 ;  /* 0x0000004f1b197220 */ /* 0x040fe20000410000 */
[----:B------:R-:W-:Y:S02]  /*3cf0*/  HADD2.F32 R24, -RZ, R73.H0_H0 ;  /* 0x20000049ff187230 */ /* 0x000fe40000004100 */
[----:B------:R-:W-:Y:S01]  /*3d00*/  FFMA.FTZ R27, R27, R78, R82 ;  /* 0x0000004e1b1b7223 */ /* 0x000fe20000010052 */
[----:B------:R-:W-:Y:S02]  /*3d10*/  HADD2.F32 R79, -RZ, R77.H0_H0 ;  /* 0x2000004dff4f7230 */ /* 0x000fe40000004100 */
[----:B------:R-:W-:Y:S01]  /*3d20*/  FMUL.FTZ R83, R76, R81 ;  /* 0x000000514c537220 */ /* 0x000fe20000410000 */
[----:B------:R-:W-:-:S02]  /*3d30*/  HADD2.F32 R82, -RZ, R80.H1_H1 ;  /* 0x30000050ff527230 */ /* 0x000fc40000004100 */
[----:B------:R-:W-:Y:S01]  /*3d40*/  FMUL.FTZ R81, R24, R81 ;  /* 0x0000005118517220 */ /* 0x000fe20000410000 */
[----:B------:R-:W-:Y:S02]  /*3d50*/  HADD2.F32 R75, -RZ, R75.H1_H1 ;  /* 0x3000004bff4b7230 */ /* 0x000fe40000004100 */
[----:B------:R-:W-:Y:S01]  /*3d60*/  FFMA.FTZ R25, R26, R78, -R25 ;  /* 0x0000004e1a197223 */ /* 0x000fe20000010819 */
[----:B------:R-:W-:Y:S02]  /*3d70*/  HADD2.F32 R73, -RZ, R73.H1_H1 ;  /* 0x30000049ff497230 */ /* 0x000fe40000004100 */
[-C--:B------:R-:W-:Y:S01]  /*3d80*/  FFMA.FTZ R26, R76, R79.reuse, R81 ;  /* 0x0000004f4c1a7223 */ /* 0x080fe20000010051 */
[----:B------:R-:W-:Y:S02]  /*3d90*/  HADD2.F32 R80, -RZ, R77.H1_H1 ;  /* 0x3000004dff507230 */ /* 0x000fe40000004100 */
[----:B------:R-:W-:Y:S01]  /*3da0*/  FMUL.FTZ R76, R75, R82 ;  /* 0x000000524b4c7220 */ /* 0x000fe20000410000 */
[----:B------:R-:W-:Y:S01]  /*3db0*/  F2FP.F16.E4M3.UNPACK_B R77, R70.H1 ;  /* 0x00000046ff4d723e */ /* 0x000fe200030006ff */
[C---:B------:R-:W-:Y:S01]  /*3dc0*/  FMUL.FTZ R84, R73.reuse, R82 ;  /* 0x0000005249547220 */ /* 0x040fe20000410000 */
[----:B------:R-:W-:Y:S01]  /*3dd0*/  F2FP.F16.E4M3.UNPACK_B R78, R14.H1 ;  /* 0x0000000eff4e723e */ /* 0x000fe200030006ff */
[----:B------:R-:W-:Y:S01]  /*3de0*/  FFMA.FTZ R73, R73, R80, -R76 ;  /* 0x0000005049497223 */ /* 0x000fe2000001084c */
[----:B------:R-:W-:Y:S01]  /*3df0*/  FFMA.FTZ R24, R24, R79, -R83 ;  /* 0x0000004f18187223 */ /* 0x000fe20000010853 */
[----:B------:R-:W-:Y:S01]  /*3e00*/  F2FP.F16.E4M3.UNPACK_B R81, R72.H1 ;  /* 0x00000048ff51723e */ /* 0x000fe200030006ff */
[----:B------:R-:W-:Y:S01]  /*3e10*/  HADD2.F32 R82, -RZ, R77.H0_H0 ;  /* 0x2000004dff527230 */ /* 0x000fe20000004100 */
[----:B------:R-:W-:Y:S01]  /*3e20*/  F2FP.F16.E4M3.UNPACK_B R76, R10.H1 ;  /* 0x0000000aff4c723e */ /* 0x000fe200030006ff */
[----:B------:R-:W-:-:S02]  /*3e30*/  HADD2.F32 R79, -RZ, R78.H0_H0 ;  /* 0x2000004eff4f7230 */ /* 0x000fc40000004100 */
[----:B------:R-:W-:Y:S01]  /*3e40*/  FFMA.FTZ R75, R75, R80, R84 ;  /* 0x000000504b4b7223 */ /* 0x000fe20000010054 */
[----:B------:R-:W-:Y:S01]  /*3e50*/  HADD2.F32 R83, -RZ, R77.H1_H1 ;  /* 0x3000004dff537230 */ /* 0x000fe20000004100 */
[----:B------:R-:W-:Y:S01]  /*3e60*/  F2FP.F16.E4M3.UNPACK_B R10, R10 ;  /* 0x0000000aff0a723e */ /* 0x000fe200020006ff */
[----:B------:R-:W-:Y:S02]  /*3e70*/  HADD2.F32 R77, -RZ, R76.H0_H0 ;  /* 0x2000004cff4d7230 */ /* 0x000fe40000004100 */
[----:B------:R-:W-:Y:S01]  /*3e80*/  FMUL.FTZ R84, R79, R82 ;  /* 0x000000524f547220 */ /* 0x000fe20000410000 */
[----:B------:R-:W-:Y:S01]  /*3e90*/  HADD2.F32 R80, -RZ, R81.H0_H0 ;  /* 0x20000051ff507230 */ /* 0x000fe20000004100 */
[----:B------:R-:W-:Y:S01]  /*3ea0*/  F2FP.SATFINITE.E4M3.F32.PACK_AB_MERGE_C R8, R25, R8, RZ ;  /* 0x000000081908723e */ /* 0x000fe200048070ff */
[----:B------:R-:W-:Y:S02]  /*3eb0*/  HADD2.F32 R78, -RZ, R78.H1_H1 ;  /* 0x3000004eff4e7230 */ /* 0x000fe40000004100 */
[----:B------:R-:W-:Y:S01]  /*3ec0*/  FMUL.FTZ R82, R77, R82 ;  /* 0x000000524d527220 */ /* 0x000fe20000410000 */
[----:B------:R-:W-:-:S02]  /*3ed0*/  HADD2.F32 R76, -RZ, R76.H1_H1 ;  /* 0x3000004cff4c7230 */ /* 0x000fc40000004100 */
[----:B------:R-:W-:Y:S01]  /*3ee0*/  FFMA.FTZ R84, R77, R80, -R84 ;  /* 0x000000504d547223 */ /* 0x000fe20000010854 */
[----:B------:R-:W-:Y:S02]  /*3ef0*/  HADD2.F32 R81, -RZ, R81.H1_H1 ;  /* 0x30000051ff517230 */ /* 0x000fe40000004100 */
[-C--:B------:R-:W-:Y:S01]  /*3f00*/  FMUL.FTZ R85, R78, R83.reuse ;  /* 0x000000534e557220 */ /* 0x080fe20000410000 */
[----:B------:R-:W-:Y:S01]  /*3f10*/  F2FP.F16.E4M3.UNPACK_B R77, R70 ;  /* 0x00000046ff4d723e */ /* 0x000fe200020006ff */
[C---:B------:R-:W-:Y:S01]  /*3f20*/  FMUL.FTZ R83, R76.reuse, R83 ;  /* 0x000000534c537220 */ /* 0x040fe20000410000 */
[----:B------:R-:W-:Y:S01]  /*3f30*/  F2FP.F16.E4M3.UNPACK_B R70, R14 ;  /* 0x0000000eff46723e */ /* 0x000fe200020006ff */
[-C--:B------:R-:W-:Y:S01]  /*3f40*/  FFMA.FTZ R89, R76, R81.reuse, -R85 ;  /* 0x000000514c597223 */ /* 0x080fe20000010855 */
[----:B------:R-:W-:Y:S01]  /*3f50*/  F2FP.F16.E4M3.UNPACK_B R76, R72 ;  /* 0x00000048ff4c723e */ /* 0x000fe200020006ff */
[----:B------:R-:W-:Y:S01]  /*3f60*/  FFMA.FTZ R91, R78, R81, R83 ;  /* 0x000000514e5b7223 */ /* 0x000fe20000010053 */
[----:B------:R-:W-:-:S02]  /*3f70*/  HADD2.F32 R81, -RZ, R77.H0_H0 ;  /* 0x2000004dff517230 */ /* 0x000fc40000004100 */
[----:B------:R-:W-:Y:S01]  /*3f80*/  FFMA.FTZ R82, R79, R80, R82 ;  /* 0x000000504f527223 */ /* 0x000fe20000010052 */
[----:B------:R-:W-:Y:S01]  /*3f90*/  HADD2.F32 R72, -RZ, R70.H0_H0 ;  /* 0x20000046ff487230 */ /* 0x000fe20000004100 */
[----:B------:R-:W-:Y:S01]  /*3fa0*/  F2FP.SATFINITE.E4M3.F32.PACK_AB_MERGE_C R12, R27, R12, RZ ;  /* 0x0000000c1b0c723e */ /* 0x000fe200048070ff */
[----:B------:R-:W-:Y:S01]  /*3fb0*/  HADD2.F32 R83, -RZ, R77.H1_H1 ;  /* 0x3000004dff537230 */ /* 0x000fe20000004100 */
[----:B------:R-:W-:Y:S01]  /*3fc0*/  F2FP.F16.E4M3.UNPACK_B R27, R13 ;  /* 0x0000000dff1b723e */ /* 0x000fe200020006ff */
[----:B------:R-:W-:Y:S02]  /*3fd0*/  HADD2.F32 R14, -RZ, R10.H0_H0 ;  /* 0x2000000aff0e7230 */ /* 0x000fe40000004100 */
[----:B------:R-:W-:Y:S01]  /*3fe0*/  FMUL.FTZ R85, R72, R81 ;  /* 0x0000005148557220 */ /* 0x000fe20000410000 */
[----:B------:R-:W-:Y:S01]  /*3ff0*/  HADD2.F32 R70, -RZ, R70.H1_H1 ;  /* 0x30000046ff467230 */ /* 0x000fe20000004100 */
[----:B------:R-:W-:Y:S01]  /*4000*/  F2FP.F16.E4M3.UNPACK_B R25, R9 ;  /* 0x00000009ff19723e */ /* 0x000fe200020006ff */
[----:B------:R-:W-:-:S02]  /*4010*/  HADD2.F32 R10, -RZ, R10.H1_H1 ;  /* 0x3000000aff0a7230 */ /* 0x000fc40000004100 */
[----:B------:R-:W-:Y:S01]  /*4020*/  FMUL.FTZ R81, R14, R81 ;  /* 0x000000510e517220 */ /* 0x000fe20000410000 */
[--C-:B------:R-:W-:Y:S02]  /*4030*/  HADD2.F32 R77, -RZ, R76.reuse.H0_H0 ;  /* 0x2000004cff4d7230 */ /* 0x100fe40000004100 */
[-C--:B------:R-:W-:Y:S01]  /*4040*/  FMUL.FTZ R87, R70, R83.reuse ;  /* 0x0000005346577220 */ /* 0x080fe20000410000 */
[----:B------:R-:W-:Y:S02]  /*4050*/  HADD2.F32 R79, -RZ, R76.H1_H1 ;  /* 0x3000004cff4f7230 */ /* 0x000fe40000004100 */
[----:B------:R-:W-:Y:S01]  /*4060*/  FMUL.FTZ R83, R10, R83 ;  /* 0x000000530a537220 */ /* 0x000fe20000410000 */
[----:B------:R-:W-:Y:S01]  /*4070*/  F2FP.F16.E4M3.UNPACK_B R76, R7 ;  /* 0x00000007ff4c723e */ /* 0x000fe200020006ff */
[-C--:B------:R-:W-:Y:S01]  /*4080*/  FFMA.FTZ R85, R14, R77.reuse, -R85 ;  /* 0x0000004d0e557223 */ /* 0x080fe20000010855 */
[----:B------:R-:W-:Y:S01]  /*4090*/  FFMA.FTZ R14, R72, R77, R81 ;  /* 0x0000004d480e7223 */ /* 0x000fe20000010051 */
[----:B------:R-:W-:Y:S01]  /*40a0*/  FFMA.FTZ R83, R70, R79, R83 ;  /* 0x0000004f46537223 */ /* 0x000fe20000010053 */
[----:B------:R-:W-:Y:S01]  /*40b0*/  F2FP.SATFINITE.E4M3.F32.PACK_AB_MERGE_C R8, R73, R24, R8 ;  /* 0x000000184908723e */ /* 0x000fe20004807008 */
[----:B------:R-:W-:Y:S01]  /*40c0*/  HADD2.F32 R70, -RZ, R27.H0_H0 ;  /* 0x2000001bff467230 */ /* 0x000fe20000004100 */
[----:B------:R-:W-:Y:S01]  /*40d0*/  F2FP.F16.E4M3.UNPACK_B R73, R6 ;  /* 0x00000006ff49723e */ /* 0x000fe200020006ff */
[----:B------:R-:W-:-:S02]  /*40e0*/  HADD2.F32 R77, -RZ, R76.H0_H0 ;  /* 0x2000004cff4d7230 */ /* 0x000fc40000004100 */
[----:B------:R-:W-:Y:S01]  /*40f0*/  FFMA.FTZ R10, R10, R79, -R87 ;  /* 0x0000004f0a0a7223 */ /* 0x000fe20000010857 */
[----:B------:R-:W-:Y:S01]  /*4100*/  HADD2.F32 R24, -RZ, R25.H0_H0 ;  /* 0x20000019ff187230 */ /* 0x000fe20000004100 */
[----:B------:R-:W-:Y:S01]  /*4110*/  F2FP.SATFINITE.E4M3.F32.PACK_AB_MERGE_C R12, R75, R26, R12 ;  /* 0x0000001a4b0c723e */ /* 0x000fe2000480700c */
[----:B------:R-:W-:Y:S02]  /*4120*/  HADD2.F32 R72, -RZ, R27.H1_H1 ;  /* 0x3000001bff487230 */ /* 0x000fe40000004100 */
[-C--:B------:R-:W-:Y:S01]  /*4130*/  FMUL.FTZ R79, R70, R77.reuse ;  /* 0x0000004d464f7220 */ /* 0x080fe20000410000 */
[----:B------:R-:W-:Y:S02]  /*4140*/  HADD2.F32 R75, -RZ, R73.H0_H0 ;  /* 0x20000049ff4b7230 */ /* 0x000fe40000004100 */
[----:B------:R-:W-:Y:S01]  /*4150*/  FMUL.FTZ R27, R24, R77 ;  /* 0x0000004d181b7220 */ /* 0x000fe20000410000 */
[----:B------:R-:W-:Y:S01]  /*4160*/  HADD2.F32 R77, -RZ, R76.H1_H1 ;  /* 0x3000004cff4d7230 */ /* 0x000fe20000004100 */
[----:B------:R-:W-:Y:S01]  /*4170*/  F2FP.F16.E4M3.UNPACK_B R13, R13.H1 ;  /* 0x0000000dff0d723e */ /* 0x000fe200030006ff */
[----:B------:R-:W-:-:S02]  /*4180*/  HADD2.F32 R26, -RZ, R25.H1_H1 ;  /* 0x30000019ff1a7230 */ /* 0x000fc40000004100 */
[-C--:B------:R-:W-:Y:S01]  /*4190*/  FFMA.FTZ R24, R24, R75.reuse, -R79 ;  /* 0x0000004b18187223 */ /* 0x080fe2000001084f */
[----:B------:R-:W-:Y:S01]  /*41a0*/  FFMA.FTZ R25, R70, R75, R27 ;  /* 0x0000004b46197223 */ /* 0x000fe2000001001b */
[----:B------:R-:W-:Y:S02]  /*41b0*/  HADD2.F32 R73, -RZ, R73.H1_H1 ;  /* 0x30000049ff497230 */ /* 0x000fe40000004100 */
[----:B------:R-:W-:Y:S01]  /*41c0*/  FMUL.FTZ R75, R72, R77 ;  /* 0x0000004d484b7220 */ /* 0x000fe20000410000 */
[----:B------:R-:W-:Y:S01]  /*41d0*/  F2FP.F16.E4M3.UNPACK_B R27, R9.H1 ;  /* 0x00000009ff1b723e */ /* 0x000fe200030006ff */
[C---:B------:R-:W-:Y:S01]  /*41e0*/  FMUL.FTZ R77, R26.reuse, R77 ;  /* 0x0000004d1a4d7220 */ /* 0x040fe20000410000 */
[----:B------:R-:W-:Y:S02]  /*41f0*/  HADD2.F32 R70, -RZ, R13.H0_H0 ;  /* 0x2000000dff467230 */ /* 0x000fe40000004100 */
[----:B------:R-:W-:Y:S01]  /*4200*/  FFMA.FTZ R9, R26, R73, -R75 ;  /* 0x000000491a097223 */ /* 0x000fe2000001084b */
[----:B------:R-:W-:Y:S01]  /*4210*/  F2FP.F16.E4M3.UNPACK_B R75, R7.H1 ;  /* 0x00000007ff4b723e */ /* 0x000fe200030006ff */
[----:B------:R-:W-:Y:S01]  /*4220*/  FFMA.FTZ R26, R72, R73, R77 ;  /* 0x00000049481a7223 */ /* 0x000fe2000001004d */
[----:B------:R-:W-:Y:S01]  /*4230*/  HADD2.F32 R7, -RZ, R27.H0_H0 ;  /* 0x2000001bff077230 */ /* 0x000fe20000004100 */
[----:B------:R-:W-:Y:S01]  /*4240*/  F2FP.F16.E4M3.UNPACK_B R6, R6.H1 ;  /* 0x00000006ff06723e */ /* 0x000fe200030006ff */
[----:B------:R-:W-:Y:S01]  /*4250*/  HADD2.F32 R72, -RZ, R13.H1_H1 ;  /* 0x3000000dff487230 */ /* 0x000fe20000004100 */
[----:B------:R-:W-:Y:S01]  /*4260*/  F2FP.SATFINITE.E4M3.F32.PACK_AB_MERGE_C R82, R91, R82, RZ ;  /* 0x000000525b52723e */ /* 0x000fe200048070ff */
[--C-:B------:R-:W-:Y:S01]  /*4270*/  HADD2.F32 R73, -RZ, R75.reuse.H0_H0 ;  /* 0x2000004bff497230 */ /* 0x100fe20000004100 */
[----:B------:R-:W-:Y:S01]  /*4280*/  F2FP.F16.E4M3.UNPACK_B R79, R5.H1 ;  /* 0x00000005ff4f723e */ /* 0x000fe200030006ff */
[----:B------:R-:W-:Y:S01]  /*4290*/  HADD2.F32 R75, -RZ, R75.H1_H1 ;  /* 0x3000004bff4b7230 */ /* 0x000fe20000004100 */
[----:B------:R-:W-:Y:S01]  /*42a0*/  F2FP.SATFINITE.E4M3.F32.PACK_AB_MERGE_C R14, R83, R14, R82 ;  /* 0x0000000e530e723e */ /* 0x000fe20004807052 */
[----:B------:R-:W-:-:S02]  /*42b0*/  HADD2.F32 R13, -RZ, R6.H0_H0 ;  /* 0x20000006ff0d7230 */ /* 0x000fc40000004100 */
[-C--:B------:R-:W-:Y:S01]  /*42c0*/  FMUL.FTZ R76, R70, R73.reuse ;  /* 0x00000049464c7220 */ /* 0x080fe20000410000 */
[C---:B------:R-:W-:Y:S01]  /*42d0*/  FMUL.FTZ R77, R7.reuse, R73 ;  /* 0x00000049074d7220 */ /* 0x040fe20000410000 */
[----:B------:R-:W-:Y:S02]  /*42e0*/  HADD2.F32 R27, -RZ, R27.H1_H1 ;  /* 0x3000001bff1b7230 */ /* 0x000fe40000004100 */
[----:B------:R-:W-:Y:S01]  /*42f0*/  FMUL.FTZ R78, R72, R75 ;  /* 0x0000004b484e7220 */ /* 0x000fe20000410000 */
[----:B------:R-:W-:Y:S02]  /*4300*/  HADD2.F32 R73, -RZ, R6.H1_H1 ;  /* 0x30000006ff497230 */ /* 0x000fe40000004100 */
[-C--:B------:R-:W-:Y:S01]  /*4310*/  FFMA.FTZ R6, R7, R13.reuse, -R76 ;  /* 0x0000000d07067223 */ /* 0x080fe2000001084c */
[----:B------:R-:W-:Y:S01]  /*4320*/  FFMA.FTZ R7, R70, R13, R77 ;  /* 0x0000000d46077223 */ /* 0x000fe2000001004d */
[C---:B------:R-:W-:Y:S01]  /*4330*/  FMUL.FTZ R75, R27.reuse, R75 ;  /* 0x0000004b1b4b7220 */ /* 0x040fe20000410000 */
[----:B------:R-:W-:Y:S01]  /*4340*/  F2FP.F16.E4M3.UNPACK_B R70, R15 ;  /* 0x0000000fff46723e */ /* 0x000fe200020006ff */
[----:B------:R-:W-:Y:S01]  /*4350*/  FFMA.FTZ R83, R27, R73, -R78 ;  /* 0x000000491b537223 */ /* 0x000fe2000001084e */
[----:B------:R-:W-:Y:S01]  /*4360*/  F2FP.F16.E4M3.UNPACK_B R78, R5 ;  /* 0x00000005ff4e723e */ /* 0x000fe200020006ff */
[----:B------:R-:W-:Y:S01]  /*4370*/  FFMA.FTZ R82, R72, R73, R75 ;  /* 0x0000004948527223 */ /* 0x000fe2000001004b */
[----:B------:R-:W-:Y:S01]  /*4380*/  F2FP.F16.E4M3.UNPACK_B R13, R11 ;  /* 0x0000000bff0d723e */ /* 0x000fe200020006ff */
[----:B------:R-:W-:Y:S01]  /*4390*/  HADD2.F32 R73, -RZ, R70.H0_H0 ;  /* 0x20000046ff497230 */ /* 0x000fe20000004100 */
[----:B------:R-:W-:Y:S01]  /*43a0*/  F2FP.F16.E4M3.UNPACK_B R72, R15.H1 ;  /* 0x0000000fff48723e */ /* 0x000fe200030006ff */
[----:B------:R-:W-:Y:S01]  /*43b0*/  HADD2.F32 R80, -RZ, R78.H0_H0 ;  /* 0x2000004eff507230 */ /* 0x000fe20000004100 */
[----:B------:R-:W-:Y:S01]  /*43c0*/  F2FP.SATFINITE.E4M3.F32.PACK_AB_MERGE_C R84, R89, R84, RZ ;  /* 0x000000545954723e */ /* 0x000fe200048070ff */
[----:B------:R-:W-:Y:S01]  /*43d0*/  HADD2.F32 R15, -RZ, R13.H0_H0 ;  /* 0x2000000dff0f7230 */ /* 0x000fe20000004100 */
[----:B------:R-:W-:Y:S01]  /*43e0*/  F2FP.F16.E4M3.UNPACK_B R11, R11.H1 ;  /* 0x0000000bff0b723e */ /* 0x000fe200030006ff */
[--C-:B------:R-:W-:Y:S01]  /*43f0*/  HADD2.F32 R81, -RZ, R79.reuse.H0_H0 ;  /* 0x2000004fff517230 */ /* 0x100fe20000004100 */
[-C--:B------:R-:W-:Y:S01]  /*4400*/  F2FP.F16.E4M3.UNPACK_B R5, R4.reuse ;  /* 0x00000004ff05723e */ /* 0x080fe200020006ff */
[----:B------:R-:W-:Y:S01]  /*4410*/  HADD2.F32 R79, -RZ, R79.H1_H1 ;  /* 0x3000004fff4f7230 */ /* 0x000fe20000004100 */
[----:B------:R-:W-:Y:S01]  /*4420*/  F2FP.F16.E4M3.UNPACK_B R75, R4.H1 ;  /* 0x00000004ff4b723e */ /* 0x000fe200030006ff */
[----:B------:R-:W-:Y:S01]  /*4430*/  HADD2.F32 R4, -RZ, R72.H0_H0 ;  /* 0x20000048ff047230 */ /* 0x000fe20000004100 */
[----:B------:R-:W-:Y:S01]  /*4440*/  F2FP.SATFINITE.E4M3.F32.PACK_AB_MERGE_C R10, R10, R85, R84 ;  /* 0x000000550a0a723e */ /* 0x000fe20004807054 */
[----:B------:R-:W-:-:S02]  /*4450*/  HADD2.F32 R27, -RZ, R11.H0_H0 ;  /* 0x2000000bff1b7230 */ /* 0x000fc40000004100 */
[-C--:B------:R-:W-:Y:S01]  /*4460*/  FMUL.FTZ R84, R73, R80.reuse ;  /* 0x0000005049547220 */ /* 0x080fe20000410000 */
[----:B------:R-:W-:Y:S02]  /*4470*/  HADD2.F32 R76, -RZ, R5.H0_H0 ;  /* 0x20000005ff4c7230 */ /* 0x000fe40000004100 */
[----:B------:R-:W-:Y:S01]  /*4480*/  FMUL.FTZ R80, R15, R80 ;  /* 0x000000500f507220 */ /* 0x000fe20000410000 */
[----:B------:R-:W-:Y:S02]  /*4490*/  HADD2.F32 R72, -RZ, R72.H1_H1 ;  /* 0x30000048ff487230 */ /* 0x000fe40000004100 */
[-C--:B------:R-:W-:Y:S01]  /*44a0*/  FMUL.FTZ R86, R4, R81.reuse ;  /* 0x0000005104567220 */ /* 0x080fe20000410000 */
[----:B------:R-:W-:Y:S02]  /*44b0*/  HADD2.F32 R11, -RZ, R11.H1_H1 ;  /* 0x3000000bff0b7230 */ /* 0x000fe40000004100 */
[----:B------:R-:W-:Y:S01]  /*44c0*/  FMUL.FTZ R81, R27, R81 ;  /* 0x000000511b517220 */ /* 0x000fe20000410000 */
[----:B------:R-:W-:-:S02]  /*44d0*/  HADD2.F32 R77, -RZ, R75.H0_H0 ;  /* 0x2000004bff4d7230 */ /* 0x000fc40000004100 */
[-C--:B------:R-:W-:Y:S01]  /*44e0*/  FFMA.FTZ R84, R15, R76.reuse, -R84 ;  /* 0x0000004c0f547223 */ /* 0x080fe20000010854 */
[----:B------:R-:W-:Y:S01]  /*44f0*/  FFMA.FTZ R80, R73, R76, R80 ;  /* 0x0000004c49507223 */ /* 0x000fe20000010050 */
[----:B------:R-:W-:Y:S02]  /*4500*/  HADD2.F32 R70, -RZ, R70.H1_H1 ;  /* 0x30000046ff467230 */ /* 0x000fe40000004100 */
[-C--:B------:R-:W-:Y:S01]  /*4510*/  FMUL.FTZ R76, R72, R79.reuse ;  /* 0x0000004f484c7220 */ /* 0x080fe20000410000 */
[----:B------:R-:W-:Y:S02]  /*4520*/  HADD2.F32 R78, -RZ, R78.H1_H1 ;  /* 0x3000004eff4e7230 */ /* 0x000fe40000004100 */
[----:B------:R-:W-:Y:S01]  /*4530*/  FMUL.FTZ R79, R11, R79 ;  /* 0x0000004f0b4f7220 */ /* 0x000fe20000410000 */
[----:B------:R-:W-:Y:S02]  /*4540*/  HADD2.F32 R75, -RZ, R75.H1_H1 ;  /* 0x3000004bff4b7230 */ /* 0x000fe40000004100 */
[----:B------:R-:W-:Y:S01]  /*4550*/  FFMA.FTZ R81, R4, R77, R81 ;  /* 0x0000004d04517223 */ /* 0x000fe20000010051 */
[----:B------:R-:W-:-:S02]  /*4560*/  HADD2.F32 R13, -RZ, R13.H1_H1 ;  /* 0x3000000dff0d7230 */ /* 0x000fc40000004100 */
[----:B------:R-:W-:Y:S01]  /*4570*/  FFMA.FTZ R86, R27, R77, -R86 ;  /* 0x0000004d1b567223 */ /* 0x000fe20000010856 */
[----:B------:R-:W-:Y:S02]  /*4580*/  HADD2.F32 R5, -RZ, R5.H1_H1 ;  /* 0x30000005ff057230 */ /* 0x000fe40000004100 */
[-C--:B------:R-:W-:Y:S01]  /*4590*/  FMUL.FTZ R4, R70, R78.reuse ;  /* 0x0000004e46047220 */ /* 0x080fe20000410000 */
[-C--:B------:R-:W-:Y:S01]  /*45a0*/  FFMA.FTZ R11, R11, R75.reuse, -R76 ;  /* 0x0000004b0b0b7223 */ /* 0x080fe2000001084c */
[C---:B------:R-:W-:Y:S01]  /*45b0*/  FMUL.FTZ R15, R13.reuse, R78 ;  /* 0x0000004e0d0f7220 */ /* 0x040fe20000410000 */
[----:B------:R-:W-:Y:S01]  /*45c0*/  FFMA.FTZ R72, R72, R75, R79 ;  /* 0x0000004b48487223 */ /* 0x000fe2000001004f */
[-C--:B------:R-:W-:Y:S01]  /*45d0*/  FFMA.FTZ R13, R13, R5.reuse, -R4 ;  /* 0x000000050d0d7223 */ /* 0x080fe20000010804 */
[----:B------:R-:W-:Y:S01]  /*45e0*/  F2FP.SATFINITE.E4M3.F32.PACK_AB_MERGE_C R6, R83, R6, RZ ;  /* 0x000000065306723e */ /* 0x000fe200048070ff */
[----:B------:R-:W-:Y:S01]  /*45f0*/  FFMA.FTZ R15, R70, R5, R15 ;  /* 0x00000005460f7223 */ /* 0x000fe2000001000f */
[----:B------:R-:W-:-:S02]  /*4600*/  F2FP.SATFINITE.E4M3.F32.PACK_AB_MERGE_C R11, R11, R86, RZ ;  /* 0x000000560b0b723e */ /* 0x000fc400048070ff */
[----:B------:R-:W-:Y:S02]  /*4610*/  F2FP.SATFINITE.E4M3.F32.PACK_AB_MERGE_C R7, R82, R7, RZ ;  /* 0x000000075207723e */ /* 0x000fe400048070ff */
[----:B------:R-:W-:Y:S02]  /*4620*/  F2FP.SATFINITE.E4M3.F32.PACK_AB_MERGE_C R72, R72, R81, RZ ;  /* 0x000000514848723e */ /* 0x000fe400048070ff */
[----:B------:R-:W-:Y:S02]  /*4630*/  F2FP.SATFINITE.E4M3.F32.PACK_AB_MERGE_C R11, R13, R84, R11 ;  /* 0x000000540d0b723e */ /* 0x000fe4000480700b */
[----:B------:R-:W-:Y:S02]  /*4640*/  F2FP.SATFINITE.E4M3.F32.PACK_AB_MERGE_C R9, R9, R24, R6 ;  /* 0x000000180909723e */ /* 0x000fe40004807006 */
[----:B------:R-:W-:Y:S02]  /*4650*/  F2FP.SATFINITE.E4M3.F32.PACK_AB_MERGE_C R13, R26, R25, R7 ;  /* 0x000000191a0d723e */ /* 0x000fe40004807007 */
[----:B------:R-:W-:-:S07]  /*4660*/  F2FP.SATFINITE.E4M3.F32.PACK_AB_MERGE_C R15, R15, R80, R72 ;  /* 0x000000500f0f723e */ /* 0x000fce0004807048 */
.L_x_447:
[----:B------:R-:W-:Y:S05]  /*4670*/  BSYNC B1 ;  /* 0x0000000000017941 */ /* 0x000fea0003800000 */
.L_x_446:
[----:B--2---:R2:W-:Y:S01]  /*4680*/  ST.E.128 desc[UR40][R56.64], R8 ;  /* 0x0000000838007985 */ /* 0x0045e2000c101d28 */
[----:B------:R-:W-:-:S13]  /*4690*/  ISETP.GE.AND P3, PT, R74, R68, PT ;  /* 0x000000444a00720c */ /* 0x000fda0003f66270 */
[----:B------:R-:W-:Y:S05]  /*46a0*/  @P3 BRA `(.L_x_435) ;  /* 0x0000000000e83947 */ /* 0x000fea0003800000 */
[----:B------:R-:W-:-:S04]  /*46b0*/  IADD3 R4, P3, R71, R74, RZ ;  /* 0x0000004a47047210 */ /* 0x000fc80007f7e0ff */
[----:B------:R-:W-:-:S05]  /*46c0*/  LEA.HI.X.SX32 R5, R74, R69, 0x1, P3 ;  /* 0x000000454a057211 */ /* 0x000fca00018f0eff */
[----:B-1----:R1:W-:Y:S01]  /*46d0*/  ST.E.128 desc[UR40][R4.64], R12 ;  /* 0x0000000c04007985 */ /* 0x0023e2000c101d28 */
[----:B------:R-:W-:Y:S05]  /*46e0*/  BRA `(.L_x_435) ;  /* 0x0000000000d87947 */ /* 0x000fea0003800000 */
.L_x_427:
[----:B------:R-:W2:Y:S02]  /*46f0*/  LDL R4, [R1+0x18] ;  /* 0x0000180001047983 */ /* 0x000ea40000100800 */
[----:B--2---:R-:W-:-:S13]  /*4700*/  ISETP.NE.AND P4, PT, R4, 0x3, PT ;  /* 0x000000030400780c */ /* 0x004fda0003f85270 */
[----:B------:R-:W-:Y:S05]  /*4710*/  @!P4 BRA `(.L_x_448) ;  /* 0x000000000004c947 */ /* 0x000fea0003800000 */
[----:B------:R-:W-:Y:S01]  /*4720*/  BPT.TRAP 0x1 ;  /* 0x000000040000795c */ /* 0x000fe20000300000 */
.L_x_448:
[----:B------:R-:W-:Y:S01]  /*4730*/  IMAD R66, R19, 0x8, R18 ;  /* 0x0000000813427824 */ /* 0x000fe200078e0212 */
[----:B------:R-:W-:Y:S01]  /*4740*/  SHF.L.U32 R67, R157, 0x1f, RZ ;  /* 0x0000001f9d437819 */ /* 0x000fe200000006ff */
[----:B------:R-:W-:Y:S01]  /*4750*/  BSSY B1, `(.L_x_449) ;  /* 0x0000004000017945 */ /* 0x000fe20003800000 */
[----:B------:R-:W-:Y:S02]  /*4760*/  SHF.R.S32.HI R63, RZ, 0x1f, R61 ;  /* 0x0000001fff3f7819 */ /* 0x000fe4000001143d */
[----:B------:R-:W0:Y:S02]  /*4770*/  SYNCS.PHASECHK.TRANS64.TRYWAIT P3, [R66+URZ+0x13290], R67 ;  /* 0x01329043420075a7 */ /* 0x000e24000806017f */
[----:B0-----:R-:W-:Y:S05]  /*4780*/  @!P3 BRA `(.L_x_450) ;  /* 0x00000134007cb947 */ /* 0x001fea0003800000 */
.L_x_664:
[----:B------:R-:W-:Y:S05]  /*4790*/  BSYNC B1 ;  /* 0x0000000000017941 */ /* 0x000fea0003800000 */
.L_x_449:
[----:B------:R-:W2:Y:S01]  /*47a0*/  LDL R10, [R1+0x8] ;  /* 0x00000800010a7983 */ /* 0x000ea20000100800 */
[----:B------:R-:W-:Y:S01]  /*47b0*/  ULDC.64 UR4, c[0x0][0x300] ;  /* 0x0000c00000047ab9 */ /* 0x000fe20000000a00 */
[----:B-----5:R-:W-:Y:S01]  /*47c0*/  SHF.R.S32.HI R64, RZ, 0x1f, R60 ;  /* 0x0000001fff407819 */ /* 0x020fe2000001143c */
[----:B------:R-:W-:Y:S01]  /*47d0*/  IMAD R6, R63, UR4, RZ ;  /* 0x000000043f067c24 */ /* 0x000fe2000f8e02ff */
[----:B------:R-:W1:Y:S01]  /*47e0*/  S2R R8, SR_TID.X ;  /* 0x0000000000087919 */ /* 0x000e620000002100 */
[----:B------:R-:W-:Y:S01]  /*47f0*/  IMAD.WIDE.U32 R4, R61, UR4, RZ ;  /* 0x000000043d047c25 */ /* 0x000fe2000f8e00ff */
[----:B------:R-:W-:-:S03]  /*4800*/  ULDC.64 UR6, c[0x0][0x2e8] ;  /* 0x0000ba0000067ab9 */ /* 0x000fc60000000a00 */
[----:B------:R-:W-:Y:S01]  /*4810*/  IMAD R7, R61, UR5, R6 ;  /* 0x000000053d077c24 */ /* 0x000fe2000f8e0206 */
[----:B------:R-:W-:Y:S01]  /*4820*/  ULDC.64 UR4, c[0x0][0x310] ;  /* 0x0000c40000047ab9 */ /* 0x000fe20000000a00 */
[----:B------:R-:W-:Y:S02]  /*4830*/  IMAD R65, R2, -0xa0, R31 ;  /* 0xffffff6002417824 */ /* 0x000fe400078e021f */
[----:B------:R-:W-:Y:S02]  /*4840*/  IMAD R9, R64, UR4, RZ ;  /* 0x0000000440097c24 */ /* 0x000fe4000f8e02ff */
[----:B------:R-:W-:Y:S01]  /*4850*/  IMAD.IADD R5, R5, 0x1, R7 ;  /* 0x0000000105057824 */ /* 0x000fe200078e0207 */
[----:B------:R-:W-:Y:S01]  /*4860*/  VIMNMX R65, R65, 0xa0, PT ;  /* 0x000000a041417848 */ /* 0x000fe20003fe0100 */
[C---:B------:R-:W-:Y:S02]  /*4870*/  IMAD R9, R60.reuse, UR5, R9 ;  /* 0x000000053c097c24 */ /* 0x040fe4000f8e0209 */
[----:B------:R-:W-:Y:S01]  /*4880*/  IMAD.WIDE.U32 R4, R60, UR4, R4 ;  /* 0x000000043c047c25 */ /* 0x000fe2000f8e0004 */
[----:B------:R-:W-:-:S03]  /*4890*/  ULDC.64 UR4, c[0x0][0x308] ;  /* 0x0000c20000047ab9 */ /* 0x000fc60000000a00 */
[----:B------:R-:W-:Y:S01]  /*48a0*/  IMAD R6, R44, UR4, RZ ;  /* 0x000000042c067c24 */ /* 0x000fe2000f8e02ff */
[----:B------:R-:W-:Y:S01]  /*48b0*/  IADD3 R5, R5, R9, RZ ;  /* 0x0000000905057210 */ /* 0x000fe20007ffe0ff */
[----:B-1----:R-:W-:-:S05]  /*48c0*/  VIADD R8, R8, 0xffffff80 ;  /* 0xffffff8008087836 */ /* 0x002fca0000000000 */
[----:B------:R-:W-:-:S04]  /*48d0*/  LEA.HI R8, R8, R8, RZ, 0x1 ;  /* 0x0000000808087211 */ /* 0x000fc800078f08ff */
[----:B------:R-:W-:Y:S01]  /*48e0*/  SHF.R.S32.HI R8, RZ, 0x1, R8 ;  /* 0x00000001ff087819 */ /* 0x000fe20000011408 */
[----:B--2---:R-:W-:Y:S01]  /*48f0*/  IMAD.WIDE.U32 R4, R10, UR4, R4 ;  /* 0x000000040a047c25 */ /* 0x004fe2000f8e0004 */
[----:B------:R-:W-:-:S03]  /*4900*/  UMOV UR4, 0xffffffff ;  /* 0xffffffff00047882 */ /* 0x000fc60000000000 */
[----:B------:R-:W-:Y:S01]  /*4910*/  IMAD R13, R10, UR5, R6 ;  /* 0x000000050a0d7c24 */ /* 0x000fe2000f8e0206 */
[----:B------:R-:W-:-:S04]  /*4920*/  IADD3 R4, P3, R4, UR6, RZ ;  /* 0x0000000604047c10 */ /* 0x000fc8000ff7e0ff */
[----:B------:R-:W-:Y:S02]  /*4930*/  IADD3.X R13, R5, UR7, R13, P3, !PT ;  /* 0x00000007050d7c10 */ /* 0x000fe40009ffe40d */
[----:B------:R-:W-:Y:S01]  /*4940*/  ISETP.GT.AND P3, PT, R65, R8, PT ;  /* 0x000000084100720c */ /* 0x000fe20003f64270 */
[----:B------:R-:W-:-:S12]  /*4950*/  BRA.DIV UR4, `(.L_x_451) ;  /* 0x00000136041c7947 */ /* 0x000fd8000b800000 */
[----:B------:R1:W2:Y:S04]  /*4960*/  SHFL.IDX PT, R5, R13, RZ, 0x1e1f ;  /* 0x001e1fff0d057589 */ /* 0x0002a800000e0000 */
[----:B------:R1:W3:Y:S02]  /*4970*/  SHFL.IDX PT, R14, R4, RZ, 0x1e1f ;  /* 0x001e1fff040e7589 */ /* 0x0002e400000e0000 */
.L_x_668:
[----:B------:R-:W-:Y:S05]  /*4980*/  @!P3 BRA `(.L_x_435) ;  /* 0x000000000030b947 */ /* 0x000fea0003800000 */
[----:B-1----:R-:W4:Y:S01]  /*4990*/  LDL R4, [R1+0x20] ;  /* 0x0000200001047983 */ /* 0x002f220000100800 */
[----:B------:R-:W-:Y:S02]  /*49a0*/  ULDC UR4, c[0x0][0x2f4] ;  /* 0x0000bd0000047ab9 */ /* 0x000fe40000000800 */
[----:B------:R-:W-:-:S13]  /*49b0*/  ISETP.GE.AND P3, PT, R16, UR4, PT ;  /* 0x0000000410007c0c */ /* 0x000fda000bf66270 */
[----:B---3--:R-:W-:-:S05]  /*49c0*/  @!P3 IADD3 R10, P5, R16, R14, RZ ;  /* 0x0000000e100ab210 */ /* 0x008fca0007fbe0ff */
[----:B--2---:R-:W-:Y:S01]  /*49d0*/  @!P3 IMAD.X R11, R5, 0x1, R17, P5 ;  /* 0x00000001050bb824 */ /* 0x004fe200028e0611 */
[----:B------:R-:W-:-:S13]  /*49e0*/  ISETP.GE.AND P5, PT, R156, UR4, PT ;  /* 0x000000049c007c0c */ /* 0x000fda000bfa6270 */
[----:B------:R-:W-:-:S05]  /*49f0*/  @!P5 IADD3 R8, P6, R156, R14, RZ ;  /* 0x0000000e9c08d210 */ /* 0x000fca0007fde0ff */
[----:B----4-:R-:W-:Y:S02]  /*4a00*/  @!P5 IMAD.X R9, R5, 0x1, R4, P6 ;  /* 0x000000010509d824 */ /* 0x010fe400030e0604 */
[----:B------:R-:W1:Y:S04]  /*4a10*/  @!P3 LDS.128 R4, [R62+0xe000] ;  /* 0x00e000003e04b984 */ /* 0x000e680000000c00 */
[----:B-1----:R-:W-:Y:S04]  /*4a20*/  @!P3 ST.E.128 desc[UR40][R10.64], R4 ;  /* 0x000000040a00b985 */ /* 0x002fe8000c101d28 */
[----:B------:R-:W1:Y:S04]  /*4a30*/  @!P5 LDS.128 R4, [R59+0xe000] ;  /* 0x00e000003b04d984 */ /* 0x000e680000000c00 */
[----:B-1----:R4:W-:Y:S02]  /*4a40*/  @!P5 ST.E.128 desc[UR40][R8.64], R4 ;  /* 0x000000040800d985 */ /* 0x0029e4000c101d28 */
.L_x_435:
[----:B------:R-:W-:Y:S05]  /*4a50*/  BSYNC B0 ;  /* 0x0000000000007941 */ /* 0x000fea0003800000 */
.L_x_426:
[----:B-12-4-:R-:W1:Y:S01]  /*4a60*/  S2R R4, SR_TID.X ;  /* 0x0000000000047919 */ /* 0x016e620000002100 */
[----:B------:R-:W-:Y:S01]  /*4a70*/  @!PT LDS RZ, [RZ] ;  /* 0x00000000fffff984 */ /* 0x000fe20000000800 */
[----:B------:R-:W-:Y:S01]  /*4a80*/  @!PT LDS RZ, [RZ] ;  /* 0x00000000fffff984 */ /* 0x000fe20000000800 */
[----:B------:R-:W-:Y:S01]  /*4a90*/  @!PT LDS RZ, [RZ] ;  /* 0x00000000fffff984 */ /* 0x000fe20000000800 */
[----:B------:R-:W-:Y:S01]  /*4aa0*/  @!PT LDS RZ, [RZ] ;  /* 0x00000000fffff984 */ /* 0x000fe20000000800 */
[----:B------:R2:W-:Y:S06]  /*4ab0*/  MEMBAR.ALL.CTA ;  /* 0x0000000000007992 */ /* 0x0005ec0000008000 */
[----:B--2---:R-:W2:Y:S01]  /*4ac0*/  FENCE.VIEW.ASYNC.S ;  /* 0x00000000000073c6 */ /* 0x004ea20000000000 */
[----:B------:R-:W-:Y:S05]  /*4ad0*/  WARPSYNC.ALL ;  /* 0x0000000000007948 */ /* 0x000fea0003800000 */
[----:B------:R-:W-:Y:S01]  /*4ae0*/  BSSY B0, `(.L_x_452) ;  /* 0x0000008000007945 */ /* 0x000fe20003800000 */
[----:B--2---:R2:W-:Y:S01]  /*4af0*/  BAR.SYNC.DEFER_BLOCKING R45, 0x80 ;  /* 0x0002002d0000751d */ /* 0x0045e20000010000 */
[----:B-1----:R-:W-:-:S13]  /*4b00*/  LOP3.LUT P3, RZ, R4, 0x7f, RZ, 0xc0, !PT ;  /* 0x0000007f04ff7812 */ /* 0x002fda000786c0ff */
[----:B------:R-:W-:-:S05]  /*4b10*/  @!P3 VIADD R4, R66, 0x132a0 ;  /* 0x000132a04204b836 */ /* 0x000fca0000000000 */
[----:B------:R-:W-:-:S04]  /*4b20*/  @!P3 PRMT R4, RZ, 0x654, R4 ;  /* 0x00000654ff04b816 */ /* 0x000fc80000000004 */
[----:B------:R2:W-:Y:S01]  /*4b30*/  @!P3 SYNCS.ARRIVE.TRANS64.RED.A1T0 RZ, [R4+URZ], RZ ;  /* 0x000000ff04ffb9a7 */ /* 0x0005e2000810043f */
[----:B------:R-:W-:Y:S05]  /*4b40*/  @!P4 BRA `(.L_x_453) ;  /* 0x000000000004c947 */ /* 0x000fea0003800000 */
[----:B------:R-:W-:Y:S01]  /*4b50*/  BPT.TRAP 0x1 ;  /* 0x000000040000795c */ /* 0x000fe20000300000 */
.L_x_453:
[----:B------:R-:W-:Y:S05]  /*4b60*/  BSYNC B0 ;  /* 0x0000000000007941 */ /* 0x000fea0003800000 */
.L_x_452:
[----:B------:R-:W1:Y:S01]  /*4b70*/  SYNCS.PHASECHK.TRANS64.TRYWAIT P4, [R66+URZ+0x132b0], R67 ;  /* 0x0132b043420075a7 */ /* 0x000e62000808017f */
[----:B------:R-:W-:Y:S04]  /*4b80*/  BSSY B0, `(.L_x_454) ;  /* 0x0000002000007945 */ /* 0x000fe80003800000 */
[----:B-1----:R-:W-:Y:S05]  /*4b90*/  @!P4 BRA `(.L_x_455) ;  /* 0x0000013000d0c947 */ /* 0x002fea0003800000 */
.L_x_669:
[----:B------:R-:W-:Y:S05]  /*4ba0*/  BSYNC B0 ;  /* 0x0000000000007941 */ /* 0x000fea0003800000 */
.L_x_454:
[----:B------:R-:W4:Y:S01]  /*4bb0*/  LDL R9, [R1+0x8] ;  /* 0x0000080001097983 */ /* 0x000f220000100800 */
[----:B------:R-:W-:Y:S01]  /*4bc0*/  ULDC.64 UR4, c[0x0][0x328] ;  /* 0x0000ca0000047ab9 */ /* 0x000fe20000000a00 */
[----:B------:R-:W-:Y:S01]  /*4bd0*/  ULDC.64 UR6, c[0x0][0x318] ;  /* 0x0000c60000067ab9 */ /* 0x000fe20000000a00 */
[----:B------:R-:W-:Y:S01]  /*4be0*/  IMAD R6, R63, UR4, RZ ;  /* 0x000000043f067c24 */ /* 0x000fe2000f8e02ff */
[----:B------:R-:W5:Y:S01]  /*4bf0*/  S2R R8, SR_TID.X ;  /* 0x0000000000087919 */ /* 0x000f620000002100 */
[C---:B--2---:R-:W-:Y:S01]  /*4c00*/  IMAD.WIDE.U32 R4, R61.reuse, UR4, RZ ;  /* 0x000000043d047c25 */ /* 0x044fe2000f8e00ff */
[----:B------:R-:W-:Y:S03]  /*4c10*/  BSSY B0, `(.L_x_456) ;  /* 0x0000021000007945 */ /* 0x000fe60003800000 */
[----:B------:R-:W-:Y:S01]  /*4c20*/  IMAD R61, R61, UR5, R6 ;  /* 0x000000053d3d7c24 */ /* 0x000fe2000f8e0206 */
[----:B------:R-:W-:-:S02]  /*4c30*/  ULDC.64 UR4, c[0x0][0x338] ;  /* 0x0000ce0000047ab9 */ /* 0x000fc40000000a00 */
[----:B------:R-:W-:Y:S02]  /*4c40*/  IMAD R7, R64, UR4, RZ ;  /* 0x0000000440077c24 */ /* 0x000fe4000f8e02ff */
[----:B------:R-:W-:Y:S02]  /*4c50*/  IADD3 R5, R5, R61, RZ ;  /* 0x0000003d05057210 */ /* 0x000fe40007ffe0ff */
[C---:B------:R-:W-:Y:S02]  /*4c60*/  IMAD R7, R60.reuse, UR5, R7 ;  /* 0x000000053c077c24 */ /* 0x040fe4000f8e0207 */
[----:B------:R-:W-:Y:S01]  /*4c70*/  IMAD.WIDE.U32 R4, R60, UR4, R4 ;  /* 0x000000043c047c25 */ /* 0x000fe2000f8e0004 */
[----:B------:R-:W-:-:S03]  /*4c80*/  ULDC.64 UR4, c[0x0][0x330] ;  /* 0x0000cc0000047ab9 */ /* 0x000fc60000000a00 */
[----:B------:R-:W-:Y:S02]  /*4c90*/  IMAD.IADD R5, R5, 0x1, R7 ;  /* 0x0000000105057824 */ /* 0x000fe400078e0207 */
[----:B------:R-:W-:Y:S02]  /*4ca0*/  IMAD R6, R44, UR4, RZ ;  /* 0x000000042c067c24 */ /* 0x000fe4000f8e02ff */
[----:B-----5:R-:W-:-:S05]  /*4cb0*/  VIADD R8, R8, 0xffffff80 ;  /* 0xffffff8008087836 */ /* 0x020fca0000000000 */
[----:B------:R-:W-:-:S04]  /*4cc0*/  LEA.HI R8, R8, R8, RZ, 0x1 ;  /* 0x0000000808087211 */ /* 0x000fc800078f08ff */
[----:B------:R-:W-:Y:S01]  /*4cd0*/  SHF.R.S32.HI R8, RZ, 0x1, R8 ;  /* 0x00000001ff087819 */ /* 0x000fe20000011408 */
[----:B----4-:R-:W-:-:S04]  /*4ce0*/  IMAD.WIDE.U32 R4, R9, UR4, R4 ;  /* 0x0000000409047c25 */ /* 0x010fc8000f8e0004 */
[----:B------:R-:W-:Y:S01]  /*4cf0*/  IMAD R7, R9, UR5, R6 ;  /* 0x0000000509077c24 */ /* 0x000fe2000f8e0206 */
[----:B------:R-:W-:-:S04]  /*4d00*/  IADD3 R4, P4, R4, UR6, RZ ;  /* 0x0000000604047c10 */ /* 0x000fc8000ff9e0ff */
[----:B------:R-:W-:Y:S01]  /*4d10*/  IADD3.X R5, R5, UR7, R7, P4, !PT ;  /* 0x0000000705057c10 */ /* 0x000fe2000a7fe407 */
[----:B------:R2:W4:Y:S01]  /*4d20*/  SHFL.IDX PT, R9, R4, RZ, 0x1e1f ;  /* 0x001e1fff04097589 */ /* 0x00052200000e0000 */
[----:B------:R-:W-:-:S04]  /*4d30*/  ISETP.GT.AND P4, PT, R65, R8, PT ;  /* 0x000000084100720c */ /* 0x000fc80003f84270 */
[----:B------:R-:W0:Y:S09]  /*4d40*/  SHFL.IDX PT, R5, R5, RZ, 0x1e1f ;  /* 0x001e1fff05057589 */ /* 0x000e3200000e0000 */
[----:B--2---:R-:W-:Y:S05]  /*4d50*/  @!P4 BRA `(.L_x_457) ;  /* 0x000000000030c947 */ /* 0x004fea0003800000 */
[----:B------:R-:W2:Y:S01]  /*4d60*/  LDL R12, [R1+0x20] ;  /* 0x00002000010c7983 */ /* 0x000ea20000100800 */
[----:B------:R-:W-:Y:S02]  /*4d70*/  ULDC UR4, c[0x0][0x2f4] ;  /* 0x0000bd0000047ab9 */ /* 0x000fe40000000800 */
[----:B------:R-:W-:-:S13]  /*4d80*/  ISETP.GE.AND P4, PT, R16, UR4, PT ;  /* 0x0000000410007c0c */ /* 0x000fda000bf86270 */
[----:B----4-:R-:W-:-:S05]  /*4d90*/  @!P4 IADD3 R10, P5, R16, R9, RZ ;  /* 0x00000009100ac210 */ /* 0x010fca0007fbe0ff */
[----:B0-----:R-:W-:Y:S01]  /*4da0*/  @!P4 IMAD.X R11, R5, 0x1, R17, P5 ;  /* 0x00000001050bc824 */ /* 0x001fe200028e0611 */
[----:B------:R-:W-:-:S13]  /*4db0*/  ISETP.GE.AND P5, PT, R156, UR4, PT ;  /* 0x000000049c007c0c */ /* 0x000fda000bfa6270 */
[----:B------:R-:W-:-:S05]  /*4dc0*/  @!P5 IADD3 R8, P6, R156, R9, RZ ;  /* 0x000000099c08d210 */ /* 0x000fca0007fde0ff */
[----:B--2---:R-:W-:Y:S02]  /*4dd0*/  @!P5 IMAD.X R9, R5, 0x1, R12, P6 ;  /* 0x000000010509d824 */ /* 0x004fe400030e060c */
[----:B------:R-:W0:Y:S04]  /*4de0*/  @!P4 LDS.128 R4, [R62+0x6000] ;  /* 0x006000003e04c984 */ /* 0x000e280000000c00 */
[----:B0-----:R-:W-:Y:S04]  /*4df0*/  @!P4 ST.E.128 desc[UR40][R10.64], R4 ;  /* 0x000000040a00c985 */ /* 0x001fe8000c101d28 */
[----:B------:R-:W0:Y:S04]  /*4e00*/  @!P5 LDS.128 R4, [R59+0x6000] ;  /* 0x006000003b04d984 */ /* 0x000e280000000c00 */
[----:B0-----:R2:W-:Y:S02]  /*4e10*/  @!P5 ST.E.128 desc[UR40][R8.64], R4 ;  /* 0x000000040800d985 */ /* 0x0015e4000c101d28 */
.L_x_457:
[----:B------:R-:W-:Y:S05]  /*4e20*/  BSYNC B0 ;  /* 0x0000000000007941 */ /* 0x000fea0003800000 */
.L_x_456:
[----:B------:R-:W-:Y:S01]  /*4e30*/  @!PT LDS RZ, [RZ] ;  /* 0x00000000fffff984 */ /* 0x000fe20000000800 */
[----:B------:R-:W-:Y:S01]  /*4e40*/  @!PT LDS RZ, [RZ] ;  /* 0x00000000fffff984 */ /* 0x000fe20000000800 */
[----:B------:R-:W-:Y:S01]  /*4e50*/  @!PT LDS RZ, [RZ] ;  /* 0x00000000fffff984 */ /* 0x000fe20000000800 */
[----:B------:R-:W-:Y:S01]  /*4e60*/  @!PT LDS RZ, [RZ] ;  /* 0x00000000fffff984 */ /* 0x000fe20000000800 */
[----:B------:R5:W-:Y:S06]  /*4e70*/  MEMBAR.ALL.CTA ;  /* 0x0000000000007992 */ /* 0x000bec0000008000 */
[----:B-----5:R-:W5:Y:S01]  /*4e80*/  FENCE.VIEW.ASYNC.S ;  /* 0x00000000000073c6 */ /* 0x020f620000000000 */
[----:B------:R-:W-:Y:S01]  /*4e90*/  VIADD R19, R19, 0x1 ;  /* 0x0000000113137836 */ /* 0x000fe20000000000 */
[----:B01----:R-:W-:Y:S01]  /*4ea0*/  @!P3 IADD3 R66, R66, 0x132c0, RZ ;  /* 0x000132c04242b810 */ /* 0x003fe20007ffe0ff */
[----:B-----5:R0:W-:Y:S03]  /*4eb0*/  BAR.SYNC.DEFER_BLOCKING R45, 0x80 ;  /* 0x0002002d0000751d */ /* 0x0201e60000010000 */
[----:B------:R-:W-:-:S02]  /*4ec0*/  ISETP.NE.AND P4, PT, R19, 0x2, PT ;  /* 0x000000021300780c */ /* 0x000fc40003f85270 */
[----:B------:R-:W-:Y:S02]  /*4ed0*/  @!P3 PRMT R66, RZ, 0x654, R66 ;  /* 0x00000654ff42b816 */ /* 0x000fe40000000042 */
[----:B--2---:R-:W-:Y:S02]  /*4ee0*/  SEL R4, RZ, 0x1, P4 ;  /* 0x00000001ff047807 */ /* 0x004fe40002000000 */
[----:B------:R-:W-:Y:S02]  /*4ef0*/  SEL R19, R19, RZ, P4 ;  /* 0x000000ff13137207 */ /* 0x000fe40002000000 */
[----:B------:R-:W-:Y:S01]  /*4f00*/  LOP3.LUT R157, R157, R4, RZ, 0x3c, !PT ;  /* 0x000000049d9d7212 */ /* 0x000fe200078e3cff */
[----:B------:R0:W-:Y:S01]  /*4f10*/  @!P3 SYNCS.ARRIVE.TRANS64.RED.A1T0 RZ, [R66+URZ], RZ ;  /* 0x000000ff42ffb9a7 */ /* 0x0001e2000810043f */
[----:B------:R-:W-:Y:S01]  /*4f20*/  PLOP3.LUT P3, PT, PT, PT, PT, 0x8, 0x0 ;  /* 0x000000000000781c */ /* 0x000fe20003f6e170 */
[----:B------:R-:W-:-:S12]  /*4f30*/  @P2 BRA `(.L_x_458) ;  /* 0xffffffd000042947 */ /* 0x000fd8000383ffff */
.L_x_421:
[----:B------:R-:W-:Y:S01]  /*4f40*/  BSSY B0, `(.L_x_459) ;  /* 0x0000018000007945 */ /* 0x000fe20003800000 */
[----:B------:R-:W-:Y:S01]  /*4f50*/  ISETP.GE.AND P1, PT, R40, 0x1, PT ;  /* 0x000000012800780c */ /* 0x000fe20003f26270 */
[----:B------:R-:W-:Y:S01]  /*4f60*/  IMAD.MOV.U32 R0, RZ, RZ, RZ ;  /* 0x000000ffff007224 */ /* 0x000fe200078e00ff */
[----:B------:R-:W-:Y:S02]  /*4f70*/  PLOP3.LUT P0, PT, PT, PT, PT, 0x80, 0x0 ;  /* 0x000000000000781c */ /* 0x000fe40003f0f070 */
[----:B------:R-:W-:Y:S01]  /*4f80*/  CS2R R2, SRZ ;  /* 0x0000000000027805 */ /* 0x000fe2000001ff00 */
[----:B------:R-:W-:Y:S01]  /*4f90*/  IMAD.MOV.U32 R55, RZ, RZ, RZ ;  /* 0x000000ffff377224 */ /* 0x000fe200078e00ff */
[----:B------:R-:W-:Y:S02]  /*4fa0*/  CS2R R6, SRZ ;  /* 0x0000000000067805 */ /* 0x000fe4000001ff00 */
[----:B----4-:R-:W-:Y:S02]  /*4fb0*/  CS2R R8, SRZ ;  /* 0x0000000000087805 */ /* 0x010fe4000001ff00 */
[----:B------:R-:W-:-:S02]  /*4fc0*/  CS2R R10, SRZ ;  /* 0x00000000000a7805 */ /* 0x000fc4000001ff00 */
[----:B------:R-:W-:Y:S02]  /*4fd0*/  CS2R R12, SRZ ;  /* 0x00000000000c7805 */ /* 0x000fe4000001ff00 */
[----:B---3--:R-:W-:Y:S02]  /*4fe0*/  CS2R R14, SRZ ;  /* 0x00000000000e7805 */ /* 0x008fe4000001ff00 */
[----:B------:R-:W-:Y:S02]  /*4ff0*/  CS2R R20, SRZ ;  /* 0x0000000000147805 */ /* 0x000fe4000001ff00 */
[----:B------:R-:W-:Y:S02]  /*5000*/  CS2R R24, SRZ ;  /* 0x0000000000187805 */ /* 0x000fe4000001ff00 */
[----:B------:R-:W-:Y:S02]  /*5010*/  CS2R R32, SRZ ;  /* 0x0000000000207805 */ /* 0x000fe4000001ff00 */
[----:B------:R-:W-:-:S02]  /*5020*/  CS2R R26, SRZ ;  /* 0x00000000001a7805 */ /* 0x000fc4000001ff00 */
[----:B------:R-:W-:Y:S02]  /*5030*/  CS2R R56, SRZ ;  /* 0x0000000000387805 */ /* 0x000fe4000001ff00 */
[----:B------:R-:W-:Y:S02]  /*5040*/  CS2R R30, SRZ ;  /* 0x00000000001e7805 */ /* 0x000fe4000001ff00 */
[----:B------:R-:W-:Y:S01]  /*5050*/  CS2R R36, SRZ ;  /* 0x0000000000247805 */ /* 0x000fe2000001ff00 */
[----:B------:R-:W-:Y:S01]  /*5060*/  IMAD.MOV.U32 R44, RZ, RZ, RZ ;  /* 0x000000ffff2c7224 */ /* 0x000fe200078e00ff */
[----:B------:R-:W-:Y:S02]  /*5070*/  CS2R R58, SRZ ;  /* 0x00000000003a7805 */ /* 0x000fe4000001ff00 */
[----:B------:R-:W-:Y:S01]  /*5080*/  MOV R48, RZ ;  /* 0x000000ff00307202 */ /* 0x000fe20000000f00 */
[----:B------:R-:W-:Y:S06]  /*5090*/  @P3 BRA `(.L_x_460) ;  /* 0x0000000000083947 */ /* 0x000fec0003800000 */
[----:B------:R-:W1:Y:S02]  /*50a0*/  FENCE.VIEW.ASYNC.G ;  /* 0x00000000000073c6 */ /* 0x000e640000000100 */
[----:B-1----:R-:W-:Y:S06]  /*50b0*/  BAR.ARV 0xc, 0x200 ;  /* 0x0308000000007b1d */ /* 0x002fec0000002000 */
.L_x_460:
[----:B------:R-:W-:Y:S05]  /*50c0*/  BSYNC B0 ;  /* 0x0000000000007941 */ /* 0x000fea0003800000 */
.L_x_459:
[----:B------:R-:W-:Y:S01]  /*50d0*/  CS2R R60, SRZ ;  /* 0x00000000003c7805 */ /* 0x000fe2000001ff00 */
[----:B------:R-:W-:Y:S06]  /*50e0*/  @!P1 BRA `(.L_x_461) ;  /* 0x0000009800d09947 */ /* 0x000fec0003800000 */
[----:B------:R-:W1:Y:S01]  /*50f0*/  S2R R4, SR_TID.X ;  /* 0x0000000000047919 */ /* 0x000e620000002100 */
[----:B------:R-:W-:Y:S01]  /*5100*/  VIADD R30, R18, 0xb000 ;  /* 0x0000b000121e7836 */ /* 0x000fe20000000000 */
[----:B------:R-:W-:Y:S04]  /*5110*/  BSSY B6, `(.L_x_462) ;  /* 0x000001e000067945 */ /* 0x000fe80003800000 */
[----:B------:R-:W-:Y:S01]  /*5120*/  LOP3.LUT P0, RZ, R30, 0x9f, RZ, 0xc0, !PT ;  /* 0x0000009f1eff7812 */ /* 0x000fe2000780c0ff */
[----:B-1----:R-:W-:-:S05]  /*5130*/  VIADD R5, R4, 0xffffff80 ;  /* 0xffffff8004057836 */ /* 0x002fca0000000000 */
[----:B------:R-:W-:-:S04]  /*5140*/  SHF.R.S32.HI R4, RZ, 0x1f, R5 ;  /* 0x0000001fff047819 */ /* 0x000fc80000011405 */
[----:B------:R-:W-:-:S04]  /*5150*/  LEA.HI R4, R4, R5, RZ, 0x7 ;  /* 0x0000000504047211 */ /* 0x000fc800078f38ff */
[----:B------:R-:W-:-:S05]  /*5160*/  SHF.R.S32.HI R4, RZ, 0x7, R4 ;  /* 0x00000007ff047819 */ /* 0x000fca0000011404 */
[----:B------:R-:W1:Y:S02]  /*5170*/  SHFL.IDX PT, R0, R4, RZ, 0x1f ;  /* 0x00001fff04007589 */ /* 0x000e6400000e0000 */
[----:B-1----:R-:W-:-:S05]  /*5180*/  IMAD.HI R2, R0, 0x55555556, RZ ;  /* 0x5555555600027827 */ /* 0x002fca00078e02ff */
[----:B------:R-:W-:-:S05]  /*5190*/  LEA.HI R3, R2, R2, RZ, 0x1 ;  /* 0x0000000202037211 */ /* 0x000fca00078f08ff */
[----:B------:R-:W-:-:S04]  /*51a0*/  IMAD R3, R3, -0x3, R0 ;  /* 0xfffffffd03037824 */ /* 0x000fc800078e0200 */
[----:B------:R-:W-:-:S05]  /*51b0*/  IMAD R3, R3, 0x1000, R30 ;  /* 0x0000100003037824 */ /* 0x000fca00078e021e */
[----:B------:R-:W-:-:S04]  /*51c0*/  SHF.R.U32.HI R3, RZ, 0x4, R3 ;  /* 0x00000004ff037819 */ /* 0x000fc80000011603 */
[----:B------:R-:W-:Y:S01]  /*51d0*/  LOP3.LUT R31, R3, 0x3fff, RZ, 0xc0, !PT ;  /* 0x00003fff031f7812 */ /* 0x000fe200078ec0ff */
[----:B------:R-:W-:Y:S06]  /*51e0*/  @!P0 BRA `(.L_x_463) ;  /* 0x0000000000408947 */ /* 0x000fec0003800000 */
[----:B------:R-:W-:Y:S01]  /*51f0*/  MOV R0, 0x0 ;  /* 0x0000000000007802 */ /* 0x000fe20000000f00 */
[----:B------:R-:W-:Y:S01]  /*5200*/  ULDC.64 UR4, c[0x4][0x98] ;  /* 0x0100260000047ab9 */ /* 0x000fe20000000a00 */
[----:B------:R-:W-:Y:S01]  /*5210*/  ULDC.64 UR6, c[0x4][0xa0] ;  /* 0x0100280000067ab9 */ /* 0x000fe20000000a00 */
[----:B------:R-:W-:Y:S01]  /*5220*/  IMAD.U32 R4, RZ, RZ, UR4 ;  /* 0x00000004ff047e24 */ /* 0x000fe2000f8e00ff */
[----:B------:R1:W2:Y:S01]  /*5230*/  LDC.64 R2, c[0x4][R0] ;  /* 0x0100000000027b82 */ /* 0x0002a20000000a00 */
[----:B------:R-:W-:Y:S01]  /*5240*/  MOV R5, UR5 ;  /* 0x0000000500057c02 */ /* 0x000fe20008000f00 */
[----:B------:R-:W-:Y:S01]  /*5250*/  ULDC.64 UR4, c[0x4][0x30] ;  /* 0x01000c0000047ab9 */ /* 0x000fe20000000a00 */
[----:B------:R-:W-:Y:S01]  /*5260*/  IMAD.U32 R6, RZ, RZ, UR6 ;  /* 0x00000006ff067e24 */ /* 0x000fe2000f8e00ff */
[----:B------:R-:W-:Y:S01]  /*5270*/  MOV R8, 0x70 ;  /* 0x0000007000087802 */ /* 0x000fe20000000f00 */
[----:B------:R-:W-:Y:S02]  /*5280*/  IMAD.U32 R7, RZ, RZ, UR7 ;  /* 0x00000007ff077e24 */ /* 0x000fe4000f8e00ff */
[----:B------:R-:W-:-:S02]  /*5290*/  IMAD.U32 R10, RZ, RZ, UR4 ;  /* 0x00000004ff0a7e24 */ /* 0x000fc4000f8e00ff */
[----:B------:R-:W-:Y:S02]  /*52a0*/  IMAD.U32 R11, RZ, RZ, UR5 ;  /* 0x00000005ff0b7e24 */ /* 0x000fe4000f8e00ff */
[----:B------:R-:W-:Y:S02]  /*52b0*/  IMAD.MOV.U32 R12, RZ, RZ, 0x1 ;  /* 0x00000001ff0c7424 */ /* 0x000fe400078e00ff */
[----:B-1----:R-:W-:-:S07]  /*52c0*/  IMAD.MOV.U32 R13, RZ, RZ, RZ ;  /* 0x000000ffff0d7224 */ /* 0x002fce00078e00ff */
[----:B------:R-:W-:-:S07]  /*52d0*/  LEPC R20, `(.L_x_463) ;  /* 0x000000001014794e */ /* 0x000fce0000000000 */
[----:B0-2--5:R-:W-:Y:S05]  /*52e0*/  CALL.ABS.NOINC R2 ;  /* 0x0000000002007343 */ /* 0x025fea0003c00000 */
.L_x_463:
[----:B------:R-:W-:Y:S05]  /*52f0*/  BSYNC B6 ;  /* 0x0000000000067941 */ /* 0x000fea0003800000 */
.L_x_462:
[----:B------:R-:W2:Y:S01]  /*5300*/  LDL R2, [R1+0x5c] ;  /* 0x00005c0001027983 */ /* 0x000ea20000100800 */
[----:B------:R-:W-:Y:S01]  /*5310*/  ULDC.64 UR4, c[0x0][0x990] ;  /* 0x0002640000047ab9 */ /* 0x000fe20000000a00 */
[----:B------:R-:W-:Y:S02]  /*5320*/  ULDC.64 UR6, c[0x0][0x998] ;  /* 0x0002660000067ab9 */ /* 0x000fe40000000a00 */
[----:B------:R-:W3:Y:S04]  /*5330*/  LDL R21, [R1+0x40] ;  /* 0x0000400001157983 */ /* 0x000ee80000100800 */
[----:B------:R-:W4:Y:S01]  /*5340*/  LDL R20, [R1+0x8] ;  /* 0x0000080001147983 */ /* 0x000f220000100800 */
[----:B------:R-:W-:Y:S02]  /*5350*/  ISETP.NE.U32.AND P0, PT, RZ, UR4, PT ;  /* 0x00000004ff007c0c */ /* 0x000fe4000bf05070 */
[----:B------:R-:W-:-:S02]  /*5360*/  ISETP.NE.U32.AND P1, PT, RZ, UR6, PT ;  /* 0x00000006ff007c0c */ /* 0x000fc4000bf25070 */
[----:B------:R-:W-:Y:S02]  /*5370*/  ISETP.NE.AND.EX P0, PT, RZ, UR5, PT, P0 ;  /* 0x00000005ff007c0c */ /* 0x000fe4000bf05300 */
[----:B------:R-:W-:-:S11]  /*5380*/  ISETP.NE.AND.EX P1, PT, RZ, UR7, PT, P1 ;  /* 0x00000007ff007c0c */ /* 0x000fd6000bf25310 */
[----:B------:R-:W2:Y:S08]  /*5390*/  @P0 LDC.64 R6, c[0x0][0x9a8] ;  /* 0x00026a00ff060b82 */ /* 0x000eb00000000a00 */
[----:B------:R-:W1:Y:S08]  /*53a0*/  @P1 LDC.64 R8, c[0x0][0x9b8] ;  /* 0x00026e00ff081b82 */ /* 0x000e700000000a00 */
[----:B------:R-:W0:Y:S08]  /*53b0*/  @P0 LDC.64 R10, c[0x0][0x9b0] ;  /* 0x00026c00ff0a0b82 */ /* 0x000e300000000a00 */
[----:B------:R-:W0:Y:S01]  /*53c0*/  @P1 LDC.64 R12, c[0x0][0x9c0] ;  /* 0x00027000ff0c1b82 */ /* 0x000e220000000a00 */
[----:B--2---:R-:W-:-:S02]  /*53d0*/  @P0 IMAD R0, R2, R6, RZ ;  /* 0x0000000602000224 */ /* 0x004fc400078e02ff */
[----:B-1----:R-:W-:Y:S02]  /*53e0*/  @P1 IMAD R4, R2, R8, RZ ;  /* 0x0000000802041224 */ /* 0x002fe400078e02ff */
[C---:B---3--:R-:W-:Y:S02]  /*53f0*/  @P0 IMAD R7, R21.reuse, R7, R0 ;  /* 0x0000000715070224 */ /* 0x048fe400078e0200 */
[----:B------:R-:W-:Y:S01]  /*5400*/  @P0 IMAD.WIDE.U32 R2, R21, R6, RZ ;  /* 0x0000000615020225 */ /* 0x000fe200078e00ff */
[----:B----4-:R-:W-:-:S03]  /*5410*/  @P0 SHF.R.S32.HI R15, RZ, 0x1f, R20 ;  /* 0x0000001fff0f0819 */ /* 0x010fc60000011414 */
[----:B------:R-:W-:Y:S01]  /*5420*/  @P0 IMAD.IADD R3, R3, 0x1, R7 ;  /* 0x0000000103030824 */ /* 0x000fe200078e0207 */
[----:B------:R-:W-:Y:S01]  /*5430*/  @P1 SHF.R.S32.HI R7, RZ, 0x1f, R20 ;  /* 0x0000001fff071819 */ /* 0x000fe20000011414 */
[C---:B------:R-:W-:Y:S02]  /*5440*/  @P1 IMAD R9, R21.reuse, R9, R4 ;  /* 0x0000000915091224 */ /* 0x040fe400078e0204 */
[----:B------:R-:W-:-:S04]  /*5450*/  @P1 IMAD.WIDE.U32 R4, R21, R8, RZ ;  /* 0x0000000815041225 */ /* 0x000fc800078e00ff */
[----:B0-----:R-:W-:Y:S02]  /*5460*/  @P0 IMAD R0, R15, R10, RZ ;  /* 0x0000000a0f000224 */ /* 0x001fe400078e02ff */
[----:B------:R-:W-:Y:S02]  /*5470*/  @P1 IMAD R6, R7, R12, RZ ;  /* 0x0000000c07061224 */ /* 0x000fe400078e02ff */
[----:B------:R-:W-:Y:S02]  /*5480*/  @P1 IMAD.IADD R5, R5, 0x1, R9 ;  /* 0x0000000105051824 */ /* 0x000fe400078e0209 */
[C---:B------:R-:W-:Y:S02]  /*5490*/  @P0 IMAD R9, R20.reuse, R11, R0 ;  /* 0x0000000b14090224 */ /* 0x040fe400078e0200 */
[----:B------:R-:W-:-:S04]  /*54a0*/  @P0 IMAD.WIDE.U32 R2, R20, R10, R2 ;  /* 0x0000000a14020225 */ /* 0x000fc800078e0002 */
[C---:B------:R-:W-:Y:S02]  /*54b0*/  @P1 IMAD R11, R20.reuse, R13, R6 ;  /* 0x0000000d140b1224 */ /* 0x040fe400078e0206 */
[----:B------:R-:W-:Y:S01]  /*54c0*/  @P1 IMAD.WIDE.U32 R6, R20, R12, R4 ;  /* 0x0000000c14061225 */ /* 0x000fe200078e0004 */
[----:B------:R-:W-:-:S03]  /*54d0*/  @P0 IADD3 R5, R3, R9, RZ ;  /* 0x0000000903050210 */ /* 0x000fc60007ffe0ff */
[----:B------:R-:W-:Y:S01]  /*54e0*/  @P1 IMAD.IADD R3, R7, 0x1, R11 ;  /* 0x0000000107031824 */ /* 0x000fe200078e020b */
[----:B------:R-:W-:Y:S02]  /*54f0*/  @P1 LEA R8, P3, R6, UR6, 0x2 ;  /* 0x0000000606081c11 */ /* 0x000fe4000f8610ff */
[----:B------:R-:W-:Y:S01]  /*5500*/  @P0 LEA R4, P2, R2, UR4, 0x2 ;  /* 0x0000000402040c11 */ /* 0x000fe2000f8410ff */
[----:B------:R-:W-:Y:S01]  /*5510*/  IMAD.MOV.U32 R0, RZ, RZ, 0x3f800000 ;  /* 0x3f800000ff007424 */ /* 0x000fe200078e00ff */
[----:B------:R-:W-:Y:S01]  /*5520*/  @P1 LEA.HI.X R9, R6, UR7, R3, 0x2, P3 ;  /* 0x0000000706091c11 */ /* 0x000fe200098f1403 */
[----:B------:R-:W-:Y:S01]  /*5530*/  IMAD.MOV.U32 R3, RZ, RZ, 0x3f800000 ;  /* 0x3f800000ff037424 */ /* 0x000fe200078e00ff */
[----:B------:R-:W-:Y:S01]  /*5540*/  @P0 LEA.HI.X R5, R2, UR5, R5, 0x2, P2 ;  /* 0x0000000502050c11 */ /* 0x000fe200090f1405 */
[----:B------:R-:W-:Y:S02]  /*5550*/  ULDC UR4, c[0x0][0x3f4] ;  /* 0x0000fd0000047ab9 */ /* 0x000fe40000000800 */
[----:B------:R-:W2:Y:S04]  /*5560*/  @P1 LDG.E R0, desc[UR40][R8.64] ;  /* 0x0000002808001981 */ /* 0x000ea8000c1e1900 */
[----:B------:R-:W2:Y:S01]  /*5570*/  @P0 LDG.E R3, desc[UR40][R4.64] ;  /* 0x0000002804030981 */ /* 0x000ea2000c1e1900 */
[----:B------:R-:W-:Y:S01]  /*5580*/  ISETP.LT.AND P0, PT, RZ, UR4, PT ;  /* 0x00000004ff007c0c */ /* 0x000fe2000bf01270 */
[----:B------:R-:W-:Y:S01]  /*5590*/  ULDC UR4, c[0x0][0x9d8] ;  /* 0x0002760000047ab9 */ /* 0x000fe20000000800 */
[----:B--2---:R-:W-:-:S04]  /*55a0*/  FMUL.FTZ R0, R3, R0 ;  /* 0x0000000003007220 */ /* 0x004fc80000410000 */
[----:B------:R-:W-:-:S07]  /*55b0*/  FMUL.FTZ R2, R0, UR4 ;  /* 0x0000000400027c20 */ /* 0x000fce0008410000 */
[----:B------:R-:W-:Y:S05]  /*55c0*/  @P0 BRA `(.L_x_464) ;  /* 0x0000000000400947 */ /* 0x000fea0003800000 */
[----:B------:R-:W2:Y:S02]  /*55d0*/  LDL R14, [R1+0x54] ;  /* 0x00005400010e7983 */ /* 0x000ea40000100800 */
[----:B--2---:R-:W-:-:S04]  /*55e0*/  LEA.HI R0, R14, R14, RZ, 0x1 ;  /* 0x0000000e0e007211 */ /* 0x004fc800078f08ff */
[----:B------:R-:W-:-:S05]  /*55f0*/  LOP3.LUT R0, R0, 0xfffffffe, RZ, 0xc0, !PT ;  /* 0xfffffffe00007812 */ /* 0x000fca00078ec0ff */
[----:B------:R-:W-:-:S05]  /*5600*/  IMAD.IADD R0, R14, 0x1, -R0 ;  /* 0x000000010e007824 */ /* 0x000fca00078e0a00 */
[----:B------:R-:W-:-:S04]  /*5610*/  SHF.L.U32 R3, R0, 0x1f, RZ ;  /* 0x0000001f00037819 */ /* 0x000fc800000006ff */
[----:B------:R0:W1:Y:S03]  /*5620*/  SYNCS.PHASECHK.TRANS64.TRYWAIT P0, [R18+URZ+0x13200], R3 ;  /* 0x01320003120075a7 */ /* 0x000066000800017f */
[----:B-1----:R-:W-:Y:S05]  /*5630*/  @!P0 NANOSLEEP.SYNCS 0x989680 ;  /* 0x009896800000895d */ /* 0x002fea0003900000 */
[----:B------:R-:W1:Y:S01]  /*5640*/  @!P0 SYNCS.PHASECHK.TRANS64 P0, [R18+URZ+0x13200], R3 ;  /* 0x01320003120085a7 */ /* 0x000e62000800007f */
[----:B------:R-:W-:Y:S04]  /*5650*/  BSSY B0, `(.L_x_465) ;  /* 0x0000006000007945 */ /* 0x000fe80003800000 */
[----:B-1----:R-:W-:Y:S05]  /*5660*/  @P0 BRA `(.L_x_466) ;  /* 0x0000000000100947 */ /* 0x002fea0003800000 */
.L_x_467:
[----:B-1----:R1:W2:Y:S02]  /*5670*/  SYNCS.PHASECHK.TRANS64.TRYWAIT P0, [R18+URZ+0x13200], R3 ;  /* 0x01320003120075a7 */ /* 0x0022a4000800017f */
[----:B--2---:R-:W-:Y:S05]  /*5680*/  @!P0 NANOSLEEP.SYNCS 0x989680 ;  /* 0x009896800000895d */ /* 0x004fea0003900000 */
[----:B------:R-:W2:Y:S02]  /*5690*/  @!P0 SYNCS.PHASECHK.TRANS64 P0, [R18+URZ+0x13200], R3 ;  /* 0x01320003120085a7 */ /* 0x000ea4000800007f */
[----:B--2---:R-:W-:Y:S05]  /*56a0*/  @!P0 BRA `(.L_x_467) ;  /* 0xfffffffc00f08947 */ /* 0x004fea000383ffff */
.L_x_466:
[----:B------:R-:W-:Y:S05]  /*56b0*/  BSYNC B0 ;  /* 0x0000000000007941 */ /* 0x000fea0003800000 */
.L_x_465:
[----:B------:R-:W-:Y:S05]  /*56c0*/  BRA `(.L_x_468) ;  /* 0x00000028003c7947 */ /* 0x000fea0003800000 */
.L_x_464:
[----:B------:R-:W0:Y:S01]  /*56d0*/  LDC.64 R26, c[0x0][0x3e8] ;  /* 0x0000fa00ff1a7b82 */ /* 0x000e220000000a00 */
[----:B------:R-:W-:Y:S01]  /*56e0*/  LOP3.LUT P0, RZ, R30, 0x1bf, RZ, 0xc0, !PT ;  /* 0x000001bf1eff7812 */ /* 0x000fe2000780c0ff */
[----:B------:R-:W-:Y:S01]  /*56f0*/  ULDC.64 UR4, c[0x0][0x3f8] ;  /* 0x0000fe0000047ab9 */ /* 0x000fe20000000a00 */
[----:B-----5:R-:W-:Y:S01]  /*5700*/  SHF.R.S32.HI R0, RZ, 0x1f, R28 ;  /* 0x0000001fff007819 */ /* 0x020fe2000001141c */
[----:B------:R-:W-:Y:S01]  /*5710*/  ULDC.64 UR6, c[0x0][0x408] ;  /* 0x0001020000067ab9 */ /* 0x000fe20000000a00 */
[----:B------:R-:W-:Y:S03]  /*5720*/  BSSY B6, `(.L_x_469) ;  /* 0x000001b000067945 */ /* 0x000fe60003800000 */
[----:B------:R-:W1:Y:S01]  /*5730*/  LDC.64 R24, c[0x0][0x400] ;  /* 0x00010000ff187b82 */ /* 0x000e620000000a00 */
[C---:B------:R-:W-:Y:S02]  /*5740*/  IMAD R3, R0.reuse, UR4, RZ ;  /* 0x0000000400037c24 */ /* 0x040fe4000f8e02ff */
[----:B------:R-:W-:-:S02]  /*5750*/  IMAD R5, R0, UR6, RZ ;  /* 0x0000000600057c24 */ /* 0x000fc4000f8e02ff */
[C---:B------:R-:W-:Y:S02]  /*5760*/  IMAD R3, R28.reuse, UR5, R3 ;  /* 0x000000051c037c24 */ /* 0x040fe4000f8e0203 */
[C---:B------:R-:W-:Y:S02]  /*5770*/  IMAD R5, R28.reuse, UR7, R5 ;  /* 0x000000071c057c24 */ /* 0x040fe4000f8e0205 */
[----:B0-----:R-:W-:-:S04]  /*5780*/  IMAD.WIDE.U32 R26, R28, UR4, R26 ;  /* 0x000000041c1a7c25 */ /* 0x001fc8000f8e001a */
[----:B-1----:R-:W-:Y:S01]  /*5790*/  IMAD.WIDE.U32 R24, R28, UR6, R24 ;  /* 0x000000061c187c25 */ /* 0x002fe2000f8e0018 */
[----:B------:R-:W-:-:S03]  /*57a0*/  IADD3 R28, R3, R27, RZ ;  /* 0x0000001b031c7210 */ /* 0x000fc60007ffe0ff */
[----:B------:R-:W-:Y:S01]  /*57b0*/  IMAD.IADD R30, R5, 0x1, R25 ;  /* 0x00000001051e7824 */ /* 0x000fe200078e0219 */
[----:B------:R-:W-:Y:S06]  /*57c0*/  @!P0 BRA `(.L_x_470) ;  /* 0x0000000000408947 */ /* 0x000fec0003800000 */
        /* <DEDUP_REMOVED lines=15> */
[----:B-1----:R-:W-:Y:S05]  /*58c0*/  CALL.ABS.NOINC R14 ;  /* 0x000000000e007343 */ /* 0x002fea0003c00000 */
.L_x_470:
[----:B------:R-:W-:Y:S05]  /*58d0*/  BSYNC B6 ;  /* 0x0000000000067941 */ /* 0x000fea0003800000 */
.L_x_469:
[----:B------:R-:W2:Y:S01]  /*58e0*/  LDL R34, [R1+0x4] ;  /* 0x0000040001227983 */ /* 0x000ea20000100800 */
[----:B------:R-:W-:Y:S01]  /*58f0*/  ULDC.U8 UR4, c[0x0][0x410] ;  /* 0x0001040000047ab9 */ /* 0x000fe20000000000 */
[----:B------:R-:W0:Y:S01]  /*5900*/  S2R R20, SR_TID.X ;  /* 0x0000000000147919 */ /* 0x000e220000002100 */
[----:B------:R-:W-:Y:S01]  /*5910*/  ISETP.NE.AND P0, PT, RZ, UR4, PT ;  /* 0x00000004ff007c0c */ /* 0x000fe2000bf05270 */
[----:B------:R-:W-:Y:S01]  /*5920*/  BSSY B0, `(.L_x_471) ;  /* 0x0000261000007945 */ /* 0x000fe20003800000 */
[----:B0-----:R-:W-:-:S05]  /*5930*/  VIADD R20, R20, 0xffffff80 ;  /* 0xffffff8014147836 */ /* 0x001fca0000000000 */
[----:B------:R-:W-:-:S04]  /*5940*/  LEA.HI R32, R20, R20, RZ, 0x1 ;  /* 0x0000001414207211 */ /* 0x000fc800078f08ff */
[----:B------:R-:W-:-:S05]  /*5950*/  SHF.R.S32.HI R32, RZ, 0x1, R32 ;  /* 0x00000001ff207819 */ /* 0x000fca0000011420 */
[----:B--2---:R-:W-:Y:S01]  /*5960*/  IMAD R4, R34, 0xc0, R32 ;  /* 0x000000c022047824 */ /* 0x004fe200078e0220 */
[----:B------:R-:W-:Y:S06]  /*5970*/  @!P0 BRA `(.L_x_472) ;  /* 0x0000001000c48947 */ /* 0x000fec0003800000 */
[----:B------:R-:W-:-:S03]  /*5980*/  UMOV UR4, 0xffffffff ;  /* 0xffffffff00047882 */ /* 0x000fc60000000000 */
[----:B------:R-:W-:Y:S05]  /*5990*/  BRA.DIV UR4, `(.L_x_473) ;  /* 0x0000012604647947 */ /* 0x000fea000b800000 */
[----:B------:R0:W1:Y:S04]  /*59a0*/  SHFL.IDX PT, R27, R26, RZ, 0x1e1f ;  /* 0x001e1fff1a1b7589 */ /* 0x00006800000e0000 */
[----:B------:R0:W2:Y:S04]  /*59b0*/  SHFL.IDX PT, R14, R24, RZ, 0x1e1f ;  /* 0x001e1fff180e7589 */ /* 0x0000a800000e0000 */
[----:B------:R0:W3:Y:S04]  /*59c0*/  SHFL.IDX PT, R0, R28, RZ, 0x1e1f ;  /* 0x001e1fff1c007589 */ /* 0x0000e800000e0000 */
[----:B------:R0:W4:Y:S02]  /*59d0*/  SHFL.IDX PT, R3, R30, RZ, 0x1e1f ;  /* 0x001e1fff1e037589 */ /* 0x00012400000e0000 */
.L_x_675:
[----:B------:R-:W5:Y:S01]  /*59e0*/  LDL R6, [R1+0x54] ;  /* 0x0000540001067983 */ /* 0x000f620000100800 */
[----:B------:R-:W-:Y:S01]  /*59f0*/  ULDC UR4, c[0x0][0x448] ;  /* 0x0001120000047ab9 */ /* 0x000fe20000000800 */
[----:B------:R-:W-:Y:S01]  /*5a00*/  BSSY B1, `(.L_x_474) ;  /* 0x0000020000017945 */ /* 0x000fe20003800000 */
[----:B------:R-:W-:Y:S01]  /*5a10*/  IMAD R33, R29, UR4, RZ ;  /* 0x000000041d217c24 */ /* 0x000fe2000f8e02ff */
[----:B------:R-:W-:Y:S02]  /*5a20*/  CS2R R8, SRZ ;  /* 0x0000000000087805 */ /* 0x000fe4000001ff00 */
[----:B------:R-:W-:Y:S02]  /*5a30*/  CS2R R20, SRZ ;  /* 0x0000000000147805 */ /* 0x000fe4000001ff00 */
[----:B------:R-:W-:Y:S02]  /*5a40*/  CS2R R10, SRZ ;  /* 0x00000000000a7805 */ /* 0x000fe4000001ff00 */
[----:B------:R-:W-:-:S02]  /*5a50*/  CS2R R12, SRZ ;  /* 0x00000000000c7805 */ /* 0x000fc4000001ff00 */
[----:B------:R-:W-:Y:S02]  /*5a60*/  ISETP.GE.AND P0, PT, R4, R33, PT ;  /* 0x000000210400720c */ /* 0x000fe40003f06270 */
[----:B-----5:R-:W-:-:S04]  /*5a70*/  LEA.HI R5, R6, R6, RZ, 0x1 ;  /* 0x0000000606057211 */ /* 0x020fc800078f08ff */
[----:B------:R-:W-:-:S05]  /*5a80*/  LOP3.LUT R5, R5, 0xfffffffe, RZ, 0xc0, !PT ;  /* 0xfffffffe05057812 */ /* 0x000fca00078ec0ff */
[----:B------:R-:W-:-:S05]  /*5a90*/  IMAD.IADD R5, R6, 0x1, -R5 ;  /* 0x0000000106057824 */ /* 0x000fca00078e0a05 */
[----:B------:R-:W-:Y:S01]  /*5aa0*/  SHF.L.U32 R29, R5, 0x1f, RZ ;  /* 0x0000001f051d7819 */ /* 0x000fe200000006ff */
[----:B------:R-:W-:Y:S06]  /*5ab0*/  @P0 BRA `(.L_x_475) ;  /* 0x0000000000500947 */ /* 0x000fec0003800000 */
[----:B------:R-:W4:Y:S01]  /*5ac0*/  LDL R15, [R1+0x24] ;  /* 0x00002400010f7983 */ /* 0x000f220000100800 */
[----:B------:R-:W-:-:S03]  /*5ad0*/  ULDC UR4, c[0x0][0x3f4] ;  /* 0x0000fd0000047ab9 */ /* 0x000fc60000000800 */
[----:B0-----:R-:W4:Y:S01]  /*5ae0*/  LDL R26, [R1+0x6c] ;  /* 0x00006c00011a7983 */ /* 0x001f220000100800 */
[----:B------:R-:W-:Y:S02]  /*5af0*/  ISETP.GE.AND P3, PT, R22, UR4, PT ;  /* 0x0000000416007c0c */ /* 0x000fe4000bf66270 */
[----:B------:R-:W-:Y:S02]  /*5b00*/  CS2R R8, SRZ ;  /* 0x0000000000087805 */ /* 0x000fe4000001ff00 */
[----:B------:R-:W-:-:S09]  /*5b10*/  CS2R R10, SRZ ;  /* 0x00000000000a7805 */ /* 0x000fd2000001ff00 */
[----:B------:R-:W-:Y:S02]  /*5b20*/  @!P3 SHF.R.S32.HI R7, RZ, 0x1f, R22 ;  /* 0x0000001fff07b819 */ /* 0x000fe40000011416 */
[----:B-1----:R-:W-:-:S05]  /*5b30*/  @!P3 IADD3 R4, P0, R22, R27, RZ ;  /* 0x0000001b1604b210 */ /* 0x002fca0007f1e0ff */
[----:B---3--:R-:W-:Y:S01]  /*5b40*/  @!P3 IMAD.X R5, R0, 0x1, R7, P0 ;  /* 0x000000010005b824 */ /* 0x008fe200000e0607 */
[----:B--2---:R-:W-:-:S04]  /*5b50*/  @!P3 IADD3 R6, P0, R22, R14, RZ ;  /* 0x0000000e1606b210 */ /* 0x004fc80007f1e0ff */
[----:B------:R0:W5:Y:S01]  /*5b60*/  @!P3 LD.E.64 R20, desc[UR40][R4.64] ;  /* 0x000000280414b980 */ /* 0x000162000c101b00 */
[----:B----4-:R-:W-:-:S05]  /*5b70*/  @!P3 IMAD.X R7, R3, 0x1, R7, P0 ;  /* 0x000000010307b824 */ /* 0x010fca00000e0607 */
[----:B------:R0:W5:Y:S01]  /*5b80*/  @!P3 LD.E.64 R12, desc[UR40][R6.64] ;  /* 0x00000028060cb980 */ /* 0x000162000c101b00 */
[----:B------:R-:W-:-:S13]  /*5b90*/  ISETP.GE.AND P4, PT, R15, UR4, PT ;  /* 0x000000040f007c0c */ /* 0x000fda000bf86270 */
[C---:B------:R-:W-:Y:S02]  /*5ba0*/  @!P4 IADD3 R14, P2, R15.reuse, R14, RZ ;  /* 0x0000000e0f0ec210 */ /* 0x040fe40007f5e0ff */
[----:B------:R-:W-:-:S03]  /*5bb0*/  @!P4 IADD3 R24, P1, R15, R27, RZ ;  /* 0x0000001b0f18c210 */ /* 0x000fc60007f3e0ff */
[----:B------:R-:W-:Y:S01]  /*5bc0*/  @!P4 IMAD.X R15, R3, 0x1, R26, P2 ;  /* 0x00000001030fc824 */ /* 0x000fe200010e061a */
[----:B------:R-:W-:-:S04]  /*5bd0*/  @!P4 IADD3.X R25, R0, R26, RZ, P1, !PT ;  /* 0x0000001a0019c210 */ /* 0x000fc80000ffe4ff */
[----:B------:R0:W5:Y:S04]  /*5be0*/  @!P4 LD.E.64 R10, desc[UR40][R14.64] ;  /* 0x000000280e0ac980 */ /* 0x000168000c101b00 */
[----:B------:R0:W5:Y:S02]  /*5bf0*/  @!P4 LD.E.64 R8, desc[UR40][R24.64] ;  /* 0x000000281808c980 */ /* 0x000164000c101b00 */
.L_x_475:
[----:B------:R-:W-:Y:S05]  /*5c00*/  BSYNC B1 ;  /* 0x0000000000017941 */ /* 0x000fea0003800000 */
.L_x_474:
[----:B------:R-:W1:Y:S01]  /*5c10*/  SYNCS.PHASECHK.TRANS64.TRYWAIT P0, [R18+URZ+0x13200], R29 ;  /* 0x0132001d120075a7 */ /* 0x000e62000800017f */
[----:B---3--:R-:W-:Y:S01]  /*5c20*/  IMAD R0, R34, -0xc0, R33 ;  /* 0xffffff4022007824 */ /* 0x008fe200078e0221 */
[----:B------:R-:W-:Y:S04]  /*5c30*/  BSSY B1, `(.L_x_476) ;  /* 0x0000004000017945 */ /* 0x000fe80003800000 */
[----:B------:R-:W-:-:S04]  /*5c40*/  VIMNMX R0, R0, 0xc0, PT ;  /* 0x000000c000007848 */ /* 0x000fc80003fe0100 */
[----:B------:R-:W-:Y:S01]  /*5c50*/  ISETP.GE.AND P1, PT, R32, R0, PT ;  /* 0x000000002000720c */ /* 0x000fe20003f26270 */
[----:B-1----:R-:W-:-:S12]  /*5c60*/  @!P0 BRA `(.L_x_477) ;  /* 0x0000012400208947 */ /* 0x002fd80003800000 */
.L_x_676:
[----:B------:R-:W-:Y:S05]  /*5c70*/  BSYNC B1 ;  /* 0x0000000000017941 */ /* 0x000fea0003800000 */
.L_x_476:
[----:B------:R-:W-:Y:S05]  /*5c80*/  @P1 BRA `(.L_x_478) ;  /* 0x0000002000a81947 */ /* 0x000fea0003800000 */
[----:B------:R-:W3:Y:S01]  /*5c90*/  LDL R0, [R1+0x24] ;  /* 0x0000240001007983 */ /* 0x000ee20000100800 */
[----:B----4-:R-:W4:Y:S03]  /*5ca0*/  LDC R3, c[0x0][0x3f4] ;  /* 0x0000fd00ff037b82 */ /* 0x010f260000000800 */
[----:B------:R0:W5:Y:S01]  /*5cb0*/  LDL R36, [R1+0x28] ;  /* 0x0000280001247983 */ /* 0x0001620000100800 */
[----:B------:R-:W-:Y:S01]  /*5cc0*/  BSSY B1, `(.L_x_479) ;  /* 0x000007b000017945 */ /* 0x000fe20003800000 */
[-C--:B----4-:R-:W-:Y:S02]  /*5cd0*/  ISETP.GE.AND P0, PT, R22, R3.reuse, PT ;  /* 0x000000031600720c */ /* 0x090fe40003f06270 */
[----:B---3--:R-:W-:-:S11]  /*5ce0*/  ISETP.GE.AND P1, PT, R0, R3, PT ;  /* 0x000000030000720c */ /* 0x008fd60003f26270 */
[----:B0-----:R-:W-:Y:S05]  /*5cf0*/  @P0 BRA `(.L_x_480) ;  /* 0x0000000400dc0947 */ /* 0x001fea0003800000 */
[----:B-----5:R-:W-:Y:S01]  /*5d00*/  IMAD.IADD R0, R18, 0x1, R36 ;  /* 0x0000000112007824 */ /* 0x020fe200078e0224 */
[----:B--2---:R-:W-:Y:S02]  /*5d10*/  SHF.R.U32.HI R14, RZ, 0x8, R20 ;  /* 0x00000008ff0e7819 */ /* 0x004fe40000011614 */
[----:B------:R-:W-:Y:S02]  /*5d20*/  LOP3.LUT R3, R20, 0xff, RZ, 0xc0, !PT ;  /* 0x000000ff14037812 */ /* 0x000fe400078ec0ff */
[----:B------:R-:W0:Y:S01]  /*5d30*/  LDS.128 R4, [R0+0xb000] ;  /* 0x00b0000000047984 */ /* 0x000e220000000c00 */
[----:B------:R-:W-:Y:S02]  /*5d40*/  LOP3.LUT R14, R14, 0xff, RZ, 0xc0, !PT ;  /* 0x000000ff0e0e7812 */ /* 0x000fe400078ec0ff */
[----:B------:R-:W-:Y:S02]  /*5d50*/  SHF.R.U32.HI R24, RZ, 0x8, R21 ;  /* 0x00000008ff187819 */ /* 0x000fe40000011615 */
[----:B------:R-:W-:-:S02]  /*5d60*/  SHF.R.U32.HI R27, RZ, 0x8, R13 ;  /* 0x00000008ff1b7819 */ /* 0x000fc4000001160d */
[----:B------:R-:W-:Y:S02]  /*5d70*/  PRMT R3, R14, 0x7604, R3 ;  /* 0x000076040e037816 */ /* 0x000fe40000000003 */
[----:B------:R-:W-:Y:S02]  /*5d80*/  LOP3.LUT R15, R21, 0xff, RZ, 0xc0, !PT ;  /* 0x000000ff150f7812 */ /* 0x000fe400078ec0ff */
[----:B------:R-:W-:Y:S02]  /*5d90*/  LOP3.LUT R24, R24, 0xff, RZ, 0xc0, !PT ;  /* 0x000000ff18187812 */ /* 0x000fe400078ec0ff */
[----:B------:R-:W-:Y:S02]  /*5da0*/  SHF.R.U32.HI R28, RZ, 0x10, R21 ;  /* 0x00000010ff1c7819 */ /* 0x000fe40000011615 */
[----:B------:R-:W-:Y:S02]  /*5db0*/  SHF.R.U32.HI R14, RZ, 0x8, R12 ;  /* 0x00000008ff0e7819 */ /* 0x000fe4000001160c */
[----:B-1----:R-:W-:-:S02]  /*5dc0*/  SHF.R.U32.HI R29, RZ, 0x10, R13 ;  /* 0x00000010ff1d7819 */ /* 0x002fc4000001160d */
[----:B------:R-:W-:Y:S02]  /*5dd0*/  LOP3.LUT R26, R13, 0xff, RZ, 0xc0, !PT ;  /* 0x000000ff0d1a7812 */ /* 0x000fe400078ec0ff */
[----:B------:R-:W-:Y:S01]  /*5de0*/  LOP3.LUT R27, R27, 0xff, RZ, 0xc0, !PT ;  /* 0x000000ff1b1b7812 */ /* 0x000fe200078ec0ff */
[----:B------:R-:W-:Y:S01]  /*5df0*/  IMAD.U32 R29, R29, 0x10000, RZ ;  /* 0x000100001d1d7824 */ /* 0x000fe200078e00ff */
[----:B------:R-:W-:Y:S02]  /*5e00*/  PRMT R15, R24, 0x7604, R15 ;  /* 0x00007604180f7816 */ /* 0x000fe4000000000f */
[----:B------:R-:W-:Y:S01]  /*5e10*/  LOP3.LUT R25, R14, 0xff, RZ, 0xc0, !PT ;  /* 0x000000ff0e197812 */ /* 0x000fe200078ec0ff */
[----:B------:R-:W-:Y:S01]  /*5e20*/  IMAD.U32 R14, R28, 0x10000, RZ ;  /* 0x000100001c0e7824 */ /* 0x000fe200078e00ff */
[----:B------:R-:W-:Y:S02]  /*5e30*/  LOP3.LUT R24, R12, 0xff, RZ, 0xc0, !PT ;  /* 0x000000ff0c187812 */ /* 0x000fe400078ec0ff */
[----:B------:R-:W-:-:S02]  /*5e40*/  PRMT R26, R27, 0x7604, R26 ;  /* 0x000076041b1a7816 */ /* 0x000fc4000000001a */
[----:B------:R-:W-:Y:S02]  /*5e50*/  PRMT R27, R25, 0x7604, R24 ;  /* 0x00007604191b7816 */ /* 0x000fe40000000018 */
[----:B------:R-:W-:Y:S02]  /*5e60*/  LOP3.LUT R25, R15, 0xff0000, R14, 0xf8, !PT ;  /* 0x00ff00000f197812 */ /* 0x000fe400078ef80e */
[----:B------:R-:W-:Y:S02]  /*5e70*/  LOP3.LUT R29, R26, 0xff0000, R29, 0xf8, !PT ;  /* 0x00ff00001a1d7812 */ /* 0x000fe400078ef81d */
[----:B------:R-:W-:Y:S02]  /*5e80*/  LOP3.LUT R25, R25, 0xff000000, R21, 0xf8, !PT ;  /* 0xff00000019197812 */ /* 0x000fe400078ef815 */
[----:B------:R-:W-:Y:S02]  /*5e90*/  LOP3.LUT R29, R29, 0xff000000, R13, 0xf8, !PT ;  /* 0xff0000001d1d7812 */ /* 0x000fe400078ef80d */
[----:B------:R-:W-:-:S02]  /*5ea0*/  LOP3.LUT R15, R3, 0xff0000, R20, 0xf8, !PT ;  /* 0x00ff0000030f7812 */ /* 0x000fc400078ef814 */
[-C--:B0-----:R-:W-:Y:S02]  /*5eb0*/  F2FP.F16.E4M3.UNPACK_B R3, R6.reuse.H1 ;  /* 0x00000006ff03723e */ /* 0x081fe400030006ff */
[--C-:B------:R-:W-:Y:S02]  /*5ec0*/  LOP3.LUT R27, R27, 0xff0000, R12.reuse, 0xf8, !PT ;  /* 0x00ff00001b1b7812 */ /* 0x100fe400078ef80c */
[----:B------:R-:W-:Y:S01]  /*5ed0*/  F2FP.F16.E4M3.UNPACK_B R26, R29 ;  /* 0x0000001dff1a723e */ /* 0x000fe200020006ff */
[--C-:B------:R-:W-:Y:S01]  /*5ee0*/  HADD2.F32 R13, -RZ, R3.reuse.H0_H0 ;  /* 0x20000003ff0d7230 */ /* 0x100fe20000004100 */
[----:B------:R-:W-:Y:S02]  /*5ef0*/  F2FP.F16.E4M3.UNPACK_B R21, R25 ;  /* 0x00000019ff15723e */ /* 0x000fe400020006ff */
[----:B------:R-:W-:Y:S01]  /*5f00*/  LOP3.LUT R27, R27, 0xff000000, R12, 0xf8, !PT ;  /* 0xff0000001b1b7812 */ /* 0x000fe200078ef80c */
[----:B------:R-:W-:Y:S01]  /*5f10*/  HADD2.F32 R12, -RZ, R3.H1_H1 ;  /* 0x30000003ff0c7230 */ /* 0x000fe20000004100 */
[----:B------:R-:W-:Y:S01]  /*5f20*/  F2FP.F16.E4M3.UNPACK_B R6, R6 ;  /* 0x00000006ff06723e */ /* 0x000fe200020006ff */
[--C-:B------:R-:W-:Y:S01]  /*5f30*/  HADD2.F32 R28, -RZ, R26.reuse.H1_H1 ;  /* 0x3000001aff1c7230 */ /* 0x100fe20000004100 */
[----:B------:R-:W-:Y:S01]  /*5f40*/  LOP3.LUT R20, R15, 0xff000000, R20, 0xf8, !PT ;  /* 0xff0000000f147812 */ /* 0x000fe200078ef814 */
[--C-:B------:R-:W-:Y:S01]  /*5f50*/  HADD2.F32 R24, -RZ, R21.reuse.H1_H1 ;  /* 0x30000015ff187230 */ /* 0x100fe20000004100 */
[-C--:B------:R-:W-:Y:S01]  /*5f60*/  F2FP.F16.E4M3.UNPACK_B R14, R7.reuse ;  /* 0x00000007ff0e723e */ /* 0x080fe200020006ff */
[----:B------:R-:W-:Y:S01]  /*5f70*/  HADD2.F32 R26, -RZ, R26.H0_H0 ;  /* 0x2000001aff1a7230 */ /* 0x000fe20000004100 */
[----:B------:R-:W-:Y:S01]  /*5f80*/  F2FP.F16.E4M3.UNPACK_B R15, R7.H1 ;  /* 0x00000007ff0f723e */ /* 0x000fe200030006ff */
[C---:B------:R-:W-:Y:S01]  /*5f90*/  FMUL.FTZ R30, R12.reuse, R28 ;  /* 0x0000001c0c1e7220 */ /* 0x040fe20000410000 */
[----:B------:R-:W-:Y:S01]  /*5fa0*/  FMUL.FTZ R33, R12, R24 ;  /* 0x000000180c217220 */ /* 0x000fe20000410000 */
[-C--:B------:R-:W-:Y:S01]  /*5fb0*/  F2FP.F16.E4M3.UNPACK_B R7, R5.reuse ;  /* 0x00000005ff07723e */ /* 0x080fe200020006ff */
[----:B------:R-:W-:Y:S01]  /*5fc0*/  HADD2.F32 R21, -RZ, R21.H0_H0 ;  /* 0x20000015ff157230 */ /* 0x000fe20000004100 */
[----:B------:R-:W-:Y:S01]  /*5fd0*/  F2FP.F16.E4M3.UNPACK_B R12, R5.H1 ;  /* 0x00000005ff0c723e */ /* 0x000fe200030006ff */
[----:B------:R-:W-:-:S02]  /*5fe0*/  HADD2.F32 R5, -RZ, R6.H1_H1 ;  /* 0x30000006ff057230 */ /* 0x000fc40000004100 */
[C---:B------:R-:W-:Y:S01]  /*5ff0*/  FFMA.FTZ R30, R13.reuse, R24, -R30 ;  /* 0x000000180d1e7223 */ /* 0x040fe2000001081e */
[----:B------:R-:W-:Y:S01]  /*6000*/  FFMA.FTZ R35, R13, R28, R33 ;  /* 0x0000001c0d237223 */ /* 0x000fe20000010021 */
[----:B------:R-:W-:Y:S01]  /*6010*/  HADD2.F32 R6, -RZ, R6.H0_H0 ;  /* 0x20000006ff067230 */ /* 0x000fe20000004100 */
[----:B------:R-:W-:Y:S01]  /*6020*/  F2FP.F16.E4M3.UNPACK_B R29, R29.H1 ;  /* 0x0000001dff1d723e */ /* 0x000fe200030006ff */
[C---:B------:R-:W-:Y:S01]  /*6030*/  FMUL.FTZ R13, R5.reuse, R26 ;  /* 0x0000001a050d7220 */ /* 0x040fe20000410000 */
[----:B------:R-:W-:Y:S01]  /*6040*/  F2FP.F16.E4M3.UNPACK_B R25, R25.H1 ;  /* 0x00000019ff19723e */ /* 0x000fe200030006ff */
[-C--:B------:R-:W-:Y:S01]  /*6050*/  FMUL.FTZ R33, R5, R21.reuse ;  /* 0x0000001505217220 */ /* 0x080fe20000410000 */
[----:B------:R-:W-:Y:S02]  /*6060*/  HADD2.F32 R5, -RZ, R14.H1_H1 ;  /* 0x3000000eff057230 */ /* 0x000fe40000004100 */
[----:B------:R-:W-:Y:S01]  /*6070*/  FFMA.FTZ R28, R6, R21, -R13 ;  /* 0x00000015061c7223 */ /* 0x000fe2000001080d */
[----:B------:R-:W-:-:S02]  /*6080*/  HADD2.F32 R24, -RZ, R29.H0_H0 ;  /* 0x2000001dff187230 */ /* 0x000fc40000004100 */
[----:B------:R-:W-:Y:S01]  /*6090*/  FFMA.FTZ R33, R6, R26, R33 ;  /* 0x0000001a06217223 */ /* 0x000fe20000010021 */
[----:B------:R-:W-:Y:S01]  /*60a0*/  HADD2.F32 R13, -RZ, R25.H0_H0 ;  /* 0x20000019ff0d7230 */ /* 0x000fe20000004100 */
[----:B------:R-:W-:Y:S01]  /*60b0*/  F2FP.F16.E4M3.UNPACK_B R3, R4 ;  /* 0x00000004ff03723e */ /* 0x000fe200020006ff */
[----:B------:R-:W-:Y:S02]  /*60c0*/  HADD2.F32 R14, -RZ, R14.H0_H0 ;  /* 0x2000000eff0e7230 */ /* 0x000fe40000004100 */
[C---:B------:R-:W-:Y:S01]  /*60d0*/  FMUL.FTZ R21, R5.reuse, R24 ;  /* 0x0000001805157220 */ /* 0x040fe20000410000 */
[----:B------:R-:W-:Y:S02]  /*60e0*/  HADD2.F32 R29, -RZ, R29.H1_H1 ;  /* 0x3000001dff1d7230 */ /* 0x000fe40000004100 */
[-C--:B------:R-:W-:Y:S01]  /*60f0*/  FMUL.FTZ R5, R5, R13.reuse ;  /* 0x0000000d05057220 */ /* 0x080fe20000410000 */
[----:B------:R-:W-:Y:S02]  /*6100*/  HADD2.F32 R6, -RZ, R15.H1_H1 ;  /* 0x3000000fff067230 */ /* 0x000fe40000004100 */
[----:B------:R-:W-:Y:S01]  /*6110*/  FFMA.FTZ R32, R14, R13, -R21 ;  /* 0x0000000d0e207223 */ /* 0x000fe20000010815 */
[----:B------:R-:W-:-:S02]  /*6120*/  HADD2.F32 R25, -RZ, R25.H1_H1 ;  /* 0x30000019ff197230 */ /* 0x000fc40000004100 */
[----:B------:R-:W-:Y:S01]  /*6130*/  FFMA.FTZ R37, R14, R24, R5 ;  /* 0x000000180e257223 */ /* 0x000fe20000010005 */
[----:B------:R-:W-:Y:S02]  /*6140*/  HADD2.F32 R15, -RZ, R15.H0_H0 ;  /* 0x2000000fff0f7230 */ /* 0x000fe40000004100 */
[C---:B------:R-:W-:Y:S01]  /*6150*/  FMUL.FTZ R26, R6.reuse, R29 ;  /* 0x0000001d061a7220 */ /* 0x040fe20000410000 */
[----:B------:R-:W-:Y:S01]  /*6160*/  F2FP.F16.E4M3.UNPACK_B R5, R27 ;  /* 0x0000001bff05723e */ /* 0x000fe200020006ff */
[-C--:B------:R-:W-:Y:S01]  /*6170*/  FMUL.FTZ R14, R6, R25.reuse ;  /* 0x00000019060e7220 */ /* 0x080fe20000410000 */
[----:B------:R-:W-:Y:S01]  /*6180*/  F2FP.F16.E4M3.UNPACK_B R4, R4.H1 ;  /* 0x00000004ff04723e */ /* 0x000fe200030006ff */
[C---:B------:R-:W-:Y:S01]  /*6190*/  FFMA.FTZ R34, R15.reuse, R25, -R26 ;  /* 0x000000190f227223 */ /* 0x040fe2000001081a */
[-C--:B------:R-:W-:Y:S01]  /*61a0*/  F2FP.F16.E4M3.UNPACK_B R13, R20.reuse ;  /* 0x00000014ff0d723e */ /* 0x080fe200020006ff */
[----:B------:R-:W-:Y:S01]  /*61b0*/  FFMA.FTZ R29, R15, R29, R14 ;  /* 0x0000001d0f1d7223 */ /* 0x000fe2000001000e */
[--C-:B------:R-:W-:Y:S01]  /*61c0*/  HADD2.F32 R21, -RZ, R5.reuse.H1_H1 ;  /* 0x30000005ff157230 */ /* 0x100fe20000004100 */
[----:B------:R-:W-:Y:S01]  /*61d0*/  F2FP.F16.E4M3.UNPACK_B R20, R20.H1 ;  /* 0x00000014ff14723e */ /* 0x000fe200030006ff */
[----:B------:R-:W-:Y:S01]  /*61e0*/  HADD2.F32 R15, -RZ, R5.H0_H0 ;  /* 0x20000005ff0f7230 */ /* 0x000fe20000004100 */
[----:B------:R-:W-:Y:S01]  /*61f0*/  F2FP.F16.E4M3.UNPACK_B R27, R27.H1 ;  /* 0x0000001bff1b723e */ /* 0x000fe200030006ff */
[----:B------:R-:W-:-:S02]  /*6200*/  HADD2.F32 R6, -RZ, R4.H1_H1 ;  /* 0x30000004ff067230 */ /* 0x000fc40000004100 */
[----:B------:R-:W-:Y:S02]  /*6210*/  HADD2.F32 R14, -RZ, R13.H1_H1 ;  /* 0x3000000dff0e7230 */ /* 0x000fe40000004100 */
[----:B------:R-:W-:Y:S02]  /*6220*/  HADD2.F32 R5, -RZ, R4.H0_H0 ;  /* 0x20000004ff057230 */ /* 0x000fe40000004100 */
[C---:B------:R-:W-:Y:S01]  /*6230*/  FMUL.FTZ R24, R6.reuse, R21 ;  /* 0x0000001506187220 */ /* 0x040fe20000410000 */
[----:B------:R-:W-:Y:S02]  /*6240*/  HADD2.F32 R4, -RZ, R3.H1_H1 ;  /* 0x30000003ff047230 */ /* 0x000fe40000004100 */
[-C--:B------:R-:W-:Y:S01]  /*6250*/  FMUL.FTZ R26, R6, R14.reuse ;  /* 0x0000000e061a7220 */ /* 0x080fe20000410000 */
[----:B------:R-:W-:Y:S02]  /*6260*/  HADD2.F32 R13, -RZ, R13.H0_H0 ;  /* 0x2000000dff0d7230 */ /* 0x000fe40000004100 */
[----:B------:R-:W-:Y:S01]  /*6270*/  FFMA.FTZ R24, R5, R14, -R24 ;  /* 0x0000000e05187223 */ /* 0x000fe20000010818 */
[----:B------:R-:W-:-:S02]  /*6280*/  HADD2.F32 R3, -RZ, R3.H0_H0 ;  /* 0x20000003ff037230 */ /* 0x000fc40000004100 */
[C---:B------:R-:W-:Y:S01]  /*6290*/  FMUL.FTZ R6, R4.reuse, R15 ;  /* 0x0000000f04067220 */ /* 0x040fe20000410000 */
[----:B------:R-:W-:Y:S01]  /*62a0*/  FFMA.FTZ R21, R5, R21, R26 ;  /* 0x0000001505157223 */ /* 0x000fe2000001001a */
[-C--:B------:R-:W-:Y:S01]  /*62b0*/  FMUL.FTZ R4, R4, R13.reuse ;  /* 0x0000000d04047220 */ /* 0x080fe20000410000 */
[----:B------:R-:W-:Y:S02]  /*62c0*/  HADD2.F32 R5, -RZ, R20.H1_H1 ;  /* 0x30000014ff057230 */ /* 0x000fe40000004100 */
[C---:B------:R-:W-:Y:S01]  /*62d0*/  FFMA.FTZ R14, R3.reuse, R13, -R6 ;  /* 0x0000000d030e7223 */ /* 0x040fe20000010806 */
[--C-:B------:R-:W-:Y:S02]  /*62e0*/  HADD2.F32 R13, -RZ, R27.reuse.H1_H1 ;  /* 0x3000001bff0d7230 */ /* 0x100fe40000004100 */
[----:B------:R-:W-:Y:S01]  /*62f0*/  FFMA.FTZ R15, R3, R15, R4 ;  /* 0x0000000f030f7223 */ /* 0x000fe20000010004 */
[----:B------:R-:W-:Y:S02]  /*6300*/  HADD2.F32 R4, -RZ, R12.H1_H1 ;  /* 0x3000000cff047230 */ /* 0x000fe40000004100 */
[----:B------:R-:W-:-:S02]  /*6310*/  HADD2.F32 R6, -RZ, R27.H0_H0 ;  /* 0x2000001bff067230 */ /* 0x000fc40000004100 */
[--C-:B------:R-:W-:Y:S02]  /*6320*/  HADD2.F32 R3, -RZ, R7.reuse.H1_H1 ;  /* 0x30000007ff037230 */ /* 0x100fe40000004100 */
[C---:B------:R-:W-:Y:S01]  /*6330*/  FMUL.FTZ R25, R4.reuse, R13 ;  /* 0x0000000d04197220 */ /* 0x040fe20000410000 */
[----:B------:R-:W-:Y:S02]  /*6340*/  HADD2.F32 R20, -RZ, R20.H0_H0 ;  /* 0x20000014ff147230 */ /* 0x000fe40000004100 */
[-C--:B------:R-:W-:Y:S01]  /*6350*/  FMUL.FTZ R26, R4, R5.reuse ;  /* 0x00000005041a7220 */ /* 0x080fe20000410000 */
[----:B------:R-:W-:Y:S02]  /*6360*/  HADD2.F32 R12, -RZ, R12.H0_H0 ;  /* 0x2000000cff0c7230 */ /* 0x000fe40000004100 */
[C---:B------:R-:W-:Y:S01]  /*6370*/  FMUL.FTZ R4, R3.reuse, R6 ;  /* 0x0000000603047220 */ /* 0x040fe20000410000 */
[----:B------:R-:W-:Y:S02]  /*6380*/  HADD2.F32 R7, -RZ, R7.H0_H0 ;  /* 0x20000007ff077230 */ /* 0x000fe40000004100 */
[-C--:B------:R-:W-:Y:S01]  /*6390*/  FMUL.FTZ R3, R3, R20.reuse ;  /* 0x0000001403037220 */ /* 0x080fe20000410000 */
[C---:B------:R-:W-:Y:S01]  /*63a0*/  FFMA.FTZ R25, R12.reuse, R5, -R25 ;  /* 0x000000050c197223 */ /* 0x040fe20000010819 */
[----:B------:R-:W-:Y:S01]  /*63b0*/  FFMA.FTZ R26, R12, R13, R26 ;  /* 0x0000000d0c1a7223 */ /* 0x000fe2000001001a */
[C---:B------:R-:W-:Y:S01]  /*63c0*/  FFMA.FTZ R5, R7.reuse, R20, -R4 ;  /* 0x0000001407057223 */ /* 0x040fe20000010804 */
[----:B------:R-:W-:Y:S01]  /*63d0*/  FFMA.FTZ R12, R7, R6, R3 ;  /* 0x00000006070c7223 */ /* 0x000fe20000010003 */
[----:B------:R-:W-:-:S02]  /*63e0*/  F2FP.SATFINITE.E4M3.F32.PACK_AB_MERGE_C R6, R35, R30, RZ ;  /* 0x0000001e2306723e */ /* 0x000fc400048070ff */
[----:B------:R-:W-:Y:S02]  /*63f0*/  F2FP.SATFINITE.E4M3.F32.PACK_AB_MERGE_C R7, R29, R34, RZ ;  /* 0x000000221d07723e */ /* 0x000fe400048070ff */
[----:B------:R-:W-:Y:S02]  /*6400*/  F2FP.SATFINITE.E4M3.F32.PACK_AB_MERGE_C R4, R21, R24, RZ ;  /* 0x000000181504723e */ /* 0x000fe400048070ff */
[----:B------:R-:W-:Y:S02]  /*6410*/  F2FP.SATFINITE.E4M3.F32.PACK_AB_MERGE_C R25, R26, R25, RZ ;  /* 0x000000191a19723e */ /* 0x000fe400048070ff */
[----:B------:R-:W-:Y:S02]  /*6420*/  F2FP.SATFINITE.E4M3.F32.PACK_AB_MERGE_C R6, R33, R28, R6 ;  /* 0x0000001c2106723e */ /* 0x000fe40004807006 */
[----:B------:R-:W-:Y:S02]  /*6430*/  F2FP.SATFINITE.E4M3.F32.PACK_AB_MERGE_C R7, R37, R32, R7 ;  /* 0x000000202507723e */ /* 0x000fe40004807007 */
[----:B------:R-:W-:-:S02]  /*6440*/  F2FP.SATFINITE.E4M3.F32.PACK_AB_MERGE_C R4, R15, R14, R4 ;  /* 0x0000000e0f04723e */ /* 0x000fc40004807004 */
[----:B------:R-:W-:-:S05]  /*6450*/  F2FP.SATFINITE.E4M3.F32.PACK_AB_MERGE_C R5, R12, R5, R25 ;  /* 0x000000050c05723e */ /* 0x000fca0004807019 */
[----:B------:R0:W-:Y:S02]  /*6460*/  STS.128 [R0+0xb000], R4 ;  /* 0x00b0000400007388 */ /* 0x0001e40000000c00 */
.L_x_480:
[----:B------:R-:W-:Y:S05]  /*6470*/  BSYNC B1 ;  /* 0x0000000000017941 */ /* 0x000fea0003800000 */
.L_x_479:
[----:B------:R-:W-:Y:S05]  /*6480*/  @P1 BRA `(.L_x_478) ;  /* 0x0000001800a81947 */ /* 0x000fea0003800000 */
[----:B0-----:R-:W3:Y:S01]  /*6490*/  LDL R0, [R1+0x68] ;  /* 0x0000680001007983 */ /* 0x001ee20000100800 */
[----:B-----5:R-:W-:Y:S02]  /*64a0*/  IADD3 R3, R18, R36, RZ ;  /* 0x0000002412037210 */ /* 0x020fe40007ffe0ff */
[----:B------:R-:W-:Y:S02]  /*64b0*/  SHF.R.U32.HI R13, RZ, 0x8, R9 ;  /* 0x00000008ff0d7819 */ /* 0x000fe40000011609 */
[----:B------:R-:W-:Y:S02]  /*64c0*/  SHF.R.U32.HI R24, RZ, 0x8, R11 ;  /* 0x00000008ff187819 */ /* 0x000fe4000001160b */
[----:B------:R-:W-:Y:S02]  /*64d0*/  SHF.R.U32.HI R15, RZ, 0x8, R10 ;  /* 0x00000008ff0f7819 */ /* 0x000fe4000001160a */
[----:B--2---:R-:W-:Y:S02]  /*64e0*/  LOP3.LUT R14, R9, 0xff, RZ, 0xc0, !PT ;  /* 0x000000ff090e7812 */ /* 0x004fe400078ec0ff */
[----:B------:R-:W-:-:S02]  /*64f0*/  LOP3.LUT R25, R11, 0xff, RZ, 0xc0, !PT ;  /* 0x000000ff0b197812 */ /* 0x000fc400078ec0ff */
[----:B------:R-:W-:Y:S02]  /*6500*/  LOP3.LUT R13, R13, 0xff, RZ, 0xc0, !PT ;  /* 0x000000ff0d0d7812 */ /* 0x000fe400078ec0ff */
[----:B------:R-:W-:Y:S02]  /*6510*/  LOP3.LUT R24, R24, 0xff, RZ, 0xc0, !PT ;  /* 0x000000ff18187812 */ /* 0x000fe400078ec0ff */
[----:B------:R-:W-:Y:S02]  /*6520*/  LOP3.LUT R20, R15, 0xff, RZ, 0xc0, !PT ;  /* 0x000000ff0f147812 */ /* 0x000fe400078ec0ff */
[----:B------:R-:W-:Y:S02]  /*6530*/  PRMT R15, R13, 0x7604, R14 ;  /* 0x000076040d0f7816 */ /* 0x000fe4000000000e */
[----:B------:R-:W-:Y:S02]  /*6540*/  PRMT R25, R24, 0x7604, R25 ;  /* 0x0000760418197816 */ /* 0x000fe40000000019 */
[----:B------:R-:W-:-:S02]  /*6550*/  SHF.R.U32.HI R14, RZ, 0x10, R9 ;  /* 0x00000010ff0e7819 */ /* 0x000fc40000011609 */
[----:B------:R-:W-:Y:S02]  /*6560*/  SHF.R.U32.HI R24, RZ, 0x10, R11 ;  /* 0x00000010ff187819 */ /* 0x000fe4000001160b */
[----:B------:R-:W-:Y:S02]  /*6570*/  LOP3.LUT R12, R8, 0xff, RZ, 0xc0, !PT ;  /* 0x000000ff080c7812 */ /* 0x000fe400078ec0ff */
[----:B------:R-:W-:Y:S02]  /*6580*/  LOP3.LUT R14, R14, 0xff, RZ, 0xc0, !PT ;  /* 0x000000ff0e0e7812 */ /* 0x000fe400078ec0ff */
[----:B------:R-:W-:Y:S02]  /*6590*/  LOP3.LUT R24, R24, 0xff, RZ, 0xc0, !PT ;  /* 0x000000ff18187812 */ /* 0x000fe400078ec0ff */
[----:B------:R-:W-:Y:S02]  /*65a0*/  LOP3.LUT R21, R10, 0xff, RZ, 0xc0, !PT ;  /* 0x000000ff0a157812 */ /* 0x000fe400078ec0ff */
[----:B------:R-:W-:-:S02]  /*65b0*/  SHF.R.U32.HI R13, RZ, 0x10, R10 ;  /* 0x00000010ff0d7819 */ /* 0x000fc4000001160a */
[----:B------:R-:W-:Y:S02]  /*65c0*/  PRMT R15, R14, 0x7054, R15 ;  /* 0x000070540e0f7816 */ /* 0x000fe4000000000f */
[----:B------:R-:W-:Y:S02]  /*65d0*/  PRMT R25, R24, 0x7054, R25 ;  /* 0x0000705418197816 */ /* 0x000fe40000000019 */
[----:B------:R-:W-:Y:S02]  /*65e0*/  PRMT R21, R20, 0x7604, R21 ;  /* 0x0000760414157816 */ /* 0x000fe40000000015 */
[----:B------:R-:W-:Y:S02]  /*65f0*/  LOP3.LUT R20, R13, 0xff, RZ, 0xc0, !PT ;  /* 0x000000ff0d147812 */ /* 0x000fe400078ec0ff */
[----:B------:R-:W-:Y:S02]  /*6600*/  LOP3.LUT R25, R25, 0xff000000, R11, 0xf8, !PT ;  /* 0xff00000019197812 */ /* 0x000fe400078ef80b */
[----:B------:R-:W-:-:S02]  /*6610*/  LOP3.LUT R15, R15, 0xff000000, R9, 0xf8, !PT ;  /* 0xff0000000f0f7812 */ /* 0x000fc400078ef809 */
[----:B------:R-:W-:Y:S02]  /*6620*/  PRMT R21, R20, 0x7054, R21 ;  /* 0x0000705414157816 */ /* 0x000fe40000000015 */
[-C--:B------:R-:W-:Y:S02]  /*6630*/  F2FP.F16.E4M3.UNPACK_B R20, R25.reuse ;  /* 0x00000019ff14723e */ /* 0x080fe400020006ff */
[----:B------:R-:W-:Y:S02]  /*6640*/  LOP3.LUT R21, R21, 0xff000000, R10, 0xf8, !PT ;  /* 0xff00000015157812 */ /* 0x000fe400078ef80a */
[----:B------:R-:W-:Y:S01]  /*6650*/  F2FP.F16.E4M3.UNPACK_B R25, R25.H1 ;  /* 0x00000019ff19723e */ /* 0x000fe200030006ff */
[--C-:B------:R-:W-:Y:S02]  /*6660*/  HADD2.F32 R24, -RZ, R20.reuse.H1_H1 ;  /* 0x30000014ff187230 */ /* 0x100fe40000004100 */
[----:B------:R-:W-:Y:S01]  /*6670*/  HADD2.F32 R20, -RZ, R20.H0_H0 ;  /* 0x20000014ff147230 */ /* 0x000fe20000004100 */
[----:B---3--:R-:W-:Y:S01]  /*6680*/  LOP3.LUT P0, RZ, R0, 0x2, RZ, 0xc0, !PT ;  /* 0x0000000200ff7812 */ /* 0x008fe2000780c0ff */
[----:B------:R-:W-:-:S12]  /*6690*/  VIADD R0, R3, 0x20 ;  /* 0x0000002003007836 */ /* 0x000fd80000000000 */
[----:B------:R-:W-:Y:S01]  /*66a0*/  @P0 VIADD R0, R3, 0xffffffe0 ;  /* 0xffffffe003000836 */ /* 0x000fe20000000000 */
[----:B------:R-:W-:-:S04]  /*66b0*/  SHF.R.U32.HI R3, RZ, 0x8, R8 ;  /* 0x00000008ff037819 */ /* 0x000fc80000011608 */
[----:B------:R-:W0:Y:S01]  /*66c0*/  LDS.128 R4, [R0+0xb000] ;  /* 0x00b0000000047984 */ /* 0x000e220000000c00 */
[----:B------:R-:W-:-:S04]  /*66d0*/  LOP3.LUT R3, R3, 0xff, RZ, 0xc0, !PT ;  /* 0x000000ff03037812 */ /* 0x000fc800078ec0ff */
[----:B------:R-:W-:Y:S02]  /*66e0*/  PRMT R12, R3, 0x7604, R12 ;  /* 0x00007604030c7816 */ /* 0x000fe4000000000c */
[----:B------:R-:W-:-:S04]  /*66f0*/  SHF.R.U32.HI R3, RZ, 0x10, R8 ;  /* 0x00000010ff037819 */ /* 0x000fc80000011608 */
[----:B------:R-:W-:-:S04]  /*6700*/  LOP3.LUT R3, R3, 0xff, RZ, 0xc0, !PT ;  /* 0x000000ff03037812 */ /* 0x000fc800078ec0ff */
[----:B------:R-:W-:Y:S02]  /*6710*/  PRMT R13, R3, 0x7054, R12 ;  /* 0x00007054030d7816 */ /* 0x000fe4000000000c */
[-C--:B------:R-:W-:Y:S02]  /*6720*/  F2FP.F16.E4M3.UNPACK_B R12, R15.reuse ;  /* 0x0000000fff0c723e */ /* 0x080fe400020006ff */
[----:B------:R-:W-:Y:S02]  /*6730*/  LOP3.LUT R13, R13, 0xff000000, R8, 0xf8, !PT ;  /* 0xff0000000d0d7812 */ /* 0x000fe400078ef808 */
[----:B------:R-:W-:Y:S01]  /*6740*/  F2FP.F16.E4M3.UNPACK_B R15, R15.H1 ;  /* 0x0000000fff0f723e */ /* 0x000fe200030006ff */
[--C-:B------:R-:W-:Y:S02]  /*6750*/  HADD2.F32 R14, -RZ, R12.reuse.H1_H1 ;  /* 0x3000000cff0e7230 */ /* 0x100fe40000004100 */
[----:B------:R-:W-:Y:S01]  /*6760*/  HADD2.F32 R12, -RZ, R12.H0_H0 ;  /* 0x2000000cff0c7230 */ /* 0x000fe20000004100 */
[----:B0-----:R-:W-:-:S02]  /*6770*/  F2FP.F16.E4M3.UNPACK_B R3, R6.H1 ;  /* 0x00000006ff03723e */ /* 0x001fc400030006ff */
[----:B------:R-:W-:Y:S02]  /*6780*/  F2FP.F16.E4M3.UNPACK_B R6, R6 ;  /* 0x00000006ff06723e */ /* 0x000fe400020006ff */
[-C--:B------:R-:W-:Y:S01]  /*6790*/  F2FP.F16.E4M3.UNPACK_B R10, R7.reuse ;  /* 0x00000007ff0a723e */ /* 0x080fe200020006ff */
[--C-:B------:R-:W-:Y:S01]  /*67a0*/  HADD2.F32 R8, -RZ, R3.reuse.H1_H1 ;  /* 0x30000003ff087230 */ /* 0x100fe20000004100 */
[----:B------:R-:W-:Y:S01]  /*67b0*/  F2FP.F16.E4M3.UNPACK_B R11, R7.H1 ;  /* 0x00000007ff0b723e */ /* 0x000fe200030006ff */
[----:B------:R-:W-:Y:S01]  /*67c0*/  HADD2.F32 R9, -RZ, R3.H0_H0 ;  /* 0x20000003ff097230 */ /* 0x000fe20000004100 */
[-C--:B------:R-:W-:Y:S02]  /*67d0*/  F2FP.F16.E4M3.UNPACK_B R7, R5.reuse ;  /* 0x00000005ff07723e */ /* 0x080fe400020006ff */
[C---:B------:R-:W-:Y:S01]  /*67e0*/  FMUL.FTZ R26, R8.reuse, R24 ;  /* 0x00000018081a7220 */ /* 0x040fe20000410000 */
[----:B------:R-:W-:Y:S01]  /*67f0*/  FMUL.FTZ R27, R8, R14 ;  /* 0x0000000e081b7220 */ /* 0x000fe20000410000 */
[----:B------:R-:W-:Y:S01]  /*6800*/  F2FP.F16.E4M3.UNPACK_B R8, R5.H1 ;  /* 0x00000005ff08723e */ /* 0x000fe200030006ff */
[----:B------:R-:W-:-:S02]  /*6810*/  HADD2.F32 R5, -RZ, R6.H1_H1 ;  /* 0x30000006ff057230 */ /* 0x000fc40000004100 */
[C---:B------:R-:W-:Y:S01]  /*6820*/  FFMA.FTZ R26, R9.reuse, R14, -R26 ;  /* 0x0000000e091a7223 */ /* 0x040fe2000001081a */
[----:B-1----:R-:W-:Y:S01]  /*6830*/  FFMA.FTZ R29, R9, R24, R27 ;  /* 0x00000018091d7223 */ /* 0x002fe2000001001b */
[----:B------:R-:W-:Y:S01]  /*6840*/  HADD2.F32 R6, -RZ, R6.H0_H0 ;  /* 0x20000006ff067230 */ /* 0x000fe20000004100 */
[----:B------:R-:W-:Y:S01]  /*6850*/  F2FP.F16.E4M3.UNPACK_B R3, R4 ;  /* 0x00000004ff03723e */ /* 0x000fe200020006ff */
[C---:B------:R-:W-:Y:S01]  /*6860*/  FMUL.FTZ R9, R5.reuse, R20 ;  /* 0x0000001405097220 */ /* 0x040fe20000410000 */
[----:B------:R-:W-:Y:S01]  /*6870*/  FMUL.FTZ R27, R5, R12 ;  /* 0x0000000c051b7220 */ /* 0x000fe20000410000 */
[----:B------:R-:W-:Y:S01]  /*6880*/  HADD2.F32 R5, -RZ, R10.H1_H1 ;  /* 0x3000000aff057230 */ /* 0x000fe20000004100 */
[----:B------:R-:W-:Y:S01]  /*6890*/  F2FP.F16.E4M3.UNPACK_B R4, R4.H1 ;  /* 0x00000004ff04723e */ /* 0x000fe200030006ff */
[----:B------:R-:W-:Y:S02]  /*68a0*/  HADD2.F32 R14, -RZ, R25.H0_H0 ;  /* 0x20000019ff0e7230 */ /* 0x000fe40000004100 */
[----:B------:R-:W-:Y:S01]  /*68b0*/  FFMA.FTZ R24, R6, R12, -R9 ;  /* 0x0000000c06187223 */ /* 0x000fe20000010809 */
[----:B------:R-:W-:-:S02]  /*68c0*/  HADD2.F32 R9, -RZ, R15.H0_H0 ;  /* 0x2000000fff097230 */ /* 0x000fc40000004100 */
[----:B------:R-:W-:Y:S01]  /*68d0*/  FFMA.FTZ R27, R6, R20, R27 ;  /* 0x00000014061b7223 */ /* 0x000fe2000001001b */
        /* <DEDUP_REMOVED lines=11> */
[----:B------:R-:W-:Y:S01]  /*6990*/  FMUL.FTZ R10, R6, R15 ;  /* 0x0000000f060a7220 */ /* 0x000fe20000410000 */
[----:B------:R-:W-:Y:S01]  /*69a0*/  F2FP.F16.E4M3.UNPACK_B R9, R13 ;  /* 0x0000000dff09723e */ /* 0x000fe200020006ff */
[C---:B------:R-:W-:Y:S01]  /*69b0*/  FFMA.FTZ R30, R11.reuse, R15, -R12 ;  /* 0x0000000f0b1e7223 */ /* 0x040fe2000001080c */
[----:B------:R-:W-:Y:S02]  /*69c0*/  HADD2.F32 R6, -RZ, R4.H1_H1 ;  /* 0x30000004ff067230 */ /* 0x000fe40000004100 */
[----:B------:R-:W-:Y:S01]  /*69d0*/  FFMA.FTZ R25, R11, R25, R10 ;  /* 0x000000190b197223 */ /* 0x000fe2000001000a */
[--C-:B------:R-:W-:Y:S01]  /*69e0*/  HADD2.F32 R12, -RZ, R5.reuse.H1_H1 ;  /* 0x30000005ff0c7230 */ /* 0x100fe20000004100 */
[----:B------:R-:W-:Y:S01]  /*69f0*/  F2FP.F16.E4M3.UNPACK_B R13, R13.H1 ;  /* 0x0000000dff0d723e */ /* 0x000fe200030006ff */
[----:B------:R-:W-:Y:S01]  /*6a00*/  HADD2.F32 R11, -RZ, R5.H0_H0 ;  /* 0x20000005ff0b7230 */ /* 0x000fe20000004100 */
[----:B------:R-:W-:Y:S01]  /*6a10*/  F2FP.F16.E4M3.UNPACK_B R21, R21.H1 ;  /* 0x00000015ff15723e */ /* 0x000fe200030006ff */
[----:B------:R-:W-:-:S02]  /*6a20*/  HADD2.F32 R10, -RZ, R9.H1_H1 ;  /* 0x30000009ff0a7230 */ /* 0x000fc40000004100 */
[C---:B------:R-:W-:Y:S01]  /*6a30*/  FMUL.FTZ R14, R6.reuse, R12 ;  /* 0x0000000c060e7220 */ /* 0x040fe20000410000 */
[----:B------:R-:W-:Y:S02]  /*6a40*/  HADD2.F32 R5, -RZ, R4.H0_H0 ;  /* 0x20000004ff057230 */ /* 0x000fe40000004100 */
[----:B------:R-:W-:Y:S02]  /*6a50*/  HADD2.F32 R4, -RZ, R3.H1_H1 ;  /* 0x30000003ff047230 */ /* 0x000fe40000004100 */
[-C--:B------:R-:W-:Y:S01]  /*6a60*/  FMUL.FTZ R20, R6, R10.reuse ;  /* 0x0000000a06147220 */ /* 0x080fe20000410000 */
[----:B------:R-:W-:Y:S02]  /*6a70*/  HADD2.F32 R9, -RZ, R9.H0_H0 ;  /* 0x20000009ff097230 */ /* 0x000fe40000004100 */
[C---:B------:R-:W-:Y:S01]  /*6a80*/  FFMA.FTZ R14, R5.reuse, R10, -R14 ;  /* 0x0000000a050e7223 */ /* 0x040fe2000001080e */
[----:B------:R-:W-:Y:S02]  /*6a90*/  HADD2.F32 R3, -RZ, R3.H0_H0 ;  /* 0x20000003ff037230 */ /* 0x000fe40000004100 */
[C---:B------:R-:W-:Y:S01]  /*6aa0*/  FMUL.FTZ R6, R4.reuse, R11 ;  /* 0x0000000b04067220 */ /* 0x040fe20000410000 */
[----:B------:R-:W-:Y:S01]  /*6ab0*/  FFMA.FTZ R15, R5, R12, R20 ;  /* 0x0000000c050f7223 */ /* 0x000fe20000010014 */
[----:B------:R-:W-:Y:S01]  /*6ac0*/  FMUL.FTZ R4, R4, R9 ;  /* 0x0000000904047220 */ /* 0x000fe20000410000 */
[----:B------:R-:W-:-:S02]  /*6ad0*/  HADD2.F32 R5, -RZ, R13.H1_H1 ;  /* 0x3000000dff057230 */ /* 0x000fc40000004100 */
[C---:B------:R-:W-:Y:S01]  /*6ae0*/  FFMA.FTZ R12, R3.reuse, R9, -R6 ;  /* 0x00000009030c7223 */ /* 0x040fe20000010806 */
[--C-:B------:R-:W-:Y:S02]  /*6af0*/  HADD2.F32 R9, -RZ, R21.reuse.H1_H1 ;  /* 0x30000015ff097230 */ /* 0x100fe40000004100 */
[----:B------:R-:W-:Y:S01]  /*6b00*/  FFMA.FTZ R11, R3, R11, R4 ;  /* 0x0000000b030b7223 */ /* 0x000fe20000010004 */
[----:B------:R-:W-:Y:S02]  /*6b10*/  HADD2.F32 R4, -RZ, R8.H1_H1 ;  /* 0x30000008ff047230 */ /* 0x000fe40000004100 */
[----:B------:R-:W-:Y:S02]  /*6b20*/  HADD2.F32 R10, -RZ, R21.H0_H0 ;  /* 0x20000015ff0a7230 */ /* 0x000fe40000004100 */
[----:B------:R-:W-:Y:S02]  /*6b30*/  HADD2.F32 R3, -RZ, R7.H1_H1 ;  /* 0x30000007ff037230 */ /* 0x000fe40000004100 */
[----:B------:R-:W-:Y:S01]  /*6b40*/  FMUL.FTZ R20, R4, R5 ;  /* 0x0000000504147220 */ /* 0x000fe20000410000 */
[----:B------:R-:W-:-:S02]  /*6b50*/  HADD2.F32 R6, -RZ, R13.H0_H0 ;  /* 0x2000000dff067230 */ /* 0x000fc40000004100 */
[----:B------:R-:W-:Y:S01]  /*6b60*/  FMUL.FTZ R13, R4, R9 ;  /* 0x00000009040d7220 */ /* 0x000fe20000410000 */
        /* <DEDUP_REMOVED lines=16> */
[----:B------:R3:W-:Y:S01]  /*6c70*/  STS.128 [R0+0xb000], R4 ;  /* 0x00b0000400007388 */ /* 0x0007e20000000c00 */
[----:B------:R-:W-:Y:S05]  /*6c80*/  BRA `(.L_x_478) ;  /* 0x0000001000a87947 */ /* 0x000fea0003800000 */
.L_x_472:
[----:B------:R-:W-:-:S03]  /*6c90*/  UMOV UR4, 0xffffffff ;  /* 0xffffffff00047882 */ /* 0x000fc60000000000 */
[----:B------:R-:W-:Y:S05]  /*6ca0*/  BRA.DIV UR4, `(.L_x_481) ;  /* 0x0000011604247947 */ /* 0x000fea000b800000 */
[----:B------:R0:W1:Y:S04]  /*6cb0*/  SHFL.IDX PT, R27, R26, RZ, 0x1e1f ;  /* 0x001e1fff1a1b7589 */ /* 0x00006800000e0000 */
[----:B------:R0:W2:Y:S04]  /*6cc0*/  SHFL.IDX PT, R14, R24, RZ, 0x1e1f ;  /* 0x001e1fff180e7589 */ /* 0x0000a800000e0000 */
[----:B------:R0:W3:Y:S04]  /*6cd0*/  SHFL.IDX PT, R3, R28, RZ, 0x1e1f ;  /* 0x001e1fff1c037589 */ /* 0x0000e800000e0000 */
[----:B------:R0:W4:Y:S02]  /*6ce0*/  SHFL.IDX PT, R21, R30, RZ, 0x1e1f ;  /* 0x001e1fff1e157589 */ /* 0x00012400000e0000 */
.L_x_682:
[----:B------:R-:W5:Y:S01]  /*6cf0*/  LDL R5, [R1+0x54] ;  /* 0x0000540001057983 */ /* 0x000f620000100800 */
[----:B------:R-:W-:Y:S01]  /*6d00*/  ULDC UR4, c[0x0][0x448] ;  /* 0x0001120000047ab9 */ /* 0x000fe20000000800 */
[----:B------:R-:W0:Y:S01]  /*6d10*/  LDC R37, c[0x0][0x3f4] ;  /* 0x0000fd00ff257b82 */ /* 0x000e220000000800 */
[----:B------:R-:W-:Y:S01]  /*6d20*/  IMAD R29, R29, UR4, RZ ;  /* 0x000000041d1d7c24 */ /* 0x000fe2000f8e02ff */
[----:B------:R-:W-:Y:S01]  /*6d30*/  BSSY B1, `(.L_x_482) ;  /* 0x0000015000017945 */ /* 0x000fe20003800000 */
[----:B------:R-:W-:Y:S02]  /*6d40*/  CS2R R6, SRZ ;  /* 0x0000000000067805 */ /* 0x000fe4000001ff00 */
[----:B------:R-:W-:Y:S02]  /*6d50*/  CS2R R8, SRZ ;  /* 0x0000000000087805 */ /* 0x000fe4000001ff00 */
[----:B------:R-:W-:Y:S02]  /*6d60*/  CS2R R10, SRZ ;  /* 0x00000000000a7805 */ /* 0x000fe4000001ff00 */
[----:B------:R-:W-:-:S02]  /*6d70*/  ISETP.GE.AND P0, PT, R4, R29, PT ;  /* 0x0000001d0400720c */ /* 0x000fc40003f06270 */
[----:B-----5:R-:W-:-:S04]  /*6d80*/  LEA.HI R0, R5, R5, RZ, 0x1 ;  /* 0x0000000505007211 */ /* 0x020fc800078f08ff */
[----:B------:R-:W-:-:S05]  /*6d90*/  LOP3.LUT R0, R0, 0xfffffffe, RZ, 0xc0, !PT ;  /* 0xfffffffe00007812 */ /* 0x000fca00078ec0ff */
[----:B------:R-:W-:Y:S01]  /*6da0*/  IMAD.IADD R0, R5, 0x1, -R0 ;  /* 0x0000000105007824 */ /* 0x000fe200078e0a00 */
[----:B------:R-:W-:-:S04]  /*6db0*/  CS2R R4, SRZ ;  /* 0x0000000000047805 */ /* 0x000fc8000001ff00 */
[----:B------:R-:W-:Y:S01]  /*6dc0*/  SHF.L.U32 R25, R0, 0x1f, RZ ;  /* 0x0000001f00197819 */ /* 0x000fe200000006ff */
[----:B0-----:R-:W-:Y:S06]  /*6dd0*/  @P0 BRA `(.L_x_483) ;  /* 0x0000000000280947 */ /* 0x001fec0003800000 */
[----:B------:R-:W-:Y:S01]  /*6de0*/  ULDC UR4, c[0x0][0x3f4] ;  /* 0x0000fd0000047ab9 */ /* 0x000fe20000000800 */
[C---:B-1----:R-:W-:Y:S02]  /*6df0*/  IADD3 R12, P0, R16.reuse, R27, RZ ;  /* 0x0000001b100c7210 */ /* 0x042fe40007f1e0ff */
[----:B------:R-:W-:Y:S02]  /*6e00*/  CS2R R4, SRZ ;  /* 0x0000000000047805 */ /* 0x000fe4000001ff00 */
[C---:B------:R-:W-:Y:S02]  /*6e10*/  ISETP.GE.AND P2, PT, R16.reuse, UR4, PT ;  /* 0x0000000410007c0c */ /* 0x040fe4000bf46270 */
[----:B--2---:R-:W-:Y:S01]  /*6e20*/  IADD3 R14, P1, R16, R14, RZ ;  /* 0x0000000e100e7210 */ /* 0x004fe20007f3e0ff */
[----:B---3--:R-:W-:-:S03]  /*6e30*/  IMAD.X R13, R3, 0x1, R17, P0 ;  /* 0x00000001030d7824 */ /* 0x008fc600000e0611 */
[----:B----4-:R-:W-:-:S07]  /*6e40*/  IADD3.X R15, R21, R17, RZ, P1, !PT ;  /* 0x00000011150f7210 */ /* 0x010fce0000ffe4ff */
[----:B------:R-:W-:Y:S05]  /*6e50*/  @P2 BRA `(.L_x_483) ;  /* 0x0000000000082947 */ /* 0x000fea0003800000 */
[----:B------:R0:W5:Y:S04]  /*6e60*/  LD.E.128 R4, desc[UR40][R12.64] ;  /* 0x000000280c047980 */ /* 0x000168000c101d00 */
[----:B------:R0:W5:Y:S02]  /*6e70*/  LD.E.128 R8, desc[UR40][R14.64] ;  /* 0x000000280e087980 */ /* 0x000164000c101d00 */
.L_x_483:
[----:B------:R-:W-:Y:S05]  /*6e80*/  BSYNC B1 ;  /* 0x0000000000017941 */ /* 0x000fea0003800000 */
.L_x_482:
[----:B------:R-:W3:Y:S01]  /*6e90*/  S2R R0, SR_TID.X ;  /* 0x0000000000007919 */ /* 0x000ee20000002100 */
[----:B------:R-:W1:Y:S01]  /*6ea0*/  SYNCS.PHASECHK.TRANS64.TRYWAIT P1, [R18+URZ+0x13200], R25 ;  /* 0x01320019120075a7 */ /* 0x000e62000802017f */
[----:B---3--:R-:W-:Y:S02]  /*6eb0*/  VIADD R3, R0, 0xffffff80 ;  /* 0xffffff8000037836 */ /* 0x008fe40000000000 */
[----:B------:R-:W3:Y:S01]  /*6ec0*/  LDL.LU R0, [R1+0x4] ;  /* 0x0000040001007983 */ /* 0x000ee20000300800 */
[----:B------:R-:W-:Y:S01]  /*6ed0*/  ISETP.GE.AND P0, PT, R16, R37, PT ;  /* 0x000000251000720c */ /* 0x000fe20003f06270 */
[----:B------:R-:W-:Y:S01]  /*6ee0*/  BSSY B1, `(.L_x_484) ;  /* 0x0000007000017945 */ /* 0x000fe20003800000 */
[----:B------:R-:W-:-:S04]  /*6ef0*/  LEA.HI R3, R3, R3, RZ, 0x1 ;  /* 0x0000000303037211 */ /* 0x000fc800078f08ff */
[----:B------:R-:W-:Y:S01]  /*6f00*/  SHF.R.S32.HI R3, RZ, 0x1, R3 ;  /* 0x00000001ff037819 */ /* 0x000fe20000011403 */
[----:B---3--:R-:W-:-:S05]  /*6f10*/  IMAD R0, R0, -0xc0, R29 ;  /* 0xffffff4000007824 */ /* 0x008fca00078e021d */
[----:B------:R-:W-:-:S04]  /*6f20*/  VIMNMX R0, R0, 0xc0, PT ;  /* 0x000000c000007848 */ /* 0x000fc80003fe0100 */
[----:B------:R-:W-:Y:S01]  /*6f30*/  ISETP.GE.OR P0, PT, R3, R0, P0 ;  /* 0x000000000300720c */ /* 0x000fe20000706670 */
[----:B-1----:R-:W-:-:S12]  /*6f40*/  @!P1 BRA `(.L_x_485) ;  /* 0x0000011000ec9947 */ /* 0x002fd80003800000 */
.L_x_683:
[----:B------:R-:W-:Y:S05]  /*6f50*/  BSYNC B1 ;  /* 0x0000000000017941 */ /* 0x000fea0003800000 */
.L_x_484:
[----:B------:R-:W-:Y:S05]  /*6f60*/  @P0 BRA `(.L_x_478) ;  /* 0x0000000c00f00947 */ /* 0x000fea0003800000 */
[----:B------:R-:W3:Y:S04]  /*6f70*/  LDL R39, [R1+0x34] ;  /* 0x0000340001277983 */ /* 0x000ee80000100800 */
[----:B------:R-:W3:Y:S04]  /*6f80*/  LDL R34, [R1+0x38] ;  /* 0x0000380001227983 */ /* 0x000ee80000100800 */
[----:B------:R-:W3:Y:S04]  /*6f90*/  LDL R29, [R1+0x3c] ;  /* 0x00003c00011d7983 */ /* 0x000ee80000100800 */
[----:B------:R-:W3:Y:S01]  /*6fa0*/  LDL R50, [R1+0x70] ;  /* 0x0000700001327983 */ /* 0x000ee20000100800 */
[----:B-----5:R-:W-:-:S02]  /*6fb0*/  SHF.R.U32.HI R0, RZ, 0x8, R4 ;  /* 0x00000008ff007819 */ /* 0x020fc40000011604 */
[----:B------:R-:W-:Y:S02]  /*6fc0*/  LOP3.LUT R3, R4, 0xff, RZ, 0xc0, !PT ;  /* 0x000000ff04037812 */ /* 0x000fe400078ec0ff */
[----:B------:R-:W-:Y:S02]  /*6fd0*/  LOP3.LUT R0, R0, 0xff, RZ, 0xc0, !PT ;  /* 0x000000ff00007812 */ /* 0x000fe400078ec0ff */
[----:B-1----:R-:W-:Y:S02]  /*6fe0*/  SHF.R.U32.HI R25, RZ, 0x8, R5 ;  /* 0x00000008ff197819 */ /* 0x002fe40000011605 */
[----:B------:R-:W-:Y:S02]  /*6ff0*/  PRMT R20, R0, 0x7604, R3 ;  /* 0x0000760400147816 */ /* 0x000fe40000000003 */
[----:B0-----:R-:W-:Y:S02]  /*7000*/  LOP3.LUT R13, R5, 0xff, RZ, 0xc0, !PT ;  /* 0x000000ff050d7812 */ /* 0x001fe400078ec0ff */
[----:B------:R-:W-:-:S02]  /*7010*/  SHF.R.U32.HI R3, RZ, 0x8, R6 ;  /* 0x00000008ff037819 */ /* 0x000fc40000011606 */
[----:B------:R-:W-:Y:S02]  /*7020*/  LOP3.LUT R0, R25, 0xff, RZ, 0xc0, !PT ;  /* 0x000000ff19007812 */ /* 0x000fe400078ec0ff */
[----:B------:R-:W-:Y:S02]  /*7030*/  LOP3.LUT R12, R6, 0xff, RZ, 0xc0, !PT ;  /* 0x000000ff060c7812 */ /* 0x000fe400078ec0ff */
[----:B------:R-:W-:Y:S02]  /*7040*/  LOP3.LUT R3, R3, 0xff, RZ, 0xc0, !PT ;  /* 0x000000ff03037812 */ /* 0x000fe400078ec0ff */
[----:B------:R-:W-:Y:S01]  /*7050*/  PRMT R28, R0, 0x7604, R13 ;  /* 0x00007604001c7816 */ /* 0x000fe2000000000d */
[----:B------:R-:W-:Y:S01]  /*7060*/  IMAD.IADD R0, R16, 0x1, R37 ;  /* 0x0000000110007824 */ /* 0x000fe200078e0225 */
[----:B----4-:R-:W-:Y:S02]  /*7070*/  SHF.R.U32.HI R21, RZ, 0x8, R8 ;  /* 0x00000008ff157819 */ /* 0x010fe40000011608 */
[----:B------:R-:W-:-:S02]  /*7080*/  PRMT R30, R3, 0x7604, R12 ;  /* 0x00007604031e7816 */ /* 0x000fc4000000000c */
[----:B------:R-:W-:Y:S02]  /*7090*/  LOP3.LUT R24, R8, 0xff, RZ, 0xc0, !PT ;  /* 0x000000ff08187812 */ /* 0x000fe400078ec0ff */
[----:B------:R-:W-:Y:S02]  /*70a0*/  LOP3.LUT R21, R21, 0xff, RZ, 0xc0, !PT ;  /* 0x000000ff15157812 */ /* 0x000fe400078ec0ff */
[----:B------:R-:W-:Y:S02]  /*70b0*/  SHF.R.U32.HI R3, RZ, 0x8, R10 ;  /* 0x00000008ff037819 */ /* 0x000fe4000001160a */
[----:B------:R-:W-:Y:S02]  /*70c0*/  PRMT R35, R21, 0x7604, R24 ;  /* 0x0000760415237816 */ /* 0x000fe40000000018 */
[----:B------:R-:W-:Y:S02]  /*70d0*/  SHF.R.U32.HI R27, RZ, 0x8, R11 ;  /* 0x00000008ff1b7819 */ /* 0x000fe4000001160b */
[----:B------:R-:W-:-:S02]  /*70e0*/  LOP3.LUT R25, R3, 0xff, RZ, 0xc0, !PT ;  /* 0x000000ff03197812 */ /* 0x000fc400078ec0ff */
[----:B------:R-:W-:Y:S02]  /*70f0*/  SHF.R.U32.HI R21, RZ, 0x8, R9 ;  /* 0x00000008ff157819 */ /* 0x000fe40000011609 */
[----:B--2---:R-:W-:Y:S02]  /*7100*/  SHF.R.U32.HI R14, RZ, 0x8, R7 ;  /* 0x00000008ff0e7819 */ /* 0x004fe40000011607 */
[----:B------:R-:W-:Y:S02]  /*7110*/  LOP3.LUT R24, R9, 0xff, RZ, 0xc0, !PT ;  /* 0x000000ff09187812 */ /* 0x000fe400078ec0ff */
[----:B------:R-:W-:Y:S02]  /*7120*/  LOP3.LUT R26, R10, 0xff, RZ, 0xc0, !PT ;  /* 0x000000ff0a1a7812 */ /* 0x000fe400078ec0ff */
[----:B------:R-:W-:Y:S02]  /*7130*/  LOP3.LUT R27, R27, 0xff, RZ, 0xc0, !PT ;  /* 0x000000ff1b1b7812 */ /* 0x000fe400078ec0ff */
[----:B------:R-:W-:-:S02]  /*7140*/  LOP3.LUT R32, R11, 0xff, RZ, 0xc0, !PT ;  /* 0x000000ff0b207812 */ /* 0x000fc400078ec0ff */
[----:B------:R-:W-:Y:S02]  /*7150*/  LOP3.LUT R21, R21, 0xff, RZ, 0xc0, !PT ;  /* 0x000000ff15157812 */ /* 0x000fe400078ec0ff */
[----:B------:R-:W-:Y:S02]  /*7160*/  LOP3.LUT R15, R7, 0xff, RZ, 0xc0, !PT ;  /* 0x000000ff070f7812 */ /* 0x000fe400078ec0ff */
[----:B------:R-:W-:Y:S02]  /*7170*/  LOP3.LUT R14, R14, 0xff, RZ, 0xc0, !PT ;  /* 0x000000ff0e0e7812 */ /* 0x000fe400078ec0ff */
[----:B------:R-:W-:Y:S02]  /*7180*/  PRMT R37, R21, 0x7604, R24 ;  /* 0x0000760415257816 */ /* 0x000fe40000000018 */
[----:B------:R-:W-:Y:S02]  /*7190*/  PRMT R41, R25, 0x7604, R26 ;  /* 0x0000760419297816 */ /* 0x000fe4000000001a */
[----:B------:R-:W-:-:S02]  /*71a0*/  PRMT R43, R27, 0x7604, R32 ;  /* 0x000076041b2b7816 */ /* 0x000fc40000000020 */
[----:B------:R-:W-:Y:S02]  /*71b0*/  PRMT R33, R14, 0x7604, R15 ;  /* 0x000076040e217816 */ /* 0x000fe4000000000f */
[----:B------:R-:W-:Y:S02]  /*71c0*/  SHF.R.U32.HI R21, RZ, 0x10, R5 ;  /* 0x00000010ff157819 */ /* 0x000fe40000011605 */
[----:B------:R-:W-:Y:S02]  /*71d0*/  SHF.R.U32.HI R32, RZ, 0x10, R7 ;  /* 0x00000010ff207819 */ /* 0x000fe40000011607 */
[----:B------:R-:W-:Y:S02]  /*71e0*/  LOP3.LUT R21, R21, 0xff, RZ, 0xc0, !PT ;  /* 0x000000ff15157812 */ /* 0x000fe400078ec0ff */
[----:B------:R-:W-:Y:S02]  /*71f0*/  LOP3.LUT R32, R32, 0xff, RZ, 0xc0, !PT ;  /* 0x000000ff20207812 */ /* 0x000fe400078ec0ff */
[----:B------:R-:W-:-:S02]  /*7200*/  PRMT R21, R21, 0x7054, R28 ;  /* 0x0000705415157816 */ /* 0x000fc4000000001c */
[----:B------:R-:W-:Y:S02]  /*7210*/  SHF.R.U32.HI R28, RZ, 0x10, R9 ;  /* 0x00000010ff1c7819 */ /* 0x000fe40000011609 */
[----:B------:R-:W-:Y:S02]  /*7220*/  PRMT R33, R32, 0x7054, R33 ;  /* 0x0000705420217816 */ /* 0x000fe40000000021 */
[----:B------:R-:W-:Y:S02]  /*7230*/  SHF.R.U32.HI R32, RZ, 0x10, R11 ;  /* 0x00000010ff207819 */ /* 0x000fe4000001160b */
[----:B------:R-:W-:Y:S02]  /*7240*/  LOP3.LUT R28, R28, 0xff, RZ, 0xc0, !PT ;  /* 0x000000ff1c1c7812 */ /* 0x000fe400078ec0ff */
[----:B------:R-:W-:-:S04]  /*7250*/  LOP3.LUT R32, R32, 0xff, RZ, 0xc0, !PT ;  /* 0x000000ff20207812 */ /* 0x000fc800078ec0ff */
[----:B------:R-:W-:-:S04]  /*7260*/  PRMT R43, R32, 0x7054, R43 ;  /* 0x00007054202b7816 */ /* 0x000fc8000000002b */
[----:B------:R-:W-:-:S04]  /*7270*/  LOP3.LUT R43, R43, 0xff000000, R11, 0xf8, !PT ;  /* 0xff0000002b2b7812 */ /* 0x000fc800078ef80b */
[-C--:B------:R-:W-:Y:S02]  /*7280*/  F2FP.F16.E4M3.UNPACK_B R44, R43.reuse ;  /* 0x0000002bff2c723e */ /* 0x080fe400020006ff */
[----:B------:R-:W-:Y:S02]  /*7290*/  F2FP.F16.E4M3.UNPACK_B R43, R43.H1 ;  /* 0x0000002bff2b723e */ /* 0x000fe400030006ff */
[----:B---3--:R-:W-:Y:S02]  /*72a0*/  LOP3.LUT R0, R39, 0x30, R0, 0xf8, !PT ;  /* 0x0000003027007812 */ /* 0x008fe400078ef800 */
[----:B------:R-:W-:Y:S02]  /*72b0*/  PRMT R39, R28, 0x7054, R37 ;  /* 0x000070541c277816 */ /* 0x000fe40000000025 */
[----:B------:R-:W-:Y:S02]  /*72c0*/  LOP3.LUT R3, R0, R34, RZ, 0x3c, !PT ;  /* 0x0000002200037212 */ /* 0x000fe400078e3cff */
[----:B------:R-:W-:-:S02]  /*72d0*/  LOP3.LUT R39, R39, 0xff000000, R9, 0xf8, !PT ;  /* 0xff00000027277812 */ /* 0x000fc400078ef809 */
[----:B------:R-:W-:Y:S02]  /*72e0*/  IADD3 R0, R18, R29, R3 ;  /* 0x0000001d12007210 */ /* 0x000fe40007ffe003 */
[----:B------:R-:W-:Y:S01]  /*72f0*/  SHF.R.U32.HI R29, RZ, 0x10, R6 ;  /* 0x00000010ff1d7819 */ /* 0x000fe20000011606 */
[----:B------:R-:W0:Y:S01]  /*7300*/  LDS.128 R12, [R50+0xb000] ;  /* 0x00b00000320c7984 */ /* 0x000e220000000c00 */
[----:B------:R-:W-:Y:S02]  /*7310*/  SHF.R.U32.HI R3, RZ, 0x10, R4 ;  /* 0x00000010ff037819 */ /* 0x000fe40000011604 */
[----:B------:R-:W-:Y:S01]  /*7320*/  LOP3.LUT R29, R29, 0xff, RZ, 0xc0, !PT ;  /* 0x000000ff1d1d7812 */ /* 0x000fe200078ec0ff */
[----:B------:R-:W1:Y:S01]  /*7330*/  LDS.128 R24, [R0+0xb000] ;  /* 0x00b0000000187984 */ /* 0x000e620000000c00 */
[----:B------:R-:W-:Y:S02]  /*7340*/  LOP3.LUT R3, R3, 0xff, RZ, 0xc0, !PT ;  /* 0x000000ff03037812 */ /* 0x000fe400078ec0ff */
[----:B------:R-:W-:-:S02]  /*7350*/  PRMT R29, R29, 0x7054, R30 ;  /* 0x000070541d1d7816 */ /* 0x000fc4000000001e */
[----:B------:R-:W-:Y:S02]  /*7360*/  SHF.R.U32.HI R30, RZ, 0x10, R10 ;  /* 0x00000010ff1e7819 */ /* 0x000fe4000001160a */
[----:B------:R-:W-:Y:S02]  /*7370*/  PRMT R3, R3, 0x7054, R20 ;  /* 0x0000705403037816 */ /* 0x000fe40000000014 */
[----:B------:R-:W-:Y:S02]  /*7380*/  SHF.R.U32.HI R20, RZ, 0x10, R8 ;  /* 0x00000010ff147819 */ /* 0x000fe40000011608 */
[----:B------:R-:W-:Y:S02]  /*7390*/  LOP3.LUT R30, R30, 0xff, RZ, 0xc0, !PT ;  /* 0x000000ff1e1e7812 */ /* 0x000fe400078ec0ff */
[----:B------:R-:W-:Y:S02]  /*73a0*/  LOP3.LUT R20, R20, 0xff, RZ, 0xc0, !PT ;  /* 0x000000ff14147812 */ /* 0x000fe400078ec0ff */
[----:B------:R-:W-:-:S02]  /*73b0*/  PRMT R41, R30, 0x7054, R41 ;  /* 0x000070541e297816 */ /* 0x000fc40000000029 */
[----:B------:R-:W-:Y:S02]  /*73c0*/  PRMT R35, R20, 0x7054, R35 ;  /* 0x0000705414237816 */ /* 0x000fe40000000023 */
[----:B------:R-:W-:Y:S02]  /*73d0*/  LOP3.LUT R34, R21, 0xff000000, R5, 0xf8, !PT ;  /* 0xff00000015227812 */ /* 0x000fe400078ef805 */
[----:B------:R-:W-:Y:S02]  /*73e0*/  LOP3.LUT R20, R3, 0xff000000, R4, 0xf8, !PT ;  /* 0xff00000003147812 */ /* 0x000fe400078ef804 */
[----:B------:R-:W-:Y:S02]  /*73f0*/  LOP3.LUT R4, R41, 0xff000000, R10, 0xf8, !PT ;  /* 0xff00000029047812 */ /* 0x000fe400078ef80a */
[----:B------:R-:W-:Y:S02]  /*7400*/  F2FP.F16.E4M3.UNPACK_B R41, R39 ;  /* 0x00000027ff29723e */ /* 0x000fe400020006ff */
[----:B------:R-:W-:-:S02]  /*7410*/  F2FP.F16.E4M3.UNPACK_B R11, R34 ;  /* 0x00000022ff0b723e */ /* 0x000fc400020006ff */
[----:B------:R-:W-:Y:S02]  /*7420*/  LOP3.LUT R3, R29, 0xff000000, R6, 0xf8, !PT ;  /* 0xff0000001d037812 */ /* 0x000fe400078ef806 */
[----:B------:R-:W-:Y:S02]  /*7430*/  LOP3.LUT R28, R35, 0xff000000, R8, 0xf8, !PT ;  /* 0xff000000231c7812 */ /* 0x000fe400078ef808 */
[----:B------:R-:W-:Y:S02]  /*7440*/  LOP3.LUT R37, R33, 0xff000000, R7, 0xf8, !PT ;  /* 0xff00000021257812 */ /* 0x000fe400078ef807 */
[----:B------:R-:W-:Y:S02]  /*7450*/  F2FP.F16.E4M3.UNPACK_B R39, R39.H1 ;  /* 0x00000027ff27723e */ /* 0x000fe400030006ff */
[-C--:B0-----:R-:W-:Y:S02]  /*7460*/  F2FP.F16.E4M3.UNPACK_B R8, R13.reuse ;  /* 0x0000000dff08723e */ /* 0x081fe400020006ff */
[----:B------:R-:W-:-:S02]  /*7470*/  F2FP.F16.E4M3.UNPACK_B R29, R13.H1 ;  /* 0x0000000dff1d723e */ /* 0x000fc400030006ff */
[----:B-1----:R-:W-:Y:S01]  /*7480*/  F2FP.F16.E4M3.UNPACK_B R10, R25 ;  /* 0x00000019ff0a723e */ /* 0x002fe200020006ff */
[--C-:B------:R-:W-:Y:S01]  /*7490*/  HADD2.F32 R9, -RZ, R8.reuse.H0_H0 ;  /* 0x20000008ff097230 */ /* 0x100fe20000004100 */
[-C--:B------:R-:W-:Y:S01]  /*74a0*/  F2FP.F16.E4M3.UNPACK_B R30, R15.reuse ;  /* 0x0000000fff1e723e */ /* 0x080fe200020006ff */
[----:B------:R-:W-:Y:S01]  /*74b0*/  HADD2.F32 R8, -RZ, R8.H1_H1 ;  /* 0x30000008ff087230 */ /* 0x000fe20000004100 */
[----:B------:R-:W-:Y:S01]  /*74c0*/  F2FP.F16.E4M3.UNPACK_B R36, R15.H1 ;  /* 0x0000000fff24723e */ /* 0x000fe200030006ff */
[----:B------:R-:W-:Y:S01]  /*74d0*/  HADD2.F32 R15, -RZ, R41.H0_H0 ;  /* 0x20000029ff0f7230 */ /* 0x000fe20000004100 */
[-C--:B------:R-:W-:Y:S01]  /*74e0*/  F2FP.F16.E4M3.UNPACK_B R13, R12.reuse ;  /* 0x0000000cff0d723e */ /* 0x080fe200020006ff */
[--C-:B------:R-:W-:Y:S01]  /*74f0*/  HADD2.F32 R6, -RZ, R10.reuse.H0_H0 ;  /* 0x2000000aff067230 */ /* 0x100fe20000004100 */
[----:B------:R-:W-:Y:S01]  /*7500*/  F2FP.F16.E4M3.UNPACK_B R33, R12.H1 ;  /* 0x0000000cff21723e */ /* 0x000fe200030006ff */
[----:B------:R-:W-:Y:S01]  /*7510*/  HADD2.F32 R12, -RZ, R11.H0_H0 ;  /* 0x2000000bff0c7230 */ /* 0x000fe20000004100 */
[-C--:B------:R-:W-:Y:S01]  /*7520*/  F2FP.F16.E4M3.UNPACK_B R21, R24.reuse ;  /* 0x00000018ff15723e */ /* 0x080fe200020006ff */
[----:B------:R-:W-:Y:S01]  /*7530*/  HADD2.F32 R41, -RZ, R41.H1_H1 ;  /* 0x30000029ff297230 */ /* 0x000fe20000004100 */
[----:B------:R-:W-:Y:S01]  /*7540*/  F2FP.F16.E4M3.UNPACK_B R35, R24.H1 ;  /* 0x00000018ff23723e */ /* 0x000fe200030006ff */
[C---:B------:R-:W-:Y:S01]  /*7550*/  FMUL.FTZ R24, R6.reuse, R15 ;  /* 0x0000000f06187220 */ /* 0x040fe20000410000 */
[----:B------:R-:W-:Y:S01]  /*7560*/  FMUL.FTZ R42, R6, R12 ;  /* 0x0000000c062a7220 */ /* 0x000fe20000410000 */
[----:B------:R-:W-:Y:S01]  /*7570*/  F2FP.F16.E4M3.UNPACK_B R25, R25.H1 ;  /* 0x00000019ff19723e */ /* 0x000fe200030006ff */
[----:B------:R-:W-:Y:S01]  /*7580*/  HADD2.F32 R10, -RZ, R10.H1_H1 ;  /* 0x3000000aff0a7230 */ /* 0x000fe20000004100 */
[----:B------:R-:W-:Y:S01]  /*7590*/  F2FP.F16.E4M3.UNPACK_B R34, R34.H1 ;  /* 0x00000022ff22723e */ /* 0x000fe200030006ff */
[C---:B------:R-:W-:Y:S01]  /*75a0*/  FFMA.FTZ R6, R9.reuse, R12, -R24 ;  /* 0x0000000c09067223 */ /* 0x040fe20000010818 */
[----:B------:R-:W-:Y:S01]  /*75b0*/  FFMA.FTZ R9, R9, R15, R42 ;  /* 0x0000000f09097223 */ /* 0x000fe2000001002a */
[-C--:B------:R-:W-:Y:S01]  /*75c0*/  F2FP.F16.E4M3.UNPACK_B R32, R27.reuse ;  /* 0x0000001bff20723e */ /* 0x080fe200020006ff */
[----:B------:R-:W-:Y:S01]  /*75d0*/  HADD2.F32 R15, -RZ, R11.H1_H1 ;  /* 0x3000000bff0f7230 */ /* 0x000fe20000004100 */
[----:B------:R-:W-:Y:S01]  /*75e0*/  F2FP.F16.E4M3.UNPACK_B R38, R27.H1 ;  /* 0x0000001bff26723e */ /* 0x000fe200030006ff */
[----:B------:R-:W-:-:S02]  /*75f0*/  HADD2.F32 R27, -RZ, R39.H0_H0 ;  /* 0x20000027ff1b7230 */ /* 0x000fc40000004100 */
[C---:B------:R-:W-:Y:S01]  /*7600*/  FMUL.FTZ R45, R10.reuse, R41 ;  /* 0x000000290a2d7220 */ /* 0x040fe20000410000 */
[----:B------:R-:W-:Y:S02]  /*7610*/  HADD2.F32 R11, -RZ, R25.H0_H0 ;  /* 0x20000019ff0b7230 */ /* 0x000fe40000004100 */
[----:B------:R-:W-:Y:S01]  /*7620*/  FMUL.FTZ R10, R10, R15 ;  /* 0x0000000f0a0a7220 */ /* 0x000fe20000410000 */
[--C-:B------:R-:W-:Y:S01]  /*7630*/  HADD2.F32 R24, -RZ, R34.reuse.H0_H0 ;  /* 0x20000022ff187230 */ /* 0x100fe20000004100 */
[----:B------:R-:W-:Y:S01]  /*7640*/  F2FP.F16.E4M3.UNPACK_B R7, R26 ;  /* 0x0000001aff07723e */ /* 0x000fe200020006ff */
[----:B------:R-:W-:Y:S02]  /*7650*/  HADD2.F32 R12, -RZ, R29.H0_H0 ;  /* 0x2000001dff0c7230 */ /* 0x000fe40000004100 */
[C---:B------:R-:W-:Y:S01]  /*7660*/  FMUL.FTZ R47, R11.reuse, R27 ;  /* 0x0000001b0b2f7220 */ /* 0x040fe20000410000 */
[----:B------:R-:W-:Y:S02]  /*7670*/  HADD2.F32 R34, -RZ, R34.H1_H1 ;  /* 0x30000022ff227230 */ /* 0x000fe40000004100 */
[-C--:B------:R-:W-:Y:S01]  /*7680*/  FMUL.FTZ R42, R11, R24.reuse ;  /* 0x000000180b2a7220 */ /* 0x080fe20000410000 */
[C---:B------:R-:W-:Y:S01]  /*7690*/  FFMA.FTZ R11, R8.reuse, R15, -R45 ;  /* 0x0000000f080b7223 */ /* 0x040fe2000001082d */
[----:B------:R-:W-:Y:S01]  /*76a0*/  FFMA.FTZ R8, R8, R41, R10 ;  /* 0x0000002908087223 */ /* 0x000fe2000001000a */
[C---:B------:R-:W-:Y:S01]  /*76b0*/  FFMA.FTZ R10, R12.reuse, R24, -R47 ;  /* 0x000000180c0a7223 */ /* 0x040fe2000001082f */
[----:B------:R-:W-:Y:S01]  /*76c0*/  FFMA.FTZ R12, R12, R27, R42 ;  /* 0x0000001b0c0c7223 */ /* 0x000fe2000001002a */
[----:B------:R-:W-:Y:S01]  /*76d0*/  HADD2.F32 R42, -RZ, R39.H1_H1 ;  /* 0x30000027ff2a7230 */ /* 0x000fe20000004100 */
[-C--:B------:R-:W-:Y:S01]  /*76e0*/  F2FP.F16.E4M3.UNPACK_B R39, R37.reuse ;  /* 0x00000025ff27723e */ /* 0x080fe200020006ff */
[----:B------:R-:W-:Y:S01]  /*76f0*/  HADD2.F32 R25, -RZ, R25.H1_H1 ;  /* 0x30000019ff197230 */ /* 0x000fe20000004100 */
[----:B------:R-:W-:Y:S01]  /*7700*/  F2FP.F16.E4M3.UNPACK_B R37, R37.H1 ;  /* 0x00000025ff25723e */ /* 0x000fe200030006ff */
[----:B------:R-:W-:Y:S01]  /*7710*/  HADD2.F32 R45, -RZ, R44.H0_H0 ;  /* 0x2000002cff2d7230 */ /* 0x000fe20000004100 */
[----:B------:R-:W-:Y:S01]  /*7720*/  F2FP.F16.E4M3.UNPACK_B R26, R26.H1 ;  /* 0x0000001aff1a723e */ /* 0x000fe200030006ff */
[----:B------:R-:W-:-:S02]  /*7730*/  HADD2.F32 R15, -RZ, R32.H0_H0 ;  /* 0x20000020ff0f7230 */ /* 0x000fc40000004100 */
[C---:B------:R-:W-:Y:S01]  /*7740*/  FMUL.FTZ R46, R25.reuse, R42 ;  /* 0x0000002a192e7220 */ /* 0x040fe20000410000 */
[----:B------:R-:W-:Y:S02]  /*7750*/  HADD2.F32 R41, -RZ, R39.H0_H0 ;  /* 0x20000027ff297230 */ /* 0x000fe40000004100 */
[----:B------:R-:W-:Y:S01]  /*7760*/  FMUL.FTZ R27, R25, R34 ;  /* 0x00000022191b7220 */ /* 0x000fe20000410000 */
[----:B------:R-:W-:Y:S02]  /*7770*/  HADD2.F32 R29, -RZ, R29.H1_H1 ;  /* 0x3000001dff1d7230 */ /* 0x000fe40000004100 */
[C---:B------:R-:W-:Y:S01]  /*7780*/  FMUL.FTZ R25, R15.reuse, R45 ;  /* 0x0000002d0f197220 */ /* 0x040fe20000410000 */
[----:B------:R-:W-:Y:S02]  /*7790*/  HADD2.F32 R24, -RZ, R30.H0_H0 ;  /* 0x2000001eff187230 */ /* 0x000fe40000004100 */
[----:B------:R-:W-:Y:S01]  /*77a0*/  FMUL.FTZ R48, R15, R41 ;  /* 0x000000290f307220 */ /* 0x000fe20000410000 */
[----:B------:R-:W-:-:S02]  /*77b0*/  HADD2.F32 R44, -RZ, R44.H1_H1 ;  /* 0x3000002cff2c7230 */ /* 0x000fc40000004100 */
[C---:B------:R-:W-:Y:S01]  /*77c0*/  FFMA.FTZ R15, R29.reuse, R34, -R46 ;  /* 0x000000221d0f7223 */ /* 0x040fe2000001082e */
[----:B------:R-:W-:Y:S01]  /*77d0*/  FFMA.FTZ R27, R29, R42, R27 ;  /* 0x0000002a1d1b7223 */ /* 0x000fe2000001001b */
[C---:B------:R-:W-:Y:S01]  /*77e0*/  FFMA.FTZ R25, R24.reuse, R41, -R25 ;  /* 0x0000002918197223 */ /* 0x040fe20000010819 */
[----:B------:R-:W-:Y:S02]  /*77f0*/  HADD2.F32 R32, -RZ, R32.H1_H1 ;  /* 0x30000020ff207230 */ /* 0x000fe40000004100 */
[----:B------:R-:W-:Y:S01]  /*7800*/  FFMA.FTZ R24, R24, R45, R48 ;  /* 0x0000002d18187223 */ /* 0x000fe20000010030 */
[----:B------:R-:W-:Y:S01]  /*7810*/  HADD2.F32 R39, -RZ, R39.H1_H1 ;  /* 0x30000027ff277230 */ /* 0x000fe20000004100 */
[----:B------:R-:W-:Y:S01]  /*7820*/  F2FP.F16.E4M3.UNPACK_B R5, R14 ;  /* 0x0000000eff05723e */ /* 0x000fe200020006ff */
[----:B------:R-:W-:Y:S02]  /*7830*/  HADD2.F32 R29, -RZ, R30.H1_H1 ;  /* 0x3000001eff1d7230 */ /* 0x000fe40000004100 */
[----:B------:R-:W-:Y:S01]  /*7840*/  FMUL.FTZ R42, R32, R44 ;  /* 0x0000002c202a7220 */ /* 0x000fe20000410000 */
[----:B------:R-:W-:-:S02]  /*7850*/  HADD2.F32 R45, -RZ, R43.H0_H0 ;  /* 0x2000002bff2d7230 */ /* 0x000fc40000004100 */
[----:B------:R-:W-:Y:S01]  /*7860*/  FMUL.FTZ R47, R32, R39 ;  /* 0x00000027202f7220 */ /* 0x000fe20000410000 */
[----:B------:R-:W-:Y:S01]  /*7870*/  HADD2.F32 R30, -RZ, R38.H0_H0 ;  /* 0x20000026ff1e7230 */ /* 0x000fe20000004100 */
[----:B------:R-:W-:Y:S01]  /*7880*/  F2FP.F16.E4M3.UNPACK_B R14, R14.H1 ;  /* 0x0000000eff0e723e */ /* 0x000fe200030006ff */
[--C-:B------:R-:W-:Y:S01]  /*7890*/  HADD2.F32 R41, -RZ, R37.reuse.H0_H0 ;  /* 0x20000025ff297230 */ /* 0x100fe20000004100 */
[----:B------:R-:W-:Y:S01]  /*78a0*/  F2FP.SATFINITE.E4M3.F32.PACK_AB_MERGE_C R12, R27, R12, RZ ;  /* 0x0000000c1b0c723e */ /* 0x000fe200048070ff */
[----:B------:R-:W-:Y:S02]  /*78b0*/  HADD2.F32 R34, -RZ, R36.H0_H0 ;  /* 0x20000024ff227230 */ /* 0x000fe40000004100 */
[C---:B------:R-:W-:Y:S01]  /*78c0*/  FMUL.FTZ R49, R30.reuse, R45 ;  /* 0x0000002d1e317220 */ /* 0x040fe20000410000 */
[----:B------:R-:W-:Y:S01]  /*78d0*/  FMUL.FTZ R46, R30, R41 ;  /* 0x000000291e2e7220 */ /* 0x000fe20000410000 */
[C---:B------:R-:W-:Y:S01]  /*78e0*/  FFMA.FTZ R30, R29.reuse, R39, -R42 ;  /* 0x000000271d1e7223 */ /* 0x040fe2000001082a */
[----:B------:R-:W-:Y:S01]  /*78f0*/  FFMA.FTZ R29, R29, R44, R47 ;  /* 0x0000002c1d1d7223 */ /* 0x000fe2000001002f */
[C---:B------:R-:W-:Y:S01]  /*7900*/  FFMA.FTZ R32, R34.reuse, R41, -R49 ;  /* 0x0000002922207223 */ /* 0x040fe20000010831 */
[----:B------:R-:W-:Y:S01]  /*7910*/  F2FP.F16.E4M3.UNPACK_B R44, R28.H1 ;  /* 0x0000001cff2c723e */ /* 0x000fe200030006ff */
[----:B------:R-:W-:Y:S01]  /*7920*/  FFMA.FTZ R34, R34, R45, R46 ;  /* 0x0000002d22227223 */ /* 0x000fe2000001002e */
[----:B------:R-:W-:Y:S01]  /*7930*/  F2FP.F16.E4M3.UNPACK_B R41, R20.H1 ;  /* 0x00000014ff29723e */ /* 0x000fe200030006ff */
[----:B------:R-:W-:Y:S01]  /*7940*/  HADD2.F32 R42, -RZ, R37.H1_H1 ;  /* 0x30000025ff2a7230 */ /* 0x000fe20000004100 */
[----:B------:R-:W-:Y:S01]  /*7950*/  F2FP.SATFINITE.E4M3.F32.PACK_AB_MERGE_C R9, R8, R9, R12 ;  /* 0x000000090809723e */ /* 0x000fe2000480700c */
[----:B------:R-:W-:-:S02]  /*7960*/  HADD2.F32 R46, -RZ, R43.H1_H1 ;  /* 0x3000002bff2e7230 */ /* 0x000fc40000004100 */
[----:B------:R-:W-:Y:S02]  /*7970*/  HADD2.F32 R39, -RZ, R38.H1_H1 ;  /* 0x30000026ff277230 */ /* 0x000fe40000004100 */
[----:B------:R-:W-:Y:S02]  /*7980*/  HADD2.F32 R45, -RZ, R44.H0_H0 ;  /* 0x2000002cff2d7230 */ /* 0x000fe40000004100 */
[----:B------:R-:W-:Y:S02]  /*7990*/  HADD2.F32 R38, -RZ, R35.H0_H0 ;  /* 0x20000023ff267230 */ /* 0x000fe40000004100 */
[C---:B------:R-:W-:Y:S01]  /*79a0*/  FMUL.FTZ R48, R39.reuse, R46 ;  /* 0x0000002e27307220 */ /* 0x040fe20000410000 */
[----:B------:R-:W-:Y:S02]  /*79b0*/  HADD2.F32 R43, -RZ, R41.H0_H0 ;  /* 0x20000029ff2b7230 */ /* 0x000fe40000004100 */
[----:B------:R-:W-:Y:S01]  /*79c0*/  FMUL.FTZ R49, R39, R42 ;  /* 0x0000002a27317220 */ /* 0x000fe20000410000 */
[----:B------:R-:W-:-:S02]  /*79d0*/  HADD2.F32 R37, -RZ, R36.H1_H1 ;  /* 0x30000024ff257230 */ /* 0x000fc40000004100 */
[C---:B------:R-:W-:Y:S01]  /*79e0*/  FMUL.FTZ R39, R38.reuse, R45 ;  /* 0x0000002d26277220 */ /* 0x040fe20000410000 */
[----:B------:R-:W-:Y:S02]  /*79f0*/  HADD2.F32 R36, -RZ, R33.H0_H0 ;  /* 0x20000021ff247230 */ /* 0x000fe40000004100 */
[----:B------:R-:W-:Y:S01]  /*7a00*/  FMUL.FTZ R38, R38, R43 ;  /* 0x0000002b26267220 */ /* 0x000fe20000410000 */
[----:B------:R-:W-:Y:S02]  /*7a10*/  HADD2.F32 R44, -RZ, R44.H1_H1 ;  /* 0x3000002cff2c7230 */ /* 0x000fe40000004100 */
[----:B------:R-:W-:Y:S01]  /*7a20*/  FFMA.FTZ R47, R37, R42, -R48 ;  /* 0x0000002a252f7223 */ /* 0x000fe20000010830 */
[----:B------:R-:W-:Y:S02]  /*7a30*/  HADD2.F32 R35, -RZ, R35.H1_H1 ;  /* 0x30000023ff237230 */ /* 0x000fe40000004100 */
[----:B------:R-:W-:Y:S01]  /*7a40*/  FFMA.FTZ R45, R36, R45, R38 ;  /* 0x0000002d242d7223 */ /* 0x000fe20000010026 */
[----:B------:R-:W-:-:S02]  /*7a50*/  HADD2.F32 R38, -RZ, R41.H1_H1 ;  /* 0x30000029ff267230 */ /* 0x000fc40000004100 */
[----:B------:R-:W-:Y:S01]  /*7a60*/  FFMA.FTZ R43, R36, R43, -R39 ;  /* 0x0000002b242b7223 */ /* 0x000fe20000010827 */
[----:B------:R-:W-:Y:S01]  /*7a70*/  FFMA.FTZ R49, R37, R46, R49 ;  /* 0x0000002e25317223 */ /* 0x000fe20000010031 */
[----:B------:R-:W-:Y:S01]  /*7a80*/  HADD2.F32 R33, -RZ, R33.H1_H1 ;  /* 0x30000021ff217230 */ /* 0x000fe20000004100 */
[----:B------:R-:W-:Y:S01]  /*7a90*/  F2FP.F16.E4M3.UNPACK_B R36, R20 ;  /* 0x00000014ff24723e */ /* 0x000fe200020006ff */
[C---:B------:R-:W-:Y:S01]  /*7aa0*/  FMUL.FTZ R20, R35.reuse, R44 ;  /* 0x0000002c23147220 */ /* 0x040fe20000410000 */
[----:B------:R-:W-:Y:S01]  /*7ab0*/  F2FP.F16.E4M3.UNPACK_B R37, R28 ;  /* 0x0000001cff25723e */ /* 0x000fe200020006ff */
[-C--:B------:R-:W-:Y:S01]  /*7ac0*/  FMUL.FTZ R39, R35, R38.reuse ;  /* 0x0000002623277220 */ /* 0x080fe20000410000 */
[--C-:B------:R-:W-:Y:S02]  /*7ad0*/  HADD2.F32 R28, -RZ, R21.reuse.H0_H0 ;  /* 0x20000015ff1c7230 */ /* 0x100fe40000004100 */
[----:B------:R-:W-:Y:S01]  /*7ae0*/  FFMA.FTZ R46, R33, R38, -R20 ;  /* 0x00000026212e7223 */ /* 0x000fe20000010814 */
[----:B------:R-:W-:-:S02]  /*7af0*/  HADD2.F32 R21, -RZ, R21.H1_H1 ;  /* 0x30000015ff157230 */ /* 0x000fc40000004100 */
[----:B------:R-:W-:Y:S01]  /*7b00*/  FFMA.FTZ R44, R33, R44, R39 ;  /* 0x0000002c212c7223 */ /* 0x000fe20000010027 */
[--C-:B------:R-:W-:Y:S01]  /*7b10*/  HADD2.F32 R35, -RZ, R37.reuse.H0_H0 ;  /* 0x20000025ff237230 */ /* 0x100fe20000004100 */
[----:B------:R-:W-:Y:S01]  /*7b20*/  F2FP.SATFINITE.E4M3.F32.PACK_AB_MERGE_C R34, R49, R34, RZ ;  /* 0x000000223122723e */ /* 0x000fe200048070ff */
[--C-:B------:R-:W-:Y:S02]  /*7b30*/  HADD2.F32 R33, -RZ, R36.reuse.H0_H0 ;  /* 0x20000024ff217230 */ /* 0x100fe40000004100 */
[----:B------:R-:W-:Y:S02]  /*7b40*/  HADD2.F32 R38, -RZ, R37.H1_H1 ;  /* 0x30000025ff267230 */ /* 0x000fe40000004100 */
[C---:B------:R-:W-:Y:S01]  /*7b50*/  FMUL.FTZ R39, R28.reuse, R35 ;  /* 0x000000231c277220 */ /* 0x040fe20000410000 */
[----:B------:R-:W-:Y:S02]  /*7b60*/  HADD2.F32 R36, -RZ, R36.H1_H1 ;  /* 0x30000024ff247230 */ /* 0x000fe40000004100 */
[----:B------:R-:W-:Y:S01]  /*7b70*/  FMUL.FTZ R41, R28, R33 ;  /* 0x000000211c297220 */ /* 0x000fe20000410000 */
[--C-:B------:R-:W-:Y:S01]  /*7b80*/  HADD2.F32 R20, -RZ, R13.reuse.H0_H0 ;  /* 0x2000000dff147230 */ /* 0x100fe20000004100 */
[----:B------:R-:W-:Y:S01]  /*7b90*/  F2FP.F16.E4M3.UNPACK_B R37, R4.H1 ;  /* 0x00000004ff25723e */ /* 0x000fe200030006ff */
[----:B------:R-:W-:-:S02]  /*7ba0*/  HADD2.F32 R13, -RZ, R13.H1_H1 ;  /* 0x3000000dff0d7230 */ /* 0x000fc40000004100 */
[C---:B------:R-:W-:Y:S01]  /*7bb0*/  FMUL.FTZ R42, R21.reuse, R38 ;  /* 0x00000026152a7220 */ /* 0x040fe20000410000 */
[----:B------:R-:W-:Y:S01]  /*7bc0*/  F2FP.F16.E4M3.UNPACK_B R28, R3.H1 ;  /* 0x00000003ff1c723e */ /* 0x000fe200030006ff */
[----:B------:R-:W-:Y:S01]  /*7bd0*/  FMUL.FTZ R21, R21, R36 ;  /* 0x0000002415157220 */ /* 0x000fe20000410000 */
[C---:B------:R-:W-:Y:S01]  /*7be0*/  FFMA.FTZ R39, R20.reuse, R33, -R39 ;  /* 0x0000002114277223 */ /* 0x040fe20000010827 */
[----:B------:R-:W-:Y:S01]  /*7bf0*/  FFMA.FTZ R41, R20, R35, R41 ;  /* 0x0000002314297223 */ /* 0x000fe20000010029 */
[----:B------:R-:W-:Y:S02]  /*7c00*/  HADD2.F32 R35, -RZ, R37.H0_H0 ;  /* 0x20000025ff237230 */ /* 0x000fe40000004100 */
[C---:B------:R-:W-:Y:S01]  /*7c10*/  FFMA.FTZ R38, R13.reuse, R38, R21 ;  /* 0x000000260d267223 */ /* 0x040fe20000010015 */
[----:B------:R-:W-:Y:S02]  /*7c20*/  HADD2.F32 R20, -RZ, R26.H0_H0 ;  /* 0x2000001aff147230 */ /* 0x000fe40000004100 */
[----:B------:R-:W-:Y:S01]  /*7c30*/  FFMA.FTZ R42, R13, R36, -R42 ;  /* 0x000000240d2a7223 */ /* 0x000fe2000001082a */
[--C-:B------:R-:W-:Y:S01]  /*7c40*/  HADD2.F32 R21, -RZ, R28.reuse.H0_H0 ;  /* 0x2000001cff157230 */ /* 0x100fe20000004100 */
[----:B------:R-:W-:Y:S01]  /*7c50*/  F2FP.F16.E4M3.UNPACK_B R3, R3 ;  /* 0x00000003ff03723e */ /* 0x000fe200020006ff */
[----:B------:R-:W-:-:S02]  /*7c60*/  HADD2.F32 R33, -RZ, R28.H1_H1 ;  /* 0x3000001cff217230 */ /* 0x000fc40000004100 */
[C---:B------:R-:W-:Y:S01]  /*7c70*/  FMUL.FTZ R28, R20.reuse, R35 ;  /* 0x00000023141c7220 */ /* 0x040fe20000410000 */
[----:B------:R-:W-:Y:S02]  /*7c80*/  HADD2.F32 R13, -RZ, R14.H0_H0 ;  /* 0x2000000eff0d7230 */ /* 0x000fe40000004100 */
[----:B------:R-:W-:Y:S01]  /*7c90*/  FMUL.FTZ R20, R20, R21 ;  /* 0x0000001514147220 */ /* 0x000fe20000410000 */
[----:B------:R-:W-:Y:S01]  /*7ca0*/  HADD2.F32 R37, -RZ, R37.H1_H1 ;  /* 0x30000025ff257230 */ /* 0x000fe20000004100 */
[----:B------:R-:W-:Y:S01]  /*7cb0*/  F2FP.SATFINITE.E4M3.F32.PACK_AB_MERGE_C R44, R44, R45, RZ ;  /* 0x0000002d2c2c723e */ /* 0x000fe200048070ff */
[----:B------:R-:W-:Y:S02]  /*7cc0*/  HADD2.F32 R26, -RZ, R26.H1_H1 ;  /* 0x3000001aff1a7230 */ /* 0x000fe40000004100 */
[C---:B------:R-:W-:Y:S01]  /*7cd0*/  FFMA.FTZ R36, R13.reuse, R21, -R28 ;  /* 0x000000150d247223 */ /* 0x040fe2000001081c */
[----:B------:R-:W-:Y:S02]  /*7ce0*/  HADD2.F32 R14, -RZ, R14.H1_H1 ;  /* 0x3000000eff0e7230 */ /* 0x000fe40000004100 */
[----:B------:R-:W-:Y:S01]  /*7cf0*/  FFMA.FTZ R35, R13, R35, R20 ;  /* 0x000000230d237223 */ /* 0x000fe20000010014 */
[----:B------:R-:W-:Y:S01]  /*7d00*/  F2FP.F16.E4M3.UNPACK_B R20, R4 ;  /* 0x00000004ff14723e */ /* 0x000fe200020006ff */
[C---:B------:R-:W-:Y:S01]  /*7d10*/  FMUL.FTZ R21, R26.reuse, R37 ;  /* 0x000000251a157220 */ /* 0x040fe20000410000 */
[----:B------:R-:W-:Y:S01]  /*7d20*/  FMUL.FTZ R26, R26, R33 ;  /* 0x000000211a1a7220 */ /* 0x000fe20000410000 */
[----:B------:R-:W-:Y:S01]  /*7d30*/  HADD2.F32 R4, -RZ, R7.H0_H0 ;  /* 0x20000007ff047230 */ /* 0x000fe20000004100 */
[----:B------:R-:W-:Y:S01]  /*7d40*/  F2FP.SATFINITE.E4M3.F32.PACK_AB_MERGE_C R8, R38, R41, R44 ;  /* 0x000000292608723e */ /* 0x000fe2000480702c */
[----:B------:R-:W-:Y:S01]  /*7d50*/  FFMA.FTZ R33, R14, R33, -R21 ;  /* 0x000000210e217223 */ /* 0x000fe20000010815 */
[----:B------:R-:W-:-:S02]  /*7d60*/  HADD2.F32 R21, -RZ, R20.H0_H0 ;  /* 0x20000014ff157230 */ /* 0x000fc40000004100 */
[----:B------:R-:W-:Y:S01]  /*7d70*/  FFMA.FTZ R48, R14, R37, R26 ;  /* 0x000000250e307223 */ /* 0x000fe2000001001a */
[----:B------:R-:W-:Y:S02]  /*7d80*/  HADD2.F32 R20, -RZ, R20.H1_H1 ;  /* 0x30000014ff147230 */ /* 0x000fe40000004100 */
[----:B------:R-:W-:Y:S02]  /*7d90*/  HADD2.F32 R7, -RZ, R7.H1_H1 ;  /* 0x30000007ff077230 */ /* 0x000fe40000004100 */
[----:B------:R-:W-:Y:S01]  /*7da0*/  FMUL.FTZ R26, R4, R21 ;  /* 0x00000015041a7220 */ /* 0x000fe20000410000 */
[--C-:B------:R-:W-:Y:S01]  /*7db0*/  HADD2.F32 R14, -RZ, R3.reuse.H1_H1 ;  /* 0x30000003ff0e7230 */ /* 0x100fe20000004100 */
[----:B------:R-:W-:Y:S01]  /*7dc0*/  F2FP.SATFINITE.E4M3.F32.PACK_AB_MERGE_C R33, R33, R36, RZ ;  /* 0x000000242121723e */ /* 0x000fe200048070ff */
[----:B------:R-:W-:Y:S02]  /*7dd0*/  HADD2.F32 R13, -RZ, R3.H0_H0 ;  /* 0x20000003ff0d7230 */ /* 0x000fe40000004100 */
[----:B------:R-:W-:Y:S01]  /*7de0*/  FMUL.FTZ R28, R7, R20 ;  /* 0x00000014071c7220 */ /* 0x000fe20000410000 */
[----:B------:R-:W-:-:S02]  /*7df0*/  HADD2.F32 R3, -RZ, R5.H0_H0 ;  /* 0x20000005ff037230 */ /* 0x000fc40000004100 */
[-C--:B------:R-:W-:Y:S01]  /*7e00*/  FMUL.FTZ R7, R7, R14.reuse ;  /* 0x0000000e07077220 */ /* 0x080fe20000410000 */
[----:B------:R-:W-:Y:S02]  /*7e10*/  HADD2.F32 R5, -RZ, R5.H1_H1 ;  /* 0x30000005ff057230 */ /* 0x000fe40000004100 */
[-C--:B------:R-:W-:Y:S01]  /*7e20*/  FMUL.FTZ R4, R4, R13.reuse ;  /* 0x0000000d04047220 */ /* 0x080fe20000410000 */
[----:B------:R-:W-:Y:S02]  /*7e30*/  FFMA.FTZ R26, R3, R13, -R26 ;  /* 0x0000000d031a7223 */ /* 0x000fe4000001081a */
[C---:B------:R-:W-:Y:S01]  /*7e40*/  FFMA.FTZ R13, R5.reuse, R14, -R28 ;  /* 0x0000000e050d7223 */ /* 0x040fe2000001081c */
[----:B------:R-:W-:Y:S01]  /*7e50*/  FFMA.FTZ R20, R5, R20, R7 ;  /* 0x0000001405147223 */ /* 0x000fe20000010007 */
[----:B------:R-:W-:Y:S01]  /*7e60*/  FFMA.FTZ R3, R3, R21, R4 ;  /* 0x0000001503037223 */ /* 0x000fe20000010004 */
[----:B------:R-:W-:Y:S02]  /*7e70*/  F2FP.SATFINITE.E4M3.F32.PACK_AB_MERGE_C R5, R15, R10, RZ ;  /* 0x0000000a0f05723e */ /* 0x000fe400048070ff */
[----:B------:R-:W-:-:S02]  /*7e80*/  F2FP.SATFINITE.E4M3.F32.PACK_AB_MERGE_C R7, R47, R32, RZ ;  /* 0x000000202f07723e */ /* 0x000fc400048070ff */
[----:B------:R-:W-:Y:S02]  /*7e90*/  F2FP.SATFINITE.E4M3.F32.PACK_AB_MERGE_C R4, R46, R43, RZ ;  /* 0x0000002b2e04723e */ /* 0x000fe400048070ff */
[----:B------:R-:W-:Y:S02]  /*7ea0*/  F2FP.SATFINITE.E4M3.F32.PACK_AB_MERGE_C R10, R48, R35, RZ ;  /* 0x00000023300a723e */ /* 0x000fe400048070ff */
[----:B------:R-:W-:Y:S02]  /*7eb0*/  F2FP.SATFINITE.E4M3.F32.PACK_AB_MERGE_C R5, R11, R6, R5 ;  /* 0x000000060b05723e */ /* 0x000fe40004807005 */
[----:B------:R-:W-:Y:S02]  /*7ec0*/  F2FP.SATFINITE.E4M3.F32.PACK_AB_MERGE_C R7, R30, R25, R7 ;  /* 0x000000191e07723e */ /* 0x000fe40004807007 */
[----:B------:R-:W-:Y:S02]  /*7ed0*/  F2FP.SATFINITE.E4M3.F32.PACK_AB_MERGE_C R4, R42, R39, R4 ;  /* 0x000000272a04723e */ /* 0x000fe40004807004 */
[----:B------:R-:W-:-:S02]  /*7ee0*/  F2FP.SATFINITE.E4M3.F32.PACK_AB_MERGE_C R6, R13, R26, R33 ;  /* 0x0000001a0d06723e */ /* 0x000fc40004807021 */
[----:B------:R-:W-:Y:S02]  /*7ef0*/  F2FP.SATFINITE.E4M3.F32.PACK_AB_MERGE_C R11, R29, R24, R34 ;  /* 0x000000181d0b723e */ /* 0x000fe40004807022 */
[----:B------:R-:W-:Y:S01]  /*7f00*/  F2FP.SATFINITE.E4M3.F32.PACK_AB_MERGE_C R10, R20, R3, R10 ;  /* 0x00000003140a723e */ /* 0x000fe2000480700a */
[----:B------:R0:W-:Y:S04]  /*7f10*/  STS.128 [R50+0xb000], R4 ;  /* 0x00b0000432007388 */ /* 0x0001e80000000c00 */
[----:B------:R0:W-:Y:S02]  /*7f20*/  STS.128 [R0+0xb000], R8 ;  /* 0x00b0000800007388 */ /* 0x0001e40000000c00 */
.L_x_478:
[----:B------:R-:W-:Y:S05]  /*7f30*/  BSYNC B0 ;  /* 0x0000000000007941 */ /* 0x000fea0003800000 */
.L_x_471:
[----:B------:R-:W-:Y:S01]  /*7f40*/  @!PT LDS RZ, [RZ] ;  /* 0x00000000fffff984 */ /* 0x000fe20000000800 */
[----:B------:R-:W-:Y:S01]  /*7f50*/  @!PT LDS RZ, [RZ] ;  /* 0x00000000fffff984 */ /* 0x000fe20000000800 */
[----:B------:R-:W-:Y:S01]  /*7f60*/  @!PT LDS RZ, [RZ] ;  /* 0x00000000fffff984 */ /* 0x000fe20000000800 */
[----:B------:R-:W-:Y:S01]  /*7f70*/  @!PT LDS RZ, [RZ] ;  /* 0x00000000fffff984 */ /* 0x000fe20000000800 */
[----:B------:R1:W-:Y:S06]  /*7f80*/  MEMBAR.ALL.CTA ;  /* 0x0000000000007992 */ /* 0x0003ec0000008000 */
[----:B-1----:R-:W1:Y:S01]  /*7f90*/  FENCE.VIEW.ASYNC.S ;  /* 0x00000000000073c6 */ /* 0x002e620000000000 */
[----:B------:R-:W-:Y:S05]  /*7fa0*/  WARPSYNC.ALL ;  /* 0x0000000000007948 */ /* 0x000fea0003800000 */
[----:B-1----:R-:W-:Y:S06]  /*7fb0*/  BAR.SYNC.DEFER_BLOCKING 0xd, 0x180 ;  /* 0x0346000000007b1d */ /* 0x002fec0000010000 */
.L_x_468:
[----:B0--3--:R-:W3:Y:S02]  /*7fc0*/  LDL R0, [R1+0x18] ;  /* 0x0000180001007983 */ /* 0x009ee40000100800 */
[----:B---3--:R-:W-:-:S13]  /*7fd0*/  ISETP.NE.AND P0, PT, R0, 0x3, PT ;  /* 0x000000030000780c */ /* 0x008fda0003f05270 */
[----:B------:R-:W-:Y:S05]  /*7fe0*/  @!P0 BRA `(.L_x_486) ;  /* 0x0000000000048947 */ /* 0x000fea0003800000 */
[----:B------:R-:W-:Y:S01]  /*7ff0*/  BPT.TRAP 0x1 ;  /* 0x000000040000795c */ /* 0x000fe20000300000 */
.L_x_486:
[----:B-1--4-:R-:W3:Y:S04]  /*8000*/  LDL R3, [R1+0x1c] ;  /* 0x00001c0001037983 */ /* 0x012ee80000100800 */
[----:B-----5:R-:W4:Y:S01]  /*8010*/  LDL R4, [R1+0x14] ;  /* 0x0000140001047983 */ /* 0x020f220000100800 */
[----:B---3--:R-:W-:Y:S01]  /*8020*/  SHF.L.U32 R5, R3, 0x1f, RZ ;  /* 0x0000001f03057819 */ /* 0x008fe200000006ff */
[----:B----4-:R-:W-:-:S04]  /*8030*/  IMAD R0, R4, 0x8, R18 ;  /* 0x0000000804007824 */ /* 0x010fc800078e0212 */
[----:B------:R0:W1:Y:S01]  /*8040*/  SYNCS.PHASECHK.TRANS64.TRYWAIT P1, [R0+URZ+0x13230], R5 ;  /* 0x01323005000075a7 */ /* 0x000062000802017f */
[----:B------:R-:W-:Y:S05]  /*8050*/  @!P0 BRA `(.L_x_487) ;  /* 0x0000000000048947 */ /* 0x000fea0003800000 */
[----:B------:R-:W-:Y:S01]  /*8060*/  BPT.TRAP 0x1 ;  /* 0x000000040000795c */ /* 0x000fe20000300000 */
.L_x_487:
[----:B------:R-:W-:-:S05]  /*8070*/  VIADD R3, R18, 0xe000 ;  /* 0x0000e00012037836 */ /* 0x000fca0000000000 */
[----:B------:R-:W-:-:S04]  /*8080*/  SHF.R.U32.HI R3, RZ, 0x4, R3 ;  /* 0x00000004ff037819 */ /* 0x000fc80000011603 */
[----:B------:R-:W-:-:S04]  /*8090*/  LOP3.LUT R3, R3, 0x3fff, RZ, 0xc0, !PT ;  /* 0x00003fff03037812 */ /* 0x000fc800078ec0ff */
[----:B------:R-:W-:-:S05]  /*80a0*/  LOP3.LUT R21, R3, 0x10000, RZ, 0xfc, !PT ;  /* 0x0001000003157812 */ /* 0x000fca00078efcff */
[----:B------:R-:W-:Y:S01]  /*80b0*/  IMAD R10, R4, 0x280, R21 ;  /* 0x00000280040a7824 */ /* 0x000fe200078e0215 */
[----:B-1----:R-:W-:Y:S06]  /*80c0*/  @P1 BRA `(.L_x_488) ;  /* 0x0000000000081947 */ /* 0x002fec0003800000 */
[----:B------:R-:W1:Y:S02]  /*80d0*/  SYNCS.PHASECHK.TRANS64.TRYWAIT P1, [R0+URZ+0x13230], R5 ;  /* 0x01323005000075a7 */ /* 0x000e64000802017f */
[----:B-1----:R-:W-:Y:S05]  /*80e0*/  @!P1 BRA `(.L_x_489) ;  /* 0x0000010000989947 */ /* 0x002fea0003800000 */
.L_x_488:
[----:B------:R-:W-:Y:S01]  /*80f0*/  IMAD.MOV.U32 R4, RZ, RZ, R10 ;  /* 0x000000ffff047224 */ /* 0x000fe200078e000a */
[----:B------:R-:W-:Y:S05]  /*8100*/  WARPSYNC.ALL ;  /* 0x0000000000007948 */ /* 0x000fea0003800000 */
[----:B01----:R-:W-:Y:S01]  /*8110*/  IMAD.MOV.U32 R5, RZ, RZ, -0x7fffffe0 ;  /* 0x80000020ff057424 */ /* 0x003fe200078e00ff */
[----:B------:R-:W-:Y:S01]  /*8120*/  R2UR UR6, R4 ;  /* 0x00000000040672ca */ /* 0x000fe200000e0000 */
[----:B------:R-:W-:Y:S01]  /*8130*/  WARPGROUP.ARRIVE ;  /* 0x00000000000079c5 */ /* 0x000fe20000000000 */
[----:B------:R-:W-:Y:S01]  /*8140*/  LOP3.LUT R4, R31, 0x10000, RZ, 0xfc, !PT ;  /* 0x000100001f047812 */ /* 0x000fe200078efcff */
[----:B------:R-:W-:Y:S01]  /*8150*/  IMAD.MOV.U32 R7, RZ, RZ, -0x7fffffe0 ;  /* 0x80000020ff077424 */ /* 0x000fe200078e00ff */
[C---:B------:R-:W-:Y:S01]  /*8160*/  R2UR UR7, R5.reuse ;  /* 0x00000000050772ca */ /* 0x040fe200000e0000 */
[----:B------:R-:W-:Y:S01]  /*8170*/  VIADD R8, R10, 0x100 ;  /* 0x000001000a087836 */ /* 0x000fe20000000000 */
[----:B------:R-:W-:Y:S01]  /*8180*/  R2UR UR4, R4 ;  /* 0x00000000040472ca */ /* 0x000fe200000e0000 */
[----:B------:R-:W-:Y:S01]  /*8190*/  IMAD.MOV.U32 R9, RZ, RZ, -0x7fffffe0 ;  /* 0x80000020ff097424 */ /* 0x000fe200078e00ff */
[----:B------:R-:W-:Y:S01]  /*81a0*/  R2UR UR5, R5 ;  /* 0x00000000050572ca */ /* 0x000fe200000e0000 */
[C---:B------:R-:W-:Y:S01]  /*81b0*/  VIADD R12, R10.reuse, 0x200 ;  /* 0x000002000a0c7836 */ /* 0x040fe20000000000 */
[----:B------:R-:W-:Y:S01]  /*81c0*/  IADD3 R6, R10, 0x80, RZ ;  /* 0x000000800a067810 */ /* 0x000fe20007ffe0ff */
[----:B------:R-:W-:Y:S01]  /*81d0*/  IMAD.MOV.U32 R13, RZ, RZ, -0x7fffffe0 ;  /* 0x80000020ff0d7424 */ /* 0x000fe200078e00ff */
[----:B------:R-:W-:Y:S01]  /*81e0*/  R2UR UR11, R7 ;  /* 0x00000000070b72ca */ /* 0x000fe200000e0000 */
[----:B------:R-:W-:Y:S01]  /*81f0*/  IMAD.MOV.U32 R11, RZ, RZ, -0x7fffffe0 ;  /* 0x80000020ff0b7424 */ /* 0x000fe200078e00ff */
[----:B------:R-:W-:Y:S01]  /*8200*/  R2UR UR10, R6 ;  /* 0x00000000060a72ca */ /* 0x000fe200000e0000 */
[----:B------:R-:W-:Y:S01]  /*8210*/  IMAD.MOV.U32 R55, RZ, RZ, RZ ;  /* 0x000000ffff377224 */ /* 0x000fe200078e00ff */
[----:B------:R-:W-:-:S02]  /*8220*/  R2UR UR8, R4 ;  /* 0x00000000040872ca */ /* 0x000fc400000e0000 */
[----:B------:R-:W-:Y:S02]  /*8230*/  R2UR UR9, R5 ;  /* 0x00000000050972ca */ /* 0x000fe400000e0000 */
[----:B------:R-:W-:Y:S01]  /*8240*/  R2UR UR14, R8 ;  /* 0x00000000080e72ca */ /* 0x000fe200000e0000 */
[----:B------:R-:W-:Y:S01]  /*8250*/  QGMMA.64x32x32.F32.E4M3.E4M3 R104, gdesc[UR4], RZ, !UPT, gsb0 ;  /* 0x00600000046879f3 */ /* 0x000fe2000c0008ff */
[----:B------:R-:W-:Y:S01]  /*8260*/  R2UR UR15, R9 ;  /* 0x00000000090f72ca */ /* 0x000fe200000e0000 */
[----:B------:R-:W-:Y:S01]  /*8270*/  IMAD.MOV.U32 R9, RZ, RZ, -0x7fffffe0 ;  /* 0x80000020ff097424 */ /* 0x000fe200078e00ff */
[----:B------:R-:W-:Y:S02]  /*8280*/  R2UR UR12, R4 ;  /* 0x00000000040c72ca */ /* 0x000fe400000e0000 */
[----:B------:R-:W-:Y:S02]  /*8290*/  R2UR UR13, R5 ;  /* 0x00000000050d72ca */ /* 0x000fe400000e0000 */
[----:B------:R-:W-:-:S02]  /*82a0*/  IADD3 R6, R10, 0x180, RZ ;  /* 0x000001800a067810 */ /* 0x000fc40007ffe0ff */
[----:B------:R-:W-:Y:S01]  /*82b0*/  R2UR UR19, R7 ;  /* 0x00000000071372ca */ /* 0x000fe200000e0000 */
[----:B------:R-:W-:Y:S01]  /*82c0*/  IMAD.MOV.U32 R7, RZ, RZ, -0x7fffffe0 ;  /* 0x80000020ff077424 */ /* 0x000fe200078e00ff */
[----:B------:R-:W-:Y:S01]  /*82d0*/  R2UR UR18, R6 ;  /* 0x00000000061272ca */ /* 0x000fe200000e0000 */
[----:B------:R-:W-:Y:S01]  /*82e0*/  VIADD R6, R10, 0x2 ;  /* 0x000000020a067836 */ /* 0x000fe20000000000 */
[----:B------:R-:W-:Y:S02]  /*82f0*/  R2UR UR16, R4 ;  /* 0x00000000041072ca */ /* 0x000fe400000e0000 */
[----:B------:R-:W-:Y:S02]  /*8300*/  R2UR UR17, R5 ;  /* 0x00000000051172ca */ /* 0x000fe400000e0000 */
[----:B------:R-:W-:Y:S02]  /*8310*/  R2UR UR22, R12 ;  /* 0x000000000c1672ca */ /* 0x000fe400000e0000 */
[----:B------:R-:W-:-:S02]  /*8320*/  R2UR UR23, R13 ;  /* 0x000000000d1772ca */ /* 0x000fc400000e0000 */
[----:B------:R-:W-:Y:S02]  /*8330*/  R2UR UR20, R4 ;  /* 0x00000000041472ca */ /* 0x000fe400000e0000 */
[----:B------:R-:W-:Y:S02]  /*8340*/  R2UR UR21, R5 ;  /* 0x00000000051572ca */ /* 0x000fe400000e0000 */
[----:B------:R-:W-:Y:S01]  /*8350*/  R2UR UR6, R6 ;  /* 0x00000000060672ca */ /* 0x000fe200000e0000 */
[C---:B------:R-:W-:Y:S01]  /*8360*/  VIADD R6, R10.reuse, 0x102 ;  /* 0x000001020a067836 */ /* 0x040fe20000000000 */
[----:B------:R-:W-:Y:S01]  /*8370*/  R2UR UR7, R7 ;  /* 0x00000000070772ca */ /* 0x000fe200000e0000 */
[----:B------:R-:W-:Y:S01]  /*8380*/  IMAD.MOV.U32 R7, RZ, RZ, -0x7fffffe0 ;  /* 0x80000020ff077424 */ /* 0x000fe200078e00ff */
[----:B------:R-:W-:Y:S01]  /*8390*/  IADD3 R8, R10, 0x82, RZ ;  /* 0x000000820a087810 */ /* 0x000fe20007ffe0ff */
[----:B------:R-:W-:Y:S02]  /*83a0*/  WARPGROUP.DEPBAR.LE gsb0, 0x0 ;  /* 0x00008000000079c5 */ /* 0x000fe40000010000 */
[----:B------:R-:W-:-:S06]  /*83b0*/  WARPGROUP.ARRIVE ;  /* 0x00000000000079c5 */ /* 0x000fcc0000000000 */
[----:B------:R-:W-:Y:S01]  /*83c0*/  QGMMA.64x32x32.F32.E4M3.E4M3 R88, gdesc[UR8], RZ, !UPT, gsb0 ;  /* 0x00600000085879f3 */ /* 0x000fe2000c0008ff */
        /* <DEDUP_REMOVED lines=9> */
[----:B------:R-:W-:Y:S01]  /*8460*/  VIADD R6, R4, 0x2 ;  /* 0x0000000204067836 */ /* 0x000fe20000000000 */
[----:B------:R-:W-:Y:S02]  /*8470*/  R2UR UR15, R7 ;  /* 0x00000000070f72ca */ /* 0x000fe400000e0000 */
[----:B------:R-:W-:Y:S02]  /*8480*/  MOV R7, 0x80000020 ;  /* 0x8000002000077802 */ /* 0x000fe40000000f00 */
[C---:B------:R-:W-:Y:S02]  /*8490*/  R2UR UR4, R6.reuse ;  /* 0x00000000060472ca */ /* 0x040fe400000e0000 */
[----:B------:R-:W-:Y:S02]  /*84a0*/  R2UR UR5, R7 ;  /* 0x00000000070572ca */ /* 0x000fe400000e0000 */
[----:B------:R-:W-:-:S02]  /*84b0*/  R2UR UR8, R6 ;  /* 0x00000000060872ca */ /* 0x000fc400000e0000 */
[C---:B------:R-:W-:Y:S02]  /*84c0*/  R2UR UR9, R7.reuse ;  /* 0x00000000070972ca */ /* 0x040fe400000e0000 */
[----:B------:R-:W-:Y:S02]  /*84d0*/  R2UR UR12, R6 ;  /* 0x00000000060c72ca */ /* 0x000fe400000e0000 */
[----:B------:R-:W-:Y:S01]  /*84e0*/  R2UR UR13, R7 ;  /* 0x00000000070d72ca */ /* 0x000fe200000e0000 */
[----:B------:R-:W-:Y:S02]  /*84f0*/  WARPGROUP.DEPBAR.LE gsb0, 0x0 ;  /* 0x00008000000079c5 */ /* 0x000fe40000010000 */
[----:B------:R-:W-:-:S06]  /*8500*/  WARPGROUP.ARRIVE ;  /* 0x00000000000079c5 */ /* 0x000fcc0000000000 */
[----:B------:R-:W-:Y:S01]  /*8510*/  QGMMA.64x32x32.F32.E4M3.E4M3 R56, gdesc[UR16], RZ, !UPT, gsb0 ;  /* 0x00600000103879f3 */ /* 0x000fe2000c0008ff */
[----:B------:R-:W-:Y:S02]  /*8520*/  R2UR UR18, R8 ;  /* 0x00000000081272ca */ /* 0x000fe400000e0000 */
[----:B------:R-:W-:Y:S02]  /*8530*/  R2UR UR19, R9 ;  /* 0x00000000091372ca */ /* 0x000fe400000e0000 */
        /* <DEDUP_REMOVED lines=25> */
[----:B------:R-:W-:Y:S05]  /*86d0*/  @!P0 BRA `(.L_x_490) ;  /* 0x0000000000048947 */ /* 0x000fea0003800000 */
[----:B------:R-:W-:Y:S01]  /*86e0*/  BPT.TRAP 0x1 ;  /* 0x000000040000795c */ /* 0x000fe20000300000 */
.L_x_490:
[----:B------:R-:W3:Y:S01]  /*86f0*/  LDL R121, [R1+0x80] ;  /* 0x0000800001797983 */ /* 0x000ee20000100800 */
        /* <DEDUP_REMOVED lines=17> */
[C---:B--2---:R-:W-:Y:S01]  /*8810*/  FMUL.FTZ R14, R2.reuse, R111 ;  /* 0x0000006f020e7220 */ /* 0x044fe20000410000 */
[C---:B------:R-:W-:Y:S01]  /*8820*/  FMUL.FTZ R47, R2.reuse, R88 ;  /* 0x00000058022f7220 */ /* 0x040fe20000410000 */
[C---:B------:R-:W-:Y:S01]  /*8830*/  FMUL.FTZ R51, R2.reuse, R91 ;  /* 0x0000005b02337220 */ /* 0x040fe20000410000 */
[C---:B------:R-:W-:Y:S01]  /*8840*/  FMUL.FTZ R91, R2.reuse, R98 ;  /* 0x00000062025b7220 */ /* 0x040fe20000410000 */
[C---:B------:R-:W-:Y:S01]  /*8850*/  FMUL.FTZ R41, R2.reuse, R114 ;  /* 0x0000007202297220 */ /* 0x040fe20000410000 */
[----:B------:R-:W2:Y:S01]  /*8860*/  MUFU.TANH R11, R11 ;  /* 0x0000000b000b7308 */ /* 0x000ea20000002400 */
[C---:B------:R-:W-:Y:S01]  /*8870*/  FMUL.FTZ R48, R2.reuse, R89 ;  /* 0x0000005902307220 */ /* 0x040fe20000410000 */
[C---:B------:R-:W-:Y:S01]  /*8880*/  FMUL.FTZ R42, R2.reuse, R115 ;  /* 0x00000073022a7220 */ /* 0x040fe20000410000 */
[C---:B------:R-:W-:Y:S01]  /*8890*/  FMUL.FTZ R52, R2.reuse, R92 ;  /* 0x0000005c02347220 */ /* 0x040fe20000410000 */
[C---:B------:R-:W-:Y:S01]  /*88a0*/  FMUL.FTZ R45, R2.reuse, R118 ;  /* 0x00000076022d7220 */ /* 0x040fe20000410000 */
[C---:B------:R-:W-:Y:S01]  /*88b0*/  FMUL.FTZ R46, R2.reuse, R119 ;  /* 0x00000077022e7220 */ /* 0x040fe20000410000 */
[C---:B------:R-:W-:Y:S01]  /*88c0*/  FMUL.FTZ R54, R2.reuse, R94 ;  /* 0x0000005e02367220 */ /* 0x040fe20000410000 */
[C---:B------:R-:W-:Y:S01]  /*88d0*/  FMUL.FTZ R72, R2.reuse, R72 ;  /* 0x0000004802487220 */ /* 0x040fe20000410000 */
[----:B------:R-:W4:Y:S01]  /*88e0*/  MUFU.TANH R12, R12 ;  /* 0x0000000c000c7308 */ /* 0x000f220000002400 */
[C---:B------:R-:W-:Y:S01]  /*88f0*/  FMUL.FTZ R73, R2.reuse, R73 ;  /* 0x0000004902497220 */ /* 0x040fe20000410000 */
[C---:B------:R-:W-:Y:S01]  /*8900*/  FMUL.FTZ R76, R2.reuse, R76 ;  /* 0x0000004c024c7220 */ /* 0x040fe20000410000 */
[C---:B------:R-:W-:Y:S01]  /*8910*/  FMUL.FTZ R77, R2.reuse, R77 ;  /* 0x0000004d024d7220 */ /* 0x040fe20000410000 */
[C---:B------:R-:W-:Y:S01]  /*8920*/  FMUL.FTZ R80, R2.reuse, R80 ;  /* 0x0000005002507220 */ /* 0x040fe20000410000 */
[C---:B------:R-:W-:Y:S01]  /*8930*/  FMUL.FTZ R74, R2.reuse, R74 ;  /* 0x0000004a024a7220 */ /* 0x040fe20000410000 */
[C---:B------:R-:W-:Y:S01]  /*8940*/  FMUL.FTZ R81, R2.reuse, R81 ;  /* 0x0000005102517220 */ /* 0x040fe20000410000 */
[C---:B------:R-:W-:Y:S01]  /*8950*/  FMUL.FTZ R75, R2.reuse, R75 ;  /* 0x0000004b024b7220 */ /* 0x040fe20000410000 */
[----:B------:R-:W5:Y:S01]  /*8960*/  MUFU.TANH R15, R15 ;  /* 0x0000000f000f7308 */ /* 0x000f620000002400 */
        /* <DEDUP_REMOVED lines=44> */
[----:B------:R-:W-:Y:S01]  /*8c30*/  FMUL.FTZ R36, R2, R36 ;  /* 0x0000002402247220 */ /* 0x000fe20000410000 */
[----:B------:R-:W5:Y:S01]  /*8c40*/  LDL R102, [R1+0x2c] ;  /* 0x00002c0001667983 */ /* 0x000f620000100800 */
[----:B------:R-:W-:Y:S01]  /*8c50*/  ULDC UR4, c[0x0][0x988] ;  /* 0x0002620000047ab9 */ /* 0x000fe20000000800 */
[----:B------:R-:W5:Y:S01]  /*8c60*/  MUFU.TANH R44, R44 ;  /* 0x0000002c002c7308 */ /* 0x000f620000002400 */
[----:B------:R-:W-:Y:S01]  /*8c70*/  P2R R50, PR, RZ, 0x1 ;  /* 0x00000001ff327803 */ /* 0x000fe20000000000 */
[----:B------:R-:W-:-:S06]  /*8c80*/  ULDC UR36, c[0x0][0x988] ;  /* 0x0002620000247ab9 */ /* 0x000fcc0000000800 */
[----:B------:R-:W5:Y:S08]  /*8c90*/  MUFU.TANH R14, R14 ;  /* 0x0000000e000e7308 */ /* 0x000f700000002400 */
        /* <DEDUP_REMOVED lines=24> */
[----:B------:R-:W5:Y:S01]  /*8e20*/  MUFU.TANH R80, R80 ;  /* 0x0000005000507308 */ /* 0x000f620000002400 */
[----:B---3--:R-:W-:-:S07]  /*8e30*/  IMAD.IADD R97, R121, 0x1, R40 ;  /* 0x0000000179617824 */ /* 0x008fce00078e0228 */
[----:B------:R-:W3:Y:S01]  /*8e40*/  MUFU.TANH R74, R74 ;  /* 0x0000004a004a7308 */ /* 0x000ee20000002400 */
[----:B------:R-:W-:-:S05]  /*8e50*/  IMAD R97, R120, -0xa0, R97 ;  /* 0xffffff6078617824 */ /* 0x000fca00078e0261 */
[C---:B------:R-:W-:Y:S02]  /*8e60*/  ISETP.GT.AND P4, PT, R97.reuse, RZ, PT ;  /* 0x000000ff6100720c */ /* 0x040fe40003f84270 */
[C---:B------:R-:W-:Y:S01]  /*8e70*/  ISETP.GT.AND P3, PT, R97.reuse, 0x1, PT ;  /* 0x000000016100780c */ /* 0x040fe20003f64270 */
[----:B------:R-:W3:Y:S01]  /*8e80*/  MUFU.TANH R81, R81 ;  /* 0x0000005100517308 */ /* 0x000ee20000002400 */
[----:B------:R-:W-:Y:S02]  /*8e90*/  ISETP.GT.AND P2, PT, R97, 0x8, PT ;  /* 0x000000086100780c */ /* 0x000fe40003f44270 */
[----:B0-----:R-:W-:Y:S02]  /*8ea0*/  FSEL R3, R3, -INF , P4 ;  /* 0xff80000003037808 */ /* 0x001fe40002000000 */
[----:B-1----:R-:W-:Y:S02]  /*8eb0*/  FSEL R8, R8, -INF , P3 ;  /* 0xff80000008087808 */ /* 0x002fe40001800000 */
[----:B------:R-:W-:Y:S01]  /*8ec0*/  ISETP.GT.AND P1, PT, R97, 0x9, PT ;  /* 0x000000096100780c */ /* 0x000fe20003f24270 */
[----:B------:R-:W0:Y:S01]  /*8ed0*/  MUFU.TANH R75, R75 ;  /* 0x0000004b004b7308 */ /* 0x000e220000002400 */
[----:B--2---:R-:W-:-:S02]  /*8ee0*/  FSEL R11, R11, -INF , P2 ;  /* 0xff8000000b0b7808 */ /* 0x004fc40001000000 */
[----:B------:R-:W-:Y:S02]  /*8ef0*/  FMNMX.FTZ R100, R3, R8, !PT ;  /* 0x0000000803647209 */ /* 0x000fe40007810000 */
[----:B------:R-:W-:Y:S02]  /*8f00*/  ISETP.GT.AND P6, PT, R97, 0x10, PT ;  /* 0x000000106100780c */ /* 0x000fe40003fc4270 */
[----:B----4-:R-:W-:Y:S01]  /*8f10*/  FSEL R37, R12, -INF , P1 ;  /* 0xff8000000c257808 */ /* 0x010fe20000800000 */
[----:B------:R-:W1:Y:S01]  /*8f20*/  MUFU.TANH R84, R84 ;  /* 0x0000005400547308 */ /* 0x000e620000002400 */
[----:B------:R-:W-:Y:S02]  /*8f30*/  FMNMX.FTZ R100, R11, R100, !PT ;  /* 0x000000640b647209 */ /* 0x000fe40007810000 */
[----:B------:R-:W-:Y:S02]  /*8f40*/  ISETP.GT.AND P5, PT, R97, 0x11, PT ;  /* 0x000000116100780c */ /* 0x000fe40003fa4270 */
[----:B-----5:R-:W-:-:S02]  /*8f50*/  FSEL R15, R15, -INF , P6 ;  /* 0xff8000000f0f7808 */ /* 0x020fc40003000000 */
[----:B------:R-:W-:Y:S01]  /*8f60*/  FMNMX.FTZ R100, R37, R100, !PT ;  /* 0x0000006425647209 */ /* 0x000fe20007810000 */
[----:B------:R-:W2:Y:S01]  /*8f70*/  MUFU.TANH R78, R78 ;  /* 0x0000004e004e7308 */ /* 0x000ea20000002400 */
[----:B------:R-:W-:Y:S02]  /*8f80*/  FSEL R9, R9, -INF , P4 ;  /* 0xff80000009097808 */ /* 0x000fe40002000000 */
[----:B------:R-:W-:Y:S02]  /*8f90*/  ISETP.GT.AND P4, PT, R97, 0x18, PT ;  /* 0x000000186100780c */ /* 0x000fe40003f84270 */
[----:B------:R-:W-:Y:S02]  /*8fa0*/  FSEL R99, R20, -INF , P5 ;  /* 0xff80000014637808 */ /* 0x000fe40002800000 */
[----:B------:R-:W-:Y:S01]  /*8fb0*/  FMNMX.FTZ R100, R15, R100, !PT ;  /* 0x000000640f647209 */ /* 0x000fe20007810000 */
[----:B------:R-:W4:Y:S01]  /*8fc0*/  MUFU.TANH R85, R85 ;  /* 0x0000005500557308 */ /* 0x000f220000002400 */
[----:B------:R-:W-:-:S02]  /*8fd0*/  FSEL R10, R10, -INF , P3 ;  /* 0xff8000000a0a7808 */ /* 0x000fc40001800000 */
[----:B------:R-:W-:Y:S02]  /*8fe0*/  ISETP.GT.AND P3, PT, R97, 0x19, PT ;  /* 0x000000196100780c */ /* 0x000fe40003f64270 */
[----:B------:R-:W-:Y:S02]  /*8ff0*/  FSEL R43, R43, -INF , P4 ;  /* 0xff8000002b2b7808 */ /* 0x000fe40002000000 */
[----:B------:R-:W-:Y:S01]  /*9000*/  FMNMX.FTZ R100, R99, R100, !PT ;  /* 0x0000006463647209 */ /* 0x000fe20007810000 */
[----:B------:R-:W5:Y:S01]  /*9010*/  MUFU.TANH R79, R79 ;  /* 0x0000004f004f7308 */ /* 0x000f620000002400 */
[----:B------:R-:W-:Y:S02]  /*9020*/  FSEL R13, R13, -INF , P2 ;  /* 0xff8000000d0d7808 */ /* 0x000fe40001000000 */
[----:B------:R-:W-:Y:S02]  /*9030*/  ISETP.GT.AND P2, PT, R97, 0x20, PT ;  /* 0x000000206100780c */ /* 0x000fe40003f44270 */
[----:B------:R-:W-:-:S02]  /*9040*/  FSEL R103, R44, -INF , P3 ;  /* 0xff8000002c677808 */ /* 0x000fc40001800000 */
[----:B------:R-:W-:Y:S01]  /*9050*/  FMNMX.FTZ R100, R43, R100, !PT ;  /* 0x000000642b647209 */ /* 0x000fe20007810000 */
[----:B------:R-:W5:Y:S01]  /*9060*/  MUFU.TANH R56, R56 ;  /* 0x0000003800387308 */ /* 0x000f620000002400 */
[----:B------:R-:W-:Y:S02]  /*9070*/  FSEL R101, R14, -INF , P1 ;  /* 0xff8000000e657808 */ /* 0x000fe40000800000 */
[----:B------:R-:W-:Y:S02]  /*9080*/  ISETP.GT.AND P1, PT, R97, 0x21, PT ;  /* 0x000000216100780c */ /* 0x000fe40003f24270 */
[----:B------:R-:W-:Y:S02]  /*9090*/  FSEL R47, R47, -INF , P2 ;  /* 0xff8000002f2f7808 */ /* 0x000fe40001000000 */
[----:B------:R-:W-:Y:S01]  /*90a0*/  FMNMX.FTZ R100, R103, R100, !PT ;  /* 0x0000006467647209 */ /* 0x000fe20007810000 */
[----:B------:R-:W5:Y:S01]  /*90b0*/  MUFU.TANH R82, R82 ;  /* 0x0000005200527308 */ /* 0x000f620000002400 */
        /* <DEDUP_REMOVED lines=60> */
[----:B---3--:R-:W-:-:S02]  /*9480*/  FSEL R131, R74, -INF , P6 ;  /* 0xff8000004a837808 */ /* 0x008fc40003000000 */
[----:B------:R-:W-:Y:S02]  /*9490*/  ISETP.GT.AND P6, PT, R97, 0x58, PT ;  /* 0x000000586100780c */ /* 0x000fe40003fc4270 */
[----:B------:R-:W-:Y:S02]  /*94a0*/  FSEL R81, R81, -INF , P1 ;  /* 0xff80000051517808 */ /* 0x000fe40000800000 */
[----:B------:R-:W-:Y:S01]  /*94b0*/  FMNMX.FTZ R100, R129, R100, !PT ;  /* 0x0000006481647209 */ /* 0x000fe20007810000 */
[----:B------:R-:W3:Y:S01]  /*94c0*/  MUFU.TANH R69, R69 ;  /* 0x0000004500457308 */ /* 0x000ee20000002400 */
[----:B0-----:R-:W-:Y:S02]  /*94d0*/  FSEL R75, R75, -INF , P5 ;  /* 0xff8000004b4b7808 */ /* 0x001fe40002800000 */
[----:B------:R-:W-:Y:S02]  /*94e0*/  ISETP.GT.AND P5, PT, R97, 0x59, PT ;  /* 0x000000596100780c */ /* 0x000fe40003fa4270 */
[----:B-1----:R-:W-:-:S02]  /*94f0*/  FSEL R133, R84, -INF , P6 ;  /* 0xff80000054857808 */ /* 0x002fc40003000000 */
[----:B------:R-:W-:Y:S01]  /*9500*/  FMNMX.FTZ R100, R81, R100, !PT ;  /* 0x0000006451647209 */ /* 0x000fe20007810000 */
[----:B------:R-:W0:Y:S01]  /*9510*/  MUFU.TANH R63, R63 ;  /* 0x0000003f003f7308 */ /* 0x000e220000002400 */
[----:B--2---:R-:W-:Y:S02]  /*9520*/  FSEL R135, R78, -INF , P4 ;  /* 0xff8000004e877808 */ /* 0x004fe40002000000 */
[----:B------:R-:W-:Y:S02]  /*9530*/  ISETP.GT.AND P4, PT, R97, 0x60, PT ;  /* 0x000000606100780c */ /* 0x000fe40003f84270 */
[----:B----4-:R-:W-:Y:S02]  /*9540*/  FSEL R85, R85, -INF , P5 ;  /* 0xff80000055557808 */ /* 0x010fe40002800000 */
[----:B------:R-:W-:Y:S01]  /*9550*/  FMNMX.FTZ R100, R133, R100, !PT ;  /* 0x0000006485647209 */ /* 0x000fe20007810000 */
[----:B------:R-:W1:Y:S01]  /*9560*/  MUFU.TANH R24, R24 ;  /* 0x0000001800187308 */ /* 0x000e620000002400 */
[----:B-----5:R-:W-:-:S02]  /*9570*/  FSEL R79, R79, -INF , P3 ;  /* 0xff8000004f4f7808 */ /* 0x020fc40001800000 */
[----:B------:R-:W-:Y:S02]  /*9580*/  ISETP.GT.AND P3, PT, R97, 0x61, PT ;  /* 0x000000616100780c */ /* 0x000fe40003f64270 */
[----:B------:R-:W-:Y:S02]  /*9590*/  FSEL R137, R56, -INF , P4 ;  /* 0xff80000038897808 */ /* 0x000fe40002000000 */
[----:B------:R-:W-:Y:S01]  /*95a0*/  FMNMX.FTZ R100, R85, R100, !PT ;  /* 0x0000006455647209 */ /* 0x000fe20007810000 */
[----:B------:R-:W2:Y:S01]  /*95b0*/  MUFU.TANH R66, R66 ;  /* 0x0000004200427308 */ /* 0x000ea20000002400 */
[----:B------:R-:W-:Y:S02]  /*95c0*/  FSEL R139, R82, -INF , P2 ;  /* 0xff800000528b7808 */ /* 0x000fe40001000000 */
[----:B------:R-:W-:Y:S02]  /*95d0*/  ISETP.GT.AND P2, PT, R97, 0x68, PT ;  /* 0x000000686100780c */ /* 0x000fe40003f44270 */
[----:B------:R-:W-:-:S02]  /*95e0*/  FSEL R57, R57, -INF , P3 ;  /* 0xff80000039397808 */ /* 0x000fc40001800000 */
[----:B------:R-:W-:Y:S01]  /*95f0*/  FMNMX.FTZ R100, R137, R100, !PT ;  /* 0x0000006489647209 */ /* 0x000fe20007810000 */
[----:B------:R-:W4:Y:S01]  /*9600*/  MUFU.TANH R25, R25 ;  /* 0x0000001900197308 */ /* 0x000f220000002400 */
        /* <DEDUP_REMOVED lines=27> */
[----:B---3--:R-:W-:-:S02]  /*97c0*/  FSEL R69, R69, -INF , P3 ;  /* 0xff80000045457808 */ /* 0x008fc40001800000 */
[----:B------:R-:W-:Y:S01]  /*97d0*/  FMNMX.FTZ R100, R59, R100, !PT ;  /* 0x000000643b647209 */ /* 0x000fe20007810000 */
[----:B------:R-:W3:Y:S01]  /*97e0*/  MUFU.TANH R32, R32 ;  /* 0x0000002000207308 */ /* 0x000ee20000002400 */
[----:B0-----:R-:W-:Y:S02]  /*97f0*/  FSEL R63, R63, -INF , P1 ;  /* 0xff8000003f3f7808 */ /* 0x001fe40000800000 */
[----:B------:R-:W-:Y:S02]  /*9800*/  ISETP.GT.AND P1, PT, R97, 0x81, PT ;  /* 0x000000816100780c */ /* 0x000fe40003f24270 */
[----:B-1----:R-:W-:Y:S02]  /*9810*/  FSEL R155, R24, -INF , P2 ;  /* 0xff800000189b7808 */ /* 0x002fe40001000000 */
[----:B------:R-:W-:Y:S01]  /*9820*/  FMNMX.FTZ R100, R69, R100, !PT ;  /* 0x0000006445647209 */ /* 0x000fe20007810000 */
[----:B------:R-:W0:Y:S01]  /*9830*/  MUFU.TANH R26, R26 ;  /* 0x0000001a001a7308 */ /* 0x000e220000002400 */
[----:B--2---:R-:W-:-:S02]  /*9840*/  FSEL R153, R66, -INF , P6 ;  /* 0xff80000042997808 */ /* 0x004fc40003000000 */
[----:B------:R-:W-:Y:S02]  /*9850*/  ISETP.GT.AND P6, PT, R97, 0x88, PT ;  /* 0x000000886100780c */ /* 0x000fe40003fc4270 */
[----:B----4-:R-:W-:Y:S02]  /*9860*/  FSEL R25, R25, -INF , P1 ;  /* 0xff80000019197808 */ /* 0x010fe40000800000 */
[----:B------:R-:W-:Y:S01]  /*9870*/  FMNMX.FTZ R100, R155, R100, !PT ;  /* 0x000000649b647209 */ /* 0x000fe20007810000 */
[----:B------:R-:W1:Y:S01]  /*9880*/  MUFU.TANH R33, R33 ;  /* 0x0000002100217308 */ /* 0x000e620000002400 */
[----:B-----5:R-:W-:Y:S02]  /*9890*/  FSEL R67, R67, -INF , P5 ;  /* 0xff80000043437808 */ /* 0x020fe40002800000 */
[----:B------:R-:W-:Y:S02]  /*98a0*/  ISETP.GT.AND P5, PT, R97, 0x89, PT ;  /* 0x000000896100780c */ /* 0x000fe40003fa4270 */
[----:B------:R-:W-:-:S03]  /*98b0*/  FSEL R28, R28, -INF , P6 ;  /* 0xff8000001c1c7808 */ /* 0x000fc60003000000 */
[----:B------:R-:W2:Y:S01]  /*98c0*/  MUFU.TANH R27, R27 ;  /* 0x0000001b001b7308 */ /* 0x000ea20000002400 */
[----:B------:R-:W-:Y:S02]  /*98d0*/  FMNMX.FTZ R100, R25, R100, !PT ;  /* 0x0000006419647209 */ /* 0x000fe40007810000 */
[----:B------:R-:W-:-:S05]  /*98e0*/  FSEL R70, R70, -INF , P4 ;  /* 0xff80000046467808 */ /* 0x000fca0002000000 */
[----:B------:R-:W4:Y:S01]  /*98f0*/  MUFU.TANH R36, R36 ;  /* 0x0000002400247308 */ /* 0x000f220000002400 */
[----:B------:R-:W-:Y:S02]  /*9900*/  ISETP.GT.AND P4, PT, R97, 0x90, PT ;  /* 0x000000906100780c */ /* 0x000fe40003f84270 */
[----:B------:R-:W-:Y:S02]  /*9910*/  FSEL R29, R29, -INF , P5 ;  /* 0xff8000001d1d7808 */ /* 0x000fe40002800000 */
[----:B------:R-:W-:-:S03]  /*9920*/  FMNMX.FTZ R100, R28, R100, !PT ;  /* 0x000000641c647209 */ /* 0x000fc60007810000 */
[----:B------:R-:W5:Y:S01]  /*9930*/  MUFU.TANH R12, R98 ;  /* 0x00000062000c7308 */ /* 0x000f620000002400 */
[----:B------:R-:W-:Y:S02]  /*9940*/  FSEL R71, R71, -INF , P3 ;  /* 0xff80000047477808 */ /* 0x000fe40001800000 */
[----:B------:R-:W-:Y:S02]  /*9950*/  ISETP.GT.AND P3, PT, R97, 0x91, PT ;  /* 0x000000916100780c */ /* 0x000fe40003f64270 */
[----:B---3--:R-:W-:Y:S02]  /*9960*/  FSEL R32, R32, -INF , P4 ;  /* 0xff80000020207808 */ /* 0x008fe40002000000 */
[----:B------:R-:W-:Y:S02]  /*9970*/  FMNMX.FTZ R100, R29, R100, !PT ;  /* 0x000000641d647209 */ /* 0x000fe40007810000 */
[----:B0-----:R-:W-:Y:S02]  /*9980*/  FSEL R26, R26, -INF , P2 ;  /* 0xff8000001a1a7808 */ /* 0x001fe40001000000 */
[----:B------:R-:W-:-:S02]  /*9990*/  ISETP.GT.AND P2, PT, R97, 0x98, PT ;  /* 0x000000986100780c */ /* 0x000fc40003f44270 */
[----:B-1----:R-:W-:Y:S02]  /*99a0*/  FSEL R33, R33, -INF , P3 ;  /* 0xff80000021217808 */ /* 0x002fe40001800000 */
[----:B------:R-:W-:Y:S02]  /*99b0*/  FMNMX.FTZ R100, R32, R100, !PT ;  /* 0x0000006420647209 */ /* 0x000fe40007810000 */
[----:B--2---:R-:W-:Y:S02]  /*99c0*/  FSEL R27, R27, -INF , P1 ;  /* 0xff8000001b1b7808 */ /* 0x004fe40000800000 */
[----:B------:R-:W-:Y:S02]  /*99d0*/  ISETP.GT.AND P1, PT, R97, 0x99, PT ;  /* 0x000000996100780c */ /* 0x000fe40003f24270 */
[----:B----4-:R-:W-:Y:S02]  /*99e0*/  FSEL R97, R36, -INF , P2 ;  /* 0xff80000024617808 */ /* 0x010fe40001000000 */
[----:B------:R-:W-:-:S02]  /*99f0*/  FMNMX.FTZ R100, R33, R100, !PT ;  /* 0x0000006421647209 */ /* 0x000fc40007810000 */
[----:B-----5:R-:W-:Y:S02]  /*9a00*/  FSEL R14, R12, -INF , P1 ;  /* 0xff8000000c0e7808 */ /* 0x020fe40000800000 */
[----:B------:R-:W-:-:S04]  /*9a10*/  FMNMX.FTZ R100, R97, R100, !PT ;  /* 0x0000006461647209 */ /* 0x000fc80007810000 */
[----:B------:R-:W-:-:S05]  /*9a20*/  FMNMX.FTZ R100, R14, R100, !PT ;  /* 0x000000640e647209 */ /* 0x000fca0007810000 */
[----:B------:R-:W0:Y:S01]  /*9a30*/  SHFL.BFLY PT, R12, R100, 0x2, 0x1f ;  /* 0x0c401f00640c7f89 */ /* 0x000e2200000e0000 */
[----:B------:R-:W-:-:S04]  /*9a40*/  FMNMX.FTZ R44, R9, R10, !PT ;  /* 0x0000000a092c7209 */ /* 0x000fc80007810000 */
[----:B------:R-:W-:-:S04]  /*9a50*/  FMNMX.FTZ R44, R13, R44, !PT ;  /* 0x0000002c0d2c7209 */ /* 0x000fc80007810000 */
[----:B------:R-:W-:-:S04]  /*9a60*/  FMNMX.FTZ R44, R101, R44, !PT ;  /* 0x0000002c652c7209 */ /* 0x000fc80007810000 */
[----:B------:R-:W-:Y:S02]  /*9a70*/  FMNMX.FTZ R44, R41, R44, !PT ;  /* 0x0000002c292c7209 */ /* 0x000fe40007810000 */
[----:B0-----:R-:W-:-:S05]  /*9a80*/  FMNMX.FTZ R36, R100, R12, !PT ;  /* 0x0000000c64247209 */ /* 0x001fca0007810000 */
[----:B------:R-:W0:Y:S01]  /*9a90*/  SHFL.BFLY PT, R56, R36, 0x1, 0x1f ;  /* 0x0c201f0024387f89 */ /* 0x000e2200000e0000 */
[----:B------:R-:W-:-:S04]  /*9aa0*/  FMNMX.FTZ R46, R105, R44, !PT ;  /* 0x0000002c692e7209 */ /* 0x000fc80007810000 */
[----:B------:R-:W-:-:S04]  /*9ab0*/  FMNMX.FTZ R46, R45, R46, !PT ;  /* 0x0000002e2d2e7209 */ /* 0x000fc80007810000 */
[----:B------:R-:W-:-:S04]  /*9ac0*/  FMNMX.FTZ R46, R53, R46, !PT ;  /* 0x0000002e352e7209 */ /* 0x000fc80007810000 */
[----:B------:R-:W-:-:S04]  /*9ad0*/  FMNMX.FTZ R46, R49, R46, !PT ;  /* 0x0000002e312e7209 */ /* 0x000fc80007810000 */
[----:B------:R-:W-:Y:S01]  /*9ae0*/  FMNMX.FTZ R48, R51, R46, !PT ;  /* 0x0000002e33307209 */ /* 0x000fe20007810000 */
[----:B------:R-:W-:-:S03]  /*9af0*/  IMAD.U32 R58, RZ, RZ, UR4 ;  /* 0x00000004ff3a7e24 */ /* 0x000fc6000f8e00ff */
[----:B------:R-:W-:Y:S02]  /*9b00*/  FMNMX.FTZ R48, R93, R48, !PT ;  /* 0x000000305d307209 */ /* 0x000fe40007810000 */
[----:B0-----:R-:W-:Y:S02]  /*9b10*/  FMNMX.FTZ R56, R36, R56, !PT ;  /* 0x0000003824387209 */ /* 0x001fe40007810000 */
[----:B------:R-:W-:Y:S02]  /*9b20*/  FMNMX.FTZ R48, R117, R48, !PT ;  /* 0x0000003075307209 */ /* 0x000fe40007810000 */
[C---:B------:R-:W-:Y:S01]  /*9b30*/  FSETP.NEU.FTZ.AND P0, PT, R56.reuse, -INF , PT ;  /* 0xff8000003800780b */ /* 0x040fe20003f1d000 */
[----:B------:R-:W-:-:S01]  /*9b40*/  FFMA.FTZ R12, R56, R58, -8 ;  /* 0xc1000000380c7423 */ /* 0x000fc2000001003a */
[----:B------:R-:W-:-:S04]  /*9b50*/  FMNMX.FTZ R48, R91, R48, !PT ;  /* 0x000000305b307209 */ /* 0x000fc80007810000 */
[----:B------:R-:W-:Y:S02]  /*9b60*/  FSEL R12, R12, RZ, P0 ;  /* 0x000000ff0c0c7208 */ /* 0x000fe40000000000 */
[----:B------:R-:W-:Y:S02]  /*9b70*/  ISETP.NE.AND P0, PT, R50, RZ, PT ;  /* 0x000000ff3200720c */ /* 0x000fe40003f05270 */
[----:B------:R-:W-:-:S04]  /*9b80*/  FMNMX.FTZ R50, R73, R48, !PT ;  /* 0x0000003049327209 */ /* 0x000fc80007810000 */
        /* <DEDUP_REMOVED lines=12> */
[----:B------:R-:W-:Y:S01]  /*9c50*/  FMNMX.FTZ R60, R151, R60, !PT ;  /* 0x0000003c973c7209 */ /* 0x000fe20007810000 */
[----:B------:R-:W-:-:S03]  /*9c60*/  FMUL.FTZ R20, R2, R30 ;  /* 0x0000001e02147220 */ /* 0x000fc60000410000 */
[----:B------:R-:W-:Y:S01]  /*9c70*/  FMNMX.FTZ R62, R63, R60, !PT ;  /* 0x0000003c3f3e7209 */ /* 0x000fe20007810000 */
[----:B------:R-:W-:-:S01]  /*9c80*/  FFMA.FTZ R107, R107, R58, -R12 ;  /* 0x0000003a6b6b7223 */ /* 0x000fc2000001080c */
[C---:B------:R-:W-:Y:S02]  /*9c90*/  FMUL.FTZ R24, R2.reuse, R31 ;  /* 0x0000001f02187220 */ /* 0x040fe40000410000 */
[----:B------:R-:W-:Y:S01]  /*9ca0*/  FMNMX.FTZ R62, R153, R62, !PT ;  /* 0x0000003e993e7209 */ /* 0x000fe20007810000 */
[----:B------:R-:W0:Y:S01]  /*9cb0*/  MUFU.TANH R20, R20 ;  /* 0x0000001400147308 */ /* 0x000e220000002400 */
[C---:B------:R-:W-:Y:S01]  /*9cc0*/  FMUL.FTZ R30, R2.reuse, R34 ;  /* 0x00000022021e7220 */ /* 0x040fe20000410000 */
[----:B------:R-:W-:-:S06]  /*9cd0*/  FMUL.FTZ R31, R2, R35 ;  /* 0x00000023021f7220 */ /* 0x000fcc0000410000 */
[----:B------:R1:W-:Y:S02]  /*9ce0*/  MUFU.EX2 R44, R107 ;  /* 0x0000006b002c7308 */ /* 0x0003e40000000800 */
[----:B-1----:R-:W-:-:S06]  /*9cf0*/  FMNMX.FTZ R107, R67, R62, !PT ;  /* 0x0000003e436b7209 */ /* 0x002fcc0007810000 */
[----:B------:R-:W1:Y:S01]  /*9d00*/  MUFU.TANH R24, R24 ;  /* 0x0000001800187308 */ /* 0x000e620000002400 */
[----:B------:R-:W-:Y:S01]  /*9d10*/  FMNMX.FTZ R62, R70, R107, !PT ;  /* 0x0000006b463e7209 */ /* 0x000fe20007810000 */
[----:B------:R-:W-:-:S03]  /*9d20*/  FMUL.FTZ R34, R2, R38 ;  /* 0x0000002602227220 */ /* 0x000fc60000410000 */
[----:B------:R-:W-:-:S03]  /*9d30*/  FMNMX.FTZ R107, R71, R62, !PT ;  /* 0x0000003e476b7209 */ /* 0x000fc60007810000 */
[----:B------:R-:W-:Y:S01]  /*9d40*/  MUFU.TANH R30, R30 ;  /* 0x0000001e001e7308 */ /* 0x000fe20000002400 */
[----:B------:R-:W-:Y:S01]  /*9d50*/  FMUL.FTZ R35, R2, R39 ;  /* 0x0000002702237220 */ /* 0x000fe20000410000 */
[----:B------:R-:W-:-:S06]  /*9d60*/  FMNMX.FTZ R64, R26, R107, !PT ;  /* 0x0000006b1a407209 */ /* 0x000fcc0007810000 */
[----:B------:R-:W2:Y:S01]  /*9d70*/  MUFU.TANH R31, R31 ;  /* 0x0000001f001f7308 */ /* 0x000ea20000002400 */
[----:B------:R-:W-:-:S01]  /*9d80*/  FFMA.FTZ R36, R37, R58, -R12 ;  /* 0x0000003a25247223 */ /* 0x000fc2000001080c */
[----:B0-----:R-:W-:Y:S01]  /*9d90*/  FSEL R107, R20, -INF , P6 ;  /* 0xff800000146b7808 */ /* 0x001fe20003000000 */
[----:B------:R-:W-:-:S01]  /*9da0*/  FFMA.FTZ R37, R43, R58, -R12 ;  /* 0x0000003a2b257223 */ /* 0x000fc2000001080c */
[----:B------:R-:W-:Y:S01]  /*9db0*/  FMNMX.FTZ R64, R27, R64, !PT ;  /* 0x000000401b407209 */ /* 0x000fe20007810000 */
[----:B------:R-:W-:-:S03]  /*9dc0*/  FFMA.FTZ R43, R109, R58, -R12 ;  /* 0x0000003a6d2b7223 */ /* 0x000fc6000001080c */
[----:B------:R-:W0:Y:S01]  /*9dd0*/  MUFU.TANH R34, R34 ;  /* 0x0000002200227308 */ /* 0x000e220000002400 */
[----:B------:R-:W-:-:S01]  /*9de0*/  FFMA.FTZ R111, R111, R58, -R12 ;  /* 0x0000003a6f6f7223 */ /* 0x000fc2000001080c */
[----:B------:R-:W-:Y:S01]  /*9df0*/  FFMA.FTZ R109, R85, R58, -R12 ;  /* 0x0000003a556d7223 */ /* 0x000fe2000001080c */
[----:B-1----:R-:W-:Y:S02]  /*9e00*/  FSEL R85, R24, -INF , P5 ;  /* 0xff80000018557808 */ /* 0x002fe40002800000 */
[----:B------:R-:W-:-:S03]  /*9e10*/  FMNMX.FTZ R64, R107, R64, !PT ;  /* 0x000000406b407209 */ /* 0x000fc60007810000 */
[----:B------:R-:W1:Y:S01]  /*9e20*/  MUFU.TANH R35, R35 ;  /* 0x0000002300237308 */ /* 0x000e620000002400 */
[----:B------:R-:W-:Y:S01]  /*9e30*/  FMNMX.FTZ R64, R85, R64, !PT ;  /* 0x0000004055407209 */ /* 0x000fe20007810000 */
[----:B------:R-:W-:Y:S01]  /*9e40*/  FFMA.FTZ R113, R113, R58, -R12 ;  /* 0x0000003a71717223 */ /* 0x000fe2000001080c */
[----:B--2---:R-:W-:-:S05]  /*9e50*/  FSEL R31, R31, -INF , P3 ;  /* 0xff8000001f1f7808 */ /* 0x004fca0001800000 */
[----:B------:R2:W-:Y:S02]  /*9e60*/  MUFU.EX2 R46, R111 ;  /* 0x0000006f002e7308 */ /* 0x0005e40000000800 */
[----:B--2---:R-:W-:-:S06]  /*9e70*/  FSEL R111, R30, -INF , P4 ;  /* 0xff8000001e6f7808 */ /* 0x004fcc0002000000 */
[----:B------:R0:W-:Y:S01]  /*9e80*/  MUFU.EX2 R48, R113 ;  /* 0x0000007100307308 */ /* 0x0001e20000000800 */
[----:B------:R-:W-:-:S04]  /*9e90*/  FMNMX.FTZ R64, R111, R64, !PT ;  /* 0x000000406f407209 */ /* 0x000fc80007810000 */
[----:B------:R-:W-:Y:S02]  /*9ea0*/  FMNMX.FTZ R64, R31, R64, !PT ;  /* 0x000000401f407209 */ /* 0x000fe40007810000 */
[----:B0-----:R-:W-:Y:S01]  /*9eb0*/  FSEL R113, R34, -INF , P2 ;  /* 0xff80000022717808 */ /* 0x001fe20001000000 */
[--C-:B------:R-:W-:Y:S01]  /*9ec0*/  FFMA.FTZ R34, R57, R58, -R12.reuse ;  /* 0x0000003a39227223 */ /* 0x100fe2000001080c */
[----:B-1----:R-:W-:Y:S02]  /*9ed0*/  FSEL R57, R35, -INF , P1 ;  /* 0xff80000023397808 */ /* 0x002fe40000800000 */
[----:B------:R-:W-:Y:S01]  /*9ee0*/  FMNMX.FTZ R64, R113, R64, !PT ;  /* 0x0000004071407209 */ /* 0x000fe20007810000 */
[----:B------:R-:W-:-:S03]  /*9ef0*/  FFMA.FTZ R115, R115, R58, -R12 ;  /* 0x0000003a73737223 */ /* 0x000fc6000001080c */
[----:B------:R-:W-:Y:S01]  /*9f00*/  FMNMX.FTZ R64, R57, R64, !PT ;  /* 0x0000004039407209 */ /* 0x000fe20007810000 */
[----:B------:R0:W-:Y:S04]  /*9f10*/  MUFU.EX2 R50, R115 ;  /* 0x0000007300327308 */ /* 0x0001e80000000800 */
[----:B0-----:R-:W0:Y:S02]  /*9f20*/  SHFL.BFLY PT, R115, R64, 0x2, 0x1f ;  /* 0x0c401f0040737f89 */ /* 0x001e2400000e0000 */
[----:B0-----:R-:W-:-:S05]  /*9f30*/  FMNMX.FTZ R115, R64, R115, !PT ;  /* 0x0000007340737209 */ /* 0x001fca0007810000 */
[----:B------:R-:W0:Y:S01]  /*9f40*/  SHFL.BFLY PT, R66, R115, 0x1, 0x1f ;  /* 0x0c201f0073427f89 */ /* 0x000e2200000e0000 */
[----:B------:R1:W-:Y:S01]  /*9f50*/  MUFU.EX2 R35, R34 ;  /* 0x0000002200237308 */ /* 0x0003e20000000800 */
[----:B------:R-:W-:-:S01]  /*9f60*/  FFMA.FTZ R39, R47, R58, -R12 ;  /* 0x0000003a2f277223 */ /* 0x000fc2000001080c */
[-CC-:B-1----:R-:W-:Y:S01]  /*9f70*/  FFMA.FTZ R34, R59, R58.reuse, -R12.reuse ;  /* 0x0000003a3b227223 */ /* 0x182fe2000001080c */
[----:B------:R-:W-:-:S01]  /*9f80*/  FFMA.FTZ R38, R99, R58, -R12 ;  /* 0x0000003a63267223 */ /* 0x000fc2000001080c */
[-CC-:B------:R-:W-:Y:S01]  /*9f90*/  FFMA.FTZ R42, R103, R58.reuse, -R12.reuse ;  /* 0x0000003a672a7223 */ /* 0x180fe2000001080c */
[----:B------:R-:W-:-:S01]  /*9fa0*/  FFMA.FTZ R47, R89, R58, -R12 ;  /* 0x0000003a592f7223 */ /* 0x000fc2000001080c */
[-CC-:B------:R-:W-:Y:S01]  /*9fb0*/  FFMA.FTZ R3, R3, R58.reuse, -R12.reuse ;  /* 0x0000003a03037223 */ /* 0x180fe2000001080c */
[----:B------:R-:W-:-:S01]  /*9fc0*/  FFMA.FTZ R8, R8, R58, -R12 ;  /* 0x0000003a08087223 */ /* 0x000fc2000001080c */
[----:B0-----:R-:W-:Y:S01]  /*9fd0*/  FMNMX.FTZ R59, R115, R66, !PT ;  /* 0x00000042733b7209 */ /* 0x001fe20007810000 */
[----:B------:R-:W-:-:S03]  /*9fe0*/  FFMA.FTZ R66, R97, R58, -R12 ;  /* 0x0000003a61427223 */ /* 0x000fc6000001080c */
[C---:B------:R-:W-:Y:S01]  /*9ff0*/  FSETP.NEU.FTZ.AND P1, PT, R59.reuse, -INF , PT ;  /* 0xff8000003b00780b */ /* 0x040fe20003f3d000 */
[----:B------:R-:W-:-:S01]  /*a000*/  FFMA.FTZ R68, R59, R58, -8 ;  /* 0xc10000003b447423 */ /* 0x000fc2000001003a */
[-CC-:B------:R-:W-:Y:S01]  /*a010*/  FFMA.FTZ R11, R11, R58.reuse, -R12.reuse ;  /* 0x0000003a0b0b7223 */ /* 0x180fe2000001080c */
[----:B------:R-:W-:-:S01]  /*a020*/  FFMA.FTZ R15, R15, R58, -R12 ;  /* 0x0000003a0f0f7223 */ /* 0x000fc2000001080c */
        /* <DEDUP_REMOVED lines=20> */
[----:B------:R-:W-:Y:S01]  /*a170*/  FFMA.FTZ R97, R14, R58, -R12 ;  /* 0x0000003a0e617223 */ /* 0x000fe2000001080c */
[----:B------:R-:W-:-:S05]  /*a180*/  FSEL R12, R68, RZ, P1 ;  /* 0x000000ff440c7208 */ /* 0x000fca0000800000 */
[-CC-:B------:R-:W-:Y:S01]  /*a190*/  FFMA.FTZ R9, R9, R58.reuse, -R12.reuse ;  /* 0x0000003a09097223 */ /* 0x180fe2000001080c */
[----:B------:R-:W-:-:S01]  /*a1a0*/  FFMA.FTZ R10, R10, R58, -R12 ;  /* 0x0000003a0a0a7223 */ /* 0x000fc2000001080c */
[-CC-:B------:R-:W-:Y:S01]  /*a1b0*/  FFMA.FTZ R13, R13, R58.reuse, -R12.reuse ;  /* 0x0000003a0d0d7223 */ /* 0x180fe2000001080c */
[----:B------:R-:W-:Y:S01]  /*a1c0*/  MUFU.EX2 R3, R3 ;  /* 0x0000000300037308 */ /* 0x000fe20000000800 */
[----:B------:R-:W-:-:S07]  /*a1d0*/  FFMA.FTZ R14, R101, R58, -R12 ;  /* 0x0000003a650e7223 */ /* 0x000fce000001080c */
[----:B------:R-:W0:Y:S01]  /*a1e0*/  MUFU.EX2 R8, R8 ;  /* 0x0000000800087308 */ /* 0x000e220000000800 */
[----:B------:R-:W-:-:S07]  /*a1f0*/  FFMA.FTZ R41, R41, R58, -R12 ;  /* 0x0000003a29297223 */ /* 0x000fce000001080c */
[----:B------:R-:W-:Y:S08]  /*a200*/  MUFU.EX2 R9, R9 ;  /* 0x0000000900097308 */ /* 0x000ff00000000800 */
[----:B------:R-:W1:Y:S01]  /*a210*/  MUFU.EX2 R10, R10 ;  /* 0x0000000a000a7308 */ /* 0x000e620000000800 */
[----:B------:R-:W-:-:S07]  /*a220*/  FFMA.FTZ R68, R105, R58, -R12 ;  /* 0x0000003a69447223 */ /* 0x000fce000001080c */
[----:B------:R-:W2:Y:S08]  /*a230*/  MUFU.EX2 R11, R11 ;  /* 0x0000000b000b7308 */ /* 0x000eb00000000800 */
[----:B------:R-:W3:Y:S01]  /*a240*/  MUFU.EX2 R13, R13 ;  /* 0x0000000d000d7308 */ /* 0x000ee20000000800 */
[----:B------:R-:W-:-:S07]  /*a250*/  FFMA.FTZ R45, R45, R58, -R12 ;  /* 0x0000003a2d2d7223 */ /* 0x000fce000001080c */
[----:B------:R-:W4:Y:S08]  /*a260*/  MUFU.EX2 R36, R36 ;  /* 0x0000002400247308 */ /* 0x000f300000000800 */
[----:B------:R-:W5:Y:S01]  /*a270*/  MUFU.EX2 R14, R14 ;  /* 0x0000000e000e7308 */ /* 0x000f620000000800 */
[----:B0-----:R-:W-:-:S01]  /*a280*/  FADD.FTZ R90, R3, R8 ;  /* 0x00000008035a7221 */ /* 0x001fc20000010000 */
[----:B-1----:R-:W-:-:S06]  /*a290*/  FADD.FTZ R92, R9, R10 ;  /* 0x0000000a095c7221 */ /* 0x002fcc0000010000 */
[----:B------:R-:W0:Y:S01]  /*a2a0*/  MUFU.EX2 R15, R15 ;  /* 0x0000000f000f7308 */ /* 0x000e220000000800 */
[----:B------:R-:W-:-:S07]  /*a2b0*/  FFMA.FTZ R72, R53, R58, -R12 ;  /* 0x0000003a35487223 */ /* 0x000fce000001080c */
[----:B------:R-:W1:Y:S01]  /*a2c0*/  MUFU.EX2 R41, R41 ;  /* 0x0000002900297308 */ /* 0x000e620000000800 */
[----:B------:R-:W-:-:S01]  /*a2d0*/  FFMA.FTZ R88, R87, R58, -R12 ;  /* 0x0000003a57587223 */ /* 0x000fc2000001080c */
[----:B------:R-:W-:Y:S01]  /*a2e0*/  FFMA.FTZ R53, R91, R58, -R12 ;  /* 0x0000003a5b357223 */ /* 0x000fe2000001080c */
[----:B--2---:R-:W-:-:S05]  /*a2f0*/  FADD.FTZ R87, R11, R90 ;  /* 0x0000005a0b577221 */ /* 0x004fca0000010000 */
[----:B------:R-:W2:Y:S01]  /*a300*/  MUFU.EX2 R38, R38 ;  /* 0x0000002600267308 */ /* 0x000ea20000000800 */
[----:B---3--:R-:W-:-:S01]  /*a310*/  FADD.FTZ R91, R13, R92 ;  /* 0x0000005c0d5b7221 */ /* 0x008fc20000010000 */
[----:B------:R-:W-:-:S06]  /*a320*/  FFMA.FTZ R49, R49, R58, -R12 ;  /* 0x0000003a31317223 */ /* 0x000fcc000001080c */
[----:B------:R-:W3:Y:S01]  /*a330*/  MUFU.EX2 R68, R68 ;  /* 0x0000004400447308 */ /* 0x000ee20000000800 */
[----:B----4-:R-:W-:-:S01]  /*a340*/  FADD.FTZ R90, R36, R87 ;  /* 0x00000057245a7221 */ /* 0x010fc20000010000 */
[----:B-----5:R-:W-:-:S06]  /*a350*/  FADD.FTZ R92, R14, R91 ;  /* 0x0000005b0e5c7221 */ /* 0x020fcc0000010000 */
[----:B------:R-:W4:Y:S01]  /*a360*/  MUFU.EX2 R37, R37 ;  /* 0x0000002500257308 */ /* 0x000f220000000800 */
[----:B------:R-:W-:-:S07]  /*a370*/  FFMA.FTZ R74, R51, R58, -R12 ;  /* 0x0000003a334a7223 */ /* 0x000fce000001080c */
[----:B------:R-:W5:Y:S01]  /*a380*/  MUFU.EX2 R45, R45 ;  /* 0x0000002d002d7308 */ /* 0x000f620000000800 */
[----:B------:R-:W-:-:S01]  /*a390*/  FFMA.FTZ R51, R93, R58, -R12 ;  /* 0x0000003a5d337223 */ /* 0x000fc2000001080c */
[----:B0-----:R-:W-:-:S06]  /*a3a0*/  FADD.FTZ R91, R15, R90 ;  /* 0x0000005a0f5b7221 */ /* 0x001fcc0000010000 */
[----:B------:R-:W0:Y:S01]  /*a3b0*/  MUFU.EX2 R42, R42 ;  /* 0x0000002a002a7308 */ /* 0x000e220000000800 */
[----:B-1----:R-:W-:-:S07]  /*a3c0*/  FADD.FTZ R93, R41, R92 ;  /* 0x0000005c295d7221 */ /* 0x002fce0000010000 */
[----:B------:R-:W1:Y:S01]  /*a3d0*/  MUFU.EX2 R72, R72 ;  /* 0x0000004800487308 */ /* 0x000e620000000800 */
[----:B--2---:R-:W-:-:S01]  /*a3e0*/  FADD.FTZ R90, R38, R91 ;  /* 0x0000005b265a7221 */ /* 0x004fc20000010000 */
[----:B---3--:R-:W-:-:S06]  /*a3f0*/  FADD.FTZ R92, R68, R93 ;  /* 0x0000005d445c7221 */ /* 0x008fcc0000010000 */
[----:B------:R-:W2:Y:S01]  /*a400*/  MUFU.EX2 R39, R39 ;  /* 0x0000002700277308 */ /* 0x000ea20000000800 */
[----:B------:R-:W-:-:S07]  /*a410*/  FFMA.FTZ R76, R117, R58, -R12 ;  /* 0x0000003a754c7223 */ /* 0x000fce000001080c */
[----:B------:R-:W3:Y:S01]  /*a420*/  MUFU.EX2 R49, R49 ;  /* 0x0000003100317308 */ /* 0x000ee20000000800 */
[----:B----4-:R-:W-:-:S01]  /*a430*/  FADD.FTZ R91, R37, R90 ;  /* 0x0000005a255b7221 */ /* 0x010fc20000010000 */
[----:B-----5:R-:W-:-:S06]  /*a440*/  FADD.FTZ R93, R45, R92 ;  /* 0x0000005c2d5d7221 */ /* 0x020fcc0000010000 */
[----:B------:R-:W4:Y:S01]  /*a450*/  MUFU.EX2 R74, R74 ;  /* 0x0000004a004a7308 */ /* 0x000f220000000800 */
[----:B0-----:R-:W-:-:S01]  /*a460*/  FADD.FTZ R90, R42, R91 ;  /* 0x0000005b2a5a7221 */ /* 0x001fc20000010000 */
[----:B-1----:R-:W-:-:S06]  /*a470*/  FADD.FTZ R92, R72, R93 ;  /* 0x0000005d485c7221 */ /* 0x002fcc0000010000 */
[----:B------:R-:W0:Y:S01]  /*a480*/  MUFU.EX2 R43, R43 ;  /* 0x0000002b002b7308 */ /* 0x000e220000000800 */
[----:B------:R-:W-:-:S07]  /*a490*/  FFMA.FTZ R78, R73, R58, -R12 ;  /* 0x0000003a494e7223 */ /* 0x000fce000001080c */
[----:B------:R-:W1:Y:S01]  /*a4a0*/  MUFU.EX2 R51, R51 ;  /* 0x0000003300337308 */ /* 0x000e620000000800 */
[----:B--2---:R-:W-:-:S01]  /*a4b0*/  FADD.FTZ R93, R39, R90 ;  /* 0x0000005a275d7221 */ /* 0x004fc20000010000 */
[----:B------:R-:W-:Y:S01]  /*a4c0*/  FFMA.FTZ R91, R67, R58, -R12 ;  /* 0x0000003a435b7223 */ /* 0x000fe2000001080c */
[----:B---3--:R-:W-:-:S05]  /*a4d0*/  FADD.FTZ R67, R49, R92 ;  /* 0x0000005c31437221 */ /* 0x008fca0000010000 */
[----:B------:R-:W2:Y:S01]  /*a4e0*/  MUFU.EX2 R76, R76 ;  /* 0x0000004c004c7308 */ /* 0x000ea20000000800 */
[----:B------:R-:W-:-:S01]  /*a4f0*/  FFMA.FTZ R73, R95, R58, -R12 ;  /* 0x0000003a5f497223 */ /* 0x000fc2000001080c */
[----:B------:R-:W-:Y:S01]  /*a500*/  FFMA.FTZ R90, R70, R58, -R12 ;  /* 0x0000003a465a7223 */ /* 0x000fe2000001080c */
[----:B------:R-:W-:-:S05]  /*a510*/  FADD.FTZ R70, R44, R93 ;  /* 0x0000005d2c467221 */ /* 0x000fca0000010000 */
[----:B------:R-:W3:Y:S01]  /*a520*/  MUFU.EX2 R47, R47 ;  /* 0x0000002f002f7308 */ /* 0x000ee20000000800 */
[----:B----4-:R-:W-:-:S01]  /*a530*/  FADD.FTZ R92, R74, R67 ;  /* 0x000000434a5c7221 */ /* 0x010fc20000010000 */
[----:B------:R-:W-:-:S06]  /*a540*/  FFMA.FTZ R80, R77, R58, -R12 ;  /* 0x0000003a4d507223 */ /* 0x000fcc000001080c */
[----:B------:R-:W4:Y:S01]  /*a550*/  MUFU.EX2 R53, R53 ;  /* 0x0000003500357308 */ /* 0x000f220000000800 */
[----:B0-----:R-:W-:-:S01]  /*a560*/  FADD.FTZ R93, R43, R70 ;  /* 0x000000462b5d7221 */ /* 0x001fc20000010000 */
[----:B-1----:R-:W-:-:S06]  /*a570*/  FADD.FTZ R95, R51, R92 ;  /* 0x0000005c335f7221 */ /* 0x002fcc0000010000 */
[----:B------:R-:W0:Y:S01]  /*a580*/  MUFU.EX2 R78, R78 ;  /* 0x0000004e004e7308 */ /* 0x000e220000000800 */
[----:B------:R-:W-:-:S01]  /*a590*/  FFMA.FTZ R77, R131, R58, -R12 ;  /* 0x0000003a834d7223 */ /* 0x000fc2000001080c */
[----:B------:R-:W-:Y:S01]  /*a5a0*/  FADD.FTZ R92, R46, R93 ;  /* 0x0000005d2e5c7221 */ /* 0x000fe20000010000 */
[----:B--2---:R-:W-:-:S05]  /*a5b0*/  FADD.FTZ R94, R76, R95 ;  /* 0x0000005f4c5e7221 */ /* 0x004fca0000010000 */
[----:B------:R-:W1:Y:S01]  /*a5c0*/  MUFU.EX2 R73, R73 ;  /* 0x0000004900497308 */ /* 0x000e620000000800 */
[----:B------:R-:W-:-:S01]  /*a5d0*/  FFMA.FTZ R82, R75, R58, -R12 ;  /* 0x0000003a4b527223 */ /* 0x000fc2000001080c */
[----:B------:R-:W-:Y:S01]  /*a5e0*/  ISETP.GE.AND P1, PT, R40, 0xa1, PT ;  /* 0x000000a12800780c */ /* 0x000fe20003f26270 */
[----:B------:R-:W-:-:S05]  /*a5f0*/  FFMA.FTZ R67, R27, R58, -R12 ;  /* 0x0000003a1b437223 */ /* 0x000fca000001080c */
[----:B------:R-:W2:Y:S01]  /*a600*/  MUFU.EX2 R89, R89 ;  /* 0x0000005900597308 */ /* 0x000ea20000000800 */
[----:B------:R-:W-:Y:S02]  /*a610*/  VIADD R40, R0, 0x13240 ;  /* 0x0001324000287836 */ /* 0x000fe40000000000 */
[----:B---3--:R-:W-:Y:S01]  /*a620*/  FADD.FTZ R27, R47, R92 ;  /* 0x0000005c2f1b7221 */ /* 0x008fe20000010000 */
[----:B----4-:R-:W-:-:S04]  /*a630*/  FADD.FTZ R93, R53, R94 ;  /* 0x0000005e355d7221 */ /* 0x010fc80000010000 */
[----:B------:R-:W3:Y:S01]  /*a640*/  MUFU.EX2 R80, R80 ;  /* 0x0000005000507308 */ /* 0x000ee20000000800 */
[----:B------:R-:W-:-:S01]  /*a650*/  FFMA.FTZ R86, R135, R58, -R12 ;  /* 0x0000003a87567223 */ /* 0x000fc2000001080c */
[----:B------:R-:W-:-:S06]  /*a660*/  FADD.FTZ R95, R48, R27 ;  /* 0x0000001b305f7221 */ /* 0x000fcc0000010000 */
[----:B------:R-:W4:Y:S01]  /*a670*/  MUFU.EX2 R52, R121 ;  /* 0x0000007900347308 */ /* 0x000f220000000800 */
[----:B------:R-:W-:Y:S01]  /*a680*/  PRMT R40, R102, 0x654, R40 ;  /* 0x0000065466287816 */ /* 0x000fe20000000028 */
[----:B0-----:R-:W-:-:S06]  /*a690*/  FADD.FTZ R92, R78, R93 ;  /* 0x0000005d4e5c7221 */ /* 0x001fcc0000010000 */
[----:B------:R-:W0:Y:S01]  /*a6a0*/  MUFU.EX2 R77, R77 ;  /* 0x0000004d004d7308 */ /* 0x000e220000000800 */
[----:B------:R-:W-:-:S01]  /*a6b0*/  FFMA.FTZ R79, R79, R58, -R12 ;  /* 0x0000003a4f4f7223 */ /* 0x000fc2000001080c */
[----:B------:R-:W-:-:S06]  /*a6c0*/  FADD.FTZ R94, R50, R95 ;  /* 0x0000005f325e7221 */ /* 0x000fcc0000010000 */
[----:B------:R-:W5:Y:S01]  /*a6d0*/  MUFU.EX2 R99, R99 ;  /* 0x0000006300637308 */ /* 0x000f620000000800 */
[----:B------:R-:W-:-:S01]  /*a6e0*/  FFMA.FTZ R84, R83, R58, -R12 ;  /* 0x0000003a53547223 */ /* 0x000fc2000001080c */
[----:B------:R2:W-:Y:S01]  /*a6f0*/  SYNCS.ARRIVE.TRANS64.RED.A1T0 RZ, [R40+URZ], RZ ;  /* 0x000000ff28ff79a7 */ /* 0x0005e2000810043f */
[----:B-1----:R-:W-:-:S05]  /*a700*/  FADD.FTZ R93, R73, R92 ;  /* 0x0000005c495d7221 */ /* 0x002fca0000010000 */
[----:B------:R-:W1:Y:S01]  /*a710*/  MUFU.EX2 R82, R82 ;  /* 0x0000005200527308 */ /* 0x000e620000000800 */
[----:B------:R-:W-:-:S01]  /*a720*/  FFMA.FTZ R75, R139, R58, -R12 ;  /* 0x0000003a8b4b7223 */ /* 0x000fc2000001080c */
[-CC-:B------:R-:W-:Y:S01]  /*a730*/  FFMA.FTZ R83, R141, R58.reuse, -R12.reuse ;  /* 0x0000003a8d537223 */ /* 0x180fe2000001080c */
[----:B------:R-:W-:-:S01]  /*a740*/  FFMA.FTZ R145, R145, R58, -R12 ;  /* 0x0000003a91917223 */ /* 0x000fc2000001080c */
[-CC-:B------:R-:W-:Y:S01]  /*a750*/  FFMA.FTZ R87, R149, R58.reuse, -R12.reuse ;  /* 0x0000003a95577223 */ /* 0x180fe2000001080c */
[----:B--2---:R-:W-:-:S03]  /*a760*/  FFMA.FTZ R40, R151, R58, -R12 ;  /* 0x0000003a97287223 */ /* 0x004fc6000001080c */
[----:B------:R-:W2:Y:S01]  /*a770*/  MUFU.EX2 R54, R125 ;  /* 0x0000007d00367308 */ /* 0x000ea20000000800 */
[----:B------:R-:W-:-:S01]  /*a780*/  FFMA.FTZ R63, R63, R58, -R12 ;  /* 0x0000003a3f3f7223 */ /* 0x000fc2000001080c */
[-CC-:B------:R-:W-:Y:S01]  /*a790*/  FFMA.FTZ R153, R153, R58.reuse, -R12.reuse ;  /* 0x0000003a99997223 */ /* 0x180fe2000001080c */
[----:B------:R-:W-:-:S01]  /*a7a0*/  FFMA.FTZ R71, R71, R58, -R12 ;  /* 0x0000003a47477223 */ /* 0x000fc2000001080c */
[-CC-:B------:R-:W-:Y:S01]  /*a7b0*/  FFMA.FTZ R70, R26, R58.reuse, -R12.reuse ;  /* 0x0000003a1a467223 */ /* 0x180fe2000001080c */
[----:B------:R-:W-:-:S01]  /*a7c0*/  FFMA.FTZ R107, R107, R58, -R12 ;  /* 0x0000003a6b6b7223 */ /* 0x000fc2000001080c */
[-CC-:B------:R-:W-:Y:S02]  /*a7d0*/  FFMA.FTZ R85, R85, R58.reuse, -R12.reuse ;  /* 0x0000003a55557223 */ /* 0x180fe4000001080c */
[----:B------:R-:W2:Y:S01]  /*a7e0*/  MUFU.EX2 R86, R86 ;  /* 0x0000005600567308 */ /* 0x000ea20000000800 */
[----:B------:R-:W-:-:S01]  /*a7f0*/  FFMA.FTZ R111, R111, R58, -R12 ;  /* 0x0000003a6f6f7223 */ /* 0x000fc2000001080c */
[-CC-:B------:R-:W-:Y:S01]  /*a800*/  FFMA.FTZ R31, R31, R58.reuse, -R12.reuse ;  /* 0x0000003a1f1f7223 */ /* 0x180fe2000001080c */
[----:B------:R-:W-:-:S01]  /*a810*/  FFMA.FTZ R113, R113, R58, -R12 ;  /* 0x0000003a71717223 */ /* 0x000fc2000001080c */
[----:B------:R-:W-:Y:S01]  /*a820*/  FFMA.FTZ R12, R57, R58, -R12 ;  /* 0x0000003a390c7223 */ /* 0x000fe2000001080c */
[----:B------:R-:W-:-:S01]  /*a830*/  FADD.FTZ R57, R89, R94 ;  /* 0x0000005e59397221 */ /* 0x000fc20000010000 */
[----:B------:R-:W-:-:S02]  /*a840*/  F2FP.SATFINITE.E4M3.F32.PACK_AB_MERGE_C R152, R36, R11, RZ ;  /* 0x0000000b2498723e */ /* 0x000fc400048070ff */
[----:B------:R-:W2:Y:S01]  /*a850*/  MUFU.EX2 R103, R103 ;  /* 0x0000006700677308 */ /* 0x000ea20000000800 */
[----:B---3--:R-:W-:-:S01]  /*a860*/  FADD.FTZ R36, R80, R93 ;  /* 0x0000005d50247221 */ /* 0x008fc20000010000 */
[----:B----4-:R-:W-:Y:S01]  /*a870*/  FADD.FTZ R92, R52, R57 ;  /* 0x00000039345c7221 */ /* 0x010fe20000010000 */
[----:B------:R-:W-:-:S05]  /*a880*/  F2FP.SATFINITE.E4M3.F32.PACK_AB_MERGE_C R154, R42, R37, RZ ;  /* 0x000000252a9a723e */ /* 0x000fca00048070ff */
[----:B------:R-:W3:Y:S01]  /*a890*/  MUFU.EX2 R79, R79 ;  /* 0x0000004f004f7308 */ /* 0x000ee20000000800 */
[----:B0-----:R-:W-:-:S01]  /*a8a0*/  FADD.FTZ R37, R77, R36 ;  /* 0x000000244d257221 */ /* 0x001fc20000010000 */
[----:B------:R-:W-:Y:S01]  /*a8b0*/  F2FP.SATFINITE.E4M3.F32.PACK_AB_MERGE_C R148, R46, R43, RZ ;  /* 0x0000002b2e94723e */ /* 0x000fe200048070ff */
[----:B-----5:R-:W-:-:S05]  /*a8c0*/  FADD.FTZ R43, R99, R92 ;  /* 0x0000005c632b7221 */ /* 0x020fca0000010000 */
[----:B------:R-:W0:Y:S01]  /*a8d0*/  MUFU.EX2 R60, R129 ;  /* 0x00000081003c7308 */ /* 0x000e220000000800 */
[----:B-1----:R-:W-:-:S07]  /*a8e0*/  FADD.FTZ R37, R82, R37 ;  /* 0x0000002552257221 */ /* 0x002fce0000010000 */
[----:B------:R-:W1:Y:S01]  /*a8f0*/  MUFU.EX2 R75, R75 ;  /* 0x0000004b004b7308 */ /* 0x000e620000000800 */
[----:B--2---:R-:W-:-:S01]  /*a900*/  FADD.FTZ R42, R54, R43 ;  /* 0x0000002b362a7221 */ /* 0x004fc20000010000 */
[----:B------:R-:W-:-:S06]  /*a910*/  F2FP.SATFINITE.E4M3.F32.PACK_AB_MERGE_C R13, R14, R13, RZ ;  /* 0x0000000d0e0d723e */ /* 0x000fcc00048070ff */
[----:B------:R-:W2:Y:S01]  /*a920*/  MUFU.EX2 R81, R81 ;  /* 0x0000005100517308 */ /* 0x000ea20000000800 */
[----:B------:R-:W-:-:S07]  /*a930*/  FADD.FTZ R14, R86, R37 ;  /* 0x00000025560e7221 */ /* 0x000fce0000010000 */
[----:B------:R-:W4:Y:S01]  /*a940*/  MUFU.EX2 R84, R84 ;  /* 0x0000005400547308 */ /* 0x000f220000000800 */
[C---:B------:R-:W-:Y:S01]  /*a950*/  F2FP.SATFINITE.E4M3.F32.PACK_AB_MERGE_C R136, R103.reuse, R54, RZ ;  /* 0x000000366788723e */ /* 0x040fe200048070ff */
[----:B------:R-:W-:-:S06]  /*a960*/  FADD.FTZ R103, R103, R42 ;  /* 0x0000002a67677221 */ /* 0x000fcc0000010000 */
[----:B------:R-:W5:Y:S01]  /*a970*/  MUFU.EX2 R62, R133 ;  /* 0x00000085003e7308 */ /* 0x000f620000000800 */
[----:B---3--:R-:W-:-:S07]  /*a980*/  FADD.FTZ R14, R79, R14 ;  /* 0x0000000e4f0e7221 */ /* 0x008fce0000010000 */
[----:B------:R-:W3:Y:S01]  /*a990*/  MUFU.EX2 R83, R83 ;  /* 0x0000005300537308 */ /* 0x000ee20000000800 */
[----:B0-----:R-:W-:-:S07]  /*a9a0*/  FADD.FTZ R42, R60, R103 ;  /* 0x000000673c2a7221 */ /* 0x001fce0000010000 */
[----:B------:R-:W0:Y:S01]  /*a9b0*/  MUFU.EX2 R109, R109 ;  /* 0x0000006d006d7308 */ /* 0x000e220000000800 */
[----:B-1----:R-:W-:-:S07]  /*a9c0*/  FADD.FTZ R37, R75, R14 ;  /* 0x0000000e4b257221 */ /* 0x002fce0000010000 */
[----:B------:R-:W1:Y:S01]  /*a9d0*/  MUFU.EX2 R88, R88 ;  /* 0x0000005800587308 */ /* 0x000e620000000800 */
[----:B--2---:R-:W-:-:S01]  /*a9e0*/  FADD.FTZ R43, R81, R42 ;  /* 0x0000002a512b7221 */ /* 0x004fc20000010000 */
[----:B----4-:R-:W-:-:S06]  /*a9f0*/  FADD.FTZ R14, R84, R37 ;  /* 0x00000025540e7221 */ /* 0x010fcc0000010000 */
[----:B------:R-:W2:Y:S08]  /*aa00*/  MUFU.EX2 R20, R20 ;  /* 0x0000001400147308 */ /* 0x000eb00000000800 */
[----:B------:R-:W4:Y:S01]  /*aa10*/  MUFU.EX2 R0, R145 ;  /* 0x0000009100007308 */ /* 0x000f220000000800 */
[----:B-----5:R-:W-:-:S01]  /*aa20*/  FADD.FTZ R42, R62, R43 ;  /* 0x0000002b3e2a7221 */ /* 0x020fc20000010000 */
[----:B------:R-:W-:Y:S01]  /*aa30*/  F2FP.SATFINITE.E4M3.F32.PACK_AB_MERGE_C R152, R8, R3, R152 ;  /* 0x000000030898723e */ /* 0x000fe20004807098 */
[----:B---3--:R-:W-:-:S05]  /*aa40*/  FADD.FTZ R3, R83, R14 ;  /* 0x0000000e53037221 */ /* 0x008fca0000010000 */
[----:B------:R-:W3:Y:S01]  /*aa50*/  MUFU.EX2 R87, R87 ;  /* 0x0000005700577308 */ /* 0x000ee20000000800 */
[C---:B0-----:R-:W-:Y:S01]  /*aa60*/  F2FP.SATFINITE.E4M3.F32.PACK_AB_MERGE_C R138, R109.reuse, R62, RZ ;  /* 0x0000003e6d8a723e */ /* 0x041fe200048070ff */
[----:B------:R-:W-:-:S06]  /*aa70*/  FADD.FTZ R109, R109, R42 ;  /* 0x0000002a6d6d7221 */ /* 0x000fcc0000010000 */
[----:B------:R-:W0:Y:S01]  /*aa80*/  MUFU.EX2 R24, R24 ;  /* 0x0000001800187308 */ /* 0x000e220000000800 */
[----:B-1----:R-:W-:-:S07]  /*aa90*/  FADD.FTZ R3, R88, R3 ;  /* 0x0000000358037221 */ /* 0x002fce0000010000 */
[----:B------:R-:W1:Y:S01]  /*aaa0*/  MUFU.EX2 R40, R40 ;  /* 0x0000002800287308 */ /* 0x000e620000000800 */
[----:B--2---:R-:W-:-:S07]  /*aab0*/  FADD.FTZ R8, R20, R109 ;  /* 0x0000006d14087221 */ /* 0x004fce0000010000 */
[----:B------:R-:W2:Y:S01]  /*aac0*/  MUFU.EX2 R61, R61 ;  /* 0x0000003d003d7308 */ /* 0x000ea20000000800 */
[----:B----4-:R-:W-:-:S07]  /*aad0*/  FADD.FTZ R14, R0, R3 ;  /* 0x00000003000e7221 */ /* 0x010fce0000010000 */
[----:B------:R-:W4:Y:S01]  /*aae0*/  MUFU.EX2 R63, R63 ;  /* 0x0000003f003f7308 */ /* 0x000f220000000800 */
[----:B------:R-:W-:Y:S01]  /*aaf0*/  F2FP.SATFINITE.E4M3.F32.PACK_AB_MERGE_C R154, R38, R15, R154 ;  /* 0x0000000f269a723e */ /* 0x000fe2000480709a */
[----:B------:R-:W-:-:S06]  /*ab00*/  FADD.FTZ R3, R35, R8 ;  /* 0x0000000823037221 */ /* 0x000fcc0000010000 */
[----:B------:R-:W5:Y:S01]  /*ab10*/  MUFU.EX2 R30, R30 ;  /* 0x0000001e001e7308 */ /* 0x000f620000000800 */
[----:B---3--:R-:W-:-:S07]  /*ab20*/  FADD.FTZ R15, R87, R14 ;  /* 0x0000000e570f7221 */ /* 0x008fce0000010000 */
[----:B------:R-:W3:Y:S01]  /*ab30*/  MUFU.EX2 R26, R153 ;  /* 0x00000099001a7308 */ /* 0x000ee20000000800 */
[----:B0-----:R-:W-:-:S01]  /*ab40*/  FADD.FTZ R14, R24, R3 ;  /* 0x00000003180e7221 */ /* 0x001fc20000010000 */
[----:B-1----:R-:W-:-:S06]  /*ab50*/  FADD.FTZ R38, R40, R15 ;  /* 0x0000000f28267221 */ /* 0x002fcc0000010000 */
[----:B------:R-:W0:Y:S01]  /*ab60*/  MUFU.EX2 R65, R65 ;  /* 0x0000004100417308 */ /* 0x000e220000000800 */
[----:B--2---:R-:W-:-:S07]  /*ab70*/  F2FP.SATFINITE.E4M3.F32.PACK_AB_MERGE_C R140, R61, R24, RZ ;  /* 0x000000183d8c723e */ /* 0x004fce00048070ff */
[----:B------:R-:W1:Y:S01]  /*ab80*/  MUFU.EX2 R27, R91 ;  /* 0x0000005b001b7308 */ /* 0x000e620000000800 */
[----:B------:R-:W-:-:S01]  /*ab90*/  FADD.FTZ R61, R61, R14 ;  /* 0x0000000e3d3d7221 */ /* 0x000fc20000010000 */
[----:B----4-:R-:W-:-:S06]  /*aba0*/  F2FP.SATFINITE.E4M3.F32.PACK_AB_MERGE_C R40, R63, R40, RZ ;  /* 0x000000283f28723e */ /* 0x010fcc00048070ff */
[----:B------:R-:W-:Y:S01]  /*abb0*/  MUFU.EX2 R34, R34 ;  /* 0x0000002200227308 */ /* 0x000fe20000000800 */
[----:B------:R-:W-:-:S07]  /*abc0*/  FADD.FTZ R63, R63, R38 ;  /* 0x000000263f3f7221 */ /* 0x000fce0000010000 */
[----:B------:R-:W2:Y:S08]  /*abd0*/  MUFU.EX2 R69, R69 ;  /* 0x0000004500457308 */ /* 0x000eb00000000800 */
[----:B------:R-:W4:Y:S01]  /*abe0*/  MUFU.EX2 R11, R90 ;  /* 0x0000005a000b7308 */ /* 0x000f220000000800 */
[----:B-----5:R-:W-:-:S01]  /*abf0*/  FADD.FTZ R14, R30, R61 ;  /* 0x0000003d1e0e7221 */ /* 0x020fc20000010000 */
[----:B---3--:R-:W-:-:S06]  /*ac00*/  FADD.FTZ R24, R26, R63 ;  /* 0x0000003f1a187221 */ /* 0x008fcc0000010000 */
[----:B------:R-:W3:Y:S01]  /*ac10*/  MUFU.EX2 R36, R71 ;  /* 0x0000004700247308 */ /* 0x000ee20000000800 */
[----:B0-----:R-:W-:-:S01]  /*ac20*/  FADD.FTZ R3, R65, R14 ;  /* 0x0000000e41037221 */ /* 0x001fc20000010000 */
[----:B-1----:R-:W-:-:S06]  /*ac30*/  FADD.FTZ R24, R27, R24 ;  /* 0x000000181b187221 */ /* 0x002fcc0000010000 */
[----:B------:R-:W-:Y:S08]  /*ac40*/  MUFU.EX2 R28, R28 ;  /* 0x0000001c001c7308 */ /* 0x000ff00000000800 */
[----:B------:R-:W-:Y:S01]  /*ac50*/  MUFU.EX2 R29, R29 ;  /* 0x0000001d001d7308 */ /* 0x000fe20000000800 */
[----:B--2---:R-:W-:-:S07]  /*ac60*/  F2FP.SATFINITE.E4M3.F32.PACK_AB_MERGE_C R142, R69, R34, RZ ;  /* 0x00000022458e723e */ /* 0x004fce00048070ff */
[----:B------:R-:W-:Y:S08]  /*ac70*/  MUFU.EX2 R64, R64 ;  /* 0x0000004000407308 */ /* 0x000ff00000000800 */
[----:B------:R-:W0:Y:S01]  /*ac80*/  MUFU.EX2 R70, R70 ;  /* 0x0000004600467308 */ /* 0x000e220000000800 */
[----:B------:R-:W-:-:S01]  /*ac90*/  FADD.FTZ R34, R34, R3 ;  /* 0x0000000322227221 */ /* 0x000fc20000010000 */
[----:B----4-:R-:W-:-:S06]  /*aca0*/  FADD.FTZ R3, R11, R24 ;  /* 0x000000180b037221 */ /* 0x010fcc0000010000 */
[----:B------:R-:W1:Y:S08]  /*acb0*/  MUFU.EX2 R25, R25 ;  /* 0x0000001900197308 */ /* 0x000e700000000800 */
[----:B------:R-:W2:Y:S01]  /*acc0*/  MUFU.EX2 R67, R67 ;  /* 0x0000004300437308 */ /* 0x000ea20000000800 */
[----:B------:R-:W-:-:S01]  /*acd0*/  FADD.FTZ R69, R69, R34 ;  /* 0x0000002245457221 */ /* 0x000fc20000010000 */
[----:B---3--:R-:W-:-:S06]  /*ace0*/  FADD.FTZ R3, R36, R3 ;  /* 0x0000000324037221 */ /* 0x008fcc0000010000 */
[----:B------:R-:W3:Y:S01]  /*acf0*/  MUFU.EX2 R107, R107 ;  /* 0x0000006b006b7308 */ /* 0x000ee20000000800 */
[----:B------:R-:W-:Y:S01]  /*ad00*/  F2FP.SATFINITE.E4M3.F32.PACK_AB_MERGE_C R140, R35, R20, R140 ;  /* 0x00000014238c723e */ /* 0x000fe2000480708c */
[----:B0-----:R-:W-:Y:S01]  /*ad10*/  FADD.FTZ R20, R70, R3 ;  /* 0x0000000346147221 */ /* 0x001fe20000010000 */
[----:B------:R-:W-:-:S05]  /*ad20*/  F2FP.SATFINITE.E4M3.F32.PACK_AB_MERGE_C R153, R10, R9, R13 ;  /* 0x000000090a99723e */ /* 0x000fca000480700d */
[----:B------:R-:W0:Y:S01]  /*ad30*/  MUFU.EX2 R8, R85 ;  /* 0x0000005500087308 */ /* 0x000e220000000800 */
[----:B------:R-:W-:Y:S01]  /*ad40*/  F2FP.SATFINITE.E4M3.F32.PACK_AB_MERGE_C R144, R29, R28, RZ ;  /* 0x0000001c1d90723e */ /* 0x000fe200048070ff */
[----:B------:R-:W-:-:S06]  /*ad50*/  FADD.FTZ R10, R64, R69 ;  /* 0x00000045400a7221 */ /* 0x000fcc0000010000 */
[----:B------:R-:W-:Y:S01]  /*ad60*/  MUFU.EX2 R66, R66 ;  /* 0x0000004200427308 */ /* 0x000fe20000000800 */
[C---:B-1----:R-:W-:Y:S01]  /*ad70*/  F2FP.SATFINITE.E4M3.F32.PACK_AB_MERGE_C R144, R25.reuse, R64, R144 ;  /* 0x000000401990723e */ /* 0x042fe20004807090 */
[----:B------:R-:W-:-:S06]  /*ad80*/  FADD.FTZ R25, R25, R10 ;  /* 0x0000000a19197221 */ /* 0x000fcc0000010000 */
[----:B------:R-:W1:Y:S01]  /*ad90*/  MUFU.EX2 R97, R97 ;  /* 0x0000006100617308 */ /* 0x000e620000000800 */
[----:B--2---:R-:W-:-:S07]  /*ada0*/  FADD.FTZ R20, R67, R20 ;  /* 0x0000001443147221 */ /* 0x004fce0000010000 */
[----:B------:R-:W2:Y:S08]  /*adb0*/  MUFU.EX2 R32, R32 ;  /* 0x0000002000207308 */ /* 0x000eb00000000800 */
[----:B------:R-:W4:Y:S01]  /*adc0*/  MUFU.EX2 R111, R111 ;  /* 0x0000006f006f7308 */ /* 0x000f220000000800 */
[----:B------:R-:W-:-:S01]  /*add0*/  FADD.FTZ R28, R28, R25 ;  /* 0x000000191c1c7221 */ /* 0x000fc20000010000 */
[----:B---3--:R-:W-:-:S06]  /*ade0*/  FADD.FTZ R3, R107, R20 ;  /* 0x000000146b037221 */ /* 0x008fcc0000010000 */
[----:B------:R-:W3:Y:S08]  /*adf0*/  MUFU.EX2 R33, R33 ;  /* 0x0000002100217308 */ /* 0x000ef00000000800 */
[----:B------:R-:W5:Y:S01]  /*ae00*/  MUFU.EX2 R14, R31 ;  /* 0x0000001f000e7308 */ /* 0x000f620000000800 */
[C---:B0-----:R-:W-:Y:S01]  /*ae10*/  F2FP.SATFINITE.E4M3.F32.PACK_AB_MERGE_C R107, R8.reuse, R107, RZ ;  /* 0x0000006b086b723e */ /* 0x041fe200048070ff */
[----:B------:R-:W-:Y:S01]  /*ae20*/  FADD.FTZ R29, R29, R28 ;  /* 0x0000001c1d1d7221 */ /* 0x000fe20000010000 */
[----:B------:R-:W-:-:S05]  /*ae30*/  FADD.FTZ R8, R8, R3 ;  /* 0x0000000308087221 */ /* 0x000fca0000010000 */
[----:B------:R-:W0:Y:S08]  /*ae40*/  MUFU.EX2 R113, R113 ;  /* 0x0000007100717308 */ /* 0x000e300000000800 */
[----:B------:R-:W0:Y:S01]  /*ae50*/  MUFU.EX2 R12, R12 ;  /* 0x0000000c000c7308 */ /* 0x000e220000000800 */
[----:B-1----:R-:W-:Y:S01]  /*ae60*/  F2FP.SATFINITE.E4M3.F32.PACK_AB_MERGE_C R9, R97, R66, RZ ;  /* 0x000000426109723e */ /* 0x002fe200048070ff */
[----:B--2---:R-:W-:Y:S01]  /*ae70*/  FADD.FTZ R10, R32, R29 ;  /* 0x0000001d200a7221 */ /* 0x004fe20000010000 */
[----:B----4-:R-:W-:-:S01]  /*ae80*/  FADD.FTZ R3, R111, R8 ;  /* 0x000000086f037221 */ /* 0x010fc20000010000 */
[----:B------:R-:W-:-:S02]  /*ae90*/  F2FP.SATFINITE.E4M3.F32.PACK_AB_MERGE_C R141, R87, R0, R40 ;  /* 0x00000000578d723e */ /* 0x000fc40004807028 */
[C---:B---3--:R-:W-:Y:S01]  /*aea0*/  F2FP.SATFINITE.E4M3.F32.PACK_AB_MERGE_C R146, R33.reuse, R32, R9 ;  /* 0x000000202192723e */ /* 0x048fe20004807009 */
[----:B------:R-:W-:Y:S01]  /*aeb0*/  FADD.FTZ R33, R33, R10 ;  /* 0x0000000a21217221 */ /* 0x000fe20000010000 */
[----:B-----5:R-:W-:-:S01]  /*aec0*/  FADD.FTZ R0, R14, R3 ;  /* 0x000000030e007221 */ /* 0x020fc20000010000 */
[----:B------:R-:W-:Y:S02]  /*aed0*/  F2FP.SATFINITE.E4M3.F32.PACK_AB_MERGE_C R150, R89, R50, RZ ;  /* 0x000000325996723e */ /* 0x000fe400048070ff */
[----:B------:R-:W-:Y:S01]  /*aee0*/  F2FP.SATFINITE.E4M3.F32.PACK_AB_MERGE_C R45, R72, R45, RZ ;  /* 0x0000002d482d723e */ /* 0x000fe200048070ff */
[----:B------:R-:W-:Y:S01]  /*aef0*/  FADD.FTZ R20, R66, R33 ;  /* 0x0000002142147221 */ /* 0x000fe20000010000 */
[----:B------:R-:W-:Y:S01]  /*af00*/  F2FP.SATFINITE.E4M3.F32.PACK_AB_MERGE_C R51, R76, R51, RZ ;  /* 0x000000334c33723e */ /* 0x000fe200048070ff */
[----:B0-----:R-:W-:Y:S01]  /*af10*/  FADD.FTZ R15, R113, R0 ;  /* 0x00000000710f7221 */ /* 0x001fe20000010000 */
[----:B------:R-:W-:Y:S02]  /*af20*/  F2FP.SATFINITE.E4M3.F32.PACK_AB_MERGE_C R73, R80, R73, RZ ;  /* 0x000000495049723e */ /* 0x000fe400048070ff */
[----:B------:R-:W-:Y:S01]  /*af30*/  F2FP.SATFINITE.E4M3.F32.PACK_AB_MERGE_C R11, R36, R11, RZ ;  /* 0x0000000b240b723e */ /* 0x000fe200048070ff */
[----:B------:R-:W-:Y:S01]  /*af40*/  BSSY B0, `(.L_x_491) ;  /* 0x0000332000007945 */ /* 0x000fe20003800000 */
[----:B------:R-:W-:-:S02]  /*af50*/  F2FP.SATFINITE.E4M3.F32.PACK_AB_MERGE_C R79, R79, R86, RZ ;  /* 0x000000564f4f723e */ /* 0x000fc400048070ff */
[----:B------:R-:W-:Y:S02]  /*af60*/  F2FP.SATFINITE.E4M3.F32.PACK_AB_MERGE_C R83, R88, R83, RZ ;  /* 0x000000535853723e */ /* 0x000fe400048070ff */
[----:B------:R-:W-:Y:S01]  /*af70*/  F2FP.SATFINITE.E4M3.F32.PACK_AB_MERGE_C R3, R12, R113, RZ ;  /* 0x000000710c03723e */ /* 0x000fe200048070ff */
[----:B------:R-:W-:Y:S01]  /*af80*/  FADD.FTZ R20, R97, R20 ;  /* 0x0000001461147221 */ /* 0x000fe20000010000 */
[----:B------:R-:W-:Y:S01]  /*af90*/  F2FP.SATFINITE.E4M3.F32.PACK_AB_MERGE_C R148, R44, R39, R148 ;  /* 0x000000272c94723e */ /* 0x000fe20004807094 */
[----:B------:R-:W-:Y:S01]  /*afa0*/  FADD.FTZ R15, R12, R15 ;  /* 0x0000000f0c0f7221 */ /* 0x000fe20000010000 */
[----:B------:R-:W-:Y:S01]  /*afb0*/  F2FP.SATFINITE.E4M3.F32.PACK_AB_MERGE_C R150, R48, R47, R150 ;  /* 0x0000002f3096723e */ /* 0x000fe20004807096 */
[--C-:B------:R-:W-:Y:S01]  /*afc0*/  IMAD.MOV.U32 R50, RZ, RZ, R55.reuse ;  /* 0x000000ffff327224 */ /* 0x100fe200078e0037 */
[----:B------:R-:W-:Y:S01]  /*afd0*/  F2FP.SATFINITE.E4M3.F32.PACK_AB_MERGE_C R136, R99, R52, R136 ;  /* 0x000000346388723e */ /* 0x000fe20004807088 */
[--C-:B------:R-:W-:Y:S01]  /*afe0*/  IMAD.MOV.U32 R52, RZ, RZ, R55.reuse ;  /* 0x000000ffff347224 */ /* 0x100fe200078e0037 */
[----:B------:R-:W-:Y:S01]  /*aff0*/  F2FP.SATFINITE.E4M3.F32.PACK_AB_MERGE_C R142, R65, R30, R142 ;  /* 0x0000001e418e723e */ /* 0x000fe2000480708e */
[----:B------:R-:W-:Y:S01]  /*b000*/  IMAD.MOV.U32 R48, RZ, RZ, R55 ;  /* 0x000000ffff307224 */ /* 0x000fe200078e0037 */
[----:B------:R-:W-:Y:S01]  /*b010*/  F2FP.SATFINITE.E4M3.F32.PACK_AB_MERGE_C R155, R68, R41, R45 ;  /* 0x00000029449b723e */ /* 0x000fe2000480702d */
[----:B------:R-:W-:Y:S01]  /*b020*/  IMAD.MOV.U32 R47, RZ, RZ, R55 ;  /* 0x000000ffff2f7224 */ /* 0x000fe200078e0037 */
[----:B------:R-:W-:Y:S01]  /*b030*/  F2FP.SATFINITE.E4M3.F32.PACK_AB_MERGE_C R149, R74, R49, R51 ;  /* 0x000000314a95723e */ /* 0x000fe20004807033 */
[----:B------:R-:W-:Y:S01]  /*b040*/  IMAD.MOV.U32 R51, RZ, RZ, R55 ;  /* 0x000000ffff337224 */ /* 0x000fe200078e0037 */
[----:B------:R-:W-:Y:S01]  /*b050*/  F2FP.SATFINITE.E4M3.F32.PACK_AB_MERGE_C R151, R78, R53, R73 ;  /* 0x000000354e97723e */ /* 0x000fe20004807049 */
[----:B------:R-:W-:Y:S01]  /*b060*/  IMAD.MOV.U32 R53, RZ, RZ, R55 ;  /* 0x000000ffff357224 */ /* 0x000fe200078e0037 */
        /* <DEDUP_REMOVED lines=12> */
[-C--:B------:R-:W-:Y:S01]  /*b130*/  MOV R54, R55.reuse ;  /* 0x0000003700367202 */ /* 0x080fe20000000f00 */
        /* <DEDUP_REMOVED lines=11> */
[----:B------:R-:W-:Y:S01]  /*b1f0*/  MOV R24, R55 ;  /* 0x0000003700187202 */ /* 0x000fe20000000f00 */
[----:B------:R-:W-:-:S02]  /*b200*/  IMAD.MOV.U32 R31, RZ, RZ, R55 ;  /* 0x000000ffff1f7224 */ /* 0x000fc400078e0037 */
[--C-:B------:R-:W-:Y:S02]  /*b210*/  IMAD.MOV.U32 R30, RZ, RZ, R55.reuse ;  /* 0x000000ffff1e7224 */ /* 0x100fe400078e0037 */
[--C-:B------:R-:W-:Y:S02]  /*b220*/  IMAD.MOV.U32 R28, RZ, RZ, R55.reuse ;  /* 0x000000ffff1c7224 */ /* 0x100fe400078e0037 */
[--C-:B------:R-:W-:Y:S02]  /*b230*/  IMAD.MOV.U32 R27, RZ, RZ, R55.reuse ;  /* 0x000000ffff1b7224 */ /* 0x100fe400078e0037 */
[--C-:B------:R-:W-:Y:S02]  /*b240*/  IMAD.MOV.U32 R26, RZ, RZ, R55.reuse ;  /* 0x000000ffff1a7224 */ /* 0x100fe400078e0037 */
[----:B------:R-:W-:Y:S01]  /*b250*/  IMAD.MOV.U32 R25, RZ, RZ, R55 ;  /* 0x000000ffff197224 */ /* 0x000fe200078e0037 */
[----:B------:R-:W-:Y:S06]  /*b260*/  @!P1 BRA `(.L_x_492) ;  /* 0x0000002c00fc9947 */ /* 0x000fec0003800000 */
[----:B------:R0:W5:Y:S01]  /*b270*/  LDL.LU R9, [R1+0x1c] ;  /* 0x00001c0001097983 */ /* 0x0001620000300800 */
[----:B------:R-:W-:Y:S02]  /*b280*/  VIADD R0, R120, 0xfffffffe ;  /* 0xfffffffe78007836 */ /* 0x000fe40000000000 */
[----:B------:R-:W-:Y:S01]  /*b290*/  IMAD.MOV.U32 R3, RZ, RZ, R59 ;  /* 0x000000ffff037224 */ /* 0x000fe200078e003b */
[----:B------:R0:W5:Y:S01]  /*b2a0*/  LDL.LU R8, [R1+0x14] ;  /* 0x0000140001087983 */ /* 0x0001620000300800 */
[----:B------:R-:W-:Y:S01]  /*b2b0*/  IMAD.MOV.U32 R12, RZ, RZ, R56 ;  /* 0x000000ffff0c7224 */ /* 0x000fe200078e0038 */
        /* <DEDUP_REMOVED lines=15> */
[----:B0-----:R-:W-:-:S07]  /*b3b0*/  CS2R R24, SRZ ;  /* 0x0000000000187805 */ /* 0x001fce000001ff00 */
.L_x_505:
[----:B-----5:R-:W-:-:S04]  /*b3c0*/  ISETP.NE.AND P1, PT, R8, 0x1, PT ;  /* 0x000000010800780c */ /* 0x020fc80003f25270 */
[----:B------:R-:W-:-:S04]  /*b3d0*/  SEL R10, RZ, 0x1, P1 ;  /* 0x00000001ff0a7807 */ /* 0x000fc80000800000 */
[----:B------:R-:W-:-:S05]  /*b3e0*/  LOP3.LUT R13, R9, R10, RZ, 0x3c, !PT ;  /* 0x0000000a090d7212 */ /* 0x000fca00078e3cff */
[----:B------:R0:W-:Y:S01]  /*b3f0*/  STL [R1+0x1c], R13 ;  /* 0x00001c0d01007387 */ /* 0x0001e20000100800 */
[----:B------:R-:W-:Y:S05]  /*b400*/  @!P0 BRA `(.L_x_493) ;  /* 0x0000000000048947 */ /* 0x000fea0003800000 */
[----:B------:R-:W-:Y:S01]  /*b410*/  BPT.TRAP 0x1 ;  /* 0x000000040000795c */ /* 0x000fe20000300000 */
.L_x_493:
[----:B------:R-:W-:-:S05]  /*b420*/  VIADD R10, R8, 0x1 ;  /* 0x00000001080a7836 */ /* 0x000fca0000000000 */
[----:B------:R-:W-:-:S04]  /*b430*/  ISETP.NE.AND P1, PT, R10, 0x2, PT ;  /* 0x000000020a00780c */ /* 0x000fc80003f25270 */
[----:B------:R-:W-:Y:S02]  /*b440*/  SEL R11, R10, RZ, P1 ;  /* 0x000000ff0a0b7207 */ /* 0x000fe40000800000 */
[----:B------:R-:W-:Y:S02]  /*b450*/  SHF.L.U32 R10, R13, 0x1f, RZ ;  /* 0x0000001f0d0a7819 */ /* 0x000fe400000006ff */
[----:B0-----:R-:W-:Y:S01]  /*b460*/  LEA R13, R11, R18, 0x3 ;  /* 0x000000120b0d7211 */ /* 0x001fe200078e18ff */
[----:B------:R0:W-:Y:S03]  /*b470*/  STL [R1+0x14], R11 ;  /* 0x0000140b01007387 */ /* 0x0001e60000100800 */
[----:B------:R0:W1:Y:S01]  /*b480*/  SYNCS.PHASECHK.TRANS64.TRYWAIT P1, [R13+URZ+0x13230], R10 ;  /* 0x0132300a0d0075a7 */ /* 0x000062000802017f */
[----:B------:R-:W-:Y:S05]  /*b490*/  @!P0 BRA `(.L_x_494) ;  /* 0x0000000000048947 */ /* 0x000fea0003800000 */
[----:B------:R-:W-:Y:S01]  /*b4a0*/  BPT.TRAP 0x1 ;  /* 0x000000040000795c */ /* 0x000fe20000300000 */
.L_x_494:
[----:B------:R-:W-:Y:S01]  /*b4b0*/  IMAD R14, R11, 0x280, R21 ;  /* 0x000002800b0e7824 */ /* 0x000fe200078e0215 */
[----:B------:R-:W-:Y:S03]  /*b4c0*/  BSSY B1, `(.L_x_495) ;  /* 0x0000006000017945 */ /* 0x000fe60003800000 */
[C---:B------:R-:W-:Y:S02]  /*b4d0*/  VIADD R56, R14.reuse, 0x80 ;  /* 0x000000800e387836 */ /* 0x040fe40000000000 */
[----:B------:R-:W-:Y:S01]  /*b4e0*/  VIADD R58, R14, 0x100 ;  /* 0x000001000e3a7836 */ /* 0x000fe20000000000 */
[----:B-1----:R-:W-:Y:S06]  /*b4f0*/  @P1 BRA `(.L_x_496) ;  /* 0x0000000000081947 */ /* 0x002fec0003800000 */
[----:B------:R-:W1:Y:S02]  /*b500*/  SYNCS.PHASECHK.TRANS64.TRYWAIT P1, [R13+URZ+0x13230], R10 ;  /* 0x0132300a0d0075a7 */ /* 0x000e64000802017f */
[----:B-1----:R-:W-:Y:S05]  /*b510*/  @!P1 BRA `(.L_x_497) ;  /* 0x000000cc00a09947 */ /* 0x002fea0003800000 */
.L_x_496:
[----:B------:R-:W-:Y:S05]  /*b520*/  BSYNC B1 ;  /* 0x0000000000017941 */ /* 0x000fea0003800000 */
.L_x_495:
[----:B01----:R-:W-:Y:S01]  /*b530*/  IMAD.MOV.U32 R10, RZ, RZ, R14 ;  /* 0x000000ffff0a7224 */ /* 0x003fe200078e000e */
[----:B------:R-:W-:Y:S01]  /*b540*/  R2UR UR4, R4 ;  /* 0x00000000040472ca */ /* 0x000fe200000e0000 */
[----:B------:R-:W-:Y:S01]  /*b550*/  IMAD.MOV.U32 R11, RZ, RZ, -0x7fffffe0 ;  /* 0x80000020ff0b7424 */ /* 0x000fe200078e00ff */
[----:B------:R-:W-:Y:S01]  /*b560*/  R2UR UR5, R5 ;  /* 0x00000000050572ca */ /* 0x000fe200000e0000 */
[----:B------:R-:W-:Y:S01]  /*b570*/  WARPGROUP.ARRIVE ;  /* 0x00000000000079c5 */ /* 0x000fe20000000000 */
[----:B------:R-:W-:Y:S01]  /*b580*/  R2UR UR6, R10 ;  /* 0x000000000a0672ca */ /* 0x000fe200000e0000 */
[----:B------:R-:W-:Y:S01]  /*b590*/  IMAD.MOV.U32 R10, RZ, RZ, R58 ;  /* 0x000000ffff0a7224 */ /* 0x000fe200078e003a */
[----:B------:R-:W-:Y:S01]  /*b5a0*/  R2UR UR7, R11 ;  /* 0x000000000b0772ca */ /* 0x000fe200000e0000 */
[----:B------:R-:W-:Y:S01]  /*b5b0*/  VIADD R58, R14, 0x182 ;  /* 0x000001820e3a7836 */ /* 0x000fe20000000000 */
[----:B------:R-:W-:Y:S01]  /*b5c0*/  MOV R57, 0x80000020 ;  /* 0x8000002000397802 */ /* 0x000fe20000000f00 */
[----:B------:R-:W-:Y:S01]  /*b5d0*/  IMAD.MOV.U32 R59, RZ, RZ, -0x7fffffe0 ;  /* 0x80000020ff3b7424 */ /* 0x000fe200078e00ff */
[----:B------:R-:W-:Y:S01]  /*b5e0*/  R2UR UR10, R56 ;  /* 0x00000000380a72ca */ /* 0x000fe200000e0000 */
[----:B------:R-:W-:Y:S01]  /*b5f0*/  VIADD R56, R14, 0x180 ;  /* 0x000001800e387836 */ /* 0x000fe20000000000 */
[----:B------:R-:W-:-:S02]  /*b600*/  R2UR UR11, R57 ;  /* 0x00000000390b72ca */ /* 0x000fc400000e0000 */
[----:B------:R-:W-:Y:S02]  /*b610*/  R2UR UR8, R4 ;  /* 0x00000000040872ca */ /* 0x000fe400000e0000 */
[----:B------:R-:W-:Y:S02]  /*b620*/  R2UR UR9, R5 ;  /* 0x00000000050972ca */ /* 0x000fe400000e0000 */
[----:B------:R-:W-:Y:S01]  /*b630*/  R2UR UR14, R10 ;  /* 0x000000000a0e72ca */ /* 0x000fe200000e0000 */
[----:B------:R-:W-:Y:S01]  /*b640*/  QGMMA.64x32x32.F32.E4M3.E4M3 R120, gdesc[UR4], RZ, !UPT, gsb0 ;  /* 0x00600000047879f3 */ /* 0x000fe2000c0008ff */
[----:B------:R-:W-:Y:S01]  /*b650*/  R2UR UR15, R11 ;  /* 0x000000000b0f72ca */ /* 0x000fe200000e0000 */
[----:B------:R-:W-:Y:S01]  /*b660*/  VIADD R10, R14, 0x200 ;  /* 0x000002000e0a7836 */ /* 0x000fe20000000000 */
[----:B------:R-:W-:Y:S02]  /*b670*/  R2UR UR12, R4 ;  /* 0x00000000040c72ca */ /* 0x000fe400000e0000 */
[----:B------:R-:W-:-:S02]  /*b680*/  R2UR UR13, R5 ;  /* 0x00000000050d72ca */ /* 0x000fc400000e0000 */
[----:B------:R-:W-:Y:S01]  /*b690*/  R2UR UR18, R56 ;  /* 0x00000000381272ca */ /* 0x000fe200000e0000 */
[----:B------:R-:W-:Y:S01]  /*b6a0*/  VIADD R56, R14, 0x2 ;  /* 0x000000020e387836 */ /* 0x000fe20000000000 */
[----:B------:R-:W-:Y:S02]  /*b6b0*/  R2UR UR19, R57 ;  /* 0x00000000391372ca */ /* 0x000fe400000e0000 */
[----:B------:R-:W-:Y:S02]  /*b6c0*/  R2UR UR16, R4 ;  /* 0x00000000041072ca */ /* 0x000fe400000e0000 */
[----:B------:R-:W-:Y:S02]  /*b6d0*/  R2UR UR17, R5 ;  /* 0x00000000051172ca */ /* 0x000fe400000e0000 */
[----:B------:R-:W-:Y:S02]  /*b6e0*/  R2UR UR22, R10 ;  /* 0x000000000a1672ca */ /* 0x000fe400000e0000 */
[----:B------:R-:W-:Y:S01]  /*b6f0*/  R2UR UR23, R11 ;  /* 0x000000000b1772ca */ /* 0x000fe200000e0000 */
[----:B------:R-:W-:Y:S01]  /*b700*/  IMAD.MOV.U32 R11, RZ, RZ, -0x7fffffe0 ;  /* 0x80000020ff0b7424 */ /* 0x000fe200078e00ff */
[----:B------:R-:W-:Y:S01]  /*b710*/  R2UR UR26, R56 ;  /* 0x00000000381a72ca */ /* 0x000fe200000e0000 */
[----:B------:R-:W-:Y:S01]  /*b720*/  VIADD R56, R14, 0x102 ;  /* 0x000001020e387836 */ /* 0x000fe20000000000 */
[----:B------:R-:W-:-:S02]  /*b730*/  R2UR UR27, R57 ;  /* 0x00000000391b72ca */ /* 0x000fc400000e0000 */
[----:B------:R-:W-:Y:S02]  /*b740*/  R2UR UR20, R4 ;  /* 0x00000000041472ca */ /* 0x000fe400000e0000 */
[----:B------:R-:W-:Y:S02]  /*b750*/  R2UR UR21, R5 ;  /* 0x00000000051572ca */ /* 0x000fe400000e0000 */
[----:B------:R-:W-:Y:S02]  /*b760*/  MOV R57, 0x80000020 ;  /* 0x8000002000397802 */ /* 0x000fe40000000f00 */
        /* <DEDUP_REMOVED lines=32> */
[----:B------:R-:W-:Y:S03]  /*b970*/  QGMMA.64x32x32.F32.E4M3.E4M3 R56, gdesc[UR20], RZ, !UPT, gsb0 ;  /* 0x00600000143879f3 */ /* 0x000fe6000c0008ff */
        /* <DEDUP_REMOVED lines=18> */
.L_x_498:
[----:B------:R-:W-:Y:S01]  /*baa0*/  SHF.L.U32 R9, R9, 0x1f, RZ ;  /* 0x0000001f09097819 */ /* 0x000fe200000006ff */
[----:B------:R-:W-:-:S04]  /*bab0*/  IMAD R14, R8, 0x8, R18 ;  /* 0x00000008080e7824 */ /* 0x000fc800078e0212 */
[----:B------:R0:W1:Y:S01]  /*bac0*/  SYNCS.PHASECHK.TRANS64.TRYWAIT P1, [R14+URZ+0x13250], R9 ;  /* 0x013250090e0075a7 */ /* 0x000062000802017f */
[----:B------:R-:W-:Y:S05]  /*bad0*/  @!P0 BRA `(.L_x_499) ;  /* 0x0000000000048947 */ /* 0x000fea0003800000 */
[----:B------:R-:W-:Y:S01]  /*bae0*/  BPT.TRAP 0x1 ;  /* 0x000000040000795c */ /* 0x000fe20000300000 */
.L_x_499:
[----:B------:R-:W-:Y:S04]  /*baf0*/  BSSY B1, `(.L_x_500) ;  /* 0x0000004000017945 */ /* 0x000fe80003800000 */
[----:B-1----:R-:W-:Y:S05]  /*bb00*/  @P1 BRA `(.L_x_501) ;  /* 0x0000000000081947 */ /* 0x002fea0003800000 */
[----:B------:R-:W1:Y:S02]  /*bb10*/  SYNCS.PHASECHK.TRANS64.TRYWAIT P1, [R14+URZ+0x13250], R9 ;  /* 0x013250090e0075a7 */ /* 0x000e64000802017f */
[----:B-1----:R-:W-:Y:S05]  /*bb20*/  @!P1 BRA `(.L_x_502) ;  /* 0x000000c800309947 */ /* 0x002fea0003800000 */
.L_x_501:
[----:B------:R-:W-:Y:S05]  /*bb30*/  BSYNC B1 ;  /* 0x0000000000017941 */ /* 0x000fea0003800000 */
.L_x_500:
[----:B01----:R-:W-:Y:S01]  /*bb40*/  VIADD R9, R18, 0x1000 ;  /* 0x0000100012097836 */ /* 0x003fe20000000000 */
[----:B------:R-:W-:Y:S01]  /*bb50*/  WARPGROUP.ARRIVE ;  /* 0x00000000000079c5 */ /* 0x000fe20000000000 */
[----:B------:R-:W-:-:S03]  /*bb60*/  IMAD.MOV.U32 R11, RZ, RZ, -0x3ffffff0 ;  /* 0xc0000010ff0b7424 */ /* 0x000fc600078e00ff */
[----:B------:R-:W-:-:S04]  /*bb70*/  SHF.R.U32.HI R9, RZ, 0x4, R9 ;  /* 0x00000004ff097819 */ /* 0x000fc80000011609 */
[----:B------:R-:W-:-:S04]  /*bb80*/  LOP3.LUT R9, R9, 0x3fff, RZ, 0xc0, !PT ;  /* 0x00003fff09097812 */ /* 0x000fc800078ec0ff */
[----:B------:R-:W-:-:S05]  /*bb90*/  LOP3.LUT R9, R9, 0x10000, RZ, 0xfc, !PT ;  /* 0x0001000009097812 */ /* 0x000fca00078efcff */
[----:B------:R-:W-:Y:S01]  /*bba0*/  IMAD R8, R8, 0x280, R9 ;  /* 0x0000028008087824 */ /* 0x000fe200078e0209 */
[----:B------:R-:W-:-:S03]  /*bbb0*/  MOV R9, 0xc0000010 ;  /* 0xc000001000097802 */ /* 0x000fc60000000f00 */
[C---:B------:R-:W-:Y:S01]  /*bbc0*/  VIADD R10, R8.reuse, 0x80 ;  /* 0x00000080080a7836 */ /* 0x040fe20000000000 */
[----:B------:R-:W-:Y:S02]  /*bbd0*/  R2UR UR6, R8 ;  /* 0x00000000080672ca */ /* 0x000fe400000e0000 */
[----:B------:R-:W-:Y:S01]  /*bbe0*/  R2UR UR7, R9 ;  /* 0x00000000090772ca */ /* 0x000fe200000e0000 */
[----:B------:R-:W-:-:S12]  /*bbf0*/  IMAD.MOV.U32 R9, RZ, RZ, -0x3ffffff0 ;  /* 0xc0000010ff097424 */ /* 0x000fd800078e00ff */
[----:B------:R-:W-:Y:S01]  /*bc00*/  QGMMA.64x64x32.F32.E4M3.E4M3 R24, R152, gdesc[UR4], R24, gsb0 ;  /* 0x00e0000498187df3 */ /* 0x000fe20008000818 */
[----:B------:R-:W-:Y:S01]  /*bc10*/  R2UR UR6, R10 ;  /* 0x000000000a0672ca */ /* 0x000fe200000e0000 */
[----:B------:R-:W-:Y:S01]  /*bc20*/  VIADD R10, R8, 0x100 ;  /* 0x00000100080a7836 */ /* 0x000fe20000000000 */
[----:B------:R-:W-:Y:S01]  /*bc30*/  R2UR UR7, R11 ;  /* 0x000000000b0772ca */ /* 0x000fe200000e0000 */
[----:B------:R-:W-:Y:S01]  /*bc40*/  IMAD.MOV.U32 R11, RZ, RZ, -0x3ffffff0 ;  /* 0xc0000010ff0b7424 */ /* 0x000fe200078e00ff */
[----:B------:R-:W-:Y:S02]  /*bc50*/  WARPGROUP.DEPBAR.LE gsb0, 0x0 ;  /* 0x00008000000079c5 */ /* 0x000fe40000010000 */
[----:B------:R-:W-:-:S09]  /*bc60*/  WARPGROUP.ARRIVE ;  /* 0x00000000000079c5 */ /* 0x000fd20000000000 */
[----:B------:R-:W-:Y:S01]  /*bc70*/  QGMMA.64x64x32.F32.E4M3.E4M3 R24, R148, gdesc[UR4], R24, gsb0 ;  /* 0x00e0000494187df3 */ /* 0x000fe20008000818 */
[----:B------:R-:W-:Y:S02]  /*bc80*/  R2UR UR6, R10 ;  /* 0x000000000a0672ca */ /* 0x000fe400000e0000 */
[----:B------:R-:W-:Y:S01]  /*bc90*/  R2UR UR7, R11 ;  /* 0x000000000b0772ca */ /* 0x000fe200000e0000 */
[----:B------:R-:W-:Y:S01]  /*bca0*/  IMAD.MOV.U32 R11, RZ, RZ, -0x3ffffff0 ;  /* 0xc0000010ff0b7424 */ /* 0x000fe200078e00ff */
[C---:B------:R-:W-:Y:S01]  /*bcb0*/  IADD3 R10, R8.reuse, 0x180, RZ ;  /* 0x00000180080a7810 */ /* 0x040fe20007ffe0ff */
[----:B------:R-:W-:Y:S01]  /*bcc0*/  VIADD R8, R8, 0x200 ;  /* 0x0000020008087836 */ /* 0x000fe20000000000 */
[----:B------:R-:W-:Y:S02]  /*bcd0*/  WARPGROUP.DEPBAR.LE gsb0, 0x0 ;  /* 0x00008000000079c5 */ /* 0x000fe40000010000 */
[----:B------:R-:W-:-:S07]  /*bce0*/  WARPGROUP.ARRIVE ;  /* 0x00000000000079c5 */ /* 0x000fce0000000000 */
[----:B------:R-:W-:Y:S01]  /*bcf0*/  QGMMA.64x64x32.F32.E4M3.E4M3 R24, R136, gdesc[UR4], R24, gsb0 ;  /* 0x00e0000488187df3 */ /* 0x000fe20008000818 */
[----:B------:R-:W-:Y:S02]  /*bd00*/  R2UR UR6, R10 ;  /* 0x000000000a0672ca */ /* 0x000fe400000e0000 */
[----:B------:R-:W-:Y:S01]  /*bd10*/  R2UR UR7, R11 ;  /* 0x000000000b0772ca */ /* 0x000fe200000e0000 */
[----:B------:R-:W-:Y:S02]  /*bd20*/  WARPGROUP.DEPBAR.LE gsb0, 0x0 ;  /* 0x00008000000079c5 */ /* 0x000fe40000010000 */
[----:B------:R-:W-:-:S10]  /*bd30*/  WARPGROUP.ARRIVE ;  /* 0x00000000000079c5 */ /* 0x000fd40000000000 */
[----:B------:R-:W-:Y:S01]  /*bd40*/  QGMMA.64x64x32.F32.E4M3.E4M3 R24, R140, gdesc[UR4], R24, gsb0 ;  /* 0x00e000048c187df3 */ /* 0x000fe20008000818 */
[----:B------:R-:W-:Y:S02]  /*bd50*/  R2UR UR6, R8 ;  /* 0x00000000080672ca */ /* 0x000fe400000e0000 */
[----:B------:R-:W-:Y:S01]  /*bd60*/  R2UR UR7, R9 ;  /* 0x00000000090772ca */ /* 0x000fe200000e0000 */
[----:B------:R-:W-:Y:S02]  /*bd70*/  WARPGROUP.DEPBAR.LE gsb0, 0x0 ;  /* 0x00008000000079c5 */ /* 0x000fe40000010000 */
[----:B------:R-:W-:-:S10]  /*bd80*/  WARPGROUP.ARRIVE ;  /* 0x00000000000079c5 */ /* 0x000fd40000000000 */
[----:B------:R-:W-:Y:S03]  /*bd90*/  QGMMA.64x64x32.F32.E4M3.E4M3 R24, R144, gdesc[UR4], R24, gsb0 ;  /* 0x00e0000490187df3 */ /* 0x000fe60008000818 */
[----:B------:R-:W-:Y:S02]  /*bda0*/  WARPGROUP.DEPBAR.LE gsb0, 0x0 ;  /* 0x00008000000079c5 */ /* 0x000fe40000010000 */
[----:B------:R-:W-:Y:S05]  /*bdb0*/  @!P0 BRA `(.L_x_503) ;  /* 0x0000000000048947 */ /* 0x000fea0003800000 */
[----:B------:R-:W-:Y:S01]  /*bdc0*/  BPT.TRAP 0x1 ;  /* 0x000000040000795c */ /* 0x000fe20000300000 */
.L_x_503:
[----:B------:R-:W2:Y:S01]  /*bdd0*/  LDL R136, [R1+0x2c] ;  /* 0x00002c0001887983 */ /* 0x000ea20000100800 */
        /* <DEDUP_REMOVED lines=8> */
[----:B------:R-:W-:Y:S02]  /*be60*/  VIADD R132, R13, 0x13240 ;  /* 0x000132400d847836 */ /* 0x000fe40000000000 */
        /* <DEDUP_REMOVED lines=12> */
[C---:B------:R-:W-:Y:S01]  /*bf30*/  FMUL.FTZ R89, R2.reuse, R89 ;  /* 0x0000005902597220 */ /* 0x040fe20000410000 */
[----:B------:R-:W3:Y:S01]  /*bf40*/  MUFU.TANH R120, R120 ;  /* 0x0000007800787308 */ /* 0x000ee20000002400 */
        /* <DEDUP_REMOVED lines=15> */
[----:B------:R5:W-:Y:S01]  /*c040*/  MUFU.TANH R13, R97 ;  /* 0x00000061000d7308 */ /* 0x000be20000002400 */
        /* <DEDUP_REMOVED lines=8> */
[----:B-----5:R-:W-:Y:S01]  /*c0d0*/  FMUL.FTZ R97, R2, R100 ;  /* 0x0000006402617220 */ /* 0x020fe20000410000 */
[----:B0-----:R-:W-:Y:S01]  /*c0e0*/  FMNMX.FTZ R100, R8, R12, !PT ;  /* 0x0000000c08647209 */ /* 0x001fe20007810000 */
        /* <DEDUP_REMOVED lines=42> */
[----:B------:R-:W-:-:S03]  /*c390*/  FMUL.FTZ R71, R2, R71 ;  /* 0x0000004702477220 */ /* 0x000fc60000410000 */
        /* <DEDUP_REMOVED lines=12> */
[----:B------:R-:W-:Y:S08]  /*c460*/  MUFU.TANH R72, R72 ;  /* 0x0000004800487308 */ /* 0x000ff00000002400 */
        /* <DEDUP_REMOVED lines=12> */
[----:B------:R-:W-:Y:S01]  /*c530*/  MUFU.TANH R68, R68 ;  /* 0x0000004400447308 */ /* 0x000fe20000002400 */
[----:B--2---:R-:W-:-:S07]  /*c540*/  PRMT R132, R136, 0x654, R132 ;  /* 0x0000065488847816 */ /* 0x004fce0000000084 */
[----:B------:R-:W-:Y:S01]  /*c550*/  MUFU.TANH R69, R69 ;  /* 0x0000004500457308 */ /* 0x000fe20000002400 */
[----:B------:R1:W-:Y:S07]  /*c560*/  SYNCS.ARRIVE.TRANS64.RED.A1T0 RZ, [R132+URZ], RZ ;  /* 0x000000ff84ff79a7 */ /* 0x0003ee000810043f */
[----:B------:R-:W-:Y:S01]  /*c570*/  MUFU.TANH R10, R10 ;  /* 0x0000000a000a7308 */ /* 0x000fe20000002400 */
[----:B-1----:R-:W-:-:S04]  /*c580*/  FMNMX.FTZ R132, R9, R100, !PT ;  /* 0x0000006409847209 */ /* 0x002fc80007810000 */
[----:B---3--:R-:W-:-:S03]  /*c590*/  FMNMX.FTZ R132, R120, R132, !PT ;  /* 0x0000008478847209 */ /* 0x008fc60007810000 */
[----:B------:R1:W2:Y:S01]  /*c5a0*/  MUFU.TANH R100, R101 ;  /* 0x0000006500647308 */ /* 0x0002a20000002400 */
[----:B----4-:R-:W-:-:S04]  /*c5b0*/  FMNMX.FTZ R132, R121, R132, !PT ;  /* 0x0000008479847209 */ /* 0x010fc80007810000 */
[----:B------:R-:W-:-:S03]  /*c5c0*/  FMNMX.FTZ R132, R124, R132, !PT ;  /* 0x000000847c847209 */ /* 0x000fc60007810000 */
[----:B------:R-:W-:Y:S01]  /*c5d0*/  MUFU.TANH R11, R11 ;  /* 0x0000000b000b7308 */ /* 0x000fe20000002400 */
[----:B0-----:R-:W-:Y:S01]  /*c5e0*/  FMNMX.FTZ R132, R125, R132, !PT ;  /* 0x000000847d847209 */ /* 0x001fe20007810000 */
[----:B-1----:R-:W-:-:S03]  /*c5f0*/  FMUL.FTZ R101, R2, R56 ;  /* 0x0000003802657220 */ /* 0x002fc60000410000 */
[----:B-----5:R-:W-:-:S03]  /*c600*/  FMNMX.FTZ R132, R128, R132, !PT ;  /* 0x0000008480847209 */ /* 0x020fc60007810000 */
[----:B------:R-:W0:Y:S01]  /*c610*/  MUFU.TANH R101, R101 ;  /* 0x0000006500657308 */ /* 0x000e220000002400 */
[----:B------:R-:W-:-:S04]  /*c620*/  FMNMX.FTZ R132, R129, R132, !PT ;  /* 0x0000008481847209 */ /* 0x000fc80007810000 */
[----:B------:R-:W-:-:S03]  /*c630*/  FMNMX.FTZ R132, R104, R132, !PT ;  /* 0x0000008468847209 */ /* 0x000fc60007810000 */
[----:B------:R-:W1:Y:S01]  /*c640*/  MUFU.TANH R122, R122 ;  /* 0x0000007a007a7308 */ /* 0x000e620000002400 */
[----:B------:R-:W-:-:S04]  /*c650*/  FMNMX.FTZ R132, R105, R132, !PT ;  /* 0x0000008469847209 */ /* 0x000fc80007810000 */
[----:B------:R-:W-:-:S03]  /*c660*/  FMNMX.FTZ R132, R108, R132, !PT ;  /* 0x000000846c847209 */ /* 0x000fc60007810000 */
[----:B------:R-:W3:Y:S01]  /*c670*/  MUFU.TANH R123, R123 ;  /* 0x0000007b007b7308 */ /* 0x000ee20000002400 */
[----:B------:R-:W-:-:S04]  /*c680*/  FMNMX.FTZ R132, R109, R132, !PT ;  /* 0x000000846d847209 */ /* 0x000fc80007810000 */
[----:B------:R-:W-:-:S03]  /*c690*/  FMNMX.FTZ R132, R112, R132, !PT ;  /* 0x0000008470847209 */ /* 0x000fc60007810000 */
[----:B------:R-:W4:Y:S01]  /*c6a0*/  MUFU.TANH R126, R126 ;  /* 0x0000007e007e7308 */ /* 0x000f220000002400 */
[----:B------:R-:W-:-:S04]  /*c6b0*/  FMNMX.FTZ R132, R113, R132, !PT ;  /* 0x0000008471847209 */ /* 0x000fc80007810000 */
[----:B------:R-:W-:-:S03]  /*c6c0*/  FMNMX.FTZ R132, R116, R132, !PT ;  /* 0x0000008474847209 */ /* 0x000fc60007810000 */
[----:B------:R-:W5:Y:S01]  /*c6d0*/  MUFU.TANH R127, R127 ;  /* 0x0000007f007f7308 */ /* 0x000f620000002400 */
        /* <DEDUP_REMOVED lines=12> */
[----:B--2---:R-:W-:-:S04]  /*c7a0*/  FMNMX.FTZ R132, R100, R132, !PT ;  /* 0x0000008464847209 */ /* 0x004fc80007810000 */
[----:B------:R-:W-:-:S03]  /*c7b0*/  FMNMX.FTZ R132, R72, R132, !PT ;  /* 0x0000008448847209 */ /* 0x000fc60007810000 */
[----:B------:R-:W2:Y:S01]  /*c7c0*/  MUFU.TANH R110, R110 ;  /* 0x0000006e006e7308 */ /* 0x000ea20000002400 */
[----:B------:R-:W-:-:S04]  /*c7d0*/  FMNMX.FTZ R132, R73, R132, !PT ;  /* 0x0000008449847209 */ /* 0x000fc80007810000 */
        /* <DEDUP_REMOVED lines=9> */
[----:B0-----:R-:W-:-:S03]  /*c870*/  FMNMX.FTZ R132, R101, R132, !PT ;  /* 0x0000008465847209 */ /* 0x001fc60007810000 */
[----:B------:R-:W0:Y:S01]  /*c880*/  MUFU.TANH R118, R118 ;  /* 0x0000007600767308 */ /* 0x000e220000002400 */
[----:B------:R-:W-:-:S04]  /*c890*/  FMNMX.FTZ R132, R57, R132, !PT ;  /* 0x0000008439847209 */ /* 0x000fc80007810000 */
[----:B------:R-:W-:-:S03]  /*c8a0*/  FMNMX.FTZ R132, R60, R132, !PT ;  /* 0x000000843c847209 */ /* 0x000fc60007810000 */
[----:B------:R-:W0:Y:S01]  /*c8b0*/  MUFU.TANH R119, R119 ;  /* 0x0000007700777308 */ /* 0x000e220000002400 */
[----:B------:R-:W-:-:S04]  /*c8c0*/  FMNMX.FTZ R132, R61, R132, !PT ;  /* 0x000000843d847209 */ /* 0x000fc80007810000 */
[----:B------:R-:W-:-:S03]  /*c8d0*/  FMNMX.FTZ R132, R64, R132, !PT ;  /* 0x0000008440847209 */ /* 0x000fc60007810000 */
[----:B------:R-:W0:Y:S01]  /*c8e0*/  MUFU.TANH R90, R90 ;  /* 0x0000005a005a7308 */ /* 0x000e220000002400 */
[----:B------:R-:W-:-:S04]  /*c8f0*/  FMNMX.FTZ R132, R65, R132, !PT ;  /* 0x0000008441847209 */ /* 0x000fc80007810000 */
[----:B------:R-:W-:-:S03]  /*c900*/  FMNMX.FTZ R56, R68, R132, !PT ;  /* 0x0000008444387209 */ /* 0x000fc60007810000 */
[----:B------:R-:W0:Y:S01]  /*c910*/  MUFU.TANH R91, R91 ;  /* 0x0000005b005b7308 */ /* 0x000e220000002400 */
[----:B------:R-:W-:-:S05]  /*c920*/  FMNMX.FTZ R56, R69, R56, !PT ;  /* 0x0000003845387209 */ /* 0x000fca0007810000 */
[----:B------:R-:W1:Y:S02]  /*c930*/  SHFL.BFLY PT, R132, R56, 0x2, 0x1f ;  /* 0x0c401f0038847f89 */ /* 0x000e6400000e0000 */
[----:B------:R-:W0:Y:S08]  /*c940*/  MUFU.TANH R94, R94 ;  /* 0x0000005e005e7308 */ /* 0x000e300000002400 */
[----:B------:R-:W0:Y:S08]  /*c950*/  MUFU.TANH R95, R95 ;  /* 0x0000005f005f7308 */ /* 0x000e300000002400 */
[----:B------:R-:W0:Y:S01]  /*c960*/  MUFU.TANH R98, R98 ;  /* 0x0000006200627308 */ /* 0x000e220000002400 */
[----:B-1----:R-:W-:-:S07]  /*c970*/  FMNMX.FTZ R56, R56, R132, !PT ;  /* 0x0000008438387209 */ /* 0x002fce0007810000 */
[----:B------:R-:W1:Y:S01]  /*c980*/  MUFU.TANH R99, R99 ;  /* 0x0000006300637308 */ /* 0x000e620000002400 */
[----:B------:R-:W3:Y:S07]  /*c990*/  SHFL.BFLY PT, R132, R56, 0x1, 0x1f ;  /* 0x0c201f0038847f89 */ /* 0x000eee00000e0000 */
[----:B------:R-:W1:Y:S08]  /*c9a0*/  MUFU.TANH R102, R102 ;  /* 0x0000006600667308 */ /* 0x000e700000002400 */
[----:B------:R-:W1:Y:S08]  /*c9b0*/  MUFU.TANH R103, R103 ;  /* 0x0000006700677308 */ /* 0x000e700000002400 */
[----:B------:R-:W1:Y:S01]  /*c9c0*/  MUFU.TANH R74, R74 ;  /* 0x0000004a004a7308 */ /* 0x000e620000002400 */
[----:B---3--:R-:W-:-:S02]  /*c9d0*/  FMNMX.FTZ R56, R56, R132, !PT ;  /* 0x0000008438387209 */ /* 0x008fc40007810000 */
[----:B------:R-:W-:-:S05]  /*c9e0*/  FMNMX.FTZ R132, R10, R3, !PT ;  /* 0x000000030a847209 */ /* 0x000fca0007810000 */
[----:B------:R-:W3:Y:S01]  /*c9f0*/  MUFU.TANH R75, R75 ;  /* 0x0000004b004b7308 */ /* 0x000ee20000002400 */
[----:B------:R-:W-:Y:S01]  /*ca00*/  FMNMX.FTZ R132, R11, R132, !PT ;  /* 0x000000840b847209 */ /* 0x000fe20007810000 */
[----:B------:R-:W-:-:S03]  /*ca10*/  FADD.FTZ R12, -R56, R12 ;  /* 0x0000000c380c7221 */ /* 0x000fc60000010100 */
[----:B------:R-:W-:-:S03]  /*ca20*/  FMNMX.FTZ R132, R122, R132, !PT ;  /* 0x000000847a847209 */ /* 0x000fc60007810000 */
[----:B------:R-:W3:Y:S01]  /*ca30*/  MUFU.TANH R78, R78 ;  /* 0x0000004e004e7308 */ /* 0x000ee20000002400 */
[----:B------:R-:W-:-:S04]  /*ca40*/  FMNMX.FTZ R132, R123, R132, !PT ;  /* 0x000000847b847209 */ /* 0x000fc80007810000 */
[----:B----4-:R-:W-:-:S03]  /*ca50*/  FMNMX.FTZ R132, R126, R132, !PT ;  /* 0x000000847e847209 */ /* 0x010fc60007810000 */
[----:B------:R-:W4:Y:S01]  /*ca60*/  MUFU.TANH R79, R79 ;  /* 0x0000004f004f7308 */ /* 0x000f220000002400 */
[----:B-----5:R-:W-:-:S04]  /*ca70*/  FMNMX.FTZ R132, R127, R132, !PT ;  /* 0x000000847f847209 */ /* 0x020fc80007810000 */
[----:B------:R-:W-:-:S03]  /*ca80*/  FMNMX.FTZ R132, R130, R132, !PT ;  /* 0x0000008482847209 */ /* 0x000fc60007810000 */
[----:B------:R-:W5:Y:S01]  /*ca90*/  MUFU.TANH R82, R82 ;  /* 0x0000005200527308 */ /* 0x000f620000002400 */
[----:B------:R-:W-:-:S04]  /*caa0*/  FMNMX.FTZ R132, R131, R132, !PT ;  /* 0x0000008483847209 */ /* 0x000fc80007810000 */
[----:B------:R-:W-:-:S03]  /*cab0*/  FMNMX.FTZ R132, R106, R132, !PT ;  /* 0x000000846a847209 */ /* 0x000fc60007810000 */
[----:B------:R-:W5:Y:S01]  /*cac0*/  MUFU.TANH R83, R83 ;  /* 0x0000005300537308 */ /* 0x000f620000002400 */
[----:B------:R-:W-:-:S04]  /*cad0*/  FMNMX.FTZ R132, R107, R132, !PT ;  /* 0x000000846b847209 */ /* 0x000fc80007810000 */
[----:B--2---:R-:W-:-:S03]  /*cae0*/  FMNMX.FTZ R132, R110, R132, !PT ;  /* 0x000000846e847209 */ /* 0x004fc60007810000 */
[----:B------:R-:W2:Y:S01]  /*caf0*/  MUFU.TANH R86, R86 ;  /* 0x0000005600567308 */ /* 0x000ea20000002400 */
[----:B------:R-:W-:-:S04]  /*cb00*/  FMNMX.FTZ R132, R111, R132, !PT ;  /* 0x000000846f847209 */ /* 0x000fc80007810000 */
[----:B------:R-:W-:-:S03]  /*cb10*/  FMNMX.FTZ R132, R114, R132, !PT ;  /* 0x0000008472847209 */ /* 0x000fc60007810000 */
[----:B------:R-:W2:Y:S01]  /*cb20*/  MUFU.TANH R87, R87 ;  /* 0x0000005700577308 */ /* 0x000ea20000002400 */
[----:B------:R-:W-:-:S04]  /*cb30*/  FMNMX.FTZ R132, R115, R132, !PT ;  /* 0x0000008473847209 */ /* 0x000fc80007810000 */
[----:B0-----:R-:W-:-:S03]  /*cb40*/  FMNMX.FTZ R132, R118, R132, !PT ;  /* 0x0000008476847209 */ /* 0x001fc60007810000 */
[----:B------:R-:W-:Y:S01]  /*cb50*/  MUFU.TANH R62, R62 ;  /* 0x0000003e003e7308 */ /* 0x000fe20000002400 */
[----:B------:R-:W-:-:S04]  /*cb60*/  FMNMX.FTZ R132, R119, R132, !PT ;  /* 0x0000008477847209 */ /* 0x000fc80007810000 */
[----:B------:R-:W-:-:S03]  /*cb70*/  FMNMX.FTZ R132, R90, R132, !PT ;  /* 0x000000845a847209 */ /* 0x000fc60007810000 */
[----:B------:R-:W-:Y:S01]  /*cb80*/  MUFU.TANH R63, R63 ;  /* 0x0000003f003f7308 */ /* 0x000fe20000002400 */
[----:B------:R-:W-:-:S04]  /*cb90*/  FMNMX.FTZ R132, R91, R132, !PT ;  /* 0x000000845b847209 */ /* 0x000fc80007810000 */
[----:B------:R-:W-:-:S03]  /*cba0*/  FMNMX.FTZ R132, R94, R132, !PT ;  /* 0x000000845e847209 */ /* 0x000fc60007810000 */
[----:B------:R-:W-:Y:S01]  /*cbb0*/  MUFU.TANH R66, R66 ;  /* 0x0000004200427308 */ /* 0x000fe20000002400 */
[----:B------:R-:W-:-:S04]  /*cbc0*/  FMNMX.FTZ R132, R95, R132, !PT ;  /* 0x000000845f847209 */ /* 0x000fc80007810000 */
[----:B------:R-:W-:-:S03]  /*cbd0*/  FMNMX.FTZ R133, R98, R132, !PT ;  /* 0x0000008462857209 */ /* 0x000fc60007810000 */
[----:B------:R0:W2:Y:S01]  /*cbe0*/  MUFU.TANH R132, R58 ;  /* 0x0000003a00847308 */ /* 0x0000a20000002400 */
[----:B-1----:R-:W-:-:S07]  /*cbf0*/  FMNMX.FTZ R133, R99, R133, !PT ;  /* 0x0000008563857209 */ /* 0x002fce0007810000 */
[----:B------:R-:W-:Y:S01]  /*cc00*/  MUFU.TANH R67, R67 ;  /* 0x0000004300437308 */ /* 0x000fe20000002400 */
[----:B0-----:R-:W-:-:S04]  /*cc10*/  FMNMX.FTZ R58, R102, R133, !PT ;  /* 0x00000085663a7209 */ /* 0x001fc80007810000 */
[----:B------:R-:W-:-:S03]  /*cc20*/  FMNMX.FTZ R58, R103, R58, !PT ;  /* 0x0000003a673a7209 */ /* 0x000fc60007810000 */
[----:B------:R-:W0:Y:S01]  /*cc30*/  MUFU.TANH R133, R59 ;  /* 0x0000003b00857308 */ /* 0x000e220000002400 */
[----:B------:R-:W-:-:S04]  /*cc40*/  FMNMX.FTZ R58, R74, R58, !PT ;  /* 0x0000003a4a3a7209 */ /* 0x000fc80007810000 */
[----:B---3--:R-:W-:-:S03]  /*cc50*/  FMNMX.FTZ R58, R75, R58, !PT ;  /* 0x0000003a4b3a7209 */ /* 0x008fc60007810000 */
[----:B------:R-:W1:Y:S01]  /*cc60*/  MUFU.TANH R70, R70 ;  /* 0x0000004600467308 */ /* 0x000e620000002400 */
[----:B------:R-:W-:-:S04]  /*cc70*/  FMNMX.FTZ R58, R78, R58, !PT ;  /* 0x0000003a4e3a7209 */ /* 0x000fc80007810000 */
[----:B----4-:R-:W-:-:S03]  /*cc80*/  FMNMX.FTZ R58, R79, R58, !PT ;  /* 0x0000003a4f3a7209 */ /* 0x010fc60007810000 */
[----:B------:R-:W3:Y:S01]  /*cc90*/  MUFU.TANH R71, R71 ;  /* 0x0000004700477308 */ /* 0x000ee20000002400 */
[----:B-----5:R-:W-:-:S04]  /*cca0*/  FMNMX.FTZ R58, R82, R58, !PT ;  /* 0x0000003a523a7209 */ /* 0x020fc80007810000 */
[----:B------:R-:W-:-:S04]  /*ccb0*/  FMNMX.FTZ R58, R83, R58, !PT ;  /* 0x0000003a533a7209 */ /* 0x000fc80007810000 */
[----:B--2---:R-:W-:-:S04]  /*ccc0*/  FMNMX.FTZ R58, R86, R58, !PT ;  /* 0x0000003a563a7209 */ /* 0x004fc80007810000 */
[----:B------:R-:W-:-:S04]  /*ccd0*/  FMNMX.FTZ R58, R87, R58, !PT ;  /* 0x0000003a573a7209 */ /* 0x000fc80007810000 */
[----:B------:R-:W-:-:S04]  /*cce0*/  FMNMX.FTZ R58, R132, R58, !PT ;  /* 0x0000003a843a7209 */ /* 0x000fc80007810000 */
[----:B0-----:R-:W-:-:S04]  /*ccf0*/  FMNMX.FTZ R58, R133, R58, !PT ;  /* 0x0000003a853a7209 */ /* 0x001fc80007810000 */
[----:B------:R-:W-:-:S04]  /*cd00*/  FMNMX.FTZ R58, R62, R58, !PT ;  /* 0x0000003a3e3a7209 */ /* 0x000fc80007810000 */
[----:B------:R-:W-:-:S04]  /*cd10*/  FMNMX.FTZ R58, R63, R58, !PT ;  /* 0x0000003a3f3a7209 */ /* 0x000fc80007810000 */
[----:B------:R-:W-:-:S04]  /*cd20*/  FMNMX.FTZ R58, R66, R58, !PT ;  /* 0x0000003a423a7209 */ /* 0x000fc80007810000 */
[----:B------:R-:W-:-:S04]  /*cd30*/  FMNMX.FTZ R58, R67, R58, !PT ;  /* 0x0000003a433a7209 */ /* 0x000fc80007810000 */
[----:B-1----:R-:W-:-:S04]  /*cd40*/  FMNMX.FTZ R58, R70, R58, !PT ;  /* 0x0000003a463a7209 */ /* 0x002fc80007810000 */
[----:B---3--:R-:W-:-:S05]  /*cd50*/  FMNMX.FTZ R58, R71, R58, !PT ;  /* 0x0000003a473a7209 */ /* 0x008fca0007810000 */
[----:B------:R-:W0:Y:S02]  /*cd60*/  SHFL.BFLY PT, R59, R58, 0x2, 0x1f ;  /* 0x0c401f003a3b7f89 */ /* 0x000e2400000e0000 */
[----:B0-----:R-:W-:-:S05]  /*cd70*/  FMNMX.FTZ R59, R58, R59, !PT ;  /* 0x0000003b3a3b7209 */ /* 0x001fca0007810000 */
[----:B------:R-:W0:Y:S02]  /*cd80*/  SHFL.BFLY PT, R58, R59, 0x1, 0x1f ;  /* 0x0c201f003b3a7f89 */ /* 0x000e2400000e0000 */
[----:B0-----:R-:W-:Y:S02]  /*cd90*/  FMNMX.FTZ R59, R59, R58, !PT ;  /* 0x0000003a3b3b7209 */ /* 0x001fe40007810000 */
[----:B------:R-:W-:-:S03]  /*cda0*/  MOV R58, UR36 ;  /* 0x00000024003a7c02 */ /* 0x000fc60008000f00 */
[----:B------:R-:W-:Y:S02]  /*cdb0*/  FADD.FTZ R134, -R59, R3 ;  /* 0x000000033b867221 */ /* 0x000fe40000010100 */
[----:B------:R-:W-:-:S01]  /*cdc0*/  FFMA.FTZ R3, R56, R58, -8 ;  /* 0xc100000038037423 */ /* 0x000fc2000001003a */
[-C--:B------:R-:W-:Y:S01]  /*cdd0*/  FMUL.FTZ R12, R12, R58.reuse ;  /* 0x0000003a0c0c7220 */ /* 0x080fe20000410000 */
[-C--:B------:R-:W-:Y:S02]  /*cde0*/  FMUL.FTZ R134, R134, R58.reuse ;  /* 0x0000003a86867220 */ /* 0x080fe40000410000 */
        /* <DEDUP_REMOVED lines=40> */
[-C--:B------:R-:W-:Y:S01]  /*d070*/  FFMA.FTZ R69, R59, R58.reuse, -8 ;  /* 0xc10000003b457423 */ /* 0x080fe2000001003a */
[----:B------:R-:W-:Y:S03]  /*d080*/  MUFU.EX2 R12, R12 ;  /* 0x0000000c000c7308 */ /* 0x000fe60000000800 */
[----:B------:R-:W-:-:S01]  /*d090*/  FFMA.FTZ R10, R10, R58, -R69 ;  /* 0x0000003a0a0a7223 */ /* 0x000fc20000010845 */
[-CC-:B------:R-:W-:Y:S01]  /*d0a0*/  FFMA.FTZ R11, R11, R58.reuse, -R69.reuse ;  /* 0x0000003a0b0b7223 */ /* 0x180fe20000010845 */
[----:B------:R-:W-:-:S01]  /*d0b0*/  FFMA.FTZ R122, R122, R58, -R69 ;  /* 0x0000003a7a7a7223 */ /* 0x000fc20000010845 */
[-CC-:B------:R-:W-:Y:S01]  /*d0c0*/  FFMA.FTZ R123, R123, R58.reuse, -R69.reuse ;  /* 0x0000003a7b7b7223 */ /* 0x180fe20000010845 */
[----:B------:R-:W-:-:S01]  /*d0d0*/  FFMA.FTZ R126, R126, R58, -R69 ;  /* 0x0000003a7e7e7223 */ /* 0x000fc20000010845 */
[----:B------:R-:W0:Y:S01]  /*d0e0*/  MUFU.EX2 R8, R8 ;  /* 0x0000000800087308 */ /* 0x000e220000000800 */
[----:B------:R-:W-:-:S01]  /*d0f0*/  FFMA.FTZ R127, R127, R58, -R69 ;  /* 0x0000003a7f7f7223 */ /* 0x000fc20000010845 */
[-CC-:B------:R-:W-:Y:S01]  /*d100*/  FFMA.FTZ R130, R130, R58.reuse, -R69.reuse ;  /* 0x0000003a82827223 */ /* 0x180fe20000010845 */
[----:B------:R-:W-:-:S01]  /*d110*/  FFMA.FTZ R131, R131, R58, -R69 ;  /* 0x0000003a83837223 */ /* 0x000fc20000010845 */
[-CC-:B------:R-:W-:Y:S01]  /*d120*/  FFMA.FTZ R106, R106, R58.reuse, -R69.reuse ;  /* 0x0000003a6a6a7223 */ /* 0x180fe20000010845 */
[----:B------:R-:W-:-:S01]  /*d130*/  FFMA.FTZ R107, R107, R58, -R69 ;  /* 0x0000003a6b6b7223 */ /* 0x000fc20000010845 */
[-CC-:B------:R-:W-:Y:S01]  /*d140*/  FFMA.FTZ R110, R110, R58.reuse, -R69.reuse ;  /* 0x0000003a6e6e7223 */ /* 0x180fe20000010845 */
[----:B------:R-:W-:-:S01]  /*d150*/  FFMA.FTZ R111, R111, R58, -R69 ;  /* 0x0000003a6f6f7223 */ /* 0x000fc20000010845 */
[----:B------:R-:W-:Y:S01]  /*d160*/  MUFU.EX2 R134, R134 ;  /* 0x0000008600867308 */ /* 0x000fe20000000800 */
[----:B------:R-:W-:-:S01]  /*d170*/  FFMA.FTZ R114, R114, R58, -R69 ;  /* 0x0000003a72727223 */ /* 0x000fc20000010845 */
[-CC-:B------:R-:W-:Y:S01]  /*d180*/  FFMA.FTZ R115, R115, R58.reuse, -R69.reuse ;  /* 0x0000003a73737223 */ /* 0x180fe20000010845 */
[----:B------:R-:W-:-:S01]  /*d190*/  FFMA.FTZ R118, R118, R58, -R69 ;  /* 0x0000003a76767223 */ /* 0x000fc20000010845 */
[-CC-:B------:R-:W-:Y:S01]  /*d1a0*/  FFMA.FTZ R119, R119, R58.reuse, -R69.reuse ;  /* 0x0000003a77777223 */ /* 0x180fe20000010845 */
[----:B------:R-:W-:-:S01]  /*d1b0*/  FFMA.FTZ R90, R90, R58, -R69 ;  /* 0x0000003a5a5a7223 */ /* 0x000fc20000010845 */
[-CC-:B------:R-:W-:Y:S01]  /*d1c0*/  FFMA.FTZ R91, R91, R58.reuse, -R69.reuse ;  /* 0x0000003a5b5b7223 */ /* 0x180fe20000010845 */
[----:B------:R-:W-:-:S01]  /*d1d0*/  FFMA.FTZ R94, R94, R58, -R69 ;  /* 0x0000003a5e5e7223 */ /* 0x000fc20000010845 */
[----:B------:R-:W1:Y:S01]  /*d1e0*/  MUFU.EX2 R10, R10 ;  /* 0x0000000a000a7308 */ /* 0x000e620000000800 */
[----:B0-----:R-:W-:-:S01]  /*d1f0*/  FFMA.FTZ R20, R12, R20, R8 ;  /* 0x000000140c147223 */ /* 0x001fc20000010008 */
[-CC-:B------:R-:W-:Y:S01]  /*d200*/  FFMA.FTZ R95, R95, R58.reuse, -R69.reuse ;  /* 0x0000003a5f5f7223 */ /* 0x180fe20000010845 */
        /* <DEDUP_REMOVED lines=13> */
[----:B------:R-:W2:Y:S01]  /*d2e0*/  MUFU.EX2 R11, R11 ;  /* 0x0000000b000b7308 */ /* 0x000ea20000000800 */
[----:B-1----:R-:W-:-:S01]  /*d2f0*/  FFMA.FTZ R15, R134, R15, R10 ;  /* 0x0000000f860f7223 */ /* 0x002fc2000001000a */
[-CC-:B------:R-:W-:Y:S01]  /*d300*/  FFMA.FTZ R132, R132, R58.reuse, -R69.reuse ;  /* 0x0000003a84847223 */ /* 0x180fe20000010845 */
[----:B------:R-:W-:-:S01]  /*d310*/  FFMA.FTZ R133, R133, R58, -R69 ;  /* 0x0000003a85857223 */ /* 0x000fc20000010845 */
[-CC-:B------:R-:W-:Y:S01]  /*d320*/  FFMA.FTZ R62, R62, R58.reuse, -R69.reuse ;  /* 0x0000003a3e3e7223 */ /* 0x180fe20000010845 */
[----:B------:R-:W-:-:S01]  /*d330*/  FFMA.FTZ R63, R63, R58, -R69 ;  /* 0x0000003a3f3f7223 */ /* 0x000fc20000010845 */
[-CC-:B------:R-:W-:Y:S01]  /*d340*/  FFMA.FTZ R66, R66, R58.reuse, -R69.reuse ;  /* 0x0000003a42427223 */ /* 0x180fe20000010845 */
[----:B------:R-:W-:-:S01]  /*d350*/  FFMA.FTZ R67, R67, R58, -R69 ;  /* 0x0000003a43437223 */ /* 0x000fc20000010845 */
[----:B------:R-:W1:Y:S01]  /*d360*/  MUFU.EX2 R120, R120 ;  /* 0x0000007800787308 */ /* 0x000e620000000800 */
[----:B------:R-:W-:-:S01]  /*d370*/  FFMA.FTZ R70, R70, R58, -R69 ;  /* 0x0000003a46467223 */ /* 0x000fc20000010845 */
[----:B------:R-:W-:Y:S01]  /*d380*/  FFMA.FTZ R69, R71, R58, -R69 ;  /* 0x0000003a47457223 */ /* 0x000fe20000010845 */
[----:B0-----:R-:W-:-:S05]  /*d390*/  FADD.FTZ R20, R9, R20 ;  /* 0x0000001409147221 */ /* 0x001fca0000010000 */
        /* <DEDUP_REMOVED lines=149> */
[----:B0-----:R-:W-:-:S01]  /*dcf0*/  FADD.FTZ R71, R70, R20 ;  /* 0x0000001446477221 */ /* 0x001fc20000010000 */
[----:B--2---:R-:W-:-:S03]  /*dd00*/  FADD.FTZ R20, R3, R15 ;  /* 0x0000000f03147221 */ /* 0x004fc60000010000 */
[----:B-1----:R-:W-:Y:S01]  /*dd10*/  FADD.FTZ R15, R69, R71 ;  /* 0x00000047450f7221 */ /* 0x002fe20000010000 */
[----:B------:R-:W-:Y:S06]  /*dd20*/  @!P0 BRA `(.L_x_504) ;  /* 0x0000000000048947 */ /* 0x000fec0003800000 */
[----:B------:R-:W-:Y:S01]  /*dd30*/  BPT.TRAP 0x1 ;  /* 0x000000040000795c */ /* 0x000fe20000300000 */
.L_x_504:
[----:B------:R-:W-:Y:S01]  /*dd40*/  F2FP.SATFINITE.E4M3.F32.PACK_AB_MERGE_C R120, R121, R120, RZ ;  /* 0x000000787978723e */ /* 0x000fe200048070ff */
[----:B------:R-:W-:Y:S01]  /*dd50*/  VIADD R14, R14, 0x13260 ;  /* 0x000132600e0e7836 */ /* 0x000fe20000000000 */
[----:B------:R-:W-:Y:S01]  /*dd60*/  ISETP.GT.AND P1, PT, R0, RZ, PT ;  /* 0x000000ff0000720c */ /* 0x000fe20003f24270 */
[----:B------:R-:W-:Y:S01]  /*dd70*/  FMUL.FTZ R24, R24, R12 ;  /* 0x0000000c18187220 */ /* 0x000fe20000410000 */
[----:B------:R-:W-:Y:S01]  /*dd80*/  F2FP.SATFINITE.E4M3.F32.PACK_AB_MERGE_C R152, R9, R8, R120 ;  /* 0x000000080998723e */ /* 0x000fe20004807078 */
[-C--:B------:R-:W-:Y:S01]  /*dd90*/  FMUL.FTZ R25, R25, R12.reuse ;  /* 0x0000000c19197220 */ /* 0x080fe20000410000 */
[----:B------:R0:W5:Y:S01]  /*dda0*/  LDL R9, [R1+0x1c] ;  /* 0x00001c0001097983 */ /* 0x0001620000100800 */
[----:B------:R-:W-:Y:S01]  /*ddb0*/  PRMT R14, R136, 0x654, R14 ;  /* 0x00000654880e7816 */ /* 0x000fe2000000000e */
[----:B------:R-:W-:Y:S01]  /*ddc0*/  FMUL.FTZ R28, R28, R12 ;  /* 0x0000000c1c1c7220 */ /* 0x000fe20000410000 */
[----:B------:R-:W-:Y:S01]  /*ddd0*/  F2FP.SATFINITE.E4M3.F32.PACK_AB_MERGE_C R3, R3, R68, RZ ;  /* 0x000000440303723e */ /* 0x000fe200048070ff */
[----:B------:R0:W5:Y:S01]  /*dde0*/  LDL R8, [R1+0x14] ;  /* 0x0000140001087983 */ /* 0x0001620000100800 */
[----:B------:R-:W-:Y:S01]  /*ddf0*/  F2FP.SATFINITE.E4M3.F32.PACK_AB_MERGE_C R122, R123, R122, RZ ;  /* 0x0000007a7b7a723e */ /* 0x000fe200048070ff */
[----:B------:R0:W-:Y:S01]  /*de00*/  SYNCS.ARRIVE.TRANS64.RED.A1T0 RZ, [R14+URZ], RZ ;  /* 0x000000ff0eff79a7 */ /* 0x0001e2000810043f */
[----:B------:R-:W-:Y:S01]  /*de10*/  F2FP.SATFINITE.E4M3.F32.PACK_AB_MERGE_C R128, R129, R128, RZ ;  /* 0x000000808180723e */ /* 0x000fe200048070ff */
[----:B------:R-:W-:Y:S01]  /*de20*/  FMUL.FTZ R29, R29, R12 ;  /* 0x0000000c1d1d7220 */ /* 0x000fe20000410000 */
        /* <DEDUP_REMOVED lines=13> */
[-C--:B------:R-:W-:Y:S01]  /*df00*/  FMUL.FTZ R44, R44, R12.reuse ;  /* 0x0000000c2c2c7220 */ /* 0x080fe20000410000 */
        /* <DEDUP_REMOVED lines=18> */
[----:B------:R-:W-:Y:S01]  /*e030*/  F2FP.SATFINITE.E4M3.F32.PACK_AB_MERGE_C R146, R65, R64, R3 ;  /* 0x000000404192723e */ /* 0x000fe20004807003 */
        /* <DEDUP_REMOVED lines=24> */
[----:B------:R-:W-:Y:S01]  /*e1c0*/  VIADD R0, R0, 0xffffffff ;  /* 0xffffffff00007836 */ /* 0x000fe20000000000 */
[----:B------:R-:W-:Y:S01]  /*e1d0*/  F2FP.SATFINITE.E4M3.F32.PACK_AB_MERGE_C R141, R75, R74, R78 ;  /* 0x0000004a4b8d723e */ /* 0x000fe2000480704e */
[----:B------:R-:W-:Y:S01]  /*e1e0*/  IMAD.MOV.U32 R3, RZ, RZ, R59 ;  /* 0x000000ffff037224 */ /* 0x000fe200078e003b */
[----:B------:R-:W-:Y:S01]  /*e1f0*/  F2FP.SATFINITE.E4M3.F32.PACK_AB_MERGE_C R142, R81, R80, R84 ;  /* 0x00000050518e723e */ /* 0x000fe20004807054 */
[----:B------:R-:W-:Y:S01]  /*e200*/  IMAD.MOV.U32 R12, RZ, RZ, R56 ;  /* 0x000000ffff0c7224 */ /* 0x000fe200078e0038 */
[----:B------:R-:W-:-:S02]  /*e210*/  F2FP.SATFINITE.E4M3.F32.PACK_AB_MERGE_C R143, R83, R82, R86 ;  /* 0x00000052538f723e */ /* 0x000fc40004807056 */
[----:B------:R-:W-:Y:S02]  /*e220*/  F2FP.SATFINITE.E4M3.F32.PACK_AB_MERGE_C R144, R57, R101, R60 ;  /* 0x000000653990723e */ /* 0x000fe4000480703c */
[----:B------:R-:W-:Y:S02]  /*e230*/  F2FP.SATFINITE.E4M3.F32.PACK_AB_MERGE_C R145, R133, R132, R62 ;  /* 0x000000848591723e */ /* 0x000fe4000480703e */
[----:B------:R-:W-:Y:S01]  /*e240*/  F2FP.SATFINITE.E4M3.F32.PACK_AB_MERGE_C R147, R67, R66, R69 ;  /* 0x000000424393723e */ /* 0x000fe20004807045 */
[----:B0-----:R-:W-:Y:S06]  /*e250*/  @P1 BRA `(.L_x_505) ;  /* 0xffffffd000581947 */ /* 0x001fec000383ffff */
.L_x_492:
[----:B------:R-:W-:Y:S05]  /*e260*/  BSYNC B0 ;  /* 0x0000000000007941 */ /* 0x000fea0003800000 */
.L_x_491:
[----:B------:R-:W-:Y:S06]  /*e270*/  BAR.ARV 0x8, 0x200 ;  /* 0x0208000000007b1d */ /* 0x000fec0000002000 */
[----:B------:R-:W-:Y:S05]  /*e280*/  @!P0 BRA `(.L_x_506) ;  /* 0x0000000000048947 */ /* 0x000fea0003800000 */
[----:B------:R-:W-:Y:S01]  /*e290*/  BPT.TRAP 0x1 ;  /* 0x000000040000795c */ /* 0x000fe20000300000 */
.L_x_506:
[----:B------:R-:W2:Y:S04]  /*e2a0*/  LDL R0, [R1+0x1c] ;  /* 0x00001c0001007983 */ /* 0x000ea80000100800 */
[----:B------:R-:W3:Y:S01]  /*e2b0*/  LDL R2, [R1+0x14] ;  /* 0x0000140001027983 */ /* 0x000ee20000100800 */
[----:B--2---:R-:W-:Y:S02]  /*e2c0*/  SHF.L.U32 R3, R0, 0x1f, RZ ;  /* 0x0000001f00037819 */ /* 0x004fe400000006ff */
[----:B---3-5:R-:W-:-:S04]  /*e2d0*/  LEA R8, R2, R18, 0x3 ;  /* 0x0000001202087211 */ /* 0x028fc800078e18ff */
[----:B------:R0:W1:Y:S01]  /*e2e0*/  SYNCS.PHASECHK.TRANS64.TRYWAIT P1, [R8+URZ+0x13250], R3 ;  /* 0x01325003080075a7 */ /* 0x000062000802017f */
[----:B------:R-:W-:Y:S05]  /*e2f0*/  @!P0 BRA `(.L_x_507) ;  /* 0x0000000000048947 */ /* 0x000fea0003800000 */
[----:B------:R-:W-:Y:S01]  /*e300*/  BPT.TRAP 0x1 ;  /* 0x000000040000795c */ /* 0x000fe20000300000 */
.L_x_507:
[----:B------:R-:W-:Y:S04]  /*e310*/  BSSY B0, `(.L_x_508) ;  /* 0x0000004000007945 */ /* 0x000fe80003800000 */
[----:B-1----:R-:W-:Y:S05]  /*e320*/  @P1 BRA `(.L_x_509) ;  /* 0x0000000000081947 */ /* 0x002fea0003800000 */
[----:B------:R-:W1:Y:S02]  /*e330*/  SYNCS.PHASECHK.TRANS64.TRYWAIT P1, [R8+URZ+0x13250], R3 ;  /* 0x01325003080075a7 */ /* 0x000e64000802017f */
[----:B-1----:R-:W-:Y:S05]  /*e340*/  @!P1 BRA `(.L_x_510) ;  /* 0x000000a0003c9947 */ /* 0x002fea0003800000 */
.L_x_509:
[----:B------:R-:W-:Y:S05]  /*e350*/  BSYNC B0 ;  /* 0x0000000000007941 */ /* 0x000fea0003800000 */
.L_x_508:
[----:B------:R-:W2:Y:S04]  /*e360*/  LDL R0, [R1+0x5c] ;  /* 0x00005c0001007983 */ /* 0x000ea80000100800 */
[----:B------:R-:W3:Y:S01]  /*e370*/  LDL R11, [R1+0x40] ;  /* 0x00004000010b7983 */ /* 0x000ee20000100800 */
[----:B------:R-:W-:-:S03]  /*e380*/  ULDC.64 UR4, c[0x0][0x9a0] ;  /* 0x0002680000047ab9 */ /* 0x000fc60000000a00 */
[----:B------:R-:W4:Y:S04]  /*e390*/  LDL.LU R10, [R1+0x8] ;  /* 0x00000800010a7983 */ /* 0x000f280000300800 */
[----:B------:R-:W5:Y:S01]  /*e3a0*/  LDL R14, [R1+0x14] ;  /* 0x00001400010e7983 */ /* 0x000f620000100800 */
[----:B------:R-:W-:Y:S01]  /*e3b0*/  VIADD R18, R18, 0x1000 ;  /* 0x0000100012127836 */ /* 0x000fe20000000000 */
[----:B------:R-:W-:Y:S01]  /*e3c0*/  ISETP.NE.U32.AND P1, PT, RZ, UR4, PT ;  /* 0x00000004ff007c0c */ /* 0x000fe2000bf25070 */
[----:B01----:R-:W-:Y:S01]  /*e3d0*/  IMAD.MOV.U32 R3, RZ, RZ, -0x3ffffff0 ;  /* 0xc0000010ff037424 */ /* 0x003fe200078e00ff */
[----:B------:R-:W-:Y:S02]  /*e3e0*/  WARPGROUP.ARRIVE ;  /* 0x00000000000079c5 */ /* 0x000fe40000000000 */
[----:B------:R-:W-:-:S02]  /*e3f0*/  SHF.R.U32.HI R18, RZ, 0x4, R18 ;  /* 0x00000004ff127819 */ /* 0x000fc40000011612 */
[----:B------:R-:W-:Y:S02]  /*e400*/  R2UR UR7, R3 ;  /* 0x00000000030772ca */ /* 0x000fe400000e0000 */
[----:B------:R-:W-:Y:S02]  /*e410*/  LOP3.LUT R18, R18, 0x3fff, RZ, 0xc0, !PT ;  /* 0x00003fff12127812 */ /* 0x000fe400078ec0ff */
[----:B------:R-:W-:Y:S02]  /*e420*/  ISETP.NE.AND.EX P1, PT, RZ, UR5, PT, P1 ;  /* 0x00000005ff007c0c */ /* 0x000fe4000bf25310 */
[----:B------:R-:W-:-:S11]  /*e430*/  LOP3.LUT R18, R18, 0x10000, RZ, 0xfc, !PT ;  /* 0x0001000012127812 */ /* 0x000fd600078efcff */
[----:B------:R-:W2:Y:S08]  /*e440*/  @P1 LDC.64 R6, c[0x0][0x9c8] ;  /* 0x00027200ff061b82 */ /* 0x000eb00000000a00 */
[----:B------:R-:W0:Y:S01]  /*e450*/  @P1 LDC.64 R4, c[0x0][0x9d0] ;  /* 0x00027400ff041b82 */ /* 0x000e220000000a00 */
[----:B--2---:R-:W-:-:S04]  /*e460*/  @P1 IMAD R0, R0, R6, RZ ;  /* 0x0000000600001224 */ /* 0x004fc800078e02ff */
[C---:B---3--:R-:W-:Y:S02]  /*e470*/  @P1 IMAD R3, R11.reuse, R7, R0 ;  /* 0x000000070b031224 */ /* 0x048fe400078e0200 */
[----:B------:R-:W-:Y:S01]  /*e480*/  @P1 IMAD.WIDE.U32 R6, R11, R6, RZ ;  /* 0x000000060b061225 */ /* 0x000fe200078e00ff */
[----:B----4-:R-:W-:-:S03]  /*e490*/  @P1 SHF.R.S32.HI R9, RZ, 0x1f, R10 ;  /* 0x0000001fff091819 */ /* 0x010fc6000001140a */
[----:B------:R-:W-:Y:S02]  /*e4a0*/  @P1 IMAD.IADD R7, R7, 0x1, R3 ;  /* 0x0000000107071824 */ /* 0x000fe400078e0203 */
[----:B-----5:R-:W-:Y:S02]  /*e4b0*/  IMAD R2, R14, 0x280, R18 ;  /* 0x000002800e027824 */ /* 0x020fe400078e0212 */
[-C--:B0-----:R-:W-:Y:S01]  /*e4c0*/  @P1 IMAD R0, R9, R4.reuse, RZ ;  /* 0x0000000409001224 */ /* 0x081fe200078e02ff */
[----:B------:R-:W-:Y:S02]  /*e4d0*/  MOV R9, 0x3f800000 ;  /* 0x3f80000000097802 */ /* 0x000fe40000000f00 */
[----:B------:R-:W-:Y:S01]  /*e4e0*/  R2UR UR6, R2 ;  /* 0x00000000020672ca */ /* 0x000fe200000e0000 */
[C---:B------:R-:W-:Y:S02]  /*e4f0*/  @P1 IMAD R3, R10.reuse, R5, R0 ;  /* 0x000000050a031224 */ /* 0x040fe400078e0200 */
[----:B------:R-:W-:-:S04]  /*e500*/  @P1 IMAD.WIDE.U32 R4, R10, R4, R6 ;  /* 0x000000040a041225 */ /* 0x000fc800078e0006 */
[----:B------:R-:W-:Y:S01]  /*e510*/  @P1 IMAD.IADD R3, R5, 0x1, R3 ;  /* 0x0000000105031824 */ /* 0x000fe200078e0203 */
[----:B------:R-:W-:-:S05]  /*e520*/  @P1 LEA R6, P2, R4, UR4, 0x2 ;  /* 0x0000000404061c11 */ /* 0x000fca000f8410ff */
[----:B------:R-:W-:Y:S01]  /*e530*/  QGMMA.64x64x32.F32.E4M3.E4M3 R24, R152, gdesc[UR4], R24, gsb0 ;  /* 0x00e0000498187df3 */ /* 0x000fe20008000818 */
[----:B------:R-:W-:Y:S01]  /*e540*/  @P1 LEA.HI.X R7, R4, UR5, R3, 0x2, P2 ;  /* 0x0000000504071c11 */ /* 0x000fe200090f1403 */
[----:B------:R-:W-:Y:S02]  /*e550*/  VIADD R4, R2, 0x80 ;  /* 0x0000008002047836 */ /* 0x000fe40000000000 */
[----:B------:R-:W-:Y:S02]  /*e560*/  IMAD.MOV.U32 R5, RZ, RZ, -0x3ffffff0 ;  /* 0xc0000010ff057424 */ /* 0x000fe400078e00ff */
[----:B------:R0:W2:Y:S01]  /*e570*/  @P1 LDG.E R9, desc[UR40][R6.64] ;  /* 0x0000002806091981 */ /* 0x0000a2000c1e1900 */
[----:B------:R-:W-:Y:S02]  /*e580*/  R2UR UR6, R4 ;  /* 0x00000000040672ca */ /* 0x000fe400000e0000 */
[----:B------:R-:W-:Y:S01]  /*e590*/  R2UR UR7, R5 ;  /* 0x00000000050772ca */ /* 0x000fe200000e0000 */
[----:B------:R-:W-:-:S02]  /*e5a0*/  VIADD R4, R2, 0x100 ;  /* 0x0000010002047836 */ /* 0x000fc40000000000 */
[----:B------:R-:W-:Y:S01]  /*e5b0*/  IMAD.MOV.U32 R5, RZ, RZ, -0x3ffffff0 ;  /* 0xc0000010ff057424 */ /* 0x000fe200078e00ff */
[----:B------:R-:W-:Y:S02]  /*e5c0*/  WARPGROUP.DEPBAR.LE gsb0, 0x0 ;  /* 0x00008000000079c5 */ /* 0x000fe40000010000 */
[----:B------:R-:W-:-:S07]  /*e5d0*/  WARPGROUP.ARRIVE ;  /* 0x00000000000079c5 */ /* 0x000fce0000000000 */
[----:B------:R-:W-:Y:S01]  /*e5e0*/  QGMMA.64x64x32.F32.E4M3.E4M3 R24, R148, gdesc[UR4], R24, gsb0 ;  /* 0x00e0000494187df3 */ /* 0x000fe20008000818 */
[----:B------:R-:W-:Y:S02]  /*e5f0*/  R2UR UR6, R4 ;  /* 0x00000000040672ca */ /* 0x000fe400000e0000 */
[----:B------:R-:W-:Y:S01]  /*e600*/  R2UR UR7, R5 ;  /* 0x00000000050772ca */ /* 0x000fe200000e0000 */
[----:B------:R-:W-:Y:S01]  /*e610*/  IMAD.MOV.U32 R5, RZ, RZ, -0x3ffffff0 ;  /* 0xc0000010ff057424 */ /* 0x000fe200078e00ff */
[----:B------:R-:W-:Y:S01]  /*e620*/  IADD3 R4, R2, 0x180, RZ ;  /* 0x0000018002047810 */ /* 0x000fe20007ffe0ff */
[----:B------:R-:W-:Y:S02]  /*e630*/  WARPGROUP.DEPBAR.LE gsb0, 0x0 ;  /* 0x00008000000079c5 */ /* 0x000fe40000010000 */
[----:B------:R-:W-:-:S08]  /*e640*/  WARPGROUP.ARRIVE ;  /* 0x00000000000079c5 */ /* 0x000fd00000000000 */
[----:B------:R-:W-:Y:S01]  /*e650*/  QGMMA.64x64x32.F32.E4M3.E4M3 R24, R136, gdesc[UR4], R24, gsb0 ;  /* 0x00e0000488187df3 */ /* 0x000fe20008000818 */
[----:B------:R-:W-:Y:S02]  /*e660*/  R2UR UR6, R4 ;  /* 0x00000000040672ca */ /* 0x000fe400000e0000 */
[----:B------:R-:W-:Y:S01]  /*e670*/  R2UR UR7, R5 ;  /* 0x00000000050772ca */ /* 0x000fe200000e0000 */
[----:B------:R-:W1:Y:S04]  /*e680*/  SHFL.BFLY PT, R3, R20, 0x2, 0x1f ;  /* 0x0c401f0014037f89 */ /* 0x000e6800000e0000 */
[----:B------:R-:W3:Y:S01]  /*e690*/  SHFL.BFLY PT, R4, R15, 0x2, 0x1f ;  /* 0x0c401f000f047f89 */ /* 0x000ee200000e0000 */
[----:B------:R-:W-:Y:S01]  /*e6a0*/  VIADD R2, R2, 0x200 ;  /* 0x0000020002027836 */ /* 0x000fe20000000000 */
[----:B------:R-:W-:-:S02]  /*e6b0*/  WARPGROUP.DEPBAR.LE gsb0, 0x0 ;  /* 0x00008000000079c5 */ /* 0x000fc40000010000 */
[----:B------:R-:W-:-:S06]  /*e6c0*/  WARPGROUP.ARRIVE ;  /* 0x00000000000079c5 */ /* 0x000fcc0000000000 */
[----:B------:R-:W-:Y:S01]  /*e6d0*/  QGMMA.64x64x32.F32.E4M3.E4M3 R24, R140, gdesc[UR4], R24, gsb0 ;  /* 0x00e000048c187df3 */ /* 0x000fe20008000818 */
[----:B-1----:R-:W-:-:S01]  /*e6e0*/  FADD.FTZ R0, R3, R20 ;  /* 0x0000001403007221 */ /* 0x002fc20000010000 */
[----:B------:R-:W-:Y:S01]  /*e6f0*/  IMAD.MOV.U32 R3, RZ, RZ, -0x3ffffff0 ;  /* 0xc0000010ff037424 */ /* 0x000fe200078e00ff */
[----:B------:R-:W-:-:S04]  /*e700*/  R2UR UR6, R2 ;  /* 0x00000000020672ca */ /* 0x000fc800000e0000 */
[----:B------:R-:W-:Y:S01]  /*e710*/  R2UR UR7, R3 ;  /* 0x00000000030772ca */ /* 0x000fe200000e0000 */
[----:B------:R-:W1:Y:S01]  /*e720*/  SHFL.BFLY PT, R5, R0, 0x1, 0x1f ;  /* 0x0c201f0000057f89 */ /* 0x000e6200000e0000 */
[----:B---3--:R-:W-:-:S05]  /*e730*/  FADD.FTZ R4, R4, R15 ;  /* 0x0000000f04047221 */ /* 0x008fca0000010000 */
[----:B------:R-:W3:Y:S01]  /*e740*/  SHFL.BFLY PT, R3, R4, 0x1, 0x1f ;  /* 0x0c201f0004037f89 */ /* 0x000ee200000e0000 */
[----:B0-----:R-:W-:Y:S02]  /*e750*/  IMAD.MOV.U32 R6, RZ, RZ, RZ ;  /* 0x000000ffff067224 */ /* 0x001fe400078e00ff */
[----:B-1----:R-:W-:-:S05]  /*e760*/  FADD.FTZ R7, R0, R5 ;  /* 0x0000000500077221 */ /* 0x002fca0000010000 */
[----:B------:R-:W-:Y:S01]  /*e770*/  FSETP.NE.FTZ.AND P1, PT, R7, RZ, PT ;  /* 0x000000ff0700720b */ /* 0x000fe20003f35000 */
[----:B---3--:R-:W-:-:S01]  /*e780*/  FADD.FTZ R11, R4, R3 ;  /* 0x00000003040b7221 */ /* 0x008fc20000010000 */
[----:B------:R-:W-:Y:S01]  /*e790*/  FMUL.FTZ R13, R7, 0.00390625 ;  /* 0x3b800000070d7820 */ /* 0x000fe20000410000 */
[----:B------:R-:W-:Y:S02]  /*e7a0*/  WARPGROUP.DEPBAR.LE gsb0, 0x0 ;  /* 0x00008000000079c5 */ /* 0x000fe40000010000 */
[----:B------:R-:W-:-:S06]  /*e7b0*/  WARPGROUP.ARRIVE ;  /* 0x00000000000079c5 */ /* 0x000fcc0000000000 */
[----:B------:R-:W-:Y:S01]  /*e7c0*/  QGMMA.64x64x32.F32.E4M3.E4M3 R24, R144, gdesc[UR4], R24, gsb0 ;  /* 0x00e0000490187df3 */ /* 0x000fe20008000818 */
[----:B------:R-:W-:Y:S01]  /*e7d0*/  FMUL.FTZ R5, R11, 0.00390625 ;  /* 0x3b8000000b057820 */ /* 0x000fe20000410000 */
[----:B------:R-:W-:Y:S01]  /*e7e0*/  FSETP.NE.FTZ.AND P2, PT, R13, RZ, PT ;  /* 0x000000ff0d00720b */ /* 0x000fe20003f55000 */
[----:B------:R-:W-:Y:S03]  /*e7f0*/  @P1 MUFU.RCP R6, R7 ;  /* 0x0000000700061308 */ /* 0x000fe60000001000 */
[----:B------:R-:W-:Y:S02]  /*e800*/  FSETP.NE.FTZ.AND P3, PT, R5, RZ, PT ;  /* 0x000000ff0500720b */ /* 0x000fe40003f75000 */
[----:B------:R-:W-:Y:S02]  /*e810*/  FSETP.NE.FTZ.AND P1, PT, R11, RZ, PT ;  /* 0x000000ff0b00720b */ /* 0x000fe40003f35000 */
[----:B------:R-:W-:-:S05]  /*e820*/  MOV R10, RZ ;  /* 0x000000ff000a7202 */ /* 0x000fca0000000f00 */
[----:B------:R-:W0:Y:S08]  /*e830*/  @P2 MUFU.LG2 R4, R13 ;  /* 0x0000000d00042308 */ /* 0x000e300000000c00 */
[----:B------:R-:W1:Y:S08]  /*e840*/  @P3 MUFU.LG2 R5, R5 ;  /* 0x0000000500053308 */ /* 0x000e700000000c00 */
[----:B------:R-:W3:Y:S01]  /*e850*/  @P1 MUFU.RCP R10, R11 ;  /* 0x0000000b000a1308 */ /* 0x000ee20000001000 */
[C---:B------:R-:W-:Y:S01]  /*e860*/  @P2 FMUL.FTZ R3, R58.reuse, 0.69314718246459960938 ;  /* 0x3f3172183a032820 */ /* 0x040fe20000410000 */
[----:B------:R-:W-:Y:S01]  /*e870*/  @P3 FMUL.FTZ R15, R58, 0.69314718246459960938 ;  /* 0x3f3172183a0f3820 */ /* 0x000fe20000410000 */
[----:B0-----:R-:W-:Y:S01]  /*e880*/  @P2 FMUL.FTZ R4, R4, 0.69314718246459960938 ;  /* 0x3f31721804042820 */ /* 0x001fe20000410000 */
[----:B------:R-:W-:-:S02]  /*e890*/  IMAD.MOV.U32 R2, RZ, RZ, -0x800000 ;  /* 0xff800000ff027424 */ /* 0x000fc400078e00ff */
[----:B--2---:R-:W-:Y:S01]  /*e8a0*/  FMUL.FTZ R6, R6, R9 ;  /* 0x0000000906067220 */ /* 0x004fe20000410000 */
[----:B------:R-:W-:Y:S02]  /*e8b0*/  IMAD.MOV.U32 R0, RZ, RZ, -0x800000 ;  /* 0xff800000ff007424 */ /* 0x000fe400078e00ff */
[----:B-1----:R-:W-:Y:S01]  /*e8c0*/  @P3 FMUL.FTZ R12, R5, 0.69314718246459960938 ;  /* 0x3f317218050c3820 */ /* 0x002fe20000410000 */
[----:B------:R-:W-:-:S03]  /*e8d0*/  @P2 FFMA.FTZ R2, R3, R56, R4 ;  /* 0x0000003803022223 */ /* 0x000fc60000010004 */
[----:B------:R-:W-:Y:S01]  /*e8e0*/  @P3 FFMA.FTZ R0, R15, R59, R12 ;  /* 0x0000003b0f003223 */ /* 0x000fe2000001000c */
[----:B---3--:R-:W-:Y:S01]  /*e8f0*/  FMUL.FTZ R18, R10, R9 ;  /* 0x000000090a127220 */ /* 0x008fe20000410000 */
[----:B------:R-:W-:Y:S02]  /*e900*/  WARPGROUP.DEPBAR.LE gsb0, 0x0 ;  /* 0x00008000000079c5 */ /* 0x000fe40000010000 */
[----:B------:R-:W-:Y:S05]  /*e910*/  @!P0 BRA `(.L_x_511) ;  /* 0x0000000000048947 */ /* 0x000fea0003800000 */
[----:B------:R-:W-:Y:S01]  /*e920*/  BPT.TRAP 0x1 ;  /* 0x000000040000795c */ /* 0x000fe20000300000 */
.L_x_511:
[----:B------:R-:W2:Y:S01]  /*e930*/  LDL.LU R3, [R1+0x2c] ;  /* 0x00002c0001037983 */ /* 0x000ea20000300800 */
[----:B------:R-:W-:Y:S02]  /*e940*/  VIADD R8, R8, 0x13260 ;  /* 0x0001326008087836 */ /* 0x000fe40000000000 */
[-C--:B------:R-:W-:Y:S01]  /*e950*/  FMUL.FTZ R61, R24, R6.reuse ;  /* 0x00000006183d7220 */ /* 0x080fe20000410000 */
[-C--:B------:R-:W-:Y:S01]  /*e960*/  FMUL.FTZ R59, R25, R6.reuse ;  /* 0x00000006193b7220 */ /* 0x080fe20000410000 */
[----:B------:R-:W3:Y:S04]  /*e970*/  LDL.LU R63, [R1+0x1c] ;  /* 0x00001c00013f7983 */ /* 0x000ee80000300800 */
[----:B------:R-:W4:Y:S01]  /*e980*/  LDL.LU R62, [R1+0x54] ;  /* 0x00005400013e7983 */ /* 0x000f220000300800 */
        /* <DEDUP_REMOVED lines=26> */
[----:B------:R-:W-:Y:S01]  /*eb30*/  FMUL.FTZ R55, R55, R18 ;  /* 0x0000001237377220 */ /* 0x000fe20000410000 */
[----:B--2---:R-:W-:-:S04]  /*eb40*/  PRMT R4, R3, 0x654, R8 ;  /* 0x0000065403047816 */ /* 0x004fc80000000008 */
[----:B------:R0:W-:Y:S02]  /*eb50*/  SYNCS.ARRIVE.TRANS64.RED.A1T0 RZ, [R4+URZ], RZ ;  /* 0x000000ff04ff79a7 */ /* 0x0001e4000810043f */
[----:B0-----:R-:W-:-:S05]  /*eb60*/  VIADD R4, R14, 0x1 ;  /* 0x000000010e047836 */ /* 0x001fca0000000000 */
[----:B------:R-:W-:-:S04]  /*eb70*/  ISETP.NE.AND P1, PT, R4, 0x2, PT ;  /* 0x000000020400780c */ /* 0x000fc80003f25270 */
[----:B------:R-:W-:Y:S02]  /*eb80*/  SEL R5, RZ, 0x1, P1 ;  /* 0x00000001ff057807 */ /* 0x000fe40000800000 */
[----:B------:R-:W-:Y:S02]  /*eb90*/  SEL R4, R4, RZ, P1 ;  /* 0x000000ff04047207 */ /* 0x000fe40000800000 */
[----:B---3--:R-:W-:Y:S02]  /*eba0*/  LOP3.LUT R63, R63, R5, RZ, 0x3c, !PT ;  /* 0x000000053f3f7212 */ /* 0x008fe400078e3cff */
[----:B----4-:R-:W-:Y:S01]  /*ebb0*/  IADD3 R62, R62, 0x1, RZ ;  /* 0x000000013e3e7810 */ /* 0x010fe20007ffe0ff */
[----:B------:R1:W-:Y:S04]  /*ebc0*/  STL [R1+0x14], R4 ;  /* 0x0000140401007387 */ /* 0x0003e80000100800 */
[----:B------:R1:W-:Y:S04]  /*ebd0*/  STL [R1+0x1c], R63 ;  /* 0x00001c3f01007387 */ /* 0x0003e80000100800 */
[----:B------:R1:W-:Y:S01]  /*ebe0*/  STL [R1+0x54], R62 ;  /* 0x0000543e01007387 */ /* 0x0003e20000100800 */
[-C--:B------:R-:W-:Y:S01]  /*ebf0*/  FMUL.FTZ R8, R49, R6.reuse ;  /* 0x0000000631087220 */ /* 0x080fe20000410000 */
[----:B------:R-:W-:Y:S01]  /*ec00*/  FMUL.FTZ R3, R53, R6 ;  /* 0x0000000635037220 */ /* 0x000fe20000410000 */
[-C--:B------:R-:W-:Y:S01]  /*ec10*/  FMUL.FTZ R14, R43, R18.reuse ;  /* 0x000000122b0e7220 */ /* 0x080fe20000410000 */
[----:B------:R-:W-:-:S07]  /*ec20*/  FMUL.FTZ R6, R51, R18 ;  /* 0x0000001233067220 */ /* 0x000fce0000410000 */
.L_x_461:
[----:B------:R-:W1:Y:S08]  /*ec30*/  S2UR UR4, SR_CgaCtaId ;  /* 0x00000000000479c3 */ /* 0x000e700000008800 */
[----:B------:R-:W-:Y:S01]  /*ec40*/  BAR.SYNC.DEFER_BLOCKING 0x5, 0x200 ;  /* 0x0148000000007b1d */ /* 0x000fe20000010000 */
[----:B------:R-:W-:-:S05]  /*ec50*/  MOV R18, 0x400 ;  /* 0x0000040000127802 */ /* 0x000fca0000000f00 */
[----:B------:R-:W-:Y:S01]  /*ec60*/  BSSY B0, `(.L_x_512) ;  /* 0x00001d8000007945 */ /* 0x000fe20003800000 */
[----:B-1----:R-:W-:-:S05]  /*ec70*/  IMAD.U32 R4, RZ, RZ, UR4 ;  /* 0x00000004ff047e24 */ /* 0x002fca000f8e00ff */
[----:B------:R-:W-:Y:S01]  /*ec80*/  LEA R18, R4, R18, 0x18 ;  /* 0x0000001204127211 */ /* 0x000fe200078ec0ff */
[----:B------:R-:W-:Y:S04]  /*ec90*/  STL [R1+0x2c], R4 ;  /* 0x00002c0401007387 */ /* 0x000fe80000100800 */
[----:B------:R-:W1:Y:S04]  /*eca0*/  LDS.128 R40, [R18+0x132d0] ;  /* 0x0132d00012287984 */ /* 0x000e680000000c00 */
[----:B-1----:R1:W-:Y:S04]  /*ecb0*/  STL.64 [R1], R40 ;  /* 0x0000002801007387 */ /* 0x0023e80000100a00 */
[----:B------:R1:W-:Y:S01]  /*ecc0*/  STL.64 [R1+0x8], R42 ;  /* 0x0000082a01007387 */ /* 0x0003e20000100a00 */
[----:B------:R-:W-:Y:S06]  /*ecd0*/  BAR.ARV 0x4, 0x200 ;  /* 0x0108000000007b1d */ /* 0x000fec0000002000 */
[----:B------:R-:W-:Y:S05]  /*ece0*/  @P0 BRA `(.L_x_513) ;  /* 0x0000001000cc0947 */ /* 0x000fea0003800000 */
[----:B------:R-:W2:Y:S01]  /*ecf0*/  LDL.LU R5, [R1+0x5c] ;  /* 0x00005c0001057983 */ /* 0x000ea20000300800 */
[----:B------:R-:W-:Y:S01]  /*ed00*/  ULDC.64 UR4, c[0x4][0x38] ;  /* 0x01000e0000047ab9 */ /* 0x000fe20000000a00 */
[----:B------:R-:W3:Y:S01]  /*ed10*/  S2R R29, SR_TID.X ;  /* 0x00000000001d7919 */ /* 0x000ee20000002100 */
[----:B------:R-:W-:Y:S01]  /*ed20*/  F2FP.BF16.F32.PACK_AB R37, R37, R48 ;  /* 0x000000302525723e */ /* 0x000fe200000010ff */
[----:B------:R-:W-:Y:S01]  /*ed30*/  ULDC.64 UR6, c[0x0][0xb98] ;  /* 0x0002e60000067ab9 */ /* 0x000fe20000000a00 */
[----:B------:R-:W4:Y:S04]  /*ed40*/  LDL.LU R4, [R1+0x40] ;  /* 0x0000400001047983 */ /* 0x000f280000300800 */
[----:B------:R-:W3:Y:S04]  /*ed50*/  LDL R39, [R1+0x84] ;  /* 0x0000840001277983 */ /* 0x000ee80000100800 */
[----:B------:R-:W3:Y:S04]  /*ed60*/  LDL R48, [R1+0x7c] ;  /* 0x00007c0001307983 */ /* 0x000ee80000100800 */
[----:B0-----:R-:W3:Y:S04]  /*ed70*/  LDL.LU R45, [R1+0x48] ;  /* 0x00004800012d7983 */ /* 0x001ee80000300800 */
[----:B------:R-:W3:Y:S01]  /*ed80*/  LDL.LU R46, [R1+0x4c] ;  /* 0x00004c00012e7983 */ /* 0x000ee20000300800 */
[----:B------:R-:W0:Y:S01]  /*ed90*/  S2R R35, SR_SWINHI ;  /* 0x0000000000237919 */ /* 0x000e220000002f00 */
[----:B------:R-:W-:-:S02]  /*eda0*/  F2FP.BF16.F32.PACK_AB R21, R21, R32 ;  /* 0x000000201515723e */ /* 0x000fc400000010ff */
[----:B------:R-:W-:Y:S01]  /*edb0*/  F2FP.BF16.F32.PACK_AB R20, R13, R20 ;  /* 0x000000140d14723e */ /* 0x000fe200000010ff */
[----:B-1----:R-:W3:Y:S01]  /*edc0*/  LDL R40, [R1+0x58] ;  /* 0x0000580001287983 */ /* 0x002ee20000100800 */
[----:B------:R-:W-:Y:S02]  /*edd0*/  F2FP.BF16.F32.PACK_AB R9, R9, R12 ;  /* 0x0000000c0909723e */ /* 0x000fe400000010ff */
[----:B------:R-:W-:Y:S01]  /*ede0*/  F2FP.BF16.F32.PACK_AB R36, R36, R57 ;  /* 0x000000392424723e */ /* 0x000fe200000010ff */
[----:B------:R-:W3:Y:S01]  /*edf0*/  LDL R42, [R1+0x44] ;  /* 0x00004400012a7983 */ /* 0x000ee20000100800 */
        /* <DEDUP_REMOVED lines=10> */
[----:B------:R-:W-:Y:S01]  /*eea0*/  F2FP.BF16.F32.PACK_AB R14, R11, R14 ;  /* 0x0000000e0b0e723e */ /* 0x000fe200000010ff */
[----:B------:R-:W-:Y:S01]  /*eeb0*/  BAR.SYNC.DEFER_BLOCKING 0x1, 0x180 ;  /* 0x0046000000007b1d */ /* 0x000fe20000010000 */
[----:B--2---:R-:W-:Y:S02]  /*eec0*/  IMAD.MOV.U32 R34, RZ, RZ, R5 ;  /* 0x000000ffff227224 */ /* 0x004fe400078e0005 */
[----:B----4-:R-:W-:Y:S02]  /*eed0*/  IMAD.MOV.U32 R38, RZ, RZ, R4 ;  /* 0x000000ffff267224 */ /* 0x010fe400078e0004 */
[----:B---3--:R-:W-:-:S05]  /*eee0*/  IMAD.SHL.U32 R4, R29, 0x4, RZ ;  /* 0x000000041d047824 */ /* 0x008fca00078e00ff */
[----:B------:R-:W-:-:S04]  /*eef0*/  LOP3.LUT R4, R4, 0xc, RZ, 0xc0, !PT ;  /* 0x0000000c04047812 */ /* 0x000fc800078ec0ff */
[----:B------:R-:W-:-:S04]  /*ef00*/  IADD3 R4, P0, R4, UR4, RZ ;  /* 0x0000000404047c10 */ /* 0x000fc8000ff1e0ff */
[----:B------:R-:W-:Y:S01]  /*ef10*/  IADD3.X R5, RZ, UR5, RZ, P0, !PT ;  /* 0x00000005ff057c10 */ /* 0x000fe200087fe4ff */
[----:B------:R-:W-:Y:S01]  /*ef20*/  IMAD.MOV.U32 R47, RZ, RZ, R38 ;  /* 0x000000ffff2f7224 */ /* 0x000fe200078e0026 */
[----:B------:R-:W-:-:S03]  /*ef30*/  ULDC.64 UR4, c[0x0][0xc00] ;  /* 0x0003000000047ab9 */ /* 0x000fc60000000a00 */
[----:B-----5:R1:W2:Y:S02]  /*ef40*/  LDG.E.CONSTANT R28, desc[UR40][R4.64] ;  /* 0x00000028041c7981 */ /* 0x0202a4000c1e9900 */
[----:B-1----:R-:W-:-:S04]  /*ef50*/  LOP3.LUT P1, R4, R29, 0x3, RZ, 0xc0, !PT ;  /* 0x000000031d047812 */ /* 0x002fc8000782c0ff */
[----:B------:R-:W-:-:S04]  /*ef60*/  ISETP.EQ.OR P1, PT, R4, 0x3, !P1 ;  /* 0x000000030400780c */ /* 0x000fc80004f22670 */
[----:B------:R-:W-:Y:S02]  /*ef70*/  SEL R29, R21, R20, P1 ;  /* 0x00000014151d7207 */ /* 0x000fe40000800000 */
[----:B------:R-:W-:Y:S02]  /*ef80*/  SEL R12, R20, R21, P1 ;  /* 0x00000015140c7207 */ /* 0x000fe40000800000 */
[----:B------:R-:W-:Y:S02]  /*ef90*/  MOV R20, R18 ;  /* 0x0000001200147202 */ /* 0x000fe40000000f00 */
[----:B0-----:R-:W-:Y:S02]  /*efa0*/  MOV R21, R35 ;  /* 0x0000002300157202 */ /* 0x001fe40000000f00 */
[----:B------:R-:W-:Y:S01]  /*efb0*/  SEL R25, R36, R33, P1 ;  /* 0x0000002124197207 */ /* 0x000fe20000800000 */
[----:B------:R-:W-:Y:S01]  /*efc0*/  IMAD.WIDE R6, R39, 0x2, R20 ;  /* 0x0000000227067825 */ /* 0x000fe200078e0214 */
[----:B------:R-:W-:-:S02]  /*efd0*/  SEL R36, R33, R36, P1 ;  /* 0x0000002421247207 */ /* 0x000fc40000800000 */
[----:B------:R-:W-:Y:S02]  /*efe0*/  SEL R13, R60, R59, P1 ;  /* 0x0000003b3c0d7207 */ /* 0x000fe40000800000 */
[----:B------:R-:W-:Y:S02]  /*eff0*/  SEL R33, R37, R44, P1 ;  /* 0x0000002c25217207 */ /* 0x000fe40000800000 */
[C---:B------:R-:W-:Y:S02]  /*f000*/  IADD3 R43, P0, R6.reuse, 0x60, RZ ;  /* 0x00000060062b7810 */ /* 0x040fe40007f1e0ff */
[----:B------:R-:W-:Y:S02]  /*f010*/  IADD3 R41, P2, R6, 0x40, RZ ;  /* 0x0000004006297810 */ /* 0x000fe40007f5e0ff */
[----:B------:R-:W-:Y:S02]  /*f020*/  SEL R60, R59, R60, P1 ;  /* 0x0000003c3b3c7207 */ /* 0x000fe40000800000 */
[----:B------:R-:W-:-:S02]  /*f030*/  SEL R44, R44, R37, P1 ;  /* 0x000000252c2c7207 */ /* 0x000fc40000800000 */
[----:B------:R-:W-:Y:S02]  /*f040*/  SEL R31, R9, R8, P1 ;  /* 0x00000008091f7207 */ /* 0x000fe40000800000 */
[----:B------:R-:W-:Y:S02]  /*f050*/  SEL R24, R8, R9, P1 ;  /* 0x0000000908187207 */ /* 0x000fe40000800000 */
[----:B------:R-:W-:Y:S02]  /*f060*/  SEL R35, R27, R26, P1 ;  /* 0x0000001a1b237207 */ /* 0x000fe40000800000 */
[----:B------:R-:W-:Y:S02]  /*f070*/  LOP3.LUT R8, R41, 0x380, RZ, 0xc0, !PT ;  /* 0x0000038029087812 */ /* 0x000fe400078ec0ff */
[----:B------:R-:W-:Y:S02]  /*f080*/  LOP3.LUT R30, R43, 0x380, RZ, 0xc0, !PT ;  /* 0x000003802b1e7812 */ /* 0x000fe400078ec0ff */
[----:B------:R-:W-:-:S02]  /*f090*/  SEL R26, R26, R27, P1 ;  /* 0x0000001b1a1a7207 */ /* 0x000fc40000800000 */
[----:B------:R-:W-:Y:S02]  /*f0a0*/  SEL R27, R15, R14, P1 ;  /* 0x0000000e0f1b7207 */ /* 0x000fe40000800000 */
[----:B------:R-:W-:Y:S02]  /*f0b0*/  SEL R14, R14, R15, P1 ;  /* 0x0000000f0e0e7207 */ /* 0x000fe40000800000 */
[----:B------:R-:W-:Y:S02]  /*f0c0*/  SEL R15, R10, R55, P1 ;  /* 0x000000370a0f7207 */ /* 0x000fe40000800000 */
[----:B------:R-:W-:Y:S02]  /*f0d0*/  SEL R32, R55, R10, P1 ;  /* 0x0000000a37207207 */ /* 0x000fe40000800000 */
[----:B------:R-:W-:Y:S02]  /*f0e0*/  SHF.R.U64 R8, R8, 0x3, RZ ;  /* 0x0000000308087819 */ /* 0x000fe400000012ff */
[----:B------:R-:W-:-:S02]  /*f0f0*/  SHF.R.U64 R30, R30, 0x3, RZ ;  /* 0x000000031e1e7819 */ /* 0x000fc400000012ff */
[----:B------:R-:W-:Y:S02]  /*f100*/  LOP3.LUT R10, R8, R41, RZ, 0x3c, !PT ;  /* 0x00000029080a7212 */ /* 0x000fe400078e3cff */
[----:B------:R-:W-:Y:S02]  /*f110*/  LOP3.LUT R8, R30, R43, RZ, 0x3c, !PT ;  /* 0x0000002b1e087212 */ /* 0x000fe400078e3cff */
[C---:B------:R-:W-:Y:S02]  /*f120*/  IADD3 R39, P3, R6.reuse, 0x20, RZ ;  /* 0x0000002006277810 */ /* 0x040fe40007f7e0ff */
[----:B------:R-:W-:Y:S02]  /*f130*/  LOP3.LUT R37, R6, 0x380, RZ, 0xc0, !PT ;  /* 0x0000038006257812 */ /* 0x000fe400078ec0ff */
[----:B------:R-:W-:Y:S02]  /*f140*/  LOP3.LUT R4, R39, 0x380, RZ, 0xc0, !PT ;  /* 0x0000038027047812 */ /* 0x000fe400078ec0ff */
[----:B------:R-:W-:-:S02]  /*f150*/  SHF.R.U64 R37, R37, 0x3, RZ ;  /* 0x0000000325257819 */ /* 0x000fc400000012ff */
[----:B------:R-:W-:Y:S02]  /*f160*/  SHF.R.U64 R4, R4, 0x3, RZ ;  /* 0x0000000304047819 */ /* 0x000fe400000012ff */
[----:B------:R-:W-:Y:S02]  /*f170*/  IADD3.X R5, RZ, R7, RZ, P3, !PT ;  /* 0x00000007ff057210 */ /* 0x000fe40001ffe4ff */
[----:B------:R-:W-:Y:S02]  /*f180*/  LOP3.LUT R6, R37, R6, RZ, 0x3c, !PT ;  /* 0x0000000625067212 */ /* 0x000fe400078e3cff */
[----:B------:R-:W-:Y:S01]  /*f190*/  LOP3.LUT R4, R4, R39, RZ, 0x3c, !PT ;  /* 0x0000002704047212 */ /* 0x000fe200078e3cff */
[--C-:B------:R-:W-:Y:S01]  /*f1a0*/  IMAD.X R9, RZ, RZ, R7.reuse, P0 ;  /* 0x000000ffff097224 */ /* 0x100fe200000e0607 */
[----:B------:R-:W-:Y:S01]  /*f1b0*/  MOV R38, R6 ;  /* 0x0000000600267202 */ /* 0x000fe20000000f00 */
[----:B------:R-:W-:Y:S01]  /*f1c0*/  IMAD.X R11, RZ, RZ, R7, P2 ;  /* 0x000000ffff0b7224 */ /* 0x000fe200010e0607 */
[----:B------:R-:W-:Y:S01]  /*f1d0*/  MOV R37, R4 ;  /* 0x0000000400257202 */ /* 0x000fe20000000f00 */
[----:B------:R-:W-:-:S03]  /*f1e0*/  IMAD.MOV.U32 R49, RZ, RZ, R34 ;  /* 0x000000ffff317224 */ /* 0x000fc600078e0022 */
[----:B------:R-:W-:Y:S02]  /*f1f0*/  MOV R34, R10 ;  /* 0x0000000a00227202 */ /* 0x000fe40000000f00 */
[----:B------:R-:W-:-:S04]  /*f200*/  ISETP.NE.U32.AND P0, PT, RZ, UR4, PT ;  /* 0x00000004ff007c0c */ /* 0x000fc8000bf05070 */
[----:B------:R-:W-:Y:S02]  /*f210*/  ISETP.NE.AND.EX P0, PT, RZ, UR5, PT, P0 ;  /* 0x00000005ff007c0c */ /* 0x000fe4000bf05300 */
[----:B--2---:R-:W-:Y:S01]  /*f220*/  LOP3.LUT R3, R28, 0x2, RZ, 0x3c, !PT ;  /* 0x000000021c037812 */ /* 0x004fe200078e3cff */
[----:B------:R-:W-:Y:S04]  /*f230*/  SHFL.IDX PT, R13, R13, R28, 0x1c1f ;  /* 0x001c1f1c0d0d7589 */ /* 0x000fe800000e0000 */
[----:B------:R-:W0:Y:S04]  /*f240*/  SHFL.IDX PT, R60, R60, R3, 0x1c1f ;  /* 0x001c1f033c3c7589 */ /* 0x000e2800000e0000 */
[----:B------:R-:W-:Y:S04]  /*f250*/  SHFL.IDX PT, R33, R33, R28, 0x1c1f ;  /* 0x001c1f1c21217589 */ /* 0x000fe800000e0000 */
[----:B------:R-:W1:Y:S04]  /*f260*/  SHFL.IDX PT, R44, R44, R3, 0x1c1f ;  /* 0x001c1f032c2c7589 */ /* 0x000e6800000e0000 */
[----:B------:R-:W-:Y:S04]  /*f270*/  SHFL.IDX PT, R25, R25, R28, 0x1c1f ;  /* 0x001c1f1c19197589 */ /* 0x000fe800000e0000 */
[----:B------:R-:W-:Y:S04]  /*f280*/  SHFL.IDX PT, R36, R36, R3, 0x1c1f ;  /* 0x001c1f0324247589 */ /* 0x000fe800000e0000 */
[----:B------:R-:W-:Y:S04]  /*f290*/  SHFL.IDX PT, R35, R35, R28, 0x1c1f ;  /* 0x001c1f1c23237589 */ /* 0x000fe800000e0000 */
[----:B------:R-:W-:Y:S04]  /*f2a0*/  SHFL.IDX PT, R26, R26, R3, 0x1c1f ;  /* 0x001c1f031a1a7589 */ /* 0x000fe800000e0000 */
[----:B------:R-:W-:Y:S04]  /*f2b0*/  SHFL.IDX PT, R29, R29, R28, 0x1c1f ;  /* 0x001c1f1c1d1d7589 */ /* 0x000fe800000e0000 */
[----:B------:R-:W2:Y:S04]  /*f2c0*/  SHFL.IDX PT, R12, R12, R3, 0x1c1f ;  /* 0x001c1f030c0c7589 */ /* 0x000ea800000e0000 */
[----:B------:R-:W-:Y:S04]  /*f2d0*/  SHFL.IDX PT, R27, R27, R28, 0x1c1f ;  /* 0x001c1f1c1b1b7589 */ /* 0x000fe800000e0000 */
[----:B------:R-:W-:Y:S04]  /*f2e0*/  SHFL.IDX PT, R15, R15, R28, 0x1c1f ;  /* 0x001c1f1c0f0f7589 */ /* 0x000fe800000e0000 */
[----:B------:R-:W3:Y:S04]  /*f2f0*/  SHFL.IDX PT, R30, R14, R3, 0x1c1f ;  /* 0x001c1f030e1e7589 */ /* 0x000ee800000e0000 */
[----:B------:R-:W4:Y:S04]  /*f300*/  SHFL.IDX PT, R32, R32, R3, 0x1c1f ;  /* 0x001c1f0320207589 */ /* 0x000f2800000e0000 */
[----:B------:R3:W-:Y:S04]  /*f310*/  SHFL.IDX PT, R31, R31, R28, 0x1c1f ;  /* 0x001c1f1c1f1f7589 */ /* 0x0007e800000e0000 */
[----:B------:R3:W4:Y:S01]  /*f320*/  SHFL.IDX PT, R24, R24, R3, 0x1c1f ;  /* 0x001c1f0318187589 */ /* 0x00072200000e0000 */
[----:B0-----:R-:W-:-:S02]  /*f330*/  SEL R4, R13, R60, P1 ;  /* 0x0000003c0d047207 */ /* 0x001fc40000800000 */
[----:B------:R-:W-:Y:S02]  /*f340*/  SEL R6, R60, R13, P1 ;  /* 0x0000000d3c067207 */ /* 0x000fe40000800000 */
[----:B-1----:R-:W-:Y:S02]  /*f350*/  SEL R5, R33, R44, P1 ;  /* 0x0000002c21057207 */ /* 0x002fe40000800000 */
[----:B------:R-:W-:Y:S02]  /*f360*/  SEL R7, R44, R33, P1 ;  /* 0x000000212c077207 */ /* 0x000fe40000800000 */
[----:B------:R-:W-:Y:S02]  /*f370*/  MOV R33, R8 ;  /* 0x0000000800217202 */ /* 0x000fe40000000f00 */
[----:B--2---:R-:W-:Y:S01]  /*f380*/  SEL R10, R12, R29, P1 ;  /* 0x0000001d0c0a7207 */ /* 0x004fe20000800000 */
[----:B------:R0:W-:Y:S01]  /*f390*/  STSM.16.M88.4 [R38], R4 ;  /* 0x0000000426007844 */ /* 0x0001e20000000200 */
[----:B------:R-:W-:-:S02]  /*f3a0*/  SEL R8, R29, R12, P1 ;  /* 0x0000000c1d087207 */ /* 0x000fc40000800000 */
[----:B---3--:R-:W-:Y:S01]  /*f3b0*/  SEL R11, R30, R27, P1 ;  /* 0x0000001b1e0b7207 */ /* 0x008fe20000800000 */
[----:B------:R-:W-:Y:S01]  /*f3c0*/  IMAD.MOV.U32 R28, RZ, RZ, RZ ;  /* 0x000000ffff1c7224 */ /* 0x000fe200078e00ff */
[----:B------:R-:W-:Y:S01]  /*f3d0*/  SEL R9, R27, R30, P1 ;  /* 0x0000001e1b097207 */ /* 0x000fe20000800000 */
[----:B------:R-:W1:Y:S01]  /*f3e0*/  LDC R3, c[0x0][0xbe8] ;  /* 0x0002fa00ff037b82 */ /* 0x000e620000000800 */
[----:B----4-:R-:W-:Y:S02]  /*f3f0*/  SEL R13, R15, R32, P1 ;  /* 0x000000200f0d7207 */ /* 0x010fe40000800000 */
[----:B------:R-:W-:Y:S02]  /*f400*/  SEL R15, R32, R15, P1 ;  /* 0x0000000f200f7207 */ /* 0x000fe40000800000 */
[----:B------:R-:W-:Y:S02]  /*f410*/  SEL R12, R31, R24, P1 ;  /* 0x000000181f0c7207 */ /* 0x000fe40000800000 */
[----:B------:R-:W-:-:S02]  /*f420*/  SEL R14, R24, R31, P1 ;  /* 0x0000001f180e7207 */ /* 0x000fc40000800000 */
[----:B0-----:R-:W-:Y:S02]  /*f430*/  SEL R4, R25, R36, P1 ;  /* 0x0000002419047207 */ /* 0x001fe40000800000 */
[----:B------:R-:W-:Y:S02]  /*f440*/  SEL R6, R36, R25, P1 ;  /* 0x0000001924067207 */ /* 0x000fe40000800000 */
[----:B------:R-:W-:Y:S02]  /*f450*/  SEL R5, R35, R26, P1 ;  /* 0x0000001a23057207 */ /* 0x000fe40000800000 */
[----:B------:R-:W-:-:S05]  /*f460*/  SEL R7, R26, R35, P1 ;  /* 0x000000231a077207 */ /* 0x000fca0000800000 */
[----:B------:R-:W-:Y:S04]  /*f470*/  STSM.16.M88.4 [R37], R4 ;  /* 0x0000000425007844 */ /* 0x000fe80000000200 */
[----:B------:R0:W-:Y:S04]  /*f480*/  STSM.16.M88.4 [R34], R8 ;  /* 0x0000000822007844 */ /* 0x0001e80000000200 */
[----:B------:R2:W-:Y:S01]  /*f490*/  STSM.16.M88.4 [R33], R12 ;  /* 0x0000000c21007844 */ /* 0x0005e20000000200 */
[----:B------:R-:W-:-:S04]  /*f4a0*/  IADD3 R24, P2, R45, UR4, RZ ;  /* 0x000000042d187c10 */ /* 0x000fc8000ff5e0ff */
[----:B------:R-:W-:Y:S01]  /*f4b0*/  IADD3.X R25, R46, UR5, RZ, P2, !PT ;  /* 0x000000052e197c10 */ /* 0x000fe200097fe4ff */
[----:B------:R-:W-:Y:S01]  /*f4c0*/  BAR.SYNC.DEFER_BLOCKING 0x1, 0x180 ;  /* 0x0046000000007b1d */ /* 0x000fe20000010000 */
[----:B------:R-:W-:Y:S01]  /*f4d0*/  IMAD R31, R40, 0xc0, R48 ;  /* 0x000000c0281f7824 */ /* 0x000fe200078e0230 */
[----:B------:R-:W-:-:S04]  /*f4e0*/  SHF.R.S32.HI R32, RZ, 0x1f, R42 ;  /* 0x0000001fff207819 */ /* 0x000fc8000001142a */
[----:B------:R-:W-:Y:S01]  /*f4f0*/  ULDC.64 UR4, c[0x0][0xb90] ;  /* 0x0002e40000047ab9 */ /* 0x000fe20000000a00 */
[----:B------:R-:W-:Y:S01]  /*f500*/  SEL R30, R49, RZ, !P0 ;  /* 0x000000ff311e7207 */ /* 0x000fe20004000000 */
[----:B------:R-:W-:Y:S01]  /*f510*/  ULDC UR8, c[0x0][0xa88] ;  /* 0x0002a20000087ab9 */ /* 0x000fe20000000800 */
[----:B0-----:R-:W3:Y:S04]  /*f520*/  LDL R34, [R1+0x60] ;  /* 0x0000600001227983 */ /* 0x001ee80000100800 */
[----:B------:R-:W4:Y:S01]  /*f530*/  @P0 LDG.E R28, desc[UR40][R24.64] ;  /* 0x00000028181c0981 */ /* 0x000f22000c1e1900 */
[----:B-1----:R-:W-:-:S13]  /*f540*/  ISETP.NE.AND P2, PT, R3, 0x1, PT ;  /* 0x000000010300780c */ /* 0x002fda0003f45270 */
[----:B------:R-:W0:Y:S08]  /*f550*/  @P2 LDC R26, c[0x0][0xbec] ;  /* 0x0002fb00ff1a2b82 */ /* 0x000e300000000800 */
[----:B------:R-:W1:Y:S01]  /*f560*/  @P2 LDC R27, c[0x0][0xbf0] ;  /* 0x0002fc00ff1b2b82 */ /* 0x000e620000000800 */
[----:B------:R-:W-:Y:S02]  /*f570*/  IMAD R5, R32, UR4, RZ ;  /* 0x0000000420057c24 */ /* 0x000fe4000f8e02ff */
[----:B------:R-:W-:-:S02]  /*f580*/  IMAD.MOV.U32 R7, RZ, RZ, R31 ;  /* 0x000000ffff077224 */ /* 0x000fc400078e001f */
[----:B------:R-:W-:Y:S01]  /*f590*/  IMAD R11, R42, UR5, R5 ;  /* 0x000000052a0b7c24 */ /* 0x000fe2000f8e0205 */
[----:B--2---:R-:W-:Y:S01]  /*f5a0*/  SEL R33, R47, RZ, !P0 ;  /* 0x000000ff2f217207 */ /* 0x004fe20004000000 */
[----:B0-----:R-:W-:-:S05]  /*f5b0*/  @P2 IMAD.HI.U32 R4, R31, R26, RZ ;  /* 0x0000001a1f042227 */ /* 0x001fca00078e00ff */
[----:B-1----:R-:W-:-:S05]  /*f5c0*/  @P2 SHF.R.U32.HI R7, RZ, R27, R4 ;  /* 0x0000001bff072219 */ /* 0x002fca0000011604 */
[----:B------:R-:W-:-:S04]  /*f5d0*/  IMAD.MOV R6, RZ, RZ, -R7 ;  /* 0x000000ffff067224 */ /* 0x000fc800078e0a07 */
[----:B------:R-:W-:Y:S02]  /*f5e0*/  IMAD R9, R3, R6, R31 ;  /* 0x0000000603097224 */ /* 0x000fe400078e021f */
[----:B------:R-:W-:-:S03]  /*f5f0*/  IMAD R6, R30, UR6, RZ ;  /* 0x000000061e067c24 */ /* 0x000fc6000f8e02ff */
[----:B------:R-:W-:Y:S01]  /*f600*/  SHF.R.S32.HI R8, RZ, 0x1f, R9 ;  /* 0x0000001fff087819 */ /* 0x000fe20000011409 */
[----:B------:R-:W-:Y:S01]  /*f610*/  IMAD R10, R33, UR7, R6 ;  /* 0x00000007210a7c24 */ /* 0x000fe2000f8e0206 */
[----:B----4-:R-:W-:-:S03]  /*f620*/  SHF.R.S32.HI R29, RZ, 0x1f, R28 ;  /* 0x0000001fff1d7819 */ /* 0x010fc6000001141c */
[----:B------:R-:W-:Y:S01]  /*f630*/  IMAD.WIDE.U32 R4, R42, UR4, R28 ;  /* 0x000000042a047c25 */ /* 0x000fe2000f8e001c */
[----:B------:R-:W-:-:S03]  /*f640*/  ULDC.64 UR4, c[0x0][0xc08] ;  /* 0x0003020000047ab9 */ /* 0x000fc60000000a00 */
[----:B------:R-:W-:Y:S01]  /*f650*/  IMAD.IADD R5, R5, 0x1, R11 ;  /* 0x0000000105057824 */ /* 0x000fe200078e020b */
[----:B------:R-:W-:Y:S01]  /*f660*/  ISETP.NE.U32.AND P1, PT, RZ, UR4, PT ;  /* 0x00000004ff007c0c */ /* 0x000fe2000bf25070 */
[----:B------:R-:W-:-:S03]  /*f670*/  IMAD.WIDE.U32 R4, R33, UR6, R4 ;  /* 0x0000000621047c25 */ /* 0x000fc6000f8e0004 */
[----:B------:R-:W-:Y:S01]  /*f680*/  ISETP.NE.AND.EX P1, PT, RZ, UR5, PT, P1 ;  /* 0x00000005ff007c0c */ /* 0x000fe2000bf25310 */
[----:B------:R-:W-:Y:S01]  /*f690*/  ULDC.64 UR6, c[0x0][0xb88] ;  /* 0x0002e20000067ab9 */ /* 0x000fe20000000a00 */
[----:B------:R-:W-:Y:S02]  /*f6a0*/  SHF.R.S32.HI R11, RZ, 0x1f, R7 ;  /* 0x0000001fff0b7819 */ /* 0x000fe40000011407 */
[----:B------:R-:W-:Y:S01]  /*f6b0*/  IADD3 R6, P3, R7, R4, RZ ;  /* 0x0000000407067210 */ /* 0x000fe20007f7e0ff */
[----:B------:R-:W-:-:S03]  /*f6c0*/  IMAD R8, R8, UR6, RZ ;  /* 0x0000000608087c24 */ /* 0x000fc6000f8e02ff */
[----:B------:R-:W-:Y:S01]  /*f6d0*/  IADD3.X R7, R11, R5, R10, P3, !PT ;  /* 0x000000050b077210 */ /* 0x000fe20001ffe40a */
[C---:B------:R-:W-:Y:S02]  /*f6e0*/  IMAD R5, R9.reuse, UR7, R8 ;  /* 0x0000000709057c24 */ /* 0x040fe4000f8e0208 */
[----:B------:R-:W-:Y:S02]  /*f6f0*/  IMAD.WIDE.U32 R6, R9, UR6, R6 ;  /* 0x0000000609067c25 */ /* 0x000fe4000f8e0006 */
[----:B------:R-:W-:Y:S01]  /*f700*/  @P1 IADD3 R4, P3, R45, UR4, RZ ;  /* 0x000000042d041c10 */ /* 0x000fe2000ff7e0ff */
[----:B------:R-:W0:Y:S01]  /*f710*/  S2R R13, SR_TID.X ;  /* 0x00000000000d7919 */ /* 0x000e220000002100 */
[----:B------:R-:W-:Y:S01]  /*f720*/  ULDC.64 UR6, c[0x0][0xb50] ;  /* 0x0002d40000067ab9 */ /* 0x000fe20000000a00 */
[----:B------:R-:W-:Y:S01]  /*f730*/  IMAD.IADD R7, R7, 0x1, R5 ;  /* 0x0000000107077824 */ /* 0x000fe200078e0205 */
[----:B------:R-:W-:Y:S01]  /*f740*/  @P1 IADD3.X R5, R46, UR5, RZ, P3, !PT ;  /* 0x000000052e051c10 */ /* 0x000fe20009ffe4ff */
[----:B------:R-:W-:-:S06]  /*f750*/  IMAD.U32 R8, RZ, RZ, UR8 ;  /* 0x00000008ff087e24 */ /* 0x000fcc000f8e00ff */
[----:B------:R1:W5:Y:S01]  /*f760*/  @P1 LDG.E R8, desc[UR40][R4.64] ;  /* 0x0000002804081981 */ /* 0x000362000c1e1900 */
[----:B------:R-:W-:-:S04]  /*f770*/  LEA R10, P4, R6, UR6, 0x2 ;  /* 0x00000006060a7c11 */ /* 0x000fc8000f8810ff */
[----:B------:R-:W-:Y:S02]  /*f780*/  LEA.HI.X R11, R6, UR7, R7, 0x2, P4 ;  /* 0x00000007060b7c11 */ /* 0x000fe4000a0f1407 */
[----:B0-----:R-:W-:-:S04]  /*f790*/  IADD3 R45, R13, -0x80, RZ ;  /* 0xffffff800d2d7810 */ /* 0x001fc80007ffe0ff */
[----:B------:R-:W-:-:S04]  /*f7a0*/  SHF.R.S32.HI R38, RZ, 0x1f, R45 ;  /* 0x0000001fff267819 */ /* 0x000fc8000001142d */
[----:B------:R-:W-:-:S04]  /*f7b0*/  LEA.HI R38, R38, R45, RZ, 0x3 ;  /* 0x0000002d26267211 */ /* 0x000fc800078f18ff */
[----:B------:R-:W-:-:S05]  /*f7c0*/  SHF.R.S32.HI R38, RZ, 0x3, R38 ;  /* 0x00000003ff267819 */ /* 0x000fca0000011426 */
[----:B---3--:R-:W-:Y:S01]  /*f7d0*/  IMAD R9, R38, 0x40, R34 ;  /* 0x0000004026097824 */ /* 0x008fe200078e0222 */
[----:B-1----:R-:W-:Y:S06]  /*f7e0*/  @P1 BRA `(.L_x_514) ;  /* 0x0000000000101947 */ /* 0x002fec0003800000 */
[----:B------:R-:W-:Y:S05]  /*f7f0*/  @!P0 BRA `(.L_x_514) ;  /* 0x00000000000c8947 */ /* 0x000fea0003800000 */
[----:B------:R-:W2:Y:S04]  /*f800*/  LDG.E R5, desc[UR40][R24.64] ;  /* 0x0000002818057981 */ /* 0x000ea8000c1e1900 */
[----:B-----5:R-:W2:Y:S02]  /*f810*/  LDG.E R8, desc[UR40][R24.64+0x4] ;  /* 0x0000042818087981 */ /* 0x020ea4000c1e1900 */
[----:B--2---:R-:W-:-:S07]  /*f820*/  IMAD.IADD R8, R8, 0x1, -R5 ;  /* 0x0000000108087824 */ /* 0x004fce00078e0a05 */
.L_x_514:
[----:B------:R-:W2:Y:S01]  /*f830*/  LDL R12, [R1+0x78] ;  /* 0x00007800010c7983 */ /* 0x000ea20000100800 */
[----:B------:R-:W-:Y:S01]  /*f840*/  IADD3 R14, R13, -0x80, RZ ;  /* 0xffffff800d0e7810 */ /* 0x000fe20007ffe0ff */
[----:B-----5:R-:W-:Y:S01]  /*f850*/  IMAD R35, R8, R3, RZ ;  /* 0x0000000308237224 */ /* 0x020fe200078e02ff */
[----:B------:R-:W0:Y:S01]  /*f860*/  @P2 LDC R37, c[0x0][0xbf0] ;  /* 0x0002fc00ff252b82 */ /* 0x000e220000000800 */
[----:B------:R-:W-:Y:S01]  /*f870*/  SHFL.IDX PT, R4, R10, RZ, 0x1c1f ;  /* 0x001c1fff0a047589 */ /* 0x000fe200000e0000 */
[----:B------:R-:W-:Y:S01]  /*f880*/  SHF.R.S32.HI R13, RZ, 0x1f, R14 ;  /* 0x0000001fff0d7819 */ /* 0x000fe2000001140e */
[----:B------:R-:W-:Y:S01]  /*f890*/  IMAD.WIDE R20, R9, 0x2, R20 ;  /* 0x0000000209147825 */ /* 0x000fe200078e0214 */
[----:B------:R-:W-:Y:S01]  /*f8a0*/  ULDC.64 UR4, c[0x0][0xaa0] ;  /* 0x0002a80000047ab9 */ /* 0x000fe20000000a00 */
[----:B------:R-:W1:Y:S01]  /*f8b0*/  SHFL.IDX PT, R5, R11, RZ, 0x1c1f ;  /* 0x001c1fff0b057589 */ /* 0x000e6200000e0000 */
[----:B------:R-:W-:-:S03]  /*f8c0*/  LEA.HI R13, R13, R14, RZ, 0x7 ;  /* 0x0000000e0d0d7211 */ /* 0x000fc600078f38ff */
[----:B------:R-:W-:Y:S01]  /*f8d0*/  SHFL.IDX PT, R6, R10, 0x1, 0x1c1f ;  /* 0x003c1f000a067f89 */ /* 0x000fe200000e0000 */
[----:B------:R-:W-:-:S03]  /*f8e0*/  LOP3.LUT R13, R13, 0xffffff80, RZ, 0xc0, !PT ;  /* 0xffffff800d0d7812 */ /* 0x000fc600078ec0ff */
[----:B------:R-:W3:Y:S01]  /*f8f0*/  SHFL.IDX PT, R7, R11, 0x1, 0x1c1f ;  /* 0x003c1f000b077f89 */ /* 0x000ee200000e0000 */
[----:B------:R-:W-:Y:S01]  /*f900*/  SHF.R.S32.HI R36, RZ, 0x1f, R45 ;  /* 0x0000001fff247819 */ /* 0x000fe2000001142d */
[----:B------:R-:W-:Y:S01]  /*f910*/  IMAD.IADD R13, R14, 0x1, -R13 ;  /* 0x000000010e0d7824 */ /* 0x000fe200078e0a0d */
[C---:B------:R-:W-:Y:S02]  /*f920*/  IADD3 R25, P4, R20.reuse, 0x3000, RZ ;  /* 0x0000300014197810 */ /* 0x040fe40007f9e0ff */
[----:B------:R-:W-:Y:S02]  /*f930*/  LOP3.LUT R9, R20, 0x380, RZ, 0xc0, !PT ;  /* 0x0000038014097812 */ /* 0x000fe400078ec0ff */
[----:B------:R-:W-:Y:S02]  /*f940*/  LOP3.LUT P0, RZ, R13, 0x3, RZ, 0xc0, !PT ;  /* 0x000000030dff7812 */ /* 0x000fe4000780c0ff */
[----:B------:R-:W-:Y:S02]  /*f950*/  LEA.HI R36, R36, R45, RZ, 0x3 ;  /* 0x0000002d24247211 */ /* 0x000fe400078f18ff */
[----:B------:R-:W-:-:S02]  /*f960*/  IADD3 R13, P3, R20, 0x1800, RZ ;  /* 0x00001800140d7810 */ /* 0x000fc40007f7e0ff */
[----:B------:R-:W-:Y:S02]  /*f970*/  LOP3.LUT R36, R36, 0xfffffff8, RZ, 0xc0, !PT ;  /* 0xfffffff824247812 */ /* 0x000fe400078ec0ff */
[----:B------:R-:W-:Y:S02]  /*f980*/  LOP3.LUT R24, R25, 0x380, RZ, 0xc0, !PT ;  /* 0x0000038019187812 */ /* 0x000fe400078ec0ff */
[----:B------:R-:W-:Y:S01]  /*f990*/  SHF.R.U64 R9, R9, 0x3, RZ ;  /* 0x0000000309097819 */ /* 0x000fe200000012ff */
[----:B------:R-:W-:Y:S01]  /*f9a0*/  IMAD.IADD R36, R45, 0x1, -R36 ;  /* 0x000000012d247824 */ /* 0x000fe200078e0a24 */
[----:B------:R-:W-:-:S04]  /*f9b0*/  SHF.R.U64 R24, R24, 0x3, RZ ;  /* 0x0000000318187819 */ /* 0x000fc800000012ff */
[----:B------:R-:W-:Y:S01]  /*f9c0*/  LOP3.LUT R24, R24, R25, RZ, 0x3c, !PT ;  /* 0x0000001918187212 */ /* 0x000fe200078e3cff */
[----:B------:R-:W-:Y:S02]  /*f9d0*/  IMAD.X R25, RZ, RZ, R21, P4 ;  /* 0x000000ffff197224 */ /* 0x000fe400020e0615 */
[----:B--2---:R-:W-:-:S04]  /*f9e0*/  IMAD R12, R40, 0xc0, R12 ;  /* 0x000000c0280c7824 */ /* 0x004fc800078e020c */
[C---:B------:R-:W-:Y:S01]  /*f9f0*/  VIADD R8, R12.reuse, 0x8 ;  /* 0x000000080c087836 */ /* 0x040fe20000000000 */
[-C--:B------:R-:W-:Y:S02]  /*fa00*/  ISETP.GE.OR P1, PT, R12, R35.reuse, P0 ;  /* 0x000000230c00720c */ /* 0x080fe40000726670 */
[----:B------:R-:W-:Y:S02]  /*fa10*/  LOP3.LUT R12, R13, 0x380, RZ, 0xc0, !PT ;  /* 0x000003800d0c7812 */ /* 0x000fe400078ec0ff */
[----:B------:R-:W-:Y:S02]  /*fa20*/  ISETP.GE.OR P0, PT, R8, R35, P0 ;  /* 0x000000230800720c */ /* 0x000fe40000706670 */
[----:B------:R-:W-:Y:S02]  /*fa30*/  SHF.R.U64 R12, R12, 0x3, RZ ;  /* 0x000000030c0c7819 */ /* 0x000fe400000012ff */
[----:B------:R-:W-:Y:S02]  /*fa40*/  LOP3.LUT R8, R9, R20, RZ, 0x3c, !PT ;  /* 0x0000001409087212 */ /* 0x000fe400078e3cff */
[----:B------:R-:W-:Y:S01]  /*fa50*/  LOP3.LUT R12, R12, R13, RZ, 0x3c, !PT ;  /* 0x0000000d0c0c7212 */ /* 0x000fe200078e3cff */
[----:B------:R-:W-:Y:S01]  /*fa60*/  IMAD.X R13, RZ, RZ, R21, P3 ;  /* 0x000000ffff0d7224 */ /* 0x000fe200018e0615 */
[----:B------:R-:W-:Y:S01]  /*fa70*/  MOV R9, R21 ;  /* 0x0000001500097202 */ /* 0x000fe20000000f00 */
[----:B-1----:R-:W-:Y:S04]  /*fa80*/  @!P1 ST.E desc[UR40][R4.64], R2 ;  /* 0x0000000204009985 */ /* 0x002fe8000c101928 */
[----:B---3--:R1:W-:Y:S04]  /*fa90*/  @!P0 ST.E desc[UR40][R6.64], R0 ;  /* 0x0000000006008985 */ /* 0x0083e8000c101928 */
[----:B------:R-:W2:Y:S04]  /*faa0*/  LD.E.128 R8, desc[UR40][R8.64] ;  /* 0x0000002808087980 */ /* 0x000ea8000c101d00 */
[----:B------:R-:W3:Y:S01]  /*fab0*/  LD.E.128 R12, desc[UR40][R12.64] ;  /* 0x000000280c0c7980 */ /* 0x000ee2000c101d00 */
[----:B-1----:R-:W-:-:S03]  /*fac0*/  IMAD R0, R36, 0x30, R38 ;  /* 0x0000003024007824 */ /* 0x002fc600078e0226 */
[----:B------:R-:W4:Y:S01]  /*fad0*/  LD.E.128 R24, desc[UR40][R24.64] ;  /* 0x0000002818187980 */ /* 0x000f22000c101d00 */
[----:B------:R-:W-:-:S03]  /*fae0*/  IADD3 R31, P0, R20, 0x4800, RZ ;  /* 0x00004800141f7810 */ /* 0x000fc60007f1e0ff */
[----:B------:R-:W2:Y:S01]  /*faf0*/  LDL R36, [R1+0x88] ;  /* 0x0000880001247983 */ /* 0x000ea20000100800 */
[----:B------:R-:W-:Y:S01]  /*fb00*/  LOP3.LUT R20, R31, 0x380, RZ, 0xc0, !PT ;  /* 0x000003801f147812 */ /* 0x000fe200078ec0ff */
[----:B------:R-:W-:-:S03]  /*fb10*/  IMAD.X R5, RZ, RZ, R21, P0 ;  /* 0x000000ffff057224 */ /* 0x000fc600000e0615 */
[----:B------:R-:W-:-:S04]  /*fb20*/  SHF.R.U64 R2, R20, 0x3, RZ ;  /* 0x0000000314027819 */ /* 0x000fc800000012ff */
[----:B------:R-:W-:Y:S02]  /*fb30*/  LOP3.LUT R4, R2, R31, RZ, 0x3c, !PT ;  /* 0x0000001f02047212 */ /* 0x000fe400078e3cff */
[----:B------:R-:W1:Y:S01]  /*fb40*/  @P2 LDC R31, c[0x0][0xbec] ;  /* 0x0002fb00ff1f2b82 */ /* 0x000e620000000800 */
[----:B------:R-:W-:-:S03]  /*fb50*/  IMAD R21, R29, UR4, RZ ;  /* 0x000000041d157c24 */ /* 0x000fc6000f8e02ff */
[----:B------:R-:W5:Y:S01]  /*fb60*/  LD.E.128 R4, desc[UR40][R4.64] ;  /* 0x0000002804047980 */ /* 0x000f62000c101d00 */
[C---:B------:R-:W-:Y:S02]  /*fb70*/  IMAD R29, R28.reuse, UR5, R21 ;  /* 0x000000051c1d7c24 */ /* 0x040fe4000f8e0215 */
[----:B------:R-:W-:Y:S01]  /*fb80*/  IMAD.WIDE.U32 R20, R28, UR4, RZ ;  /* 0x000000041c147c25 */ /* 0x000fe2000f8e00ff */
[----:B------:R-:W-:Y:S01]  /*fb90*/  ULDC.64 UR4, c[0x0][0xae8] ;  /* 0x0002ba0000047ab9 */ /* 0x000fe20000000a00 */
[----:B------:R-:W-:Y:S01]  /*fba0*/  @!PT LDS RZ, [RZ] ;  /* 0x00000000fffff984 */ /* 0x000fe20000000800 */
[----:B------:R-:W-:Y:S01]  /*fbb0*/  @!PT LDS RZ, [RZ] ;  /* 0x00000000fffff984 */ /* 0x000fe20000000800 */
[----:B------:R-:W-:Y:S01]  /*fbc0*/  @!PT LDS RZ, [RZ] ;  /* 0x00000000fffff984 */ /* 0x000fe20000000800 */
[----:B------:R-:W-:Y:S01]  /*fbd0*/  @!PT LDS RZ, [RZ] ;  /* 0x00000000fffff984 */ /* 0x000fe20000000800 */
[----:B------:R0:W-:Y:S06]  /*fbe0*/  MEMBAR.ALL.CTA ;  /* 0x0000000000007992 */ /* 0x0001ec0000008000 */
[----:B0-----:R-:W0:Y:S01]  /*fbf0*/  FENCE.VIEW.ASYNC.S ;  /* 0x00000000000073c6 */ /* 0x001e220000000000 */
[----:B------:R-:W-:-:S02]  /*fc00*/  IMAD.IADD R21, R21, 0x1, R29 ;  /* 0x0000000115157824 */ /* 0x000fc400078e021d */
[----:B------:R-:W-:Y:S02]  /*fc10*/  IMAD R2, R32, UR4, RZ ;  /* 0x0000000420027c24 */ /* 0x000fe4000f8e02ff */
[----:B------:R-:W-:Y:S02]  /*fc20*/  IMAD R28, R40, 0xc0, R0 ;  /* 0x000000c0281c7824 */ /* 0x000fe400078e0200 */
[C---:B------:R-:W-:Y:S02]  /*fc30*/  IMAD R29, R42.reuse, UR5, R2 ;  /* 0x000000052a1d7c24 */ /* 0x040fe4000f8e0202 */
[----:B------:R-:W-:Y:S01]  /*fc40*/  IMAD.WIDE.U32 R20, R42, UR4, R20 ;  /* 0x000000042a147c25 */ /* 0x000fe2000f8e0014 */
[----:B------:R-:W-:-:S03]  /*fc50*/  ULDC.64 UR4, c[0x0][0xaf0] ;  /* 0x0002bc0000047ab9 */ /* 0x000fc60000000a00 */
[----:B-1----:R-:W-:-:S04]  /*fc60*/  @P2 IMAD.HI.U32 R0, R28, R31, RZ ;  /* 0x0000001f1c002227 */ /* 0x002fc800078e00ff */
[----:B------:R-:W-:Y:S01]  /*fc70*/  IMAD.IADD R21, R21, 0x1, R29 ;  /* 0x0000000115157824 */ /* 0x000fe200078e021d */
[----:B------:R-:W-:Y:S01]  /*fc80*/  MOV R29, R28 ;  /* 0x0000001c001d7202 */ /* 0x000fe20000000f00 */
[----:B------:R-:W-:Y:S01]  /*fc90*/  IMAD R2, R30, UR4, RZ ;  /* 0x000000041e027c24 */ /* 0x000fe2000f8e02ff */
[----:B------:R-:W-:Y:S01]  /*fca0*/  @P2 SHF.R.U32.HI R29, RZ, R37, R0 ;  /* 0x00000025ff1d2219 */ /* 0x000fe20000011600 */
[----:B------:R-:W-:-:S03]  /*fcb0*/  IMAD.WIDE.U32 R20, R33, UR4, R20 ;  /* 0x0000000421147c25 */ /* 0x000fc6000f8e0014 */
[--C-:B------:R-:W-:Y:S01]  /*fcc0*/  SHF.R.S32.HI R0, RZ, 0x1f, R29.reuse ;  /* 0x0000001fff007819 */ /* 0x100fe2000001141d */
[----:B------:R-:W-:Y:S01]  /*fcd0*/  IMAD R31, R33, UR5, R2 ;  /* 0x00000005211f7c24 */ /* 0x000fe2000f8e0202 */
[----:B------:R-:W-:Y:S01]  /*fce0*/  ULDC.64 UR4, c[0x0][0xae0] ;  /* 0x0002b80000047ab9 */ /* 0x000fe20000000a00 */
[----:B------:R-:W-:Y:S02]  /*fcf0*/  IMAD.MOV R2, RZ, RZ, -R29 ;  /* 0x000000ffff027224 */ /* 0x000fe400078e0a1d */
[----:B------:R-:W-:Y:S02]  /*fd00*/  IMAD.IADD R21, R21, 0x1, R31 ;  /* 0x0000000115157824 */ /* 0x000fe400078e021f */
[----:B------:R-:W-:Y:S02]  /*fd10*/  IMAD R0, R0, UR4, RZ ;  /* 0x0000000400007c24 */ /* 0x000fe4000f8e02ff */
[----:B------:R-:W-:Y:S02]  /*fd20*/  IMAD R31, R3, R2, R28 ;  /* 0x00000002031f7224 */ /* 0x000fe400078e021c */
[----:B------:R-:W-:-:S02]  /*fd30*/  IMAD R33, R29, UR5, R0 ;  /* 0x000000051d217c24 */ /* 0x000fc4000f8e0200 */
[----:B------:R-:W-:Y:S01]  /*fd40*/  IMAD.WIDE.U32 R2, R29, UR4, R20 ;  /* 0x000000041d027c25 */ /* 0x000fe2000f8e0014 */
[----:B------:R-:W-:Y:S01]  /*fd50*/  SHF.R.S32.HI R0, RZ, 0x1f, R31 ;  /* 0x0000001fff007819 */ /* 0x000fe2000001141f */
[----:B------:R-:W-:Y:S02]  /*fd60*/  ULDC.64 UR4, c[0x0][0xad8] ;  /* 0x0002b60000047ab9 */ /* 0x000fe40000000a00 */
[----:B------:R-:W-:Y:S02]  /*fd70*/  IMAD.IADD R3, R3, 0x1, R33 ;  /* 0x0000000103037824 */ /* 0x000fe400078e0221 */
[----:B------:R-:W-:Y:S02]  /*fd80*/  IMAD R0, R0, UR4, RZ ;  /* 0x0000000400007c24 */ /* 0x000fe4000f8e02ff */
[----:B------:R-:W-:-:S04]  /*fd90*/  IMAD.WIDE.U32 R2, R31, UR4, R2 ;  /* 0x000000041f027c25 */ /* 0x000fc8000f8e0002 */
[----:B------:R-:W-:Y:S01]  /*fda0*/  IMAD R21, R31, UR5, R0 ;  /* 0x000000051f157c24 */ /* 0x000fe2000f8e0200 */
[----:B------:R-:W-:Y:S02]  /*fdb0*/  ULDC.64 UR4, c[0x0][0xa80] ;  /* 0x0002a00000047ab9 */ /* 0x000fe40000000a00 */
[----:B------:R-:W-:Y:S01]  /*fdc0*/  LEA R30, P0, R2, UR4, 0x1 ;  /* 0x00000004021e7c11 */ /* 0x000fe2000f8008ff */
[----:B------:R-:W-:Y:S01]  /*fdd0*/  IMAD.IADD R3, R3, 0x1, R21 ;  /* 0x0000000103037824 */ /* 0x000fe200078e0215 */
[----:B------:R-:W-:-:S03]  /*fde0*/  ULDC UR4, c[0x0][0xac8] ;  /* 0x0002b20000047ab9 */ /* 0x000fc60000000800 */
[----:B0-----:R-:W0:Y:S01]  /*fdf0*/  SHFL.IDX PT, R20, R30, RZ, 0x181f ;  /* 0x00181fff1e147589 */ /* 0x001e2200000e0000 */
[----:B------:R-:W-:Y:S01]  /*fe00*/  LEA.HI.X R31, R2, UR5, R3, 0x1, P0 ;  /* 0x00000005021f7c11 */ /* 0x000fe200080f0c03 */
[----:B------:R-:W-:Y:S02]  /*fe10*/  IMAD R32, R40, 0xc0, R38 ;  /* 0x000000c028207824 */ /* 0x000fe400078e0226 */
[----:B------:R-:W1:Y:S04]  /*fe20*/  SHFL.IDX PT, R28, R30, 0x1, 0x181f ;  /* 0x00381f001e1c7f89 */ /* 0x000e6800000e0000 */
[----:B------:R-:W1:Y:S01]  /*fe30*/  SHFL.IDX PT, R33, R30, 0x2, 0x181f ;  /* 0x00581f001e217f89 */ /* 0x000e6200000e0000 */
[----:B------:R-:W-:-:S03]  /*fe40*/  ISETP.GE.AND P0, PT, R34, UR4, PT ;  /* 0x0000000422007c0c */ /* 0x000fc6000bf06270 */
[----:B------:R-:W2:Y:S01]  /*fe50*/  SHFL.IDX PT, R3, R31, RZ, 0x181f ;  /* 0x00181fff1f037589 */ /* 0x000ea200000e0000 */
[----:B------:R-:W-:-:S03]  /*fe60*/  IADD3 R0, R32, 0x30, RZ ;  /* 0x0000003020007810 */ /* 0x000fc60007ffe0ff */
[----:B------:R-:W2:Y:S01]  /*fe70*/  SHFL.IDX PT, R21, R31, 0x1, 0x181f ;  /* 0x00381f001f157f89 */ /* 0x000ea200000e0000 */
[----:B------:R-:W-:-:S03]  /*fe80*/  VIADD R2, R32, 0x60 ;  /* 0x0000006020027836 */ /* 0x000fc60000000000 */
[----:B------:R-:W2:Y:S01]  /*fe90*/  SHFL.IDX PT, R29, R31, 0x2, 0x181f ;  /* 0x00581f001f1d7f89 */ /* 0x000ea200000e0000 */
[-C--:B------:R-:W-:Y:S02]  /*fea0*/  ISETP.GE.OR P1, PT, R32, R35.reuse, P0 ;  /* 0x000000232000720c */ /* 0x080fe40000726670 */
[-C--:B------:R-:W-:Y:S02]  /*feb0*/  ISETP.GE.OR P2, PT, R0, R35.reuse, P0 ;  /* 0x000000230000720c */ /* 0x080fe40000746670 */
[----:B------:R-:W-:Y:S01]  /*fec0*/  ISETP.GE.OR P3, PT, R2, R35, P0 ;  /* 0x000000230200720c */ /* 0x000fe20000766670 */
[----:B------:R-:W-:-:S08]  /*fed0*/  VIADD R0, R18, 0x13220 ;  /* 0x0001322012007836 */ /* 0x000fd00000000000 */
[C---:B0-----:R-:W-:Y:S02]  /*fee0*/  @!P1 LEA R2, P4, R34.reuse, R20, 0x1 ;  /* 0x0000001422029211 */ /* 0x041fe400078808ff */
[C---:B-1----:R-:W-:Y:S02]  /*fef0*/  @!P2 LEA R20, P5, R34.reuse, R28, 0x1 ;  /* 0x0000001c2214a211 */ /* 0x042fe400078a08ff */
[----:B------:R-:W-:Y:S02]  /*ff00*/  @!P3 LEA R28, P6, R34, R33, 0x1 ;  /* 0x00000021221cb211 */ /* 0x000fe400078c08ff */
[----:B------:R-:W-:-:S04]  /*ff10*/  PRMT R0, RZ, 0x654, R0 ;  /* 0x00000654ff007816 */ /* 0x000fc80000000000 */
[----:B------:R0:W-:Y:S02]  /*ff20*/  SYNCS.ARRIVE.TRANS64.RED.A1T0 RZ, [R0+URZ], RZ ;  /* 0x000000ff00ff79a7 */ /* 0x0001e4000810043f */
[----:B0-----:R-:W-:-:S05]  /*ff30*/  VIADD R0, R32, 0x90 ;  /* 0x0000009020007836 */ /* 0x001fca0000000000 */
[----:B------:R-:W-:Y:S01]  /*ff40*/  ISETP.GE.OR P0, PT, R0, R35, P0 ;  /* 0x000000230000720c */ /* 0x000fe20000706670 */
[----:B------:R-:W0:Y:S04]  /*ff50*/  SHFL.IDX PT, R30, R30, 0x3, 0x181f ;  /* 0x00781f001e1e7f89 */ /* 0x000e2800000e0000 */
[----:B------:R-:W1:Y:S01]  /*ff60*/  SHFL.IDX PT, R31, R31, 0x3, 0x181f ;  /* 0x00781f001f1f7f89 */ /* 0x000e6200000e0000 */
[C-C-:B--2---:R-:W-:Y:S02]  /*ff70*/  @!P1 LEA.HI.X R3, R34.reuse, R3, R36.reuse, 0x1, P4 ;  /* 0x0000000322039211 */ /* 0x144fe400020f0c24 */
[C-C-:B------:R-:W-:Y:S02]  /*ff80*/  @!P2 LEA.HI.X R21, R34.reuse, R21, R36.reuse, 0x1, P5 ;  /* 0x000000152215a211 */ /* 0x140fe400028f0c24 */
[----:B------:R-:W-:Y:S01]  /*ff90*/  @!P3 LEA.HI.X R29, R34, R29, R36, 0x1, P6 ;  /* 0x0000001d221db211 */ /* 0x000fe200030f0c24 */
[----:B------:R2:W-:Y:S04]  /*ffa0*/  @!P1 ST.E.128 desc[UR40][R2.64], R8 ;  /* 0x0000000802009985 */ /* 0x0005e8000c101d28 */
[----:B---3--:R2:W-:Y:S04]  /*ffb0*/  @!P2 ST.E.128 desc[UR40][R20.64], R12 ;  /* 0x0000000c1400a985 */ /* 0x0085e8000c101d28 */
[----:B----4-:R2:W-:Y:S01]  /*ffc0*/  @!P3 ST.E.128 desc[UR40][R28.64], R24 ;  /* 0x000000181c00b985 */ /* 0x0105e2000c101d28 */
[----:B01----:R-:W-:Y:S05]  /*ffd0*/  @P0 BRA `(.L_x_515) ;  /* 0x0000000800800947 */ /* 0x003fea0003800000 */
[----:B--2---:R-:W-:-:S04]  /*ffe0*/  LEA R2, P0, R34, R30, 0x1 ;  /* 0x0000001e22027211 */ /* 0x004fc800078008ff */
[----:B------:R-:W-:-:S05]  /*fff0*/  LEA.HI.X R3, R34, R31, R36, 0x1, P0 ;  /* 0x0000001f22037211 */ /* 0x000fca00000f0c24 */
[----:B-----5:R0:W-:Y:S01]  /*10000*/  ST.E.128 desc[UR40][R2.64], R4 ;  /* 0x0000000402007985 */ /* 0x0201e2000c101d28 */
[----:B------:R-:W-:Y:S05]  /*10010*/  BRA `(.L_x_515) ;  /* 0x0000000800707947 */ /* 0x000fea0003800000 */
.L_x_513:
[----:B------:R-:W2:Y:S01]  /*10020*/  LDL.LU R4, [R1+0x48] ;  /* 0x0000480001047983 */ /* 0x000ea20000300800 */
[----:B------:R-:W-:Y:S01]  /*10030*/  ULDC.64 UR4, c[0x0][0xc00] ;  /* 0x0003000000047ab9 */ /* 0x000fe20000000a00 */
[----:B------:R-:W-:Y:S01]  /*10040*/  IMAD.MOV.U32 R6, RZ, RZ, RZ ;  /* 0x000000ffff067224 */ /* 0x000fe200078e00ff */
[----:B------:R-:W3:Y:S01]  /*10050*/  LDC R25, c[0x0][0xbe8] ;  /* 0x0002fa00ff197b82 */ /* 0x000ee20000000800 */
[----:B------:R-:W4:Y:S01]  /*10060*/  LDL.LU R0, [R1+0x4c] ;  /* 0x00004c0001007983 */ /* 0x000f220000300800 */
[----:B------:R-:W-:-:S04]  /*10070*/  ISETP.NE.U32.AND P0, PT, RZ, UR4, PT ;  /* 0x00000004ff007c0c */ /* 0x000fc8000bf05070 */
[----:B------:R-:W-:Y:S02]  /*10080*/  ISETP.NE.AND.EX P0, PT, RZ, UR5, PT, P0 ;  /* 0x00000005ff007c0c */ /* 0x000fe4000bf05300 */
[----:B--2---:R-:W-:-:S04]  /*10090*/  IADD3 R2, P1, R4, UR4, RZ ;  /* 0x0000000404027c10 */ /* 0x004fc8000ff3e0ff */
[----:B----4-:R-:W-:Y:S01]  /*100a0*/  IADD3.X R3, R0, UR5, RZ, P1, !PT ;  /* 0x0000000500037c10 */ /* 0x010fe20008ffe4ff */
[----:B------:R-:W-:Y:S02]  /*100b0*/  ULDC.64 UR4, c[0x0][0xc08] ;  /* 0x0003020000047ab9 */ /* 0x000fe40000000a00 */
[----:B------:R-:W-:-:S04]  /*100c0*/  ISETP.NE.U32.AND P1, PT, RZ, UR4, PT ;  /* 0x00000004ff007c0c */ /* 0x000fc8000bf25070 */
[----:B------:R2:W5:Y:S01]  /*100d0*/  @P0 LDG.E R6, desc[UR40][R2.64] ;  /* 0x0000002802060981 */ /* 0x000562000c1e1900 */
[----:B------:R-:W-:Y:S01]  /*100e0*/  ISETP.NE.AND.EX P1, PT, RZ, UR5, PT, P1 ;  /* 0x00000005ff007c0c */ /* 0x000fe2000bf25310 */
[----:B------:R-:W4:-:S12]  /*100f0*/  S2R R7, SR_TID.X ;  /* 0x0000000000077919 */ /* 0x000f180000002100 */
[----:B------:R-:W-:Y:S01]  /*10100*/  @P1 IADD3 R4, P2, R4, UR4, RZ ;  /* 0x0000000404041c10 */ /* 0x000fe2000ff5e0ff */
[----:B------:R-:W-:-:S03]  /*10110*/  ULDC UR4, c[0x0][0xa88] ;  /* 0x0002a20000047ab9 */ /* 0x000fc60000000800 */
[----:B------:R-:W-:Y:S02]  /*10120*/  @P1 IADD3.X R5, R0, UR5, RZ, P2, !PT ;  /* 0x0000000500051c10 */ /* 0x000fe400097fe4ff */
[----:B------:R-:W-:-:S06]  /*10130*/  MOV R0, UR4 ;  /* 0x0000000400007c02 */ /* 0x000fcc0008000f00 */
[----:B------:R2:W5:Y:S01]  /*10140*/  @P1 LDG.E R0, desc[UR40][R4.64] ;  /* 0x0000002804001981 */ /* 0x000562000c1e1900 */
[----:B---3--:R-:W-:Y:S01]  /*10150*/  ISETP.NE.AND P2, PT, R25, 0x1, PT ;  /* 0x000000011900780c */ /* 0x008fe20003f45270 */
[----:B----4-:R-:W-:-:S12]  /*10160*/  VIADD R26, R7, 0xffffff80 ;  /* 0xffffff80071a7836 */ /* 0x010fd80000000000 */
[----:B------:R-:W3:Y:S01]  /*10170*/  @P2 LDC R27, c[0x0][0xbec] ;  /* 0x0002fb00ff1b2b82 */ /* 0x000ee20000000800 */
[----:B------:R-:W-:Y:S01]  /*10180*/  ISETP.GE.AND P3, PT, R26, 0xc0, PT ;  /* 0x000000c01a00780c */ /* 0x000fe20003f66270 */
[----:B--2---:R-:W-:-:S12]  /*10190*/  @P1 BRA `(.L_x_516) ;  /* 0x0000000000101947 */ /* 0x004fd80003800000 */
[----:B------:R-:W-:Y:S05]  /*101a0*/  @!P0 BRA `(.L_x_516) ;  /* 0x00000000000c8947 */ /* 0x000fea0003800000 */
[----:B------:R-:W2:Y:S04]  /*101b0*/  LDG.E R5, desc[UR40][R2.64] ;  /* 0x0000002802057981 */ /* 0x000ea8000c1e1900 */
[----:B-----5:R-:W2:Y:S02]  /*101c0*/  LDG.E R0, desc[UR40][R2.64+0x4] ;  /* 0x0000042802007981 */ /* 0x020ea4000c1e1900 */
[----:B--2---:R-:W-:-:S07]  /*101d0*/  IMAD.IADD R0, R0, 0x1, -R5 ;  /* 0x0000000100007824 */ /* 0x004fce00078e0a05 */
.L_x_516:
[----:B------:R-:W2:Y:S04]  /*101e0*/  LDL.LU R3, [R1+0x40] ;  /* 0x0000400001037983 */ /* 0x000ea80000300800 */
[----:B------:R-:W4:Y:S04]  /*101f0*/  LDL.LU R2, [R1+0x5c] ;  /* 0x00005c0001027983 */ /* 0x000f280000300800 */
[----:B------:R-:W3:Y:S04]  /*10200*/  LDL R24, [R1+0x44] ;  /* 0x0000440001187983 */ /* 0x000ee80000100800 */
[----:B------:R0:W5:Y:S01]  /*10210*/  LDL R14, [R1+0x58] ;  /* 0x00005800010e7983 */ /* 0x0001620000100800 */
[----:B------:R-:W-:Y:S01]  /*10220*/  BSSY B1, `(.L_x_517) ;  /* 0x000002d000017945 */ /* 0x000fe20003800000 */
[----:B-----5:R-:W-:-:S02]  /*10230*/  SHF.R.S32.HI R11, RZ, 0x1f, R6 ;  /* 0x0000001fff0b7819 */ /* 0x020fc40000011406 */
[----:B--2---:R-:W-:Y:S02]  /*10240*/  SEL R13, R3, RZ, !P0 ;  /* 0x000000ff030d7207 */ /* 0x004fe40004000000 */
[----:B----4-:R-:W-:Y:S02]  /*10250*/  SEL R12, R2, RZ, !P0 ;  /* 0x000000ff020c7207 */ /* 0x010fe40004000000 */
[----:B---3--:R-:W-:Y:S01]  /*10260*/  SHF.R.S32.HI R10, RZ, 0x1f, R24 ;  /* 0x0000001fff0a7819 */ /* 0x008fe20000011418 */
[----:B0-----:R-:W-:Y:S06]  /*10270*/  @P3 BRA `(.L_x_518) ;  /* 0x00000000009c3947 */ /* 0x001fec0003800000 */
[----:B------:R-:W0:Y:S01]  /*10280*/  LDC R9, c[0x0][0xbe8] ;  /* 0x0002fa00ff097b82 */ /* 0x000e220000000800 */
[----:B------:R-:W-:-:S04]  /*10290*/  IMAD R2, R14, 0xc0, R7 ;  /* 0x000000c00e027824 */ /* 0x000fc800078e0207 */
[----:B------:R-:W-:Y:S02]  /*102a0*/  VIADD R8, R2, 0xffffff80 ;  /* 0xffffff8002087836 */ /* 0x000fe40000000000 */
[----:B0-----:R-:W-:-:S05]  /*102b0*/  IMAD R3, R0, R9, RZ ;  /* 0x0000000900037224 */ /* 0x001fca00078e02ff */
[----:B------:R-:W-:-:S13]  /*102c0*/  ISETP.GE.AND P0, PT, R8, R3, PT ;  /* 0x000000030800720c */ /* 0x000fda0003f06270 */
[----:B------:R-:W-:Y:S05]  /*102d0*/  @P0 BRA `(.L_x_518) ;  /* 0x0000000000840947 */ /* 0x000fea0003800000 */
[----:B------:R-:W-:Y:S01]  /*102e0*/  ISETP.NE.AND P0, PT, R9, 0x1, PT ;  /* 0x000000010900780c */ /* 0x000fe20003f05270 */
[----:B------:R-:W-:Y:S01]  /*102f0*/  ULDC.64 UR4, c[0x0][0xb90] ;  /* 0x0002e40000047ab9 */ /* 0x000fe20000000a00 */
[----:B------:R-:W-:Y:S01]  /*10300*/  MOV R2, R6 ;  /* 0x0000000600027202 */ /* 0x000fe20000000f00 */
[----:B------:R-:W-:Y:S02]  /*10310*/  IMAD R7, R10, UR4, RZ ;  /* 0x000000040a077c24 */ /* 0x000fe4000f8e02ff */
[----:B------:R-:W-:Y:S02]  /*10320*/  IMAD.MOV.U32 R3, RZ, RZ, R11 ;  /* 0x000000ffff037224 */ /* 0x000fe400078e000b */
[----:B------:R-:W-:Y:S02]  /*10330*/  IMAD.MOV.U32 R5, RZ, RZ, R8 ;  /* 0x000000ffff057224 */ /* 0x000fe400078e0008 */
[----:B------:R-:W-:-:S04]  /*10340*/  IMAD.WIDE.U32 R2, R24, UR4, R2 ;  /* 0x0000000418027c25 */ /* 0x000fc8000f8e0002 */
[----:B------:R-:W0:Y:S01]  /*10350*/  @P0 LDC R15, c[0x0][0xbec] ;  /* 0x0002fb00ff0f0b82 */ /* 0x000e220000000800 */
[----:B------:R-:W-:Y:S01]  /*10360*/  IMAD R7, R24, UR5, R7 ;  /* 0x0000000518077c24 */ /* 0x000fe2000f8e0207 */
[----:B------:R-:W-:-:S03]  /*10370*/  ULDC.64 UR4, c[0x0][0xb98] ;  /* 0x0002e60000047ab9 */ /* 0x000fc60000000a00 */
[----:B------:R-:W-:-:S03]  /*10380*/  IMAD.IADD R3, R3, 0x1, R7 ;  /* 0x0000000103037824 */ /* 0x000fc600078e0207 */
[----:B------:R-:W2:Y:S01]  /*10390*/  @P0 LDC R21, c[0x0][0xbf0] ;  /* 0x0002fc00ff150b82 */ /* 0x000ea20000000800 */
[----:B------:R-:W-:-:S04]  /*103a0*/  IMAD.WIDE.U32 R2, R13, UR4, R2 ;  /* 0x000000040d027c25 */ /* 0x000fc8000f8e0002 */
[----:B0-----:R-:W-:-:S05]  /*103b0*/  @P0 IMAD.HI.U32 R4, R8, R15, RZ ;  /* 0x0000000f08040227 */ /* 0x001fca00078e00ff */
[----:B--2---:R-:W-:Y:S01]  /*103c0*/  @P0 SHF.R.U32.HI R5, RZ, R21, R4 ;  /* 0x00000015ff050219 */ /* 0x004fe20000011604 */
[----:B------:R-:W-:-:S03]  /*103d0*/  IMAD R4, R12, UR4, RZ ;  /* 0x000000040c047c24 */ /* 0x000fc6000f8e02ff */
[----:B------:R-:W-:Y:S01]  /*103e0*/  IADD3 R2, P0, R5, R2, RZ ;  /* 0x0000000205027210 */ /* 0x000fe20007f1e0ff */
[----:B------:R-:W-:-:S04]  /*103f0*/  IMAD.MOV R7, RZ, RZ, -R5 ;  /* 0x000000ffff077224 */ /* 0x000fc800078e0a05 */
[----:B------:R-:W-:Y:S01]  /*10400*/  IMAD R7, R9, R7, R8 ;  /* 0x0000000709077224 */ /* 0x000fe200078e0208 */
[----:B------:R-:W-:Y:S01]  /*10410*/  SHF.R.S32.HI R9, RZ, 0x1f, R5 ;  /* 0x0000001fff097819 */ /* 0x000fe20000011405 */
[----:B------:R-:W-:Y:S01]  /*10420*/  IMAD R8, R13, UR5, R4 ;  /* 0x000000050d087c24 */ /* 0x000fe2000f8e0204 */
[----:B------:R-:W-:Y:S02]  /*10430*/  ULDC.64 UR4, c[0x0][0xb88] ;  /* 0x0002e20000047ab9 */ /* 0x000fe40000000a00 */
[----:B------:R-:W-:Y:S02]  /*10440*/  SHF.R.S32.HI R4, RZ, 0x1f, R7 ;  /* 0x0000001fff047819 */ /* 0x000fe40000011407 */
[----:B------:R-:W-:-:S03]  /*10450*/  IADD3.X R3, R9, R3, R8, P0, !PT ;  /* 0x0000000309037210 */ /* 0x000fc600007fe408 */
[----:B------:R-:W-:Y:S02]  /*10460*/  IMAD R4, R4, UR4, RZ ;  /* 0x0000000404047c24 */ /* 0x000fe4000f8e02ff */
[----:B------:R-:W-:-:S04]  /*10470*/  IMAD.WIDE.U32 R2, R7, UR4, R2 ;  /* 0x0000000407027c25 */ /* 0x000fc8000f8e0002 */
[----:B------:R-:W-:Y:S01]  /*10480*/  IMAD R5, R7, UR5, R4 ;  /* 0x0000000507057c24 */ /* 0x000fe2000f8e0204 */
[----:B------:R-:W-:Y:S02]  /*10490*/  ULDC.64 UR4, c[0x0][0xb50] ;  /* 0x0002d40000047ab9 */ /* 0x000fe40000000a00 */
[----:B------:R-:W-:Y:S01]  /*104a0*/  LEA R4, P0, R2, UR4, 0x2 ;  /* 0x0000000402047c11 */ /* 0x000fe2000f8010ff */
[----:B------:R-:W-:-:S05]  /*104b0*/  IMAD.IADD R3, R3, 0x1, R5 ;  /* 0x0000000103037824 */ /* 0x000fca00078e0205 */
[----:B------:R-:W-:Y:S02]  /*104c0*/  LEA.HI.X R5, R2, UR5, R3, 0x2, P0 ;  /* 0x0000000502057c11 */ /* 0x000fe400080f1403 */
[----:B------:R-:W-:-:S05]  /*104d0*/  MOV R3, 0xff800000 ;  /* 0xff80000000037802 */ /* 0x000fca0000000f00 */
[----:B------:R0:W-:Y:S02]  /*104e0*/  STG.E desc[UR40][R4.64], R3 ;  /* 0x0000000304007986 */ /* 0x0001e4000c101928 */
.L_x_518:
[----:B------:R-:W-:Y:S05]  /*104f0*/  BSYNC B1 ;  /* 0x0000000000017941 */ /* 0x000fea0003800000 */
.L_x_517:
[----:B------:R-:W2:Y:S04]  /*10500*/  LDL R15, [R1+0x60] ;  /* 0x00006000010f7983 */ /* 0x000ea80000100800 */
[----:B------:R-:W3:Y:S01]  /*10510*/  LDL R20, [R1+0x88] ;  /* 0x0000880001147983 */ /* 0x000ee20000100800 */
[--C-:B0-----:R-:W-:Y:S01]  /*10520*/  SHF.R.S32.HI R4, RZ, 0x1f, R26.reuse ;  /* 0x0000001fff047819 */ /* 0x101fe2000001141a */
[----:B------:R-:W0:Y:S01]  /*10530*/  @P2 LDC R9, c[0x0][0xbf0] ;  /* 0x0002fc00ff092b82 */ /* 0x000e220000000800 */
[----:B------:R-:W-:Y:S01]  /*10540*/  SHF.R.S32.HI R21, RZ, 0x1f, R26 ;  /* 0x0000001fff157819 */ /* 0x000fe2000001141a */
[----:B------:R-:W-:Y:S01]  /*10550*/  ULDC.64 UR4, c[0x0][0xaa0] ;  /* 0x0002a80000047ab9 */ /* 0x000fe20000000a00 */
[-C--:B------:R-:W-:Y:S01]  /*10560*/  LEA.HI R4, R4, R26.reuse, RZ, 0x3 ;  /* 0x0000001a04047211 */ /* 0x080fe200078f18ff */
[----:B------:R-:W-:Y:S01]  /*10570*/  IMAD R3, R11, UR4, RZ ;  /* 0x000000040b037c24 */ /* 0x000fe2000f8e02ff */
[----:B------:R-:W-:-:S02]  /*10580*/  LEA.HI R21, R21, R26, RZ, 0x3 ;  /* 0x0000001a15157211 */ /* 0x000fc400078f18ff */
[----:B------:R-:W-:Y:S01]  /*10590*/  LOP3.LUT R4, R4, 0xfffffff8, RZ, 0xc0, !PT ;  /* 0xfffffff804047812 */ /* 0x000fe200078ec0ff */
[C---:B------:R-:W-:Y:S01]  /*105a0*/  IMAD R5, R6.reuse, UR5, R3 ;  /* 0x0000000506057c24 */ /* 0x040fe2000f8e0203 */
[----:B------:R-:W-:Y:S01]  /*105b0*/  SHF.R.S32.HI R21, RZ, 0x3, R21 ;  /* 0x00000003ff157819 */ /* 0x000fe20000011415 */
[----:B------:R-:W-:Y:S01]  /*105c0*/  IMAD.WIDE.U32 R2, R6, UR4, RZ ;  /* 0x0000000406027c25 */ /* 0x000fe2000f8e00ff */
[----:B------:R-:W-:-:S03]  /*105d0*/  ULDC.64 UR4, c[0x0][0xae8] ;  /* 0x0002ba0000047ab9 */ /* 0x000fc60000000a00 */
[----:B------:R-:W-:Y:S02]  /*105e0*/  IMAD.IADD R4, R26, 0x1, -R4 ;  /* 0x000000011a047824 */ /* 0x000fe400078e0a04 */
[----:B------:R-:W-:Y:S02]  /*105f0*/  IMAD.IADD R3, R3, 0x1, R5 ;  /* 0x0000000103037824 */ /* 0x000fe400078e0205 */
[----:B------:R-:W-:Y:S02]  /*10600*/  IMAD R6, R4, 0x30, R21 ;  /* 0x0000003004067824 */ /* 0x000fe400078e0215 */
[----:B------:R-:W-:Y:S02]  /*10610*/  IMAD R4, R10, UR4, RZ ;  /* 0x000000040a047c24 */ /* 0x000fe4000f8e02ff */
[----:B------:R-:W-:Y:S02]  /*10620*/  IMAD R8, R14, 0xc0, R6 ;  /* 0x000000c00e087824 */ /* 0x000fe400078e0206 */
[----:B------:R-:W-:-:S02]  /*10630*/  IMAD R7, R24, UR5, R4 ;  /* 0x0000000518077c24 */ /* 0x000fc4000f8e0204 */
[----:B------:R-:W-:-:S04]  /*10640*/  @P2 IMAD.HI.U32 R4, R8, R27, RZ ;  /* 0x0000001b08042227 */ /* 0x000fc800078e00ff */
[----:B------:R-:W-:Y:S01]  /*10650*/  IMAD.WIDE.U32 R2, R24, UR4, R2 ;  /* 0x0000000418027c25 */ /* 0x000fe2000f8e0002 */
[----:B------:R-:W-:-:S03]  /*10660*/  ULDC.64 UR4, c[0x0][0xaf0] ;  /* 0x0002bc0000047ab9 */ /* 0x000fc60000000a00 */
[----:B------:R-:W-:Y:S01]  /*10670*/  IMAD.MOV.U32 R5, RZ, RZ, R8 ;  /* 0x000000ffff057224 */ /* 0x000fe200078e0008 */
[----:B0-----:R-:W-:Y:S01]  /*10680*/  @P2 SHF.R.U32.HI R5, RZ, R9, R4 ;  /* 0x00000009ff052219 */ /* 0x001fe20000011604 */
[----:B------:R-:W-:Y:S02]  /*10690*/  IMAD.IADD R3, R3, 0x1, R7 ;  /* 0x0000000103037824 */ /* 0x000fe400078e0207 */
[----:B------:R-:W-:Y:S01]  /*106a0*/  IMAD R6, R12, UR4, RZ ;  /* 0x000000040c067c24 */ /* 0x000fe2000f8e02ff */
[----:B------:R-:W-:Y:S01]  /*106b0*/  IADD3 R7, -R5, RZ, RZ ;  /* 0x000000ff05077210 */ /* 0x000fe20007ffe1ff */
[----:B------:R-:W-:Y:S01]  /*106c0*/  IMAD.WIDE.U32 R2, R13, UR4, R2 ;  /* 0x000000040d027c25 */ /* 0x000fe2000f8e0002 */
[----:B------:R-:W-:-:S03]  /*106d0*/  SHF.R.S32.HI R4, RZ, 0x1f, R5 ;  /* 0x0000001fff047819 */ /* 0x000fc60000011405 */
[----:B------:R-:W-:Y:S01]  /*106e0*/  IMAD R9, R13, UR5, R6 ;  /* 0x000000050d097c24 */ /* 0x000fe2000f8e0206 */
[----:B------:R-:W-:Y:S01]  /*106f0*/  ULDC.64 UR4, c[0x0][0xae0] ;  /* 0x0002b80000047ab9 */ /* 0x000fe20000000a00 */
[----:B------:R-:W-:Y:S02]  /*10700*/  IMAD R7, R25, R7, R8 ;  /* 0x0000000719077224 */ /* 0x000fe400078e0208 */
[----:B------:R-:W-:Y:S02]  /*10710*/  IMAD R6, R4, UR4, RZ ;  /* 0x0000000404067c24 */ /* 0x000fe4000f8e02ff */
[----:B------:R-:W-:Y:S01]  /*10720*/  IMAD.IADD R3, R3, 0x1, R9 ;  /* 0x0000000103037824 */ /* 0x000fe200078e0209 */
[----:B------:R-:W-:Y:S01]  /*10730*/  SHF.R.S32.HI R4, RZ, 0x1f, R7 ;  /* 0x0000001fff047819 */ /* 0x000fe20000011407 */
[C---:B------:R-:W-:Y:S02]  /*10740*/  IMAD R9, R5.reuse, UR5, R6 ;  /* 0x0000000505097c24 */ /* 0x040fe4000f8e0206 */
[----:B------:R-:W-:Y:S01]  /*10750*/  IMAD.WIDE.U32 R2, R5, UR4, R2 ;  /* 0x0000000405027c25 */ /* 0x000fe2000f8e0002 */
[----:B------:R-:W-:-:S03]  /*10760*/  ULDC.64 UR4, c[0x0][0xad8] ;  /* 0x0002b60000047ab9 */ /* 0x000fc60000000a00 */
[----:B------:R-:W-:Y:S02]  /*10770*/  IMAD R4, R4, UR4, RZ ;  /* 0x0000000404047c24 */ /* 0x000fe4000f8e02ff */
[----:B------:R-:W-:Y:S02]  /*10780*/  IMAD.IADD R3, R3, 0x1, R9 ;  /* 0x0000000103037824 */ /* 0x000fe400078e0209 */
[C---:B------:R-:W-:Y:S02]  /*10790*/  IMAD R5, R7.reuse, UR5, R4 ;  /* 0x0000000507057c24 */ /* 0x040fe4000f8e0204 */
[----:B------:R-:W-:Y:S01]  /*107a0*/  IMAD.WIDE.U32 R2, R7, UR4, R2 ;  /* 0x0000000407027c25 */ /* 0x000fe2000f8e0002 */
[----:B------:R-:W-:-:S03]  /*107b0*/  ULDC.64 UR4, c[0x0][0xa80] ;  /* 0x0002a00000047ab9 */ /* 0x000fc60000000a00 */
[----:B------:R-:W-:Y:S01]  /*107c0*/  IMAD.IADD R3, R3, 0x1, R5 ;  /* 0x0000000103037824 */ /* 0x000fe200078e0205 */
[----:B------:R-:W-:Y:S01]  /*107d0*/  LEA R4, P0, R2, UR4, 0x1 ;  /* 0x0000000402047c11 */ /* 0x000fe2000f8008ff */
[----:B------:R-:W-:Y:S01]  /*107e0*/  IMAD R14, R14, 0xc0, R21 ;  /* 0x000000c00e0e7824 */ /* 0x000fe200078e0215 */
[----:B------:R-:W-:Y:S01]  /*107f0*/  ULDC UR4, c[0x0][0xac8] ;  /* 0x0002b20000047ab9 */ /* 0x000fe20000000800 */
[----:B------:R-:W-:Y:S01]  /*10800*/  IMAD R25, R0, R25, RZ ;  /* 0x0000001900197224 */ /* 0x000fe200078e02ff */
[----:B------:R-:W-:Y:S01]  /*10810*/  LEA.HI.X R8, R2, UR5, R3, 0x1, P0 ;  /* 0x0000000502087c11 */ /* 0x000fe200080f0c03 */
[----:B------:R-:W0:Y:S01]  /*10820*/  SHFL.IDX PT, R6, R4, RZ, 0x181f ;  /* 0x00181fff04067589 */ /* 0x000e2200000e0000 */
[C---:B------:R-:W-:Y:S01]  /*10830*/  VIADD R0, R14.reuse, 0x30 ;  /* 0x000000300e007836 */ /* 0x040fe20000000000 */
[C---:B------:R-:W-:Y:S01]  /*10840*/  IADD3 R2, R14.reuse, 0x60, RZ ;  /* 0x000000600e027810 */ /* 0x040fe20007ffe0ff */
[----:B------:R-:W-:Y:S01]  /*10850*/  VIADD R3, R14, 0x90 ;  /* 0x000000900e037836 */ /* 0x000fe20000000000 */
[----:B------:R-:W4:Y:S04]  /*10860*/  SHFL.IDX PT, R9, R4, 0x1, 0x181f ;  /* 0x00381f0004097f89 */ /* 0x000f2800000e0000 */
[----:B------:R-:W5:Y:S04]  /*10870*/  SHFL.IDX PT, R11, R4, 0x2, 0x181f ;  /* 0x00581f00040b7f89 */ /* 0x000f6800000e0000 */
[----:B------:R-:W3:Y:S04]  /*10880*/  SHFL.IDX PT, R5, R8, RZ, 0x181f ;  /* 0x00181fff08057589 */ /* 0x000ee800000e0000 */
[----:B------:R4:W1:Y:S04]  /*10890*/  SHFL.IDX PT, R13, R4, 0x3, 0x181f ;  /* 0x00781f00040d7f89 */ /* 0x00086800000e0000 */
[----:B------:R-:W1:Y:S04]  /*108a0*/  SHFL.IDX PT, R7, R8, 0x1, 0x181f ;  /* 0x00381f0008077f89 */ /* 0x000e6800000e0000 */
[----:B------:R-:W1:Y:S04]  /*108b0*/  SHFL.IDX PT, R10, R8, 0x2, 0x181f ;  /* 0x00581f00080a7f89 */ /* 0x000e6800000e0000 */
[----:B------:R1:W1:Y:S01]  /*108c0*/  SHFL.IDX PT, R12, R8, 0x3, 0x181f ;  /* 0x00781f00080c7f89 */ /* 0x00026200000e0000 */
[----:B--2---:R-:W-:-:S04]  /*108d0*/  ISETP.GE.AND P0, PT, R15, UR4, PT ;  /* 0x000000040f007c0c */ /* 0x004fc8000bf06270 */
[-C--:B------:R-:W-:Y:S02]  /*108e0*/  ISETP.GE.OR P3, PT, R14, R25.reuse, P0 ;  /* 0x000000190e00720c */ /* 0x080fe40000766670 */
[-C--:B------:R-:W-:Y:S02]  /*108f0*/  ISETP.GE.OR P2, PT, R0, R25.reuse, P0 ;  /* 0x000000190000720c */ /* 0x080fe40000746670 */
[-C--:B------:R-:W-:Y:S02]  /*10900*/  ISETP.GE.OR P1, PT, R2, R25.reuse, P0 ;  /* 0x000000190200720c */ /* 0x080fe40000726670 */
[----:B------:R-:W-:-:S07]  /*10910*/  ISETP.GE.OR P0, PT, R3, R25, P0 ;  /* 0x000000190300720c */ /* 0x000fce0000706670 */
[C---:B0-----:R-:W-:Y:S02]  /*10920*/  @!P3 LEA R2, P6, R15.reuse, R6, 0x1 ;  /* 0x000000060f02b211 */ /* 0x041fe400078c08ff */
[C---:B----4-:R-:W-:Y:S02]  /*10930*/  @!P2 LEA R4, P5, R15.reuse, R9, 0x1 ;  /* 0x000000090f04a211 */ /* 0x050fe400078a08ff */
[C---:B-----5:R-:W-:Y:S02]  /*10940*/  @!P1 LEA R6, P4, R15.reuse, R11, 0x1 ;  /* 0x0000000b0f069211 */ /* 0x060fe400078808ff */
[C-C-:B---3--:R-:W-:Y:S02]  /*10950*/  @!P3 LEA.HI.X R3, R15.reuse, R5, R20.reuse, 0x1, P6 ;  /* 0x000000050f03b211 */ /* 0x148fe400030f0c14 */
[C---:B-1----:R-:W-:Y:S02]  /*10960*/  @!P0 LEA R8, P6, R15.reuse, R13, 0x1 ;  /* 0x0000000d0f088211 */ /* 0x042fe400078c08ff */
[C-C-:B------:R-:W-:Y:S01]  /*10970*/  @!P2 LEA.HI.X R5, R15.reuse, R7, R20.reuse, 0x1, P5 ;  /* 0x000000070f05a211 */ /* 0x140fe200028f0c14 */
[----:B------:R1:W-:Y:S01]  /*10980*/  @!P3 ST.E.128 desc[UR40][R2.64], RZ ;  /* 0x000000ff0200b985 */ /* 0x0003e2000c101d28 */
[----:B------:R-:W-:-:S02]  /*10990*/  @!P1 LEA.HI.X R7, R15, R10, R20, 0x1, P4 ;  /* 0x0000000a0f079211 */ /* 0x000fc400020f0c14 */
[----:B------:R-:W-:Y:S01]  /*109a0*/  @!P0 LEA.HI.X R9, R15, R12, R20, 0x1, P6 ;  /* 0x0000000c0f098211 */ /* 0x000fe200030f0c14 */
[----:B------:R1:W-:Y:S04]  /*109b0*/  @!P2 ST.E.128 desc[UR40][R4.64], RZ ;  /* 0x000000ff0400a985 */ /* 0x0003e8000c101d28 */
[----:B------:R1:W-:Y:S04]  /*109c0*/  @!P1 ST.E.128 desc[UR40][R6.64], RZ ;  /* 0x000000ff06009985 */ /* 0x0003e8000c101d28 */
[----:B------:R1:W-:Y:S02]  /*109d0*/  @!P0 ST.E.128 desc[UR40][R8.64], RZ ;  /* 0x000000ff08008985 */ /* 0x0003e4000c101d28 */
.L_x_515:
[----:B------:R-:W-:Y:S05]  /*109e0*/  BSYNC B0 ;  /* 0x0000000000007941 */ /* 0x000fea0003800000 */
.L_x_512:
[----:B------:R-:W3:Y:S01]  /*109f0*/  LDL R0, [R1+0xc] ;  /* 0x00000c0001007983 */ /* 0x000ee20000100800 */
[----:B------:R-:W-:Y:S02]  /*10a00*/  ULDC UR4, c[0x0][0xc3c] ;  /* 0x00030f0000047ab9 */ /* 0x000fe40000000800 */
[----:B---3--:R-:W-:-:S13]  /*10a10*/  ISETP.GE.AND P0, PT, R0, UR4, PT ;  /* 0x0000000400007c0c */ /* 0x008fda000bf06270 */
[----:B------:R-:W-:Y:S05]  /*10a20*/  @!P0 BRA `(.L_x_519) ;  /* 0xffffff0400bc8947 */ /* 0x000fea000383ffff */
[----:B------:R-:W-:Y:S05]  /*10a30*/  BRA `(.L_x_417) ;  /* 0x0000007000147947 */ /* 0x000fea0003800000 */
.L_x_415:
[----:B------:R-:W-:-:S08]  /*10a40*/  NOP ;  /* 0x0000000000007918 */ /* 0x000fd00000000000 */
[----:B--2---:R-:W0:-:S00]  /*10a50*/  USETMAXREG.DEALLOC.CTAPOOL 0x20 ;  /* 0x00000020000079c8 */ /* 0x004e0000080e0500 */
[----:B0-----:R-:W2:Y:S01]  /*10a60*/  LDL.LU R2, [R1+0x30] ;  /* 0x0000300001027983 */ /* 0x001ea20000300800 */
[----:B------:R-:W-:-:S06]  /*10a70*/  LOP3.LUT R0, R0, 0x3, RZ, 0xc0, !PT ;  /* 0x0000000300007812 */ /* 0x000fcc00078ec0ff */
[----:B------:R-:W0:Y:S02]  /*10a80*/  SHFL.IDX PT, R0, R0, RZ, 0x1f ;  /* 0x00001fff00007589 */ /* 0x000e2400000e0000 */
[----:B0-----:R-:W-:-:S13]  /*10a90*/  ISETP.NE.AND P0, PT, R0, RZ, PT ;  /* 0x000000ff0000720c */ /* 0x001fda0003f05270 */
[----:B------:R-:W-:-:S04]  /*10aa0*/  @P0 MOV R0, 0x400 ;  /* 0x0000040000000802 */ /* 0x000fc80000000f00 */
[----:B------:R-:W-:Y:S01]  /*10ab0*/  @P0 LEA R0, R3, R0, 0x18 ;  /* 0x0000000003000211 */ /* 0x000fe200078ec0ff */
[----:B------:R-:W-:Y:S06]  /*10ac0*/  @P0 BAR.SYNC.DEFER_BLOCKING 0x5, 0x200 ;  /* 0x0148000000000b1d */ /* 0x000fec0000010000 */
[----:B------:R0:W1:Y:S02]  /*10ad0*/  @P0 LDS.128 R16, [R0+0x132d0] ;  /* 0x0132d00000100984 */ /* 0x0000640000000c00 */
[----:B------:R-:W-:Y:S06]  /*10ae0*/  @P0 BAR.ARV 0x4, 0x200 ;  /* 0x0108000000000b1d */ /* 0x000fec0000002000 */
[----:B--2---:R-:W-:-:S04]  /*10af0*/  LOP3.LUT R2, R2, 0xffffffef, RZ, 0xc0, !PT ;  /* 0xffffffef02027812 */ /* 0x004fc800078ec0ff */
[----:B------:R-:W-:-:S05]  /*10b00*/  @P0 LOP3.LUT R2, R2, 0x10, RZ, 0xfc, !PT ;  /* 0x0000001002020812 */ /* 0x000fca00078efcff */
[----:B------:R0:W-:Y:S01]  /*10b10*/  STL [R1+0x30], R2 ;  /* 0x0000300201007387 */ /* 0x0001e20000100800 */
[----:B-1----:R-:W-:Y:S05]  /*10b20*/  @P0 BRA `(.L_x_520) ;  /* 0x0000000800040947 */ /* 0x002fea0003800000 */
[----:B0-----:R-:W0:Y:S01]  /*10b30*/  S2R R2, SR_TID.X ;  /* 0x0000000000027919 */ /* 0x001e220000002100 */
[----:B------:R-:W-:Y:S01]  /*10b40*/  ULDC UR4, c[0x0][0xc3c] ;  /* 0x00030f0000047ab9 */ /* 0x000fe20000000800 */
[----:B------:R-:W-:Y:S01]  /*10b50*/  IMAD.MOV.U32 R0, RZ, RZ, RZ ;  /* 0x000000ffff007224 */ /* 0x000fe200078e00ff */
[----:B------:R-:W1:Y:S01]  /*10b60*/  S2UR UR6, SR_CTAID.X ;  /* 0x00000000000679c3 */ /* 0x000e620000002500 */
[----:B------:R-:W-:Y:S01]  /*10b70*/  ULDC UR5, c[0x0][0xc38] ;  /* 0x00030e0000057ab9 */ /* 0x000fe20000000800 */
        /* <DEDUP_REMOVED lines=26> */
[----:B0-----:R-:W-:-:S05]  /*10d20*/  SEL R7, R6, RZ, P5 ;  /* 0x000000ff06077207 */ /* 0x001fca0002800000 */
[----:B------:R-:W-:-:S05]  /*10d30*/  IMAD.IADD R7, R2, 0x1, R7 ;  /* 0x0000000102077824 */ /* 0x000fca00078e0207 */
[----:B------:R-:W0:Y:S02]  /*10d40*/  SHFL.IDX PT, R4, R7, 0x1f, 0x1f ;  /* 0x03e01f0007047f89 */ /* 0x000e2400000e0000 */
[----:B0-----:R-:W-:-:S04]  /*10d50*/  IMAD R4, R4, UR5, RZ ;  /* 0x0000000504047c24 */ /* 0x001fc8000f8e02ff */
[----:B------:R-:W-:Y:S01]  /*10d60*/  IMAD.MOV.U32 R3, RZ, RZ, R4 ;  /* 0x000000ffff037224 */ /* 0x000fe200078e0004 */
[----:B-1----:R-:W-:-:S13]  /*10d70*/  ISETP.GT.AND P6, PT, R4, UR6, PT ;  /* 0x0000000604007c0c */ /* 0x002fda000bfc4270 */
[----:B------:R-:W-:Y:S05]  /*10d80*/  @P6 BRA `(.L_x_521) ;  /* 0x00000000009c6947 */ /* 0x000fea0003800000 */
[----:B------:R-:W0:Y:S01]  /*10d90*/  LDC R6, c[0x0][0xc3c] ;  /* 0x00030f00ff067b82 */ /* 0x000e220000000800 */
[----:B------:R-:W-:Y:S01]  /*10da0*/  MOV R4, R3 ;  /* 0x0000000300047202 */ /* 0x000fe20000000f00 */
[----:B------:R-:W-:Y:S01]  /*10db0*/  UMOV UR4, URZ ;  /* 0x0000003f00047c82 */ /* 0x000fe20008000000 */
[----:B------:R-:W-:Y:S01]  /*10dc0*/  ULDC UR7, c[0x0][0xc3c] ;  /* 0x00030f0000077ab9 */ /* 0x000fe20000000800 */
[----:B------:R-:W-:-:S05]  /*10dd0*/  ULDC UR5, c[0x0][0xc38] ;  /* 0x00030e0000057ab9 */ /* 0x000fca0000000800 */
.L_x_525:
[----:B------:R-:W-:Y:S01]  /*10de0*/  UIADD3 UR4, UR4, 0x1f, URZ ;  /* 0x0000001f04047890 */ /* 0x000fe2000fffe03f */
[----:B------:R-:W-:-:S05]  /*10df0*/  IMAD.U32 R19, RZ, RZ, UR7 ;  /* 0x00000007ff137e24 */ /* 0x000fca000f8e00ff */
[----:B0-----:R-:W-:-:S13]  /*10e00*/  ISETP.LE.AND P6, PT, R6, UR4, PT ;  /* 0x0000000406007c0c */ /* 0x001fda000bfc3270 */
[----:B------:R-:W-:Y:S05]  /*10e10*/  @P6 BRA `(.L_x_522) ;  /* 0x0000000400246947 */ /* 0x000fea0003800000 */
[----:B------:R-:W-:Y:S01]  /*10e20*/  VIADD R7, R5, UR4 ;  /* 0x0000000405077c36 */ /* 0x000fe20008000000 */
[----:B------:R-:W-:Y:S01]  /*10e30*/  BSSY B0, `(.L_x_523) ;  /* 0x0000007000007945 */ /* 0x000fe20003800000 */
[----:B------:R-:W-:-:S03]  /*10e40*/  IMAD.MOV.U32 R0, RZ, RZ, RZ ;  /* 0x000000ffff007224 */ /* 0x000fc600078e00ff */
[----:B------:R-:W-:-:S13]  /*10e50*/  ISETP.GE.OR P6, PT, R7, R6, !P0 ;  /* 0x000000060700720c */ /* 0x000fda00047c6670 */
[----:B------:R-:W-:Y:S05]  /*10e60*/  @P6 BRA `(.L_x_524) ;  /* 0x00000000000c6947 */ /* 0x000fea0003800000 */
[----:B------:R-:W0:Y:S02]  /*10e70*/  LDC.64 R2, c[0x0][0xc80] ;  /* 0x00032000ff027b82 */ /* 0x000e240000000a00 */
[----:B0-----:R-:W-:-:S05]  /*10e80*/  IMAD.WIDE R2, R7, 0x4, R2 ;  /* 0x0000000407027825 */ /* 0x001fca00078e0202 */
[----:B------:R0:W5:Y:S02]  /*10e90*/  LDG.E R0, desc[UR40][R2.64] ;  /* 0x0000002802007981 */ /* 0x000164000c1e1900 */
.L_x_524:
[----:B------:R-:W-:Y:S05]  /*10ea0*/  BSYNC B0 ;  /* 0x0000000000007941 */ /* 0x000fea0003800000 */
.L_x_523:
[----:B0----5:R-:W0:Y:S02]  /*10eb0*/  SHFL.UP PT, R2, R0, 0x1, RZ ;  /* 0x0420000000027989 */ /* 0x021e2400000e00ff */
        /* <DEDUP_REMOVED lines=16> */
[----:B------:R-:W-:-:S05]  /*10fc0*/  IMAD.IADD R4, R3, 0x1, R4 ;  /* 0x0000000103047824 */ /* 0x000fca00078e0204 */
[----:B------:R-:W-:-:S13]  /*10fd0*/  ISETP.GT.AND P6, PT, R4, UR6, PT ;  /* 0x0000000604007c0c */ /* 0x000fda000bfc4270 */
[----:B------:R-:W-:Y:S05]  /*10fe0*/  @!P6 BRA `(.L_x_525) ;  /* 0xfffffffc007ce947 */ /* 0x000fea000383ffff */
[----:B------:R-:W-:-:S07]  /*10ff0*/  MOV R7, R9 ;  /* 0x0000000900077202 */ /* 0x000fce0000000f00 */
.L_x_521:
[----:B------:R-:W-:-:S04]  /*11000*/  IMAD.IADD R9, R4, 0x1, -R3 ;  /* 0x0000000104097824 */ /* 0x000fc800078e0a03 */
[----:B------:R-:W-:-:S05]  /*11010*/  IMAD R2, R7, UR5, R9 ;  /* 0x0000000507027c24 */ /* 0x000fca000f8e0209 */
[----:B------:R-:W-:-:S13]  /*11020*/  ISETP.GT.AND P0, PT, R2, UR6, PT ;  /* 0x0000000602007c0c */ /* 0x000fda000bf04270 */
[----:B------:R-:W-:-:S04]  /*11030*/  VOTE.ANY R6, PT, !P0 ;  /* 0x0000000000067806 */ /* 0x000fc800040e0100 */
[----:B------:R-:W0:Y:S01]  /*11040*/  POPC R19, R6 ;  /* 0x0000000600137309 */ /* 0x000e220000000000 */
[----:B------:R-:W-:Y:S01]  /*11050*/  ISETP.NE.AND P0, PT, R6, RZ, PT ;  /* 0x000000ff0600720c */ /* 0x000fe20003f05270 */
[----:B0-----:R-:W0:Y:S02]  /*11060*/  SHFL.IDX PT, R0, R0, R19, 0x1f ;  /* 0x00001f1300007589 */ /* 0x001e2400000e0000 */
[----:B0-----:R-:W-:-:S04]  /*11070*/  IABS R4, R0 ;  /* 0x0000000000047213 */ /* 0x001fc80000000000 */
[----:B------:R-:W0:Y:S08]  /*11080*/  I2F.RP R8, R4 ;  /* 0x0000000400087306 */ /* 0x000e300000209400 */
[----:B0-----:R-:W0:Y:S02]  /*11090*/  MUFU.RCP R8, R8 ;  /* 0x0000000800087308 */ /* 0x001e240000001000 */
[----:B0-----:R-:W-:-:S06]  /*110a0*/  VIADD R2, R8, 0xffffffe ;  /* 0x0ffffffe08027836 */ /* 0x001fcc0000000000 */
[----:B------:R0:W1:Y:S01]  /*110b0*/  F2I.FTZ.U32.TRUNC.NTZ R3, R2 ;  /* 0x0000000200037305 */ /* 0x000062000021f000 */
[----:B------:R-:W-:Y:S05]  /*110c0*/  @!P0 BRA `(.L_x_526) ;  /* 0x0000000000088947 */ /* 0x000fea0003800000 */
[----:B------:R-:W-:-:S06]  /*110d0*/  VIADD R16, R19, 0xffffffff ;  /* 0xffffffff13107836 */ /* 0x000fcc0000000000 */
[----:B------:R2:W3:Y:S02]  /*110e0*/  SHFL.IDX PT, R16, R7, R16, 0x1f ;  /* 0x00001f1007107589 */ /* 0x0004e400000e0000 */
.L_x_526:
[----:B---3--:R-:W-:Y:S01]  /*110f0*/  IMAD R16, R16, UR5, R9 ;  /* 0x0000000510107c24 */ /* 0x008fe2000f8e0209 */
[----:B0-----:R-:W-:Y:S01]  /*11100*/  IABS R2, R0 ;  /* 0x0000000000027213 */ /* 0x001fe20000000000 */
[----:B-12---:R-:W-:Y:S02]  /*11110*/  IMAD.MOV R7, RZ, RZ, -R3 ;  /* 0x000000ffff077224 */ /* 0x006fe400078e0a03 */
[----:B------:R-:W-:Y:S01]  /*11120*/  VIADD R19, R19, UR4 ;  /* 0x0000000413137c36 */ /* 0x000fe20008000000 */
[----:B------:R-:W-:Y:S01]  /*11130*/  IADD3 R9, -R16, UR6, RZ ;  /* 0x0000000610097c10 */ /* 0x000fe2000fffe1ff */
[----:B------:R-:W-:Y:S01]  /*11140*/  IMAD R7, R7, R4, RZ ;  /* 0x0000000407077224 */ /* 0x000fe200078e02ff */
[----:B------:R-:W-:Y:S01]  /*11150*/  IADD3 R8, RZ, -R2, RZ ;  /* 0x80000002ff087210 */ /* 0x000fe20007ffe0ff */
[----:B------:R-:W-:Y:S01]  /*11160*/  IMAD.MOV.U32 R2, RZ, RZ, RZ ;  /* 0x000000ffff027224 */ /* 0x000fe200078e00ff */
[----:B------:R-:W-:-:S03]  /*11170*/  IABS R6, R9 ;  /* 0x0000000900067213 */ /* 0x000fc60000000000 */
[----:B------:R-:W-:-:S04]  /*11180*/  IMAD.HI.U32 R2, R3, R7, R2 ;  /* 0x0000000703027227 */ /* 0x000fc800078e0002 */
[----:B------:R-:W-:Y:S02]  /*11190*/  IMAD.MOV.U32 R3, RZ, RZ, R6 ;  /* 0x000000ffff037224 */ /* 0x000fe400078e0006 */
[----:B------:R-:W-:Y:S02]  /*111a0*/  IMAD.MOV.U32 R6, RZ, RZ, R8 ;  /* 0x000000ffff067224 */ /* 0x000fe400078e0008 */
[----:B------:R-:W-:-:S04]  /*111b0*/  IMAD.HI.U32 R2, R2, R3, RZ ;  /* 0x0000000302027227 */ /* 0x000fc800078e00ff */
[----:B------:R-:W-:-:S05]  /*111c0*/  IMAD R3, R2, R6, R3 ;  /* 0x0000000602037224 */ /* 0x000fca00078e0203 */
[----:B------:R-:W-:-:S13]  /*111d0*/  ISETP.GT.U32.AND P1, PT, R4, R3, PT ;  /* 0x000000030400720c */ /* 0x000fda0003f24070 */
[----:B------:R-:W-:Y:S01]  /*111e0*/  @!P1 IMAD.IADD R3, R3, 0x1, -R4 ;  /* 0x0000000103039824 */ /* 0x000fe200078e0a04 */
[----:B------:R-:W-:Y:S02]  /*111f0*/  @!P1 IADD3 R2, R2, 0x1, RZ ;  /* 0x0000000102029810 */ /* 0x000fe40007ffe0ff */
        /* <DEDUP_REMOVED lines=11> */
.L_x_522:
[----:B------:R-:W-:Y:S02]  /*112b0*/  IMAD.MOV.U32 R17, RZ, RZ, RZ ;  /* 0x000000ffff117224 */ /* 0x000fe400078e00ff */
[----:B------:R-:W-:Y:S02]  /*112c0*/  IMAD.U32 R16, RZ, RZ, UR6 ;  /* 0x00000006ff107e24 */ /* 0x000fe4000f8e00ff */
[----:B------:R-:W-:-:S07]  /*112d0*/  IMAD.MOV.U32 R18, RZ, RZ, RZ ;  /* 0x000000ffff127224 */ /* 0x000fce00078e00ff */
.L_x_527:
[----:B------:R-:W-:-:S13]  /*112e0*/  ISETP.NE.AND P0, PT, R5, RZ, PT ;  /* 0x000000ff0500720c */ /* 0x000fda0003f05270 */
[----:B------:R-:W0:Y:S01]  /*112f0*/  @!P0 S2R R3, SR_CgaCtaId ;  /* 0x0000000000038919 */ /* 0x000e220000008800 */
[----:B------:R-:W-:-:S04]  /*11300*/  @!P0 MOV R0, 0x400 ;  /* 0x0000040000008802 */ /* 0x000fc80000000f00 */
[----:B0-----:R-:W-:-:S05]  /*11310*/  @!P0 LEA R0, R3, R0, 0x18 ;  /* 0x0000000003008211 */ /* 0x001fca00078ec0ff */
[----:B------:R1:W-:Y:S01]  /*11320*/  @!P0 STS.128 [R0+0x132d0], R16 ;  /* 0x0132d01000008388 */ /* 0x0003e20000000c00 */
[----:B------:R-:W-:Y:S06]  /*11330*/  BAR.ARV 0x5, 0x200 ;  /* 0x0148000000007b1d */ /* 0x000fec0000002000 */
.L_x_520:
[----:B01----:R-:W-:Y:S01]  /*11340*/  IMAD.MOV.U32 R0, RZ, RZ, 0x1 ;  /* 0x00000001ff007424 */ /* 0x003fe200078e00ff */
[----:B------:R-:W-:Y:S01]  /*11350*/  ULDC UR4, c[0x0][0xc3c] ;  /* 0x00030f0000047ab9 */ /* 0x000fe20000000800 */
[----:B------:R-:W-:Y:S02]  /*11360*/  MOV R29, RZ ;  /* 0x000000ff001d7202 */ /* 0x000fe40000000f00 */
[----:B------:R-:W-:Y:S01]  /*11370*/  ISETP.GE.AND P0, PT, R19, UR4, PT ;  /* 0x0000000413007c0c */ /* 0x000fe2000bf06270 */
[----:B------:R0:W-:Y:S04]  /*11380*/  STL [R1+0xc], R0 ;  /* 0x00000c0001007387 */ /* 0x0001e80000100800 */
[----:B------:R0:W-:Y:S08]  /*11390*/  STL [R1+0x68], RZ ;  /* 0x000068ff01007387 */ /* 0x0001f00000100800 */
[----:B0-----:R-:W-:Y:S05]  /*113a0*/  @P0 BRA `(.L_x_528) ;  /* 0x0000006000b40947 */ /* 0x001fea0003800000 */
[----:B------:R-:W2:Y:S01]  /*113b0*/  LDL R11, [R1+0x34] ;  /* 0x00003400010b7983 */ /* 0x000ea20000100800 */
[----:B------:R-:W0:Y:S01]  /*113c0*/  S2R R10, SR_TID.X ;  /* 0x00000000000a7919 */ /* 0x000e220000002100 */
[----:B------:R-:W1:Y:S01]  /*113d0*/  S2UR UR4, SR_CgaCtaId ;  /* 0x00000000000479c3 */ /* 0x000e620000008800 */
[C---:B0-----:R-:W-:Y:S01]  /*113e0*/  IMAD.SHL.U32 R3, R10.reuse, 0x40, RZ ;  /* 0x000000400a037824 */ /* 0x041fe200078e00ff */
[----:B------:R-:W-:Y:S01]  /*113f0*/  SHF.R.U32.HI R5, RZ, 0x1, R10 ;  /* 0x00000001ff057819 */ /* 0x000fe2000001160a */
[C---:B------:R-:W-:Y:S01]  /*11400*/  IMAD.SHL.U32 R0, R10.reuse, 0x10, RZ ;  /* 0x000000100a007824 */ /* 0x040fe200078e00ff */
[C---:B------:R-:W-:Y:S02]  /*11410*/  LOP3.LUT R12, R10.reuse, 0x7f, RZ, 0xc0, !PT ;  /* 0x0000007f0a0c7812 */ /* 0x040fe400078ec0ff */
[----:B------:R-:W-:Y:S01]  /*11420*/  LOP3.LUT R2, R3, 0x180, RZ, 0xc0, !PT ;  /* 0x0000018003027812 */ /* 0x000fe200078ec0ff */
[----:B------:R-:W-:Y:S01]  /*11430*/  IMAD.SHL.U32 R9, R10, 0x2, RZ ;  /* 0x000000020a097824 */ /* 0x000fe200078e00ff */
[----:B------:R-:W-:-:S02]  /*11440*/  LOP3.LUT R6, R0, 0x1b0, RZ, 0xc0, !PT ;  /* 0x000001b000067812 */ /* 0x000fc400078ec0ff */
[----:B------:R-:W-:Y:S01]  /*11450*/  LOP3.LUT R5, R2, 0x30, R5, 0xf8, !PT ;  /* 0x0000003002057812 */ /* 0x000fe200078ef805 */
[----:B------:R-:W-:Y:S01]  /*11460*/  IMAD.SHL.U32 R2, R10, 0x20, RZ ;  /* 0x000000200a027824 */ /* 0x000fe200078e00ff */
[----:B------:R-:W-:Y:S01]  /*11470*/  SHF.L.U32 R7, R12, 0x4, RZ ;  /* 0x000000040c077819 */ /* 0x000fe200000006ff */
[----:B------:R-:W-:Y:S01]  /*11480*/  IMAD.SHL.U32 R4, R10, 0x8, RZ ;  /* 0x000000080a047824 */ /* 0x000fe200078e00ff */
[----:B------:R-:W-:Y:S02]  /*11490*/  LOP3.LUT R8, R6, 0x30, R9, 0x78, !PT ;  /* 0x0000003006087812 */ /* 0x000fe400078e7809 */
[----:B------:R-:W-:Y:S02]  /*114a0*/  LOP3.LUT R6, R2, 0x80, RZ, 0xc0, !PT ;  /* 0x0000008002067812 */ /* 0x000fe400078ec0ff */
[----:B------:R-:W-:Y:S01]  /*114b0*/  LOP3.LUT R7, R7, 0x600, RZ, 0xc0, !PT ;  /* 0x0000060007077812 */ /* 0x000fe200078ec0ff */
[----:B------:R-:W-:Y:S01]  /*114c0*/  IMAD.SHL.U32 R9, R10, 0x4, RZ ;  /* 0x000000040a097824 */ /* 0x000fe200078e00ff */
[----:B------:R-:W-:-:S02]  /*114d0*/  LOP3.LUT R4, R5, 0x30, R4, 0x78, !PT ;  /* 0x0000003005047812 */ /* 0x000fc400078e7804 */
[----:B------:R-:W-:Y:S02]  /*114e0*/  LOP3.LUT R6, R6, 0x10, R10, 0xf8, !PT ;  /* 0x0000001006067812 */ /* 0x000fe400078ef80a */
[C---:B------:R-:W-:Y:S02]  /*114f0*/  LOP3.LUT R5, R7.reuse, 0x60, R2, 0xf8, !PT ;  /* 0x0000006007057812 */ /* 0x040fe400078ef802 */
[----:B------:R-:W-:Y:S02]  /*11500*/  LOP3.LUT R7, R7, 0x40, R0, 0xf8, !PT ;  /* 0x0000004007077812 */ /* 0x000fe400078ef800 */
[----:B------:R-:W-:Y:S02]  /*11510*/  LOP3.LUT R6, R6, 0x10, R9, 0x78, !PT ;  /* 0x0000001006067812 */ /* 0x000fe400078e7809 */
[----:B------:R-:W-:Y:S02]  /*11520*/  LOP3.LUT R5, R5, 0x100, R2, 0xf8, !PT ;  /* 0x0000010005057812 */ /* 0x000fe400078ef802 */
[----:B------:R-:W-:-:S02]  /*11530*/  LOP3.LUT R3, R4, 0x640, R3, 0xf8, !PT ;  /* 0x0000064004037812 */ /* 0x000fc400078ef803 */
[----:B------:R-:W-:Y:S02]  /*11540*/  LOP3.LUT R10, R7, R8, RZ, 0xfc, !PT ;  /* 0x00000008070a7212 */ /* 0x000fe400078efcff */
[----:B------:R-:W-:Y:S01]  /*11550*/  LOP3.LUT R0, R5, R6, RZ, 0xfc, !PT ;  /* 0x0000000605007212 */ /* 0x000fe200078efcff */
[----:B------:R1:W-:Y:S01]  /*11560*/  STL [R1+0x38], R3 ;  /* 0x0000380301007387 */ /* 0x0003e20000100800 */
[----:B------:R-:W-:-:S03]  /*11570*/  MOV R22, 0x400 ;  /* 0x0000040000167802 */ /* 0x000fc60000000f00 */
[----:B------:R-:W-:Y:S04]  /*11580*/  STL [R1+0x28], R10 ;  /* 0x0000280a01007387 */ /* 0x000fe80000100800 */
[----:B------:R2:W-:Y:S01]  /*11590*/  STL [R1+0x2c], R0 ;  /* 0x00002c0001007387 */ /* 0x0005e20000100800 */
[----:B-1----:R-:W-:-:S05]  /*115a0*/  IMAD.U32 R3, RZ, RZ, UR4 ;  /* 0x00000004ff037e24 */ /* 0x002fca000f8e00ff */
[----:B------:R0:W-:Y:S01]  /*115b0*/  STL [R1+0x24], R3 ;  /* 0x0000240301007387 */ /* 0x0001e20000100800 */
[----:B------:R-:W-:Y:S02]  /*115c0*/  LEA R22, R3, R22, 0x18 ;  /* 0x0000001603167211 */ /* 0x000fe400078ec0ff */
[----:B------:R-:W-:Y:S01]  /*115d0*/  SHF.R.U32.HI R4, RZ, 0x2, R12 ;  /* 0x00000002ff047819 */ /* 0x000fe2000001160c */
[----:B------:R-:W-:Y:S03]  /*115e0*/  BSSY B7, `(.L_x_528) ;  /* 0x0000609000077945 */ /* 0x000fe60003800000 */
[----:B------:R-:W-:Y:S02]  /*115f0*/  LOP3.LUT R2, R4, 0x60, R2, 0xf8, !PT ;  /* 0x0000006004027812 */ /* 0x000fe400078ef802 */
[----:B------:R-:W-:Y:S02]  /*11600*/  MOV R29, RZ ;  /* 0x000000ff001d7202 */ /* 0x000fe40000000f00 */
[----:B------:R-:W-:Y:S01]  /*11610*/  LOP3.LUT R2, R2, 0x80, RZ, 0xfc, !PT ;  /* 0x0000008002027812 */ /* 0x000fe200078efcff */
[----:B------:R-:W-:Y:S01]  /*11620*/  ULDC.64 UR38, c[0x0][0x198] ;  /* 0x0000660000267ab9 */ /* 0x000fe20000000a00 */
[----:B------:R-:W-:Y:S01]  /*11630*/  ULDC UR36, c[0x0][0xc] ;  /* 0x0000030000247ab9 */ /* 0x000fe20000000800 */
[----:B--2---:R-:W-:-:S02]  /*11640*/  LOP3.LUT R0, R11, 0x2, RZ, 0xfc, !PT ;  /* 0x000000020b007812 */ /* 0x004fc400078efcff */
[----:B0-----:R-:W-:-:S03]  /*11650*/  LOP3.LUT R3, R11, 0x1, RZ, 0xfc, !PT ;  /* 0x000000010b037812 */ /* 0x001fc600078efcff */
[----:B------:R0:W-:Y:S04]  /*11660*/  STL [R1+0x74], R0 ;  /* 0x0000740001007387 */ /* 0x0001e80000100800 */
[----:B------:R1:W-:Y:S01]  /*11670*/  STL [R1+0x58], R3 ;  /* 0x0000580301007387 */ /* 0x0003e20000100800 */
[----:B0-----:R-:W-:-:S03]  /*11680*/  IMAD.MOV.U32 R0, RZ, RZ, 0x1 ;  /* 0x00000001ff007424 */ /* 0x001fc600078e00ff */
[----:B------:R-:W-:Y:S01]  /*11690*/  STL [R1+0x68], RZ ;  /* 0x000068ff01007387 */ /* 0x000fe20000100800 */
[----:B-1----:R-:W-:-:S03]  /*116a0*/  IMAD.MOV.U32 R3, RZ, RZ, 0x1 ;  /* 0x00000001ff037424 */ /* 0x002fc600078e00ff */
[----:B------:R0:W-:Y:S04]  /*116b0*/  STL [R1+0x10], R0 ;  /* 0x0000100001007387 */ /* 0x0001e80000100800 */
[----:B------:R1:W-:Y:S01]  /*116c0*/  STL [R1+0x4], RZ ;  /* 0x000004ff01007387 */ /* 0x0003e20000100800 */
[----:B0-----:R-:W-:-:S03]  /*116d0*/  IMAD.IADD R0, R22, 0x1, R10 ;  /* 0x0000000116007824 */ /* 0x001fc600078e020a */
[----:B------:R1:W-:Y:S04]  /*116e0*/  STL [R1+0xc], R3 ;  /* 0x00000c0301007387 */ /* 0x0003e80000100800 */
[----:B------:R1:W-:Y:S02]  /*116f0*/  STL [R1+0x64], R0 ;  /* 0x0000640001007387 */ /* 0x0003e40000100800 */
.L_x_638:
[----:B01-3--:R-:W0:Y:S02]  /*11700*/  LDC.64 R2, c[0x0][0xc88] ;  /* 0x00032200ff027b82 */ /* 0x00be240000000a00 */
[----:B0-----:R-:W-:-:S05]  /*11710*/  IMAD.WIDE R2, R19, 0x4, R2 ;  /* 0x0000000413027825 */ /* 0x001fca00078e0202 */
[----:B-----5:R-:W2:Y:S01]  /*11720*/  LDG.E R23, desc[UR40][R2.64] ;  /* 0x0000002802177981 */ /* 0x020ea2000c1e1900 */
[----:B------:R-:W-:Y:S05]  /*11730*/  YIELD ;  /* 0x0000000000007946 */ /* 0x000fea0003800000 */
[----:B------:R-:W-:Y:S01]  /*11740*/  ULDC.64 UR4, c[0x0][0xa28] ;  /* 0x00028a0000047ab9 */ /* 0x000fe20000000a00 */
[----:B------:R-:W-:Y:S01]  /*11750*/  IMAD.MOV.U32 R10, RZ, RZ, RZ ;  /* 0x000000ffff0a7224 */ /* 0x000fe200078e00ff */
[----:B------:R-:W-:Y:S01]  /*11760*/  ISETP.NE.U32.AND P0, PT, RZ, UR4, PT ;  /* 0x00000004ff007c0c */ /* 0x000fe2000bf05070 */
[----:B------:R-:W-:Y:S01]  /*11770*/  ULDC.64 UR8, c[0x0][0xa18] ;  /* 0x0002860000087ab9 */ /* 0x000fe20000000a00 */
[----:B------:R-:W-:-:S02]  /*11780*/  ULDC.64 UR6, c[0x0][0xa10] ;  /* 0x0002840000067ab9 */ /* 0x000fc40000000a00 */
[----:B------:R-:W-:Y:S02]  /*11790*/  ISETP.NE.AND.EX P0, PT, RZ, UR5, PT, P0 ;  /* 0x00000005ff007c0c */ /* 0x000fe4000bf05300 */
[----:B--2---:R-:W-:-:S11]  /*117a0*/  SHF.R.S32.HI R0, RZ, 0x1f, R23 ;  /* 0x0000001fff007819 */ /* 0x004fd60000011417 */
[C---:B------:R-:W-:Y:S01]  /*117b0*/  @P0 LEA R2, P1, R23.reuse, UR4, 0x2 ;  /* 0x0000000417020c11 */ /* 0x040fe2000f8210ff */
[C---:B------:R-:W-:Y:S01]  /*117c0*/  IMAD.SHL.U32 R25, R23.reuse, 0x4, RZ ;  /* 0x0000000417197824 */ /* 0x040fe200078e00ff */
[C-C-:B------:R-:W-:Y:S01]  /*117d0*/  SHF.L.U64.HI R26, R23.reuse, 0x2, R0.reuse ;  /* 0x00000002171a7819 */ /* 0x140fe20000010200 */
[----:B------:R0:W-:Y:S01]  /*117e0*/  STL [R1+0x5c], R0 ;  /* 0x00005c0001007387 */ /* 0x0001e20000100800 */
[----:B------:R-:W-:Y:S01]  /*117f0*/  @P0 LEA.HI.X R3, R23, UR5, R0, 0x2, P1 ;  /* 0x0000000517030c11 */ /* 0x000fe200088f1400 */
[----:B------:R-:W-:-:S04]  /*11800*/  ULDC.64 UR4, c[0x0][0xa00] ;  /* 0x0002800000047ab9 */ /* 0x000fc80000000a00 */
[----:B------:R1:W2:Y:S01]  /*11810*/  @P0 LDG.E R10, desc[UR40][R2.64] ;  /* 0x00000028020a0981 */ /* 0x0002a2000c1e1900 */
[----:B------:R-:W-:Y:S02]  /*11820*/  ISETP.NE.U32.AND P0, PT, RZ, UR4, PT ;  /* 0x00000004ff007c0c */ /* 0x000fe4000bf05070 */
[----:B------:R-:W-:Y:S02]  /*11830*/  IADD3 R4, P3, R25, UR4, RZ ;  /* 0x0000000419047c10 */ /* 0x000fe4000ff7e0ff */
[----:B------:R-:W-:Y:S02]  /*11840*/  ISETP.NE.AND.EX P0, PT, RZ, UR5, PT, P0 ;  /* 0x00000005ff007c0c */ /* 0x000fe4000bf05300 */
[----:B0-----:R-:W-:Y:S02]  /*11850*/  MOV R0, RZ ;  /* 0x000000ff00007202 */ /* 0x001fe40000000f00 */
[----:B------:R-:W-:Y:S01]  /*11860*/  IADD3.X R5, R26, UR5, RZ, P3, !PT ;  /* 0x000000051a057c10 */ /* 0x000fe20009ffe4ff */
[----:B-1----:R-:W-:Y:S01]  /*11870*/  IMAD.MOV.U32 R3, RZ, RZ, RZ ;  /* 0x000000ffff037224 */ /* 0x002fe200078e00ff */
[----:B------:R-:W-:-:S02]  /*11880*/  ISETP.NE.U32.AND P2, PT, RZ, UR8, PT ;  /* 0x00000008ff007c0c */ /* 0x000fc4000bf45070 */
[----:B------:R-:W-:Y:S02]  /*11890*/  ISETP.NE.U32.AND P1, PT, RZ, UR6, PT ;  /* 0x00000006ff007c0c */ /* 0x000fe4000bf25070 */
[----:B------:R-:W-:Y:S01]  /*118a0*/  ISETP.NE.AND.EX P2, PT, RZ, UR9, PT, P2 ;  /* 0x00000009ff007c0c */ /* 0x000fe2000bf45320 */
[----:B------:R-:W-:Y:S01]  /*118b0*/  ULDC UR4, c[0x0][0x288] ;  /* 0x0000a20000047ab9 */ /* 0x000fe20000000800 */
[----:B------:R-:W-:Y:S01]  /*118c0*/  ISETP.NE.AND.EX P1, PT, RZ, UR7, PT, P1 ;  /* 0x00000007ff007c0c */ /* 0x000fe2000bf25310 */
[----:B------:R-:W3:Y:S01]  /*118d0*/  @P0 LDG.E R0, desc[UR40][R4.64] ;  /* 0x0000002804000981 */ /* 0x000ee2000c1e1900 */
[----:B------:R-:W-:-:S04]  /*118e0*/  IADD3 R6, P4, R25, UR6, RZ ;  /* 0x0000000619067c10 */ /* 0x000fc8000ff9e0ff */
[----:B------:R-:W-:-:S05]  /*118f0*/  IADD3.X R7, R26, UR7, RZ, P4, !PT ;  /* 0x000000071a077c10 */ /* 0x000fca000a7fe4ff */
[----:B------:R-:W-:Y:S02]  /*11900*/  @P2 IADD3 R8, P3, R25, UR8, RZ ;  /* 0x0000000819082c10 */ /* 0x000fe4000ff7e0ff */
[----:B------:R0:W5:Y:S02]  /*11910*/  @P1 LDG.E R3, desc[UR40][R6.64] ;  /* 0x0000002806031981 */ /* 0x000164000c1e1900 */
[----:B------:R-:W-:Y:S02]  /*11920*/  @P2 IADD3.X R9, R26, UR9, RZ, P3, !PT ;  /* 0x000000091a092c10 */ /* 0x000fe40009ffe4ff */
[----:B---3--:R1:W-:Y:S02]  /*11930*/  STL [R1], R0 ;  /* 0x0000000001007387 */ /* 0x0083e40000100800 */
[----:B-1----:R-:W-:Y:S01]  /*11940*/  IMAD.U32 R0, RZ, RZ, UR4 ;  /* 0x00000004ff007e24 */ /* 0x002fe2000f8e00ff */
[----:B------:R-:W-:-:S05]  /*11950*/  ULDC.64 UR4, c[0x0][0x418] ;  /* 0x0001060000047ab9 */ /* 0x000fca0000000a00 */
[----:B------:R-:W3:Y:S01]  /*11960*/  @P2 LDG.E R0, desc[UR40][R8.64] ;  /* 0x0000002808002981 */ /* 0x000ee2000c1e1900 */
[----:B------:R-:W-:-:S03]  /*11970*/  UISETP.NE.U32.AND UP0, UPT, UR4, URZ, UPT ;  /* 0x0000003f0400728c */ /* 0x000fc6000bf05070 */
[----:B------:R-:W-:Y:S01]  /*11980*/  ULDC UR4, c[0x0][0x424] ;  /* 0x0001090000047ab9 */ /* 0x000fe20000000800 */
[----:B------:R-:W-:-:S03]  /*11990*/  UISETP.NE.AND.EX UP0, UPT, UR5, URZ, UPT, UP0 ;  /* 0x0000003f0500728c */ /* 0x000fc6000bf05300 */
[----:B------:R-:W-:Y:S01]  /*119a0*/  ULDC UR5, c[0x0][0x2f0] ;  /* 0x0000bc0000057ab9 */ /* 0x000fe20000000800 */
[----:B------:R-:W-:-:S04]  /*119b0*/  USEL UR4, UR4, 0x1, UP0 ;  /* 0x0000000104047887 */ /* 0x000fc80008000000 */
[----:B------:R-:W-:-:S03]  /*119c0*/  UIMAD UR4, UR4, UR5, URZ ;  /* 0x00000005040472a4 */ /* 0x000fc6000f8e023f */
[----:B------:R-:W-:-:S03]  /*119d0*/  ULDC UR5, c[0x0][0x348] ;  /* 0x0000d20000057ab9 */ /* 0x000fc60000000800 */
[----:B------:R-:W-:Y:S01]  /*119e0*/  IMAD.U32 R2, RZ, RZ, UR4 ;  /* 0x00000004ff027e24 */ /* 0x000fe2000f8e00ff */
[----:B---3--:R1:W-:Y:S04]  /*119f0*/  STL [R1+0x60], R0 ;  /* 0x0000600001007387 */ /* 0x0083e80000100800 */
[----:B--2---:R0:W-:Y:S01]  /*11a00*/  STL [R1+0x1c], R10 ;  /* 0x00001c0a01007387 */ /* 0x0041e20000100800 */
[----:B-1----:R-:W-:Y:S01]  /*11a10*/  IMAD.U32 R0, RZ, RZ, UR5 ;  /* 0x00000005ff007e24 */ /* 0x002fe2000f8e00ff */
[----:B------:R-:W-:Y:S06]  /*11a20*/  @P2 BRA `(.L_x_529) ;  /* 0x0000000000142947 */ /* 0x000fec0003800000 */
[----:B------:R-:W-:Y:S05]  /*11a30*/  @!P0 BRA `(.L_x_529) ;  /* 0x0000000000108947 */ /* 0x000fea0003800000 */
[----:B------:R-:W2:Y:S04]  /*11a40*/  LDG.E R8, desc[UR40][R4.64] ;  /* 0x0000002804087981 */ /* 0x000ea8000c1e1900 */
[----:B------:R-:W2:Y:S02]  /*11a50*/  LDG.E R4, desc[UR40][R4.64+0x4] ;  /* 0x0000042804047981 */ /* 0x000ea4000c1e1900 */
[----:B--2---:R-:W-:-:S05]  /*11a60*/  IADD3 R4, -R8, R4, RZ ;  /* 0x0000000408047210 */ /* 0x004fca0007ffe1ff */
[----:B------:R1:W-:Y:S02]  /*11a70*/  STL [R1+0x60], R4 ;  /* 0x0000600401007387 */ /* 0x0003e40000100800 */
.L_x_529:
[----:B------:R-:W-:Y:S01]  /*11a80*/  IMAD.MOV.U32 R8, RZ, RZ, R23 ;  /* 0x000000ffff087224 */ /* 0x000fe200078e0017 */
[----:B------:R-:W-:Y:S02]  /*11a90*/  ULDC.64 UR4, c[0x0][0xa20] ;  /* 0x0002880000047ab9 */ /* 0x000fe40000000a00 */
[----:B------:R-:W-:Y:S02]  /*11aa0*/  ISETP.NE.U32.AND P0, PT, RZ, UR4, PT ;  /* 0x00000004ff007c0c */ /* 0x000fe4000bf05070 */
[----:B------:R2:W-:Y:S02]  /*11ab0*/  STL [R1+0x8], R8 ;  /* 0x0000080801007387 */ /* 0x0005e40000100800 */
[----:B------:R-:W-:-:S13]  /*11ac0*/  ISETP.NE.AND.EX P0, PT, RZ, UR5, PT, P0 ;  /* 0x00000005ff007c0c */ /* 0x000fda000bf05300 */
[----:B--2---:R-:W-:Y:S05]  /*11ad0*/  @!P0 BRA `(.L_x_530) ;  /* 0x0000000000108947 */ /* 0x004fea0003800000 */
[----:B-1----:R-:W-:-:S04]  /*11ae0*/  IADD3 R4, P0, R25, UR4, RZ ;  /* 0x0000000419047c10 */ /* 0x002fc8000ff1e0ff */
[----:B------:R-:W-:-:S05]  /*11af0*/  IADD3.X R5, R26, UR5, RZ, P0, !PT ;  /* 0x000000051a057c10 */ /* 0x000fca00087fe4ff */
[----:B------:R2:W5:Y:S01]  /*11b00*/  LDG.E R2, desc[UR40][R4.64] ;  /* 0x0000002804027981 */ /* 0x000562000c1e1900 */
[----:B------:R-:W-:Y:S05]  /*11b10*/  BRA `(.L_x_531) ;  /* 0x0000000000247947 */ /* 0x000fea0003800000 */
.L_x_530:
[----:B------:R-:W-:Y:S02]  /*11b20*/  ULDC.64 UR4, c[0x0][0xa08] ;  /* 0x0002820000047ab9 */ /* 0x000fe40000000a00 */
[----:B------:R-:W-:-:S04]  /*11b30*/  ISETP.NE.U32.AND P0, PT, RZ, UR4, PT ;  /* 0x00000004ff007c0c */ /* 0x000fc8000bf05070 */
[----:B------:R-:W-:-:S13]  /*11b40*/  ISETP.NE.AND.EX P0, PT, RZ, UR5, PT, P0 ;  /* 0x00000005ff007c0c */ /* 0x000fda000bf05300 */
[----:B------:R-:W-:Y:S05]  /*11b50*/  @!P0 BRA `(.L_x_531) ;  /* 0x0000000000148947 */ /* 0x000fea0003800000 */
[----:B-1----:R-:W1:Y:S02]  /*11b60*/  LDC.64 R4, c[0x0][0xa08] ;  /* 0x00028200ff047b82 */ /* 0x002e640000000a00 */
[----:B-1----:R-:W-:-:S05]  /*11b70*/  IMAD.WIDE R4, R8, 0x4, R4 ;  /* 0x0000000408047825 */ /* 0x002fca00078e0204 */
[----:B------:R-:W2:Y:S04]  /*11b80*/  LDG.E R2, desc[UR40][R4.64] ;  /* 0x0000002804027981 */ /* 0x000ea8000c1e1900 */
[----:B------:R-:W2:Y:S02]  /*11b90*/  LDG.E R4, desc[UR40][R4.64+0x4] ;  /* 0x0000042804047981 */ /* 0x000ea4000c1e1900 */
[----:B--2---:R-:W-:-:S07]  /*11ba0*/  IMAD.IADD R2, R4, 0x1, -R2 ;  /* 0x0000000104027824 */ /* 0x004fce00078e0a02 */
.L_x_531:
[----:B-12---:R-:W2:Y:S04]  /*11bb0*/  @P1 LDG.E R4, desc[UR40][R6.64] ;  /* 0x0000002806041981 */ /* 0x006ea8000c1e1900 */
[----:B0-----:R-:W2:Y:S01]  /*11bc0*/  @P1 LDG.E R6, desc[UR40][R6.64+0x4] ;  /* 0x0000042806061981 */ /* 0x001ea2000c1e1900 */
[----:B------:R-:W-:Y:S01]  /*11bd0*/  BSSY B0, `(.L_x_532) ;  /* 0x00000ea000007945 */ /* 0x000fe20003800000 */
[----:B--2---:R-:W-:Y:S02]  /*11be0*/  @P1 IMAD.IADD R0, R6, 0x1, -R4 ;  /* 0x0000000106001824 */ /* 0x004fe400078e0a04 */
[----:B-----5:R-:W-:-:S05]  /*11bf0*/  IMAD.IADD R4, R2, 0x1, -R10 ;  /* 0x0000000102047824 */ /* 0x020fca00078e0a0a */
[----:B------:R-:W-:-:S05]  /*11c00*/  IADD3 R24, R4, R0, RZ ;  /* 0x0000000004187210 */ /* 0x000fca0007ffe0ff */
[----:B------:R-:W-:-:S04]  /*11c10*/  VIADD R2, R24, 0x9f ;  /* 0x0000009f18027836 */ /* 0x000fc80000000000 */
[----:B------:R-:W-:-:S05]  /*11c20*/  IMAD.HI R2, R2, 0x66666667, RZ ;  /* 0x6666666702027827 */ /* 0x000fca00078e02ff */
[----:B------:R-:W-:-:S04]  /*11c30*/  SHF.R.U32.HI R5, RZ, 0x1f, R2 ;  /* 0x0000001fff057819 */ /* 0x000fc80000011602 */
[----:B------:R-:W-:-:S05]  /*11c40*/  LEA.HI.SX32 R6, R2, R5, 0x1a ;  /* 0x0000000502067211 */ /* 0x000fca00078fd2ff */
[--C-:B------:R-:W-:Y:S01]  /*11c50*/  IMAD R2, R6, 0xa0, -R4.reuse ;  /* 0x000000a006027824 */ /* 0x100fe200078e0a04 */
[----:B------:R0:W-:Y:S01]  /*11c60*/  STL [R1+0x54], R6 ;  /* 0x0000540601007387 */ /* 0x0001e20000100800 */
[----:B------:R-:W-:-:S03]  /*11c70*/  IMAD.MOV R4, RZ, RZ, -R4 ;  /* 0x000000ffff047224 */ /* 0x000fc600078e0a04 */
[----:B------:R-:W-:Y:S02]  /*11c80*/  VIMNMX R0, R2, R0, PT ;  /* 0x0000000002007248 */ /* 0x000fe40003fe0100 */
[----:B------:R-:W-:-:S04]  /*11c90*/  VIMNMX R4, RZ, R4, !PT ;  /* 0x00000004ff047248 */ /* 0x000fc80007fe0100 */
[----:B------:R-:W-:Y:S01]  /*11ca0*/  ISETP.GT.AND P0, PT, R0, R4, PT ;  /* 0x000000040000720c */ /* 0x000fe20003f04270 */
[----:B------:R-:W-:-:S05]  /*11cb0*/  IMAD.WIDE.U32 R4, R4, -0x33333333, RZ ;  /* 0xcccccccd04047825 */ /* 0x000fca00078e00ff */
[----:B------:R-:W-:-:S05]  /*11cc0*/  SHF.R.U32.HI R2, RZ, 0x7, R5 ;  /* 0x00000007ff027819 */ /* 0x000fca0000011605 */
[----:B------:R-:W-:Y:S02]  /*11cd0*/  IMAD.MOV.U32 R4, RZ, RZ, R2 ;  /* 0x000000ffff047224 */ /* 0x000fe400078e0002 */
[----:B------:R-:W-:-:S04]  /*11ce0*/  @P0 VIADD R0, R0, 0x9f ;  /* 0x0000009f00000836 */ /* 0x000fc80000000000 */
[----:B------:R-:W-:-:S05]  /*11cf0*/  @P0 IMAD.HI R0, R0, 0x66666667, RZ ;  /* 0x6666666700000827 */ /* 0x000fca00078e02ff */
[----:B------:R-:W-:-:S04]  /*11d00*/  @P0 SHF.R.U32.HI R5, RZ, 0x1f, R0 ;  /* 0x0000001fff050819 */ /* 0x000fc80000011600 */
[----:B------:R-:W-:Y:S02]  /*11d10*/  @P0 LEA.HI.SX32 R4, R0, R5, 0x1a ;  /* 0x0000000500040211 */ /* 0x000fe400078fd2ff */
[----:B------:R-:W-:Y:S02]  /*11d20*/  PLOP3.LUT P0, PT, PT, PT, PT, 0x80, 0x0 ;  /* 0x000000000000781c */ /* 0x000fe40003f0f070 */
[----:B------:R-:W-:-:S13]  /*11d30*/  ISETP.GT.AND P2, PT, R4, R2, PT ;  /* 0x000000020400720c */ /* 0x000fda0003f44270 */
[----:B0-----:R-:W-:Y:S05]  /*11d40*/  @!P2 BRA `(.L_x_533) ;  /* 0x0000000c0048a947 */ /* 0x001fea0003800000 */
[----:B------:R-:W-:Y:S01]  /*11d50*/  UMOV UR4, 0xffffffff ;  /* 0xffffffff00047882 */ /* 0x000fe20000000000 */
[----:B------:R-:W-:Y:S02]  /*11d60*/  SEL R0, R8, RZ, !P1 ;  /* 0x000000ff08007207 */ /* 0x000fe40004800000 */
[----:B------:R-:W-:Y:S05]  /*11d70*/  BRA.DIV UR4, `(.L_x_534) ;  /* 0x0000006604c47947 */ /* 0x000fea000b800000 */
[----:B------:R-:W0:Y:S02]  /*11d80*/  S2R R5, SR_TID.X ;  /* 0x0000000000057919 */ /* 0x000e240000002100 */
[----:B0-----:R-:W-:-:S04]  /*11d90*/  SHF.R.U32.HI R5, RZ, 0x5, R5 ;  /* 0x00000005ff057819 */ /* 0x001fc80000011605 */
[----:B------:R-:W-:-:S05]  /*11da0*/  LOP3.LUT R5, R5, 0x3, RZ, 0xc0, !PT ;  /* 0x0000000305057812 */ /* 0x000fca00078ec0ff */
[----:B------:R0:W1:Y:S02]  /*11db0*/  SHFL.IDX PT, R14, R5, RZ, 0x1f ;  /* 0x00001fff050e7589 */ /* 0x00006400000e0000 */
.L_x_686:
[----:B-1----:R-:W-:Y:S02]  /*11dc0*/  ISETP.NE.AND P0, PT, R14, RZ, PT ;  /* 0x000000ff0e00720c */ /* 0x002fe40003f05270 */
[----:B------:R-:W-:-:S11]  /*11dd0*/  PLOP3.LUT P6, PT, PT, PT, PT, 0x8, 0x0 ;  /* 0x000000000000781c */ /* 0x000fd60003fce170 */
[----:B------:R-:W-:Y:S05]  /*11de0*/  @P0 BRA `(.L_x_535) ;  /* 0x00000000000c0947 */ /* 0x000fea0003800000 */
[----:B------:R-:W-:-:S03]  /*11df0*/  UMOV UR4, 0xffffffff ;  /* 0xffffffff00047882 */ /* 0x000fc60000000000 */
[----:B------:R-:W-:Y:S05]  /*11e00*/  BRA.DIV UR4, `(.L_x_536) ;  /* 0x0000006604d47947 */ /* 0x000fea000b800000 */
[----:B------:R-:W-:-:S13]  /*11e10*/  ELECT P6, URZ, PT ;  /* 0x00000000003f782f */ /* 0x000fda00038c0000 */
.L_x_535:
[----:B0-----:R-:W2:Y:S01]  /*11e20*/  LDL R5, [R1+0x68] ;  /* 0x0000680001057983 */ /* 0x001ea20000100800 */
[----:B------:R-:W-:Y:S01]  /*11e30*/  BSSY B1, `(.L_x_537) ;  /* 0x0000008000017945 */ /* 0x000fe20003800000 */
[----:B--2---:R-:W-:-:S04]  /*11e40*/  IADD3 R5, R5, 0x1, RZ ;  /* 0x0000000105057810 */ /* 0x004fc80007ffe0ff */
[----:B------:R-:W-:-:S04]  /*11e50*/  LEA.HI R6, R5, R5, RZ, 0x1 ;  /* 0x0000000505067211 */ /* 0x000fc800078f08ff */
[----:B------:R-:W-:-:S05]  /*11e60*/  LOP3.LUT R6, R6, 0xfffffffe, RZ, 0xc0, !PT ;  /* 0xfffffffe06067812 */ /* 0x000fca00078ec0ff */
[----:B------:R-:W-:-:S05]  /*11e70*/  IMAD.IADD R5, R5, 0x1, -R6 ;  /* 0x0000000105057824 */ /* 0x000fca00078e0a06 */
[----:B------:R-:W-:-:S04]  /*11e80*/  SHF.L.U32 R5, R5, 0x1f, RZ ;  /* 0x0000001f05057819 */ /* 0x000fc800000006ff */
[----:B------:R-:W0:Y:S02]  /*11e90*/  SYNCS.PHASECHK.TRANS64.TRYWAIT P0, [R22+URZ+0x13220], R5 ;  /* 0x01322005160075a7 */ /* 0x000e24000800017f */
[----:B0-----:R-:W-:Y:S05]  /*11ea0*/  @!P0 BRA `(.L_x_538) ;  /* 0x0000006400cc8947 */ /* 0x001fea0003800000 */
.L_x_689:
[----:B------:R-:W-:Y:S05]  /*11eb0*/  BSYNC B1 ;  /* 0x0000000000017941 */ /* 0x000fea0003800000 */
.L_x_537:
[----:B------:R-:W-:Y:S04]  /*11ec0*/  BSSY B1, `(.L_x_539) ;  /* 0x0000050000017945 */ /* 0x000fe80003800000 */
[----:B------:R-:W-:Y:S05]  /*11ed0*/  @!P6 BRA `(.L_x_540) ;  /* 0x000000040038e947 */ /* 0x000fea0003800000 */
[----:B------:R-:W0:Y:S04]  /*11ee0*/  LDL R8, [R1+0x4] ;  /* 0x0000040001087983 */ /* 0x000e280000100800 */
[----:B------:R-:W2:Y:S01]  /*11ef0*/  LDL R7, [R1+0x10] ;  /* 0x0000100001077983 */ /* 0x000ea20000100800 */
[----:B------:R-:W1:Y:S01]  /*11f00*/  S2R R6, SR_TID.X ;  /* 0x0000000000067919 */ /* 0x000e620000002100 */
[----:B------:R-:W-:Y:S01]  /*11f10*/  BSSY B2, `(.L_x_541) ;  /* 0x0000007000027945 */ /* 0x000fe20003800000 */
[----:B-1----:R-:W-:-:S04]  /*11f20*/  LOP3.LUT R6, R6, 0x7f, RZ, 0xc0, !PT ;  /* 0x0000007f06067812 */ /* 0x002fc800078ec0ff */
[----:B------:R-:W-:Y:S01]  /*11f30*/  ISETP.NE.AND P1, PT, R6, RZ, PT ;  /* 0x000000ff0600720c */ /* 0x000fe20003f25270 */
[----:B0-----:R-:W-:Y:S01]  /*11f40*/  IMAD R5, R8, 0x8, R22 ;  /* 0x0000000808057824 */ /* 0x001fe200078e0216 */
[----:B--2---:R-:W-:-:S04]  /*11f50*/  SHF.L.U32 R9, R7, 0x1f, RZ ;  /* 0x0000001f07097819 */ /* 0x004fc800000006ff */
[----:B------:R-:W0:Y:S02]  /*11f60*/  SYNCS.PHASECHK.TRANS64.TRYWAIT P0, [R5+URZ+0x132a0], R9 ;  /* 0x0132a009050075a7 */ /* 0x000e24000800017f */
[----:B0-----:R-:W-:Y:S05]  /*11f70*/  @!P0 BRA `(.L_x_542) ;  /* 0x0000006400ac8947 */ /* 0x001fea0003800000 */
.L_x_690:
[----:B------:R-:W-:Y:S05]  /*11f80*/  BSYNC B2 ;  /* 0x0000000000027941 */ /* 0x000fea0003800000 */
.L_x_541:
[----:B------:R-:W-:Y:S04]  /*11f90*/  BSSY B2, `(.L_x_543) ;  /* 0x0000009000027945 */ /* 0x000fe80003800000 */
[----:B------:R-:W-:Y:S05]  /*11fa0*/  @P1 BRA `(.L_x_544) ;  /* 0x00000000001c1947 */ /* 0x000fea0003800000 */
[----:B------:R-:W1:Y:S02]  /*11fb0*/  S2R R6, SR_TID.X ;  /* 0x0000000000067919 */ /* 0x000e640000002100 */
[----:B-1----:R-:W-:Y:S01]  /*11fc0*/  LOP3.LUT R7, R6, 0x1f, RZ, 0xc0, !PT ;  /* 0x0000001f06077812 */ /* 0x002fe200078ec0ff */
[----:B------:R-:W-:-:S03]  /*11fd0*/  IMAD.MOV.U32 R6, RZ, RZ, 0x2800 ;  /* 0x00002800ff067424 */ /* 0x000fc600078e00ff */
[----:B------:R-:W-:Y:S01]  /*11fe0*/  ISETP.NE.AND P0, PT, R7, RZ, PT ;  /* 0x000000ff0700720c */ /* 0x000fe20003f05270 */
[----:B------:R1:W-:-:S12]  /*11ff0*/  SYNCS.ARRIVE.TRANS64 RZ, [R5+URZ+0x13290], R6 ;  /* 0x0132900605ff79a7 */ /* 0x0003d8000800003f */
[----:B-1----:R-:W-:Y:S05]  /*12000*/  @!P0 BRA `(.L_x_544) ;  /* 0x0000000000048947 */ /* 0x002fea0003800000 */
[----:B------:R-:W-:Y:S01]  /*12010*/  BPT.TRAP 0x1 ;  /* 0x000000040000795c */ /* 0x000fe20000300000 */
.L_x_544:
[----:B------:R-:W-:Y:S05]  /*12020*/  BSYNC B2 ;  /* 0x0000000000027941 */ /* 0x000fea0003800000 */
.L_x_543:
[----:B------:R-:W2:Y:S01]  /*12030*/  LDL R7, [R1+0x4] ;  /* 0x0000040001077983 */ /* 0x000ea20000100800 */
[----:B------:R-:W-:Y:S01]  /*12040*/  IMAD.MOV.U32 R11, RZ, RZ, RZ ;  /* 0x000000ffff0b7224 */ /* 0x000fe200078e00ff */
[----:B------:R-:W-:Y:S01]  /*12050*/  UIADD3 UR4, UP0, UR38, 0x570, URZ ;  /* 0x0000057026047890 */ /* 0x000fe2000ff1e03f */
[----:B------:R-:W-:Y:S01]  /*12060*/  IMAD R6, R4, 0xa0, R3 ;  /* 0x000000a004067824 */ /* 0x000fe200078e0203 */
[----:B------:R-:W-:Y:S01]  /*12070*/  PLOP3.LUT P0, PT, PT, PT, PT, 0x80, 0x0 ;  /* 0x000000000000781c */ /* 0x000fe20003f0f070 */
[----:B------:R-:W-:Y:S01]  /*12080*/  UMOV UR6, 0x0 ;  /* 0x0000000000067882 */ /* 0x000fe20000000000 */
[----:B------:R-:W-:Y:S01]  /*12090*/  R2UR UR10, R11 ;  /* 0x000000000b0a72ca */ /* 0x000fe200000e0000 */
[----:B------:R-:W-:Y:S01]  /*120a0*/  UIADD3.X UR5, URZ, UR39, URZ, UP0, !UPT ;  /* 0x000000273f057290 */ /* 0x000fe200087fe43f */
[----:B------:R-:W-:Y:S01]  /*120b0*/  IADD3 R6, R6, -0xa0, RZ ;  /* 0xffffff6006067810 */ /* 0x000fe20007ffe0ff */
[----:B------:R-:W-:Y:S01]  /*120c0*/  UMOV UR7, 0x12f00000 ;  /* 0x12f0000000077882 */ /* 0x000fe20000000000 */
[----:B--2---:R-:W-:-:S02]  /*120d0*/  IMAD R10, R7, 0x2800, R22 ;  /* 0x00002800070a7824 */ /* 0x004fc400078e0216 */
[----:B------:R-:W-:Y:S02]  /*120e0*/  VIADD R7, R5, 0x13290 ;  /* 0x0001329005077836 */ /* 0x000fe40000000000 */
[----:B------:R-:W-:-:S07]  /*120f0*/  VIADD R8, R10, 0xe000 ;  /* 0x0000e0000a087836 */ /* 0x000fce0000000000 */
.L_x_545:
[----:B------:R-:W-:-:S13]  /*12100*/  @P0 ELECT P2, URZ, PT ;  /* 0x00000000003f082f */ /* 0x000fda0003840000 */
[----:B------:R-:W-:Y:S02]  /*12110*/  @P2 R2UR UR13, R0 ;  /* 0x00000000000d22ca */ /* 0x000fe400000e0000 */
[----:B------:R-:W-:Y:S02]  /*12120*/  @P2 R2UR UR12, R18 ;  /* 0x00000000120c22ca */ /* 0x000fe400000e0000 */
[----:B------:R-:W-:Y:S02]  /*12130*/  @P2 R2UR UR11, R6 ;  /* 0x00000000060b22ca */ /* 0x000fe400000e0000 */
[----:B------:R-:W-:Y:S02]  /*12140*/  @P2 R2UR UR9, R7 ;  /* 0x00000000070922ca */ /* 0x000fe400000e0000 */
[----:B------:R-:W-:Y:S02]  /*12150*/  @P2 R2UR UR8, R8 ;  /* 0x00000000080822ca */ /* 0x000fe400000e0000 */
[----:B------:R-:W-:-:S02]  /*12160*/  @P2 PLOP3.LUT P0, PT, P2, PT, PT, 0x8, 0x0 ;  /* 0x000000000000281c */ /* 0x000fc4000170e170 */
[----:B------:R-:W-:-:S09]  /*12170*/  PLOP3.LUT P2, PT, PT, PT, PT, 0x8, 0x0 ;  /* 0x000000000000781c */ /* 0x000fd20003f4e170 */
[----:B------:R1:W-:Y:S02]  /*12180*/  UTMALDG.4D [UR8], [UR4], desc[UR6] ;  /* 0x00000608040075b4 */ /* 0x0003e40008019000 */
[----:B-1----:R-:W-:Y:S05]  /*12190*/  @P0 BRA.U.ANY `(.L_x_545) ;  /* 0xfffffffd00d80947 */ /* 0x002fea000393ffff */
[----:B------:R-:W1:Y:S01]  /*121a0*/  SYNCS.PHASECHK.TRANS64.TRYWAIT P0, [R5+URZ+0x132c0], R9 ;  /* 0x0132c009050075a7 */ /* 0x000e62000800017f */
[----:B------:R-:W-:Y:S04]  /*121b0*/  BSSY B2, `(.L_x_546) ;  /* 0x0000002000027945 */ /* 0x000fe80003800000 */
[----:B-1----:R-:W-:Y:S05]  /*121c0*/  @!P0 BRA `(.L_x_547) ;  /* 0x00000064002c8947 */ /* 0x002fea0003800000 */
.L_x_691:
[----:B------:R-:W-:Y:S05]  /*121d0*/  BSYNC B2 ;  /* 0x0000000000027941 */ /* 0x000fea0003800000 */
.L_x_546:
[----:B------:R-:W-:Y:S01]  /*121e0*/  BSSY B2, `(.L_x_548) ;  /* 0x000000b000027945 */ /* 0x000fe20003800000 */
[----:B------:R-:W-:Y:S02]  /*121f0*/  IMAD.MOV.U32 R8, RZ, RZ, 0x0 ;  /* 0x00000000ff087424 */ /* 0x000fe400078e00ff */
[----:B01----:R-:W-:Y:S01]  /*12200*/  IMAD.MOV.U32 R9, RZ, RZ, 0x12f00000 ;  /* 0x12f00000ff097424 */ /* 0x003fe200078e00ff */
[----:B------:R-:W-:Y:S06]  /*12210*/  @P1 BRA `(.L_x_549) ;  /* 0x00000000001c1947 */ /* 0x000fec0003800000 */
[----:B------:R-:W0:Y:S02]  /*12220*/  S2R R7, SR_TID.X ;  /* 0x0000000000077919 */ /* 0x000e240000002100 */
[----:B0-----:R-:W-:Y:S02]  /*12230*/  LOP3.LUT R12, R7, 0x1f, RZ, 0xc0, !PT ;  /* 0x0000001f070c7812 */ /* 0x001fe400078ec0ff */
[----:B------:R-:W-:Y:S02]  /*12240*/  MOV R7, 0x2800 ;  /* 0x0000280000077802 */ /* 0x000fe40000000f00 */
[----:B------:R-:W-:Y:S02]  /*12250*/  ISETP.NE.AND P0, PT, R12, RZ, PT ;  /* 0x000000ff0c00720c */ /* 0x000fe40003f05270 */
[----:B------:R0:W-:Y:S11]  /*12260*/  SYNCS.ARRIVE.TRANS64 RZ, [R5+URZ+0x132b0], R7 ;  /* 0x0132b00705ff79a7 */ /* 0x0001f6000800003f */
[----:B0-----:R-:W-:Y:S05]  /*12270*/  @!P0 BRA `(.L_x_549) ;  /* 0x0000000000048947 */ /* 0x001fea0003800000 */
[----:B------:R-:W-:Y:S01]  /*12280*/  BPT.TRAP 0x1 ;  /* 0x000000040000795c */ /* 0x000fe20000300000 */
.L_x_549:
[----:B------:R-:W-:Y:S05]  /*12290*/  BSYNC B2 ;  /* 0x0000000000027941 */ /* 0x000fea0003800000 */
.L_x_548:
[----:B------:R-:W-:Y:S01]  /*122a0*/  R2UR UR10, R11 ;  /* 0x000000000b0a72ca */ /* 0x000fe200000e0000 */
[----:B------:R-:W-:Y:S01]  /*122b0*/  UIADD3 UR4, UP0, UR38, 0x670, URZ ;  /* 0x0000067026047890 */ /* 0x000fe2000ff1e03f */
[----:B------:R-:W-:Y:S01]  /*122c0*/  R2UR UR6, R8 ;  /* 0x00000000080672ca */ /* 0x000fe200000e0000 */
[----:B------:R-:W-:Y:S01]  /*122d0*/  VIADD R10, R10, 0x6000 ;  /* 0x000060000a0a7836 */ /* 0x000fe20000000000 */
[----:B------:R-:W-:Y:S01]  /*122e0*/  R2UR UR7, R9 ;  /* 0x00000000090772ca */ /* 0x000fe200000e0000 */
[----:B------:R-:W-:Y:S01]  /*122f0*/  VIADD R5, R5, 0x132b0 ;  /* 0x000132b005057836 */ /* 0x000fe20000000000 */
[----:B------:R-:W-:Y:S01]  /*12300*/  PLOP3.LUT P0, PT, PT, PT, PT, 0x80, 0x0 ;  /* 0x000000000000781c */ /* 0x000fe20003f0f070 */
[----:B------:R-:W-:-:S12]  /*12310*/  UIADD3.X UR5, URZ, UR39, URZ, UP0, !UPT ;  /* 0x000000273f057290 */ /* 0x000fd800087fe43f */
.L_x_550:
        /* <DEDUP_REMOVED lines=10> */
.L_x_540:
[----:B------:R-:W-:Y:S05]  /*123c0*/  BSYNC B1 ;  /* 0x0000000000017941 */ /* 0x000fea0003800000 */
.L_x_539:
[----:B------:R-:W0:Y:S04]  /*123d0*/  LDL.LU R8, [R1+0x4] ;  /* 0x0000040001087983 */ /* 0x000e280000300800 */
[----:B------:R-:W2:Y:S01]  /*123e0*/  LDL.LU R7, [R1+0x10] ;  /* 0x0000100001077983 */ /* 0x000ea20000300800 */
[----:B------:R-:W-:Y:S01]  /*123f0*/  VIADD R4, R4, 0xfffffffe ;  /* 0xfffffffe04047836 */ /* 0x000fe20000000000 */
[----:B------:R-:W-:-:S04]  /*12400*/  PLOP3.LUT P0, PT, PT, PT, PT, 0x8, 0x0 ;  /* 0x000000000000781c */ /* 0x000fc80003f0e170 */
[----:B------:R-:W-:Y:S01]  /*12410*/  ISETP.GE.AND P2, PT, R4, R2, PT ;  /* 0x000000020400720c */ /* 0x000fe20003f46270 */
[----:B0-----:R-:W-:-:S05]  /*12420*/  VIADD R5, R8, 0x1 ;  /* 0x0000000108057836 */ /* 0x001fca0000000000 */
[----:B------:R-:W-:-:S04]  /*12430*/  ISETP.NE.AND P1, PT, R5, 0x2, PT ;  /* 0x000000020500780c */ /* 0x000fc80003f25270 */
[----:B------:R-:W-:Y:S02]  /*12440*/  SEL R6, RZ, 0x1, P1 ;  /* 0x00000001ff067807 */ /* 0x000fe40000800000 */
[----:B------:R-:W-:Y:S02]  /*12450*/  SEL R5, R5, RZ, P1 ;  /* 0x000000ff05057207 */ /* 0x000fe40000800000 */
[----:B--2---:R-:W-:-:S03]  /*12460*/  LOP3.LUT R7, R7, R6, RZ, 0x3c, !PT ;  /* 0x0000000607077212 */ /* 0x004fc600078e3cff */
[----:B------:R0:W-:Y:S04]  /*12470*/  STL [R1+0x4], R5 ;  /* 0x0000040501007387 */ /* 0x0001e80000100800 */
[----:B------:R0:W-:Y:S01]  /*12480*/  STL [R1+0x10], R7 ;  /* 0x0000100701007387 */ /* 0x0001e20000100800 */
[----:B------:R-:W-:Y:S05]  /*12490*/  @!P2 BRA `(.L_x_533) ;  /* 0x000000040074a947 */ /* 0x000fea0003800000 */
.L_x_563:
[----:B------:R-:W-:Y:S05]  /*124a0*/  YIELD ;  /* 0x0000000000007946 */ /* 0x000fea0003800000 */
[----:B------:R-:W-:Y:S04]  /*124b0*/  BSSY B1, `(.L_x_551) ;  /* 0x000004f000017945 */ /* 0x000fe80003800000 */
[----:B-1----:R-:W-:Y:S05]  /*124c0*/  @!P6 BRA `(.L_x_552) ;  /* 0x000000040034e947 */ /* 0x002fea0003800000 */
[----:B0-----:R-:W2:Y:S04]  /*124d0*/  LDL R5, [R1+0x4] ;  /* 0x0000040001057983 */ /* 0x001ea80000100800 */
[----:B------:R-:W3:Y:S01]  /*124e0*/  LDL R6, [R1+0x10] ;  /* 0x0000100001067983 */ /* 0x000ee20000100800 */
[----:B------:R-:W0:Y:S01]  /*124f0*/  S2R R7, SR_TID.X ;  /* 0x0000000000077919 */ /* 0x000e220000002100 */
[----:B------:R-:W-:Y:S01]  /*12500*/  BSSY B2, `(.L_x_553) ;  /* 0x0000007000027945 */ /* 0x000fe20003800000 */
[----:B0-----:R-:W-:-:S04]  /*12510*/  LOP3.LUT R7, R7, 0x7f, RZ, 0xc0, !PT ;  /* 0x0000007f07077812 */ /* 0x001fc800078ec0ff */
[----:B------:R-:W-:Y:S02]  /*12520*/  ISETP.NE.AND P2, PT, R7, RZ, PT ;  /* 0x000000ff0700720c */ /* 0x000fe40003f45270 */
[----:B--2---:R-:W-:Y:S02]  /*12530*/  LEA R5, R5, R22, 0x3 ;  /* 0x0000001605057211 */ /* 0x004fe400078e18ff */
[----:B---3--:R-:W-:-:S04]  /*12540*/  SHF.L.U32 R6, R6, 0x1f, RZ ;  /* 0x0000001f06067819 */ /* 0x008fc800000006ff */
[----:B------:R-:W0:Y:S02]  /*12550*/  SYNCS.PHASECHK.TRANS64.TRYWAIT P1, [R5+URZ+0x132a0], R6 ;  /* 0x0132a006050075a7 */ /* 0x000e24000802017f */
[----:B0-----:R-:W-:Y:S05]  /*12560*/  @!P1 BRA `(.L_x_554) ;  /* 0x0000006000589947 */ /* 0x001fea0003800000 */
.L_x_692:
[----:B------:R-:W-:Y:S05]  /*12570*/  BSYNC B2 ;  /* 0x0000000000027941 */ /* 0x000fea0003800000 */
.L_x_553:
        /* <DEDUP_REMOVED lines=9> */
.L_x_556:
[----:B------:R-:W-:Y:S05]  /*12610*/  BSYNC B2 ;  /* 0x0000000000027941 */ /* 0x000fea0003800000 */
.L_x_555:
[----:B------:R-:W2:Y:S01]  /*12620*/  LDL R7, [R1+0x4] ;  /* 0x0000040001077983 */ /* 0x000ea20000100800 */
[----:B------:R-:W-:Y:S01]  /*12630*/  IMAD.MOV.U32 R11, RZ, RZ, RZ ;  /* 0x000000ffff0b7224 */ /* 0x000fe200078e00ff */
[----:B------:R-:W-:Y:S01]  /*12640*/  UIADD3 UR4, UP0, UR38, 0x570, URZ ;  /* 0x0000057026047890 */ /* 0x000fe2000ff1e03f */
[----:B------:R-:W-:Y:S01]  /*12650*/  PLOP3.LUT P1, PT, PT, PT, PT, 0x80, 0x0 ;  /* 0x000000000000781c */ /* 0x000fe20003f2f070 */
[----:B------:R-:W-:Y:S01]  /*12660*/  IMAD R8, R4, 0xa0, R3 ;  /* 0x000000a004087824 */ /* 0x000fe200078e0203 */
[----:B------:R-:W-:Y:S01]  /*12670*/  UMOV UR6, 0x0 ;  /* 0x0000000000067882 */ /* 0x000fe20000000000 */
[----:B------:R-:W-:Y:S01]  /*12680*/  R2UR UR10, R11 ;  /* 0x000000000b0a72ca */ /* 0x000fe200000e0000 */
[----:B------:R-:W-:Y:S01]  /*12690*/  VIADD R9, R5, 0x13290 ;  /* 0x0001329005097836 */ /* 0x000fe20000000000 */
[----:B------:R-:W-:Y:S01]  /*126a0*/  UIADD3.X UR5, URZ, UR39, URZ, UP0, !UPT ;  /* 0x000000273f057290 */ /* 0x000fe200087fe43f */
[----:B------:R-:W-:Y:S01]  /*126b0*/  UMOV UR7, 0x12f00000 ;  /* 0x12f0000000077882 */ /* 0x000fe20000000000 */
[----:B--2---:R-:W-:-:S04]  /*126c0*/  IMAD R7, R7, 0x2800, R22 ;  /* 0x0000280007077824 */ /* 0x004fc800078e0216 */
[----:B------:R-:W-:-:S07]  /*126d0*/  VIADD R10, R7, 0xe000 ;  /* 0x0000e000070a7836 */ /* 0x000fce0000000000 */
.L_x_557:
        /* <DEDUP_REMOVED lines=13> */
.L_x_693:
[----:B------:R-:W-:Y:S05]  /*127b0*/  BSYNC B2 ;  /* 0x0000000000027941 */ /* 0x000fea0003800000 */
.L_x_558:
[----:B------:R-:W-:Y:S01]  /*127c0*/  BSSY B2, `(.L_x_560) ;  /* 0x000000b000027945 */ /* 0x000fe20003800000 */
[----:B------:R-:W-:Y:S01]  /*127d0*/  MOV R12, 0x0 ;  /* 0x00000000000c7802 */ /* 0x000fe20000000f00 */
[----:B------:R-:W-:Y:S02]  /*127e0*/  IMAD.MOV.U32 R13, RZ, RZ, 0x12f00000 ;  /* 0x12f00000ff0d7424 */ /* 0x000fe400078e00ff */
[----:B------:R-:W-:Y:S05]  /*127f0*/  @P2 BRA `(.L_x_561) ;  /* 0x00000000001c2947 */ /* 0x000fea0003800000 */
[----:B------:R-:W2:Y:S01]  /*12800*/  S2R R9, SR_TID.X ;  /* 0x0000000000097919 */ /* 0x000ea20000002100 */
[----:B01----:R-:W-:-:S04]  /*12810*/  IMAD.MOV.U32 R6, RZ, RZ, 0x2800 ;  /* 0x00002800ff067424 */ /* 0x003fc800078e00ff */
[----:B------:R3:W-:Y:S01]  /*12820*/  SYNCS.ARRIVE.TRANS64 RZ, [R5+URZ+0x132b0], R6 ;  /* 0x0132b00605ff79a7 */ /* 0x0007e2000800003f */
[----:B--2---:R-:W-:-:S04]  /*12830*/  LOP3.LUT R9, R9, 0x1f, RZ, 0xc0, !PT ;  /* 0x0000001f09097812 */ /* 0x004fc800078ec0ff */
[----:B------:R-:W-:-:S13]  /*12840*/  ISETP.NE.AND P1, PT, R9, RZ, PT ;  /* 0x000000ff0900720c */ /* 0x000fda0003f25270 */
[----:B---3--:R-:W-:Y:S05]  /*12850*/  @!P1 BRA `(.L_x_561) ;  /* 0x0000000000049947 */ /* 0x008fea0003800000 */
[----:B------:R-:W-:Y:S01]  /*12860*/  BPT.TRAP 0x1 ;  /* 0x000000040000795c */ /* 0x000fe20000300000 */
.L_x_561:
[----:B------:R-:W-:Y:S05]  /*12870*/  BSYNC B2 ;  /* 0x0000000000027941 */ /* 0x000fea0003800000 */
.L_x_560:
[----:B------:R-:W-:Y:S01]  /*12880*/  R2UR UR10, R11 ;  /* 0x000000000b0a72ca */ /* 0x000fe200000e0000 */
[----:B------:R-:W-:Y:S01]  /*12890*/  UIADD3 UR4, UP0, UR38, 0x670, URZ ;  /* 0x0000067026047890 */ /* 0x000fe2000ff1e03f */
[----:B------:R-:W-:Y:S01]  /*128a0*/  R2UR UR6, R12 ;  /* 0x000000000c0672ca */ /* 0x000fe200000e0000 */
[----:B------:R-:W-:Y:S01]  /*128b0*/  VIADD R7, R7, 0x6000 ;  /* 0x0000600007077836 */ /* 0x000fe20000000000 */
[----:B------:R-:W-:Y:S01]  /*128c0*/  R2UR UR7, R13 ;  /* 0x000000000d0772ca */ /* 0x000fe200000e0000 */
[----:B01----:R-:W-:Y:S01]  /*128d0*/  VIADD R5, R5, 0x132b0 ;  /* 0x000132b005057836 */ /* 0x003fe20000000000 */
[----:B------:R-:W-:Y:S01]  /*128e0*/  PLOP3.LUT P1, PT, PT, PT, PT, 0x80, 0x0 ;  /* 0x000000000000781c */ /* 0x000fe20003f2f070 */
[----:B------:R-:W-:-:S12]  /*128f0*/  UIADD3.X UR5, URZ, UR39, URZ, UP0, !UPT ;  /* 0x000000273f057290 */ /* 0x000fd800087fe43f */
.L_x_562:
        /* <DEDUP_REMOVED lines=10> */
.L_x_552:
[----:B------:R-:W-:Y:S05]  /*129a0*/  BSYNC B1 ;  /* 0x0000000000017941 */ /* 0x000fea0003800000 */
.L_x_551:
[----:B------:R-:W0:Y:S04]  /*129b0*/  LDL.LU R6, [R1+0x4] ;  /* 0x0000040001067983 */ /* 0x000e280000300800 */
[----:B------:R-:W2:Y:S01]  /*129c0*/  LDL.LU R9, [R1+0x10] ;  /* 0x0000100001097983 */ /* 0x000ea20000300800 */
[C---:B------:R-:W-:Y:S01]  /*129d0*/  ISETP.GT.AND P2, PT, R4.reuse, R2, PT ;  /* 0x000000020400720c */ /* 0x040fe20003f44270 */
[----:B------:R-:W-:Y:S01]  /*129e0*/  VIADD R4, R4, 0xffffffff ;  /* 0xffffffff04047836 */ /* 0x000fe20000000000 */
[----:B0-----:R-:W-:-:S04]  /*129f0*/  IADD3 R5, R6, 0x1, RZ ;  /* 0x0000000106057810 */ /* 0x001fc80007ffe0ff */
[----:B------:R-:W-:-:S04]  /*12a00*/  ISETP.NE.AND P1, PT, R5, 0x2, PT ;  /* 0x000000020500780c */ /* 0x000fc80003f25270 */
[----:B------:R-:W-:Y:S02]  /*12a10*/  SEL R6, RZ, 0x1, P1 ;  /* 0x00000001ff067807 */ /* 0x000fe40000800000 */
[----:B------:R-:W-:Y:S02]  /*12a20*/  SEL R5, R5, RZ, P1 ;  /* 0x000000ff05057207 */ /* 0x000fe40000800000 */
[----:B--2---:R-:W-:-:S05]  /*12a30*/  LOP3.LUT R9, R9, R6, RZ, 0x3c, !PT ;  /* 0x0000000609097212 */ /* 0x004fca00078e3cff */
[----:B------:R1:W-:Y:S04]  /*12a40*/  STL [R1+0x10], R9 ;  /* 0x0000100901007387 */ /* 0x0003e80000100800 */
[----:B------:R1:W-:Y:S01]  /*12a50*/  STL [R1+0x4], R5 ;  /* 0x0000040501007387 */ /* 0x0003e20000100800 */
[----:B------:R-:W-:Y:S05]  /*12a60*/  @P2 BRA `(.L_x_563) ;  /* 0xfffffff8008c2947 */ /* 0x000fea000383ffff */
.L_x_533:
[----:B------:R-:W-:Y:S05]  /*12a70*/  BSYNC B0 ;  /* 0x0000000000007941 */ /* 0x000fea0003800000 */
.L_x_532:
[----:B------:R-:W-:Y:S05]  /*12a80*/  @!P0 WARPSYNC.ALL ;  /* 0x0000000000008948 */ /* 0x000fea0003800000 */
[----:B------:R-:W-:Y:S01]  /*12a90*/  @!P0 BAR.SYNC.DEFER_BLOCKING 0xc, 0x200 ;  /* 0x0308000000008b1d */ /* 0x000fe20000010000 */
[----:B------:R-:W-:-:S13]  /*12aa0*/  ISETP.GT.AND P0, PT, R24, RZ, PT ;  /* 0x000000ff1800720c */ /* 0x000fda0003f04270 */
[----:B------:R-:W-:Y:S05]  /*12ab0*/  @P0 BRA `(.L_x_564) ;  /* 0x0000000000440947 */ /* 0x000fea0003800000 */
[----:B01----:R-:W0:Y:S02]  /*12ac0*/  S2R R5, SR_TID.X ;  /* 0x0000000000057919 */ /* 0x003e240000002100 */
[----:B0-----:R-:W-:-:S04]  /*12ad0*/  LOP3.LUT R5, R5, 0x7f, RZ, 0xc0, !PT ;  /* 0x0000007f05057812 */ /* 0x001fc800078ec0ff */
[----:B------:R-:W-:-:S13]  /*12ae0*/  ISETP.NE.AND P0, PT, R5, RZ, PT ;  /* 0x000000ff0500720c */ /* 0x000fda0003f05270 */
[----:B------:R-:W-:Y:S05]  /*12af0*/  @P0 BRA `(.L_x_565) ;  /* 0x0000004000540947 */ /* 0x000fea0003800000 */
[----:B------:R-:W0:Y:S01]  /*12b00*/  S2R R5, SR_LANEID ;  /* 0x0000000000057919 */ /* 0x000e220000000000 */
        /* <DEDUP_REMOVED lines=12> */
.L_x_564:
        /* <DEDUP_REMOVED lines=8> */
[----:B------:R-:W-:Y:S01]  /*12c50*/  IMAD.U32 R4, RZ, RZ, UR6 ;  /* 0x00000006ff047e24 */ /* 0x000fe2000f8e00ff */
[----:B------:R-:W-:Y:S01]  /*12c60*/  MOV R6, UR8 ;  /* 0x0000000800067c02 */ /* 0x000fe20008000f00 */
[----:B------:R-:W2:Y:S01]  /*12c70*/  LDC.64 R2, c[0x4][R2] ;  /* 0x0100000002027b82 */ /* 0x000ea20000000a00 */
[----:B01----:R-:W-:Y:S01]  /*12c80*/  IMAD.U32 R5, RZ, RZ, UR7 ;  /* 0x00000007ff057e24 */ /* 0x003fe2000f8e00ff */
[----:B------:R-:W-:Y:S01]  /*12c90*/  MOV R12, 0x1 ;  /* 0x00000001000c7802 */ /* 0x000fe20000000f00 */
[----:B------:R-:W-:Y:S02]  /*12ca0*/  IMAD.U32 R7, RZ, RZ, UR9 ;  /* 0x00000009ff077e24 */ /* 0x000fe4000f8e00ff */
[----:B------:R-:W-:-:S02]  /*12cb0*/  IMAD.U32 R10, RZ, RZ, UR4 ;  /* 0x00000004ff0a7e24 */ /* 0x000fc4000f8e00ff */
[----:B------:R-:W-:Y:S02]  /*12cc0*/  IMAD.U32 R11, RZ, RZ, UR5 ;  /* 0x00000005ff0b7e24 */ /* 0x000fe4000f8e00ff */
[----:B------:R-:W-:Y:S02]  /*12cd0*/  IMAD.MOV.U32 R8, RZ, RZ, 0x70 ;  /* 0x00000070ff087424 */ /* 0x000fe400078e00ff */
[----:B------:R-:W-:-:S07]  /*12ce0*/  IMAD.MOV.U32 R13, RZ, RZ, RZ ;  /* 0x000000ffff0d7224 */ /* 0x000fce00078e00ff */
[----:B------:R-:W-:-:S07]  /*12cf0*/  LEPC R20, `(.L_x_567) ;  /* 0x000000001014794e */ /* 0x000fce0000000000 */
[----:B--2---:R-:W-:Y:S05]  /*12d00*/  CALL.ABS.NOINC R2 ;  /* 0x0000000002007343 */ /* 0x004fea0003c00000 */
.L_x_567:
[----:B------:R-:W-:Y:S05]  /*12d10*/  BSYNC B6 ;  /* 0x0000000000067941 */ /* 0x000fea0003800000 */
.L_x_566:
        /* <DEDUP_REMOVED lines=8> */
[----:B--2---:R-:W-:Y:S01]  /*12da0*/  MOV R2, 0x0 ;  /* 0x0000000000027802 */ /* 0x004fe20000000f00 */
        /* <DEDUP_REMOVED lines=15> */
.L_x_569:
[----:B------:R-:W-:Y:S05]  /*12ea0*/  BSYNC B6 ;  /* 0x0000000000067941 */ /* 0x000fea0003800000 */
.L_x_568:
[----:B------:R-:W-:Y:S01]  /*12eb0*/  VIADD R0, R22, 0x1000 ;  /* 0x0000100016007836 */ /* 0x000fe20000000000 */
[----:B------:R-:W-:Y:S04]  /*12ec0*/  BSSY B6, `(.L_x_570) ;  /* 0x0000013000067945 */ /* 0x000fe80003800000 */
[----:B------:R-:W-:-:S13]  /*12ed0*/  LOP3.LUT P0, RZ, R0, 0x9f, RZ, 0xc0, !PT ;  /* 0x0000009f00ff7812 */ /* 0x000fda000780c0ff */
        /* <DEDUP_REMOVED lines=17> */
.L_x_571:
[----:B------:R-:W-:Y:S05]  /*12ff0*/  BSYNC B6 ;  /* 0x0000000000067941 */ /* 0x000fea0003800000 */
.L_x_570:
[----:B------:R-:W3:Y:S01]  /*13000*/  LDL R27, [R1+0x30] ;  /* 0x00003000011b7983 */ /* 0x000ee20000100800 */
[----:B------:R-:W-:Y:S01]  /*13010*/  BSSY B6, `(.L_x_572) ;  /* 0x0000013000067945 */ /* 0x000fe20003800000 */
[----:B---3--:R-:W-:-:S13]  /*13020*/  LOP3.LUT P6, RZ, R27, 0x1, RZ, 0xc0, !PT ;  /* 0x000000011bff7812 */ /* 0x008fda00078cc0ff */
[----:B------:R-:W-:Y:S05]  /*13030*/  @!P6 BRA `(.L_x_573) ;  /* 0x000000000040e947 */ /* 0x000fea0003800000 */
[----:B--2---:R-:W-:Y:S01]  /*13040*/  MOV R2, 0x0 ;  /* 0x0000000000027802 */ /* 0x004fe20000000f00 */
[----:B------:R-:W-:Y:S01]  /*13050*/  ULDC.64 UR4, c[0x4][0x98] ;  /* 0x0100260000047ab9 */ /* 0x000fe20000000a00 */
[----:B------:R-:W-:Y:S01]  /*13060*/  ULDC.64 UR6, c[0x4][0xa0] ;  /* 0x0100280000067ab9 */ /* 0x000fe20000000a00 */
[----:B------:R-:W-:Y:S01]  /*13070*/  ULDC.64 UR8, c[0x4][0x20] ;  /* 0x0100080000087ab9 */ /* 0x000fe20000000a00 */
[----:B------:R-:W-:Y:S01]  /*13080*/  IMAD.U32 R4, RZ, RZ, UR4 ;  /* 0x00000004ff047e24 */ /* 0x000fe2000f8e00ff */
[----:B0-----:R-:W-:Y:S01]  /*13090*/  MOV R7, UR7 ;  /* 0x0000000700077c02 */ /* 0x001fe20008000f00 */
[----:B------:R-:W0:Y:S01]  /*130a0*/  LDC.64 R2, c[0x4][R2] ;  /* 0x0100000002027b82 */ /* 0x000e220000000a00 */
[----:B-1----:R-:W-:Y:S01]  /*130b0*/  IMAD.U32 R5, RZ, RZ, UR5 ;  /* 0x00000005ff057e24 */ /* 0x002fe2000f8e00ff */
[----:B------:R-:W-:Y:S01]  /*130c0*/  MOV R13, RZ ;  /* 0x000000ff000d7202 */ /* 0x000fe20000000f00 */
[----:B------:R-:W-:Y:S02]  /*130d0*/  IMAD.U32 R6, RZ, RZ, UR6 ;  /* 0x00000006ff067e24 */ /* 0x000fe4000f8e00ff */
[----:B------:R-:W-:-:S02]  /*130e0*/  IMAD.U32 R10, RZ, RZ, UR8 ;  /* 0x00000008ff0a7e24 */ /* 0x000fc4000f8e00ff */
[----:B------:R-:W-:Y:S02]  /*130f0*/  IMAD.U32 R11, RZ, RZ, UR9 ;  /* 0x00000009ff0b7e24 */ /* 0x000fe4000f8e00ff */
[----:B------:R-:W-:Y:S02]  /*13100*/  IMAD.MOV.U32 R8, RZ, RZ, 0x70 ;  /* 0x00000070ff087424 */ /* 0x000fe400078e00ff */
[----:B------:R-:W-:-:S07]  /*13110*/  IMAD.MOV.U32 R12, RZ, RZ, 0x1 ;  /* 0x00000001ff0c7424 */ /* 0x000fce00078e00ff */
[----:B------:R-:W-:-:S07]  /*13120*/  LEPC R20, `(.L_x_573) ;  /* 0x000000001014794e */ /* 0x000fce0000000000 */
[----:B0-----:R-:W-:Y:S05]  /*13130*/  CALL.ABS.NOINC R2 ;  /* 0x0000000002007343 */ /* 0x001fea0003c00000 */
.L_x_573:
[----:B------:R-:W-:Y:S05]  /*13140*/  BSYNC B6 ;  /* 0x0000000000067941 */ /* 0x000fea0003800000 */
.L_x_572:
[----:B------:R-:W3:Y:S01]  /*13150*/  LDL R13, [R1+0x8] ;  /* 0x00000800010d7983 */ /* 0x000ee20000100800 */
[----:B------:R-:W-:Y:S01]  /*13160*/  ULDC.64 UR4, c[0x0][0x9f8] ;  /* 0x00027e0000047ab9 */ /* 0x000fe20000000a00 */
[----:B------:R-:W4:Y:S02]  /*13170*/  LDC R11, c[0x0][0x430] ;  /* 0x00010c00ff0b7b82 */ /* 0x000f240000000800 */
[----:B------:R-:W3:Y:S04]  /*13180*/  LDL R20, [R1+0x54] ;  /* 0x0000540001147983 */ /* 0x000ee80000100800 */
[----:B------:R-:W3:Y:S01]  /*13190*/  LDL R15, [R1+0x1c] ;  /* 0x00001c00010f7983 */ /* 0x000ee20000100800 */
[----:B------:R-:W-:-:S03]  /*131a0*/  ISETP.NE.U32.AND P0, PT, RZ, UR4, PT ;  /* 0x00000004ff007c0c */ /* 0x000fc6000bf05070 */
[----:B------:R-:W3:Y:S01]  /*131b0*/  LDL R12, [R1+0x74] ;  /* 0x00007400010c7983 */ /* 0x000ee20000100800 */
[----:B------:R-:W-:-:S13]  /*131c0*/  ISETP.NE.AND.EX P0, PT, RZ, UR5, PT, P0 ;  /* 0x00000005ff007c0c */ /* 0x000fda000bf05300 */
[----:B--2---:R-:W-:-:S04]  /*131d0*/  @P0 IADD3 R2, P1, R25, UR4, RZ ;  /* 0x0000000419020c10 */ /* 0x004fc8000ff3e0ff */
[----:B------:R-:W-:Y:S01]  /*131e0*/  @P0 IADD3.X R3, R26, UR5, RZ, P1, !PT ;  /* 0x000000051a030c10 */ /* 0x000fe20008ffe4ff */
[----:B------:R-:W2:Y:S01]  /*131f0*/  S2R R21, SR_TID.X ;  /* 0x0000000000157919 */ /* 0x000ea20000002100 */
[----:B----4-:R-:W-:-:S03]  /*13200*/  ISETP.NE.AND P2, PT, R11, 0x1, PT ;  /* 0x000000010b00780c */ /* 0x010fc60003f45270 */
[----:B---3--:R3:W4:Y:S01]  /*13210*/  @P0 LDG.E R13, desc[UR40][R2.64] ;  /* 0x00000028020d0981 */ /* 0x008722000c1e1900 */
[C---:B--2---:R-:W-:Y:S01]  /*13220*/  LOP3.LUT R0, R21.reuse, 0x7f, RZ, 0xc0, !PT ;  /* 0x0000007f15007812 */ /* 0x044fe200078ec0ff */
[----:B------:R-:W-:-:S03]  /*13230*/  IMAD.SHL.U32 R21, R21, 0x20, RZ ;  /* 0x0000002015157824 */ /* 0x000fc600078e00ff */
[----:B------:R-:W-:-:S05]  /*13240*/  SHF.R.U32.HI R0, RZ, 0x2, R0 ;  /* 0x00000002ff007819 */ /* 0x000fca0000011600 */
[----:B---3--:R-:W2:Y:S01]  /*13250*/  @P2 LDC R2, c[0x0][0x434] ;  /* 0x00010d00ff022b82 */ /* 0x008ea20000000800 */
[----:B------:R-:W-:Y:S01]  /*13260*/  LOP3.LUT R21, R0, 0x60, R21, 0xf8, !PT ;  /* 0x0000006000157812 */ /* 0x000fe200078ef815 */
[----:B------:R-:W-:-:S06]  /*13270*/  IMAD.MOV.U32 R0, RZ, RZ, 0xa0 ;  /* 0x000000a0ff007424 */ /* 0x000fcc00078e00ff */
[----:B------:R-:W3:Y:S01]  /*13280*/  @P2 LDC R3, c[0x0][0x438] ;  /* 0x00010e00ff032b82 */ /* 0x000ee20000000800 */
[----:B------:R-:W-:-:S04]  /*13290*/  IMAD R0, R20, R0, -0xa0 ;  /* 0xffffff6014007424 */ /* 0x000fc800078e0200 */
[----:B------:R-:W-:Y:S02]  /*132a0*/  IMAD.IADD R10, R21, 0x1, R0 ;  /* 0x00000001150a7824 */ /* 0x000fe400078e0200 */
[----:B------:R-:W3:Y:S03]  /*132b0*/  S2R R21, SR_TID.X ;  /* 0x0000000000157919 */ /* 0x000ee60000002100 */
[C---:B------:R-:W-:Y:S01]  /*132c0*/  ISETP.GE.AND P1, PT, R10.reuse, R24, PT ;  /* 0x000000180a00720c */ /* 0x040fe20003f26270 */
[----:B------:R-:W-:-:S04]  /*132d0*/  IMAD.IADD R10, R10, 0x1, R15 ;  /* 0x000000010a0a7824 */ /* 0x000fc800078e020f */
[----:B--2---:R-:W-:Y:S01]  /*132e0*/  @P2 IMAD.HI.U32 R2, R10, R2, RZ ;  /* 0x000000020a022227 */ /* 0x004fe200078e00ff */
[----:B------:R-:W-:-:S07]  /*132f0*/  MOV R6, R10 ;  /* 0x0000000a00067202 */ /* 0x000fce0000000f00 */
[----:B01----:R-:W0:Y:S01]  /*13300*/  @!P1 LDC.64 R4, c[0x0][0x418] ;  /* 0x00010600ff049b82 */ /* 0x003e220000000a00 */
[----:B---3--:R-:W-:-:S07]  /*13310*/  @P2 SHF.R.U32.HI R6, RZ, R3, R2 ;  /* 0x00000003ff062219 */ /* 0x008fce0000011602 */
[----:B------:R-:W1:Y:S01]  /*13320*/  @!P1 LDC.64 R2, c[0x0][0x428] ;  /* 0x00010a00ff029b82 */ /* 0x000e620000000a00 */
[----:B------:R-:W-:Y:S02]  /*13330*/  @!P1 SHF.R.S32.HI R7, RZ, 0x1f, R6 ;  /* 0x0000001fff079819 */ /* 0x000fe40000011406 */
[C---:B------:R-:W-:Y:S01]  /*13340*/  LOP3.LUT R25, R21.reuse, 0x7f, RZ, 0xc0, !PT ;  /* 0x0000007f15197812 */ /* 0x040fe200078ec0ff */
[----:B------:R-:W-:-:S03]  /*13350*/  IMAD.SHL.U32 R21, R21, 0x20, RZ ;  /* 0x0000002015157824 */ /* 0x000fc600078e00ff */
[----:B------:R-:W-:-:S04]  /*13360*/  SHF.R.U32.HI R25, RZ, 0x2, R25 ;  /* 0x00000002ff197819 */ /* 0x000fc80000011619 */
[----:B------:R-:W-:-:S04]  /*13370*/  LOP3.LUT R21, R25, 0x60, R21, 0xf8, !PT ;  /* 0x0000006019157812 */ /* 0x000fc800078ef815 */
[----:B------:R-:W-:-:S05]  /*13380*/  LOP3.LUT R21, R21, 0x80, RZ, 0xfc, !PT ;  /* 0x0000008015157812 */ /* 0x000fca00078efcff */
[----:B------:R-:W-:Y:S01]  /*13390*/  IMAD.IADD R0, R21, 0x1, R0 ;  /* 0x0000000115007824 */ /* 0x000fe200078e0200 */
[----:B------:R-:W-:Y:S01]  /*133a0*/  LOP3.LUT R27, R27, 0xfffffffd, RZ, 0xc0, !PT ;  /* 0xfffffffd1b1b7812 */ /* 0x000fe200078ec0ff */
[----:B------:R-:W-:Y:S01]  /*133b0*/  UMOV UR4, 0xffffffff ;  /* 0xffffffff00047882 */ /* 0x000fe20000000000 */
[----:B----4-:R-:W-:Y:S01]  /*133c0*/  SHF.R.S32.HI R14, RZ, 0x1f, R13 ;  /* 0x0000001fff0e7819 */ /* 0x010fe2000001140d */
[-C--:B-1----:R-:W-:Y:S01]  /*133d0*/  @!P1 IMAD.WIDE.U32 R8, R13, R2.reuse, R6 ;  /* 0x000000020d089225 */ /* 0x082fe200078e0006 */
[----:B------:R1:W-:Y:S01]  /*133e0*/  @P0 STL [R1+0x8], R13 ;  /* 0x0000080d01000387 */ /* 0x0003e20000100800 */
[----:B------:R-:W2:Y:S02]  /*133f0*/  @P2 LDC R7, c[0x0][0x438] ;  /* 0x00010e00ff072b82 */ /* 0x000ea40000000800 */
[----:B------:R-:W-:-:S04]  /*13400*/  @!P1 IMAD R2, R14, R2, RZ ;  /* 0x000000020e029224 */ /* 0x000fc800078e02ff */
[----:B------:R-:W-:Y:S01]  /*13410*/  @!P1 IMAD R3, R13, R3, R2 ;  /* 0x000000030d039224 */ /* 0x000fe200078e0202 */
[----:B0-----:R-:W-:-:S03]  /*13420*/  @!P1 LEA R2, P0, R8, R4, 0x2 ;  /* 0x0000000408029211 */ /* 0x001fc600078010ff */
[----:B------:R-:W-:-:S05]  /*13430*/  @!P1 IMAD.IADD R3, R9, 0x1, R3 ;  /* 0x0000000109039824 */ /* 0x000fca00078e0203 */
[----:B------:R-:W-:Y:S02]  /*13440*/  @!P1 LEA.HI.X R3, R8, R5, R3, 0x2, P0 ;  /* 0x0000000508039211 */ /* 0x000fe400000f1403 */
[----:B------:R-:W-:Y:S01]  /*13450*/  ISETP.GE.AND P0, PT, R0, R24, PT ;  /* 0x000000180000720c */ /* 0x000fe20003f06270 */
[----:B------:R-:W0:Y:S03]  /*13460*/  @P2 LDC R5, c[0x0][0x434] ;  /* 0x00010d00ff052b82 */ /* 0x000e260000000800 */
[----:B------:R-:W-:Y:S01]  /*13470*/  ISETP.GT.U32.OR P0, PT, R21, 0x9f, P0 ;  /* 0x0000009f1500780c */ /* 0x000fe20000704470 */
[----:B------:R-:W-:-:S06]  /*13480*/  IMAD.MOV.U32 R4, RZ, RZ, RZ ;  /* 0x000000ffff047224 */ /* 0x000fcc00078e00ff */
[----:B------:R3:W5:Y:S01]  /*13490*/  @!P1 LDG.E R4, desc[UR40][R2.64] ;  /* 0x0000002802049981 */ /* 0x000762000c1e1900 */
[----:B------:R-:W-:-:S05]  /*134a0*/  IADD3 R9, R0, R15, RZ ;  /* 0x0000000f00097210 */ /* 0x000fca0007ffe0ff */
[----:B---3--:R-:W3:Y:S01]  /*134b0*/  @!P0 LDC.64 R2, c[0x0][0x428] ;  /* 0x00010a00ff028b82 */ /* 0x008ee20000000a00 */
[----:B0-----:R-:W-:-:S04]  /*134c0*/  @P2 IMAD.HI.U32 R5, R9, R5, RZ ;  /* 0x0000000509052227 */ /* 0x001fc800078e00ff */
[----:B------:R-:W-:Y:S01]  /*134d0*/  IMAD.MOV.U32 R0, RZ, RZ, R9 ;  /* 0x000000ffff007224 */ /* 0x000fe200078e0009 */
[----:B--2---:R-:W-:Y:S01]  /*134e0*/  @P2 SHF.R.U32.HI R0, RZ, R7, R5 ;  /* 0x00000007ff002219 */ /* 0x004fe20000011605 */
[----:B------:R-:W-:-:S03]  /*134f0*/  IMAD.MOV R8, RZ, RZ, -R6 ;  /* 0x000000ffff087224 */ /* 0x000fc600078e0a06 */
[--C-:B------:R-:W-:Y:S01]  /*13500*/  @!P0 SHF.R.S32.HI R7, RZ, 0x1f, R0.reuse ;  /* 0x0000001fff078819 */ /* 0x100fe20000011400 */
[----:B------:R-:W-:Y:S02]  /*13510*/  @!P0 IMAD.MOV.U32 R6, RZ, RZ, R0 ;  /* 0x000000ffff068224 */ /* 0x000fe400078e0000 */
[-C--:B---3--:R-:W-:Y:S02]  /*13520*/  @!P0 IMAD R5, R14, R2.reuse, RZ ;  /* 0x000000020e058224 */ /* 0x088fe400078e02ff */
[----:B------:R-:W-:-:S04]  /*13530*/  @!P0 IMAD.WIDE.U32 R6, R13, R2, R6 ;  /* 0x000000020d068225 */ /* 0x000fc800078e0006 */
[----:B------:R-:W-:Y:S02]  /*13540*/  @!P0 IMAD R5, R13, R3, R5 ;  /* 0x000000030d058224 */ /* 0x000fe400078e0205 */
[----:B------:R-:W0:Y:S02]  /*13550*/  @!P0 LDC.64 R2, c[0x0][0x418] ;  /* 0x00010600ff028b82 */ /* 0x000e240000000a00 */
[----:B------:R-:W-:Y:S01]  /*13560*/  @!P0 IMAD.IADD R5, R5, 0x1, R7 ;  /* 0x0000000105058824 */ /* 0x000fe200078e0207 */
[----:B0-----:R-:W-:-:S04]  /*13570*/  @!P0 LEA R2, P1, R6, R2, 0x2 ;  /* 0x0000000206028211 */ /* 0x001fc800078210ff */
[----:B------:R-:W-:Y:S02]  /*13580*/  @!P0 LEA.HI.X R3, R6, R3, R5, 0x2, P1 ;  /* 0x0000000306038211 */ /* 0x000fe400008f1405 */
[----:B------:R-:W-:Y:S02]  /*13590*/  ISETP.GT.U32.AND P1, PT, R21, 0x9f, PT ;  /* 0x0000009f1500780c */ /* 0x000fe40003f24070 */
[----:B------:R-:W-:-:S06]  /*135a0*/  MOV R5, RZ ;  /* 0x000000ff00057202 */ /* 0x000fcc0000000f00 */
[----:B------:R1:W5:Y:S01]  /*135b0*/  @!P0 LDG.E R5, desc[UR40][R2.64] ;  /* 0x0000002802058981 */ /* 0x000362000c1e1900 */
[----:B------:R-:W-:-:S04]  /*135c0*/  ISETP.NE.AND P0, PT, R12, 0x3, PT ;  /* 0x000000030c00780c */ /* 0x000fc80003f05270 */
[----:B------:R-:W-:-:S04]  /*135d0*/  @P1 LOP3.LUT R27, R27, 0x2, RZ, 0xfc, !PT ;  /* 0x000000021b1b1812 */ /* 0x000fc800078efcff */
[----:B------:R-:W-:Y:S01]  /*135e0*/  LOP3.LUT R27, R27, 0xfffffffb, RZ, 0xc0, !PT ;  /* 0xfffffffb1b1b7812 */ /* 0x000fe200078ec0ff */
[----:B------:R1:W-:Y:S04]  /*135f0*/  STL [R1+0x20], R14 ;  /* 0x0000200e01007387 */ /* 0x0003e80000100800 */
[----:B------:R-:W-:-:S05]  /*13600*/  @P0 LOP3.LUT R27, R27, 0x4, RZ, 0xfc, !PT ;  /* 0x000000041b1b0812 */ /* 0x000fca00078efcff */
[----:B------:R1:W-:Y:S01]  /*13610*/  STL [R1+0x30], R27 ;  /* 0x0000301b01007387 */ /* 0x0003e20000100800 */
[----:B------:R-:W-:Y:S02]  /*13620*/  IMAD.MOV R0, RZ, RZ, -R0 ;  /* 0x000000ffff007224 */ /* 0x000fe400078e0a00 */
[C---:B------:R-:W-:Y:S02]  /*13630*/  IMAD R8, R11.reuse, R8, R10 ;  /* 0x000000080b087224 */ /* 0x040fe400078e020a */
[----:B------:R-:W-:Y:S01]  /*13640*/  IMAD R9, R11, R0, R9 ;  /* 0x000000000b097224 */ /* 0x000fe200078e0209 */
[----:B------:R-:W-:Y:S06]  /*13650*/  BRA.DIV UR4, `(.L_x_574) ;  /* 0x0000005204447947 */ /* 0x000fec000b800000 */
.L_x_696:
[----:B------:R-:W-:Y:S01]  /*13660*/  SHF.R.S32.HI R0, RZ, 0x1f, R18 ;  /* 0x0000001fff007819 */ /* 0x000fe20000011412 */
[----:B------:R-:W-:-:S04]  /*13670*/  VIADD R7, R20, 0xffffffff ;  /* 0xffffffff14077836 */ /* 0x000fc80000000000 */
[----:B------:R0:W-:Y:S01]  /*13680*/  STL [R1+0x14], R0 ;  /* 0x0000140001007387 */ /* 0x0001e20000100800 */
[----:B------:R-:W-:Y:S05]  /*13690*/  @!P0 BRA `(.L_x_575) ;  /* 0x0000000000048947 */ /* 0x000fea0003800000 */
[----:B------:R-:W-:Y:S01]  /*136a0*/  BPT.TRAP 0x1 ;  /* 0x000000040000795c */ /* 0x000fe20000300000 */
.L_x_575:
[----:B0-----:R-:W2:Y:S01]  /*136b0*/  LDL R0, [R1+0xc] ;  /* 0x00000c0001007983 */ /* 0x001ea20000100800 */
[----:B------:R-:W-:Y:S01]  /*136c0*/  IMAD R6, R29, 0x8, R22 ;  /* 0x000000081d067824 */ /* 0x000fe200078e0216 */
[----:B------:R-:W-:Y:S01]  /*136d0*/  BSSY B0, `(.L_x_576) ;  /* 0x0000007000007945 */ /* 0x000fe20003800000 */
[----:B--2---:R-:W-:-:S04]  /*136e0*/  SHF.L.U32 R0, R0, 0x1f, RZ ;  /* 0x0000001f00007819 */ /* 0x004fc800000006ff */
[----:B------:R0:W2:Y:S01]  /*136f0*/  SYNCS.PHASECHK.TRANS64.TRYWAIT P0, [R6+URZ+0x13280], R0 ;  /* 0x01328000060075a7 */ /* 0x0000a2000800017f */
[----:B------:R0:W-:Y:S02]  /*13700*/  STL [R1+0x50], R0 ;  /* 0x0000500001007387 */ /* 0x0001e40000100800 */
[----:B0-----:R-:W-:-:S05]  /*13710*/  SHF.R.S32.HI R0, RZ, 0x1f, R8 ;  /* 0x0000001fff007819 */ /* 0x001fca0000011408 */
[----:B------:R0:W-:Y:S02]  /*13720*/  STL [R1+0x48], R0 ;  /* 0x0000480001007387 */ /* 0x0001e40000100800 */
[----:B0-2---:R-:W-:Y:S05]  /*13730*/  @!P0 BRA `(.L_x_577) ;  /* 0x0000005000408947 */ /* 0x005fea0003800000 */
.L_x_697:
[----:B------:R-:W-:Y:S05]  /*13740*/  BSYNC B0 ;  /* 0x0000000000007941 */ /* 0x000fea0003800000 */
.L_x_576:
[----:B0-----:R-:W2:Y:S01]  /*13750*/  LDL R0, [R1+0x48] ;  /* 0x0000480001007983 */ /* 0x001ea20000100800 */
[----:B------:R-:W-:Y:S01]  /*13760*/  ULDC.64 UR4, c[0x0][0x328] ;  /* 0x0000ca0000047ab9 */ /* 0x000fe20000000a00 */
[----:B-1---5:R-:W-:Y:S01]  /*13770*/  SHF.R.S32.HI R13, RZ, 0x1f, R4 ;  /* 0x0000001fff0d7819 */ /* 0x022fe20000011404 */
[----:B------:R-:W-:Y:S01]  /*13780*/  ULDC.64 UR6, c[0x0][0x338] ;  /* 0x0000ce0000067ab9 */ /* 0x000fe20000000a00 */
[----:B------:R-:W3:Y:S01]  /*13790*/  LDL.LU R11, [R1+0x30] ;  /* 0x00003000010b7983 */ /* 0x000ee20000300800 */
[----:B------:R-:W0:Y:S01]  /*137a0*/  LDC R12, c[0x0][0x2f4] ;  /* 0x0000bd00ff0c7b82 */ /* 0x000e220000000800 */
[----:B------:R-:W-:Y:S01]  /*137b0*/  ULDC.64 UR8, c[0x0][0x330] ;  /* 0x0000cc0000087ab9 */ /* 0x000fe20000000a00 */
[----:B------:R-:W-:Y:S01]  /*137c0*/  ULDC.64 UR10, c[0x0][0x318] ;  /* 0x0000c600000a7ab9 */ /* 0x000fe20000000a00 */
[----:B------:R-:W4:Y:S01]  /*137d0*/  LDL R10, [R1+0x14] ;  /* 0x00001400010a7983 */ /* 0x000f220000100800 */
[----:B------:R-:W-:-:S03]  /*137e0*/  IMAD.WIDE.U32 R2, R8, UR4, RZ ;  /* 0x0000000408027c25 */ /* 0x000fc6000f8e00ff */
[----:B------:R1:W-:Y:S01]  /*137f0*/  STL [R1+0x4c], R13 ;  /* 0x00004c0d01007387 */ /* 0x0003e20000100800 */
[----:B------:R-:W1:Y:S01]  /*13800*/  S2R R14, SR_TID.X ;  /* 0x00000000000e7919 */ /* 0x000e620000002100 */
[----:B------:R-:W-:Y:S02]  /*13810*/  SHF.R.S32.HI R15, RZ, 0x1f, R5 ;  /* 0x0000001fff0f7819 */ /* 0x000fe40000011405 */
[----:B-1----:R-:W-:-:S04]  /*13820*/  SHF.L.U32 R21, R14, 0x4, RZ ;  /* 0x000000040e157819 */ /* 0x002fc800000006ff */
[----:B------:R-:W-:-:S04]  /*13830*/  LOP3.LUT R21, R21, 0x30, RZ, 0xc0, !PT ;  /* 0x0000003015157812 */ /* 0x000fc800078ec0ff */
[CC--:B0-----:R-:W-:Y:S02]  /*13840*/  ISETP.GE.AND P1, PT, R21.reuse, R12.reuse, PT ;  /* 0x0000000c1500720c */ /* 0x0c1fe40003f26270 */
[----:B------:R-:W-:Y:S01]  /*13850*/  ISETP.GE.AND P0, PT, R21, R12, PT ;  /* 0x0000000c1500720c */ /* 0x000fe20003f06270 */
[----:B--2---:R-:W-:-:S04]  /*13860*/  IMAD R0, R0, UR4, RZ ;  /* 0x0000000400007c24 */ /* 0x004fc8000f8e02ff */
[----:B------:R-:W-:-:S04]  /*13870*/  IMAD R0, R8, UR5, R0 ;  /* 0x0000000508007c24 */ /* 0x000fc8000f8e0200 */
[----:B------:R-:W-:Y:S02]  /*13880*/  IMAD.IADD R3, R3, 0x1, R0 ;  /* 0x0000000103037824 */ /* 0x000fe400078e0200 */
[----:B------:R-:W-:Y:S02]  /*13890*/  IMAD R0, R13, UR6, RZ ;  /* 0x000000060d007c24 */ /* 0x000fe4000f8e02ff */
[----:B------:R-:W2:Y:S01]  /*138a0*/  LDL R13, [R1+0x28] ;  /* 0x00002800010d7983 */ /* 0x000ea20000100800 */
[----:B------:R-:W-:-:S04]  /*138b0*/  IMAD.WIDE.U32 R2, R4, UR6, R2 ;  /* 0x0000000604027c25 */ /* 0x000fc8000f8e0002 */
[----:B------:R-:W-:-:S04]  /*138c0*/  IMAD R0, R4, UR7, R0 ;  /* 0x0000000704007c24 */ /* 0x000fc8000f8e0200 */
[----:B------:R-:W-:Y:S01]  /*138d0*/  IMAD.IADD R3, R3, 0x1, R0 ;  /* 0x0000000103037824 */ /* 0x000fe200078e0200 */
[----:B---3--:R-:W-:Y:S01]  /*138e0*/  LOP3.LUT R11, R11, 0xfffffffe, RZ, 0xc0, !PT ;  /* 0xfffffffe0b0b7812 */ /* 0x008fe200078ec0ff */
[----:B----4-:R-:W-:Y:S02]  /*138f0*/  IMAD R12, R10, UR8, RZ ;  /* 0x000000080a0c7c24 */ /* 0x010fe4000f8e02ff */
[C---:B------:R-:W-:Y:S01]  /*13900*/  IMAD.WIDE.U32 R2, R18.reuse, UR8, R2 ;  /* 0x0000000812027c25 */ /* 0x040fe2000f8e0002 */
[----:B------:R-:W-:Y:S02]  /*13910*/  @P1 LOP3.LUT R11, R11, 0x1, RZ, 0xfc, !PT ;  /* 0x000000010b0b1812 */ /* 0x000fe400078efcff */
[----:B------:R-:W-:Y:S01]  /*13920*/  SHF.R.S32.HI R10, RZ, 0x1f, R9 ;  /* 0x0000001fff0a7819 */ /* 0x000fe20000011409 */
[----:B------:R-:W-:Y:S01]  /*13930*/  IMAD R12, R18, UR9, R12 ;  /* 0x00000009120c7c24 */ /* 0x000fe2000f8e020c */
[----:B------:R-:W-:Y:S01]  /*13940*/  IADD3 R0, P1, R2, UR10, RZ ;  /* 0x0000000a02007c10 */ /* 0x000fe2000ff3e0ff */
[----:B------:R-:W-:Y:S03]  /*13950*/  STL [R1+0x30], R11 ;  /* 0x0000300b01007387 */ /* 0x000fe60000100800 */
[----:B------:R-:W-:Y:S01]  /*13960*/  IADD3.X R2, R3, UR11, R12, P1, !PT ;  /* 0x0000000b03027c10 */ /* 0x000fe20008ffe40c */
[----:B------:R-:W-:Y:S01]  /*13970*/  IMAD R3, R10, UR4, RZ ;  /* 0x000000040a037c24 */ /* 0x000fe2000f8e02ff */
[----:B------:R0:W-:Y:S03]  /*13980*/  STL [R1+0x44], R10 ;  /* 0x0000440a01007387 */ /* 0x0001e60000100800 */
[----:B------:R-:W-:-:S02]  /*13990*/  IMAD R3, R9, UR5, R3 ;  /* 0x0000000509037c24 */ /* 0x000fc4000f8e0203 */
[----:B0-----:R-:W-:-:S04]  /*139a0*/  IMAD.WIDE.U32 R10, R9, UR4, RZ ;  /* 0x00000004090a7c25 */ /* 0x001fc8000f8e00ff */
[----:B------:R-:W-:Y:S02]  /*139b0*/  IMAD.IADD R11, R11, 0x1, R3 ;  /* 0x000000010b0b7824 */ /* 0x000fe400078e0203 */
[----:B------:R-:W-:Y:S01]  /*139c0*/  IMAD R3, R15, UR6, RZ ;  /* 0x000000060f037c24 */ /* 0x000fe2000f8e02ff */
[----:B------:R0:W-:Y:S01]  /*139d0*/  STL [R1+0x40], R15 ;  /* 0x0000400f01007387 */ /* 0x0001e20000100800 */
[----:B------:R-:W-:-:S04]  /*139e0*/  IMAD.WIDE.U32 R10, R5, UR6, R10 ;  /* 0x00000006050a7c25 */ /* 0x000fc8000f8e000a */
[----:B------:R-:W-:Y:S01]  /*139f0*/  IMAD R3, R5, UR7, R3 ;  /* 0x0000000705037c24 */ /* 0x000fe2000f8e0203 */
[----:B------:R-:W-:-:S03]  /*13a00*/  LOP3.LUT R14, R14, 0x7f, RZ, 0xc0, !PT ;  /* 0x0000007f0e0e7812 */ /* 0x000fc600078ec0ff */
[----:B------:R-:W-:Y:S01]  /*13a10*/  IMAD.IADD R11, R11, 0x1, R3 ;  /* 0x000000010b0b7824 */ /* 0x000fe200078e0203 */
[----:B------:R-:W-:Y:S01]  /*13a20*/  SHF.R.U32.HI R14, RZ, 0x2, R14 ;  /* 0x00000002ff0e7819 */ /* 0x000fe2000001160e */
[----:B------:R-:W-:-:S04]  /*13a30*/  IMAD.WIDE.U32 R10, R18, UR8, R10 ;  /* 0x00000008120a7c25 */ /* 0x000fc8000f8e000a */
[----:B------:R-:W-:Y:S01]  /*13a40*/  IMAD R7, R7, -0xa0, R24 ;  /* 0xffffff6007077824 */ /* 0x000fe200078e0218 */
[----:B------:R-:W-:Y:S01]  /*13a50*/  IADD3 R28, P1, R10, UR10, RZ ;  /* 0x0000000a0a1c7c10 */ /* 0x000fe2000ff3e0ff */
[----:B------:R-:W-:Y:S02]  /*13a60*/  UMOV UR4, 0xffffffff ;  /* 0xffffffff00047882 */ /* 0x000fe40000000000 */
[----:B------:R-:W-:Y:S01]  /*13a70*/  IMAD.IADD R7, R7, 0x1, -R14 ;  /* 0x0000000107077824 */ /* 0x000fe200078e0a0e */
[----:B------:R-:W-:-:S04]  /*13a80*/  IADD3.X R25, R12, UR11, R11, P1, !PT ;  /* 0x0000000b0c197c10 */ /* 0x000fc80008ffe40b */
[----:B------:R-:W-:Y:S01]  /*13a90*/  ISETP.GE.AND P5, PT, R7, 0x1, PT ;  /* 0x000000010700780c */ /* 0x000fe20003fa6270 */
[----:B--2---:R-:W-:Y:S01]  /*13aa0*/  IMAD R20, R29, 0x2800, R13 ;  /* 0x000028001d147824 */ /* 0x004fe200078e020d */
[----:B0-----:R-:W-:Y:S11]  /*13ab0*/  BRA.DIV UR4, `(.L_x_578) ;  /* 0x0000004e04787947 */ /* 0x001ff6000b800000 */
[----:B------:R-:W2:Y:S01]  /*13ac0*/  LDL.LU R14, [R1+0x30] ;  /* 0x00003000010e7983 */ /* 0x000ea20000300800 */
[----:B------:R-:W0:Y:S03]  /*13ad0*/  S2R R11, SR_TID.X ;  /* 0x00000000000b7919 */ /* 0x000e260000002100 */
[----:B------:R-:W1:Y:S04]  /*13ae0*/  SHFL.IDX PT, R3, R0, RZ, 0x1c1f ;  /* 0x001c1fff00037589 */ /* 0x000e6800000e0000 */
[----:B------:R-:W3:Y:S01]  /*13af0*/  SHFL.IDX PT, R10, R2, RZ, 0x1c1f ;  /* 0x001c1fff020a7589 */ /* 0x000ee200000e0000 */
[----:B0-----:R-:W-:-:S04]  /*13b00*/  SHF.L.U32 R15, R11, 0x4, RZ ;  /* 0x000000040b0f7819 */ /* 0x001fc800000006ff */
[----:B------:R-:W-:-:S04]  /*13b10*/  LOP3.LUT R15, R15, 0x30, RZ, 0xc0, !PT ;  /* 0x000000300f0f7812 */ /* 0x000fc800078ec0ff */
[----:B-1----:R-:W-:-:S05]  /*13b20*/  IADD3 R12, P1, R15, R3, RZ ;  /* 0x000000030f0c7210 */ /* 0x002fca0007f3e0ff */
[----:B---3--:R-:W-:Y:S02]  /*13b30*/  IMAD.X R13, RZ, RZ, R10, P1 ;  /* 0x000000ffff0d7224 */ /* 0x008fe400008e060a */
[----:B------:R-:W0:Y:S01]  /*13b40*/  SHFL.IDX PT, R10, R0, 0x1, 0x1c1f ;  /* 0x003c1f00000a7f89 */ /* 0x000e2200000e0000 */
[----:B------:R-:W-:-:S03]  /*13b50*/  IMAD.IADD R3, R22, 0x1, R20 ;  /* 0x0000000116037824 */ /* 0x000fc600078e0214 */
[----:B------:R-:W1:Y:S01]  /*13b60*/  SHFL.IDX PT, R20, R2, 0x1, 0x1c1f ;  /* 0x003c1f0002147f89 */ /* 0x000e6200000e0000 */
[----:B------:R-:W-:-:S13]  /*13b70*/  ISETP.LT.OR P1, PT, R7, 0x1, P0 ;  /* 0x000000010700780c */ /* 0x000fda0000721670 */
[----:B------:R-:W-:Y:S01]  /*13b80*/  LDGSTS.E.BYPASS.LTC128B.128 [R3+0x6000], desc[UR40][R12.64], !P1 ;  /* 0x060000000c037fae */ /* 0x000fe2000c901d68 */
        /* <DEDUP_REMOVED lines=12> */
[----:B------:R1:W-:Y:S02]  /*13c50*/  LDGSTS.E.BYPASS.LTC128B.128 [R3+0x7000], desc[UR40][R10.64], !P1 ;  /* 0x070000000a037fae */ /* 0x0003e4000c901d68 */
[----:B-1----:R-:W-:-:S04]  /*13c60*/  IADD3 R10, P1, R15, R0, RZ ;  /* 0x000000000f0a7210 */ /* 0x002fc80007f3e0ff */
[----:B---3--:R-:W-:Y:S02]  /*13c70*/  IADD3.X R11, RZ, R2, RZ, P1, !PT ;  /* 0x00000002ff0b7210 */ /* 0x008fe40000ffe4ff */
        /* <DEDUP_REMOVED lines=10> */
.L_x_709:
[----:B------:R-:W2:Y:S01]  /*13d20*/  S2R R2, SR_TID.X ;  /* 0x0000000000027919 */ /* 0x000ea20000002100 */
[----:B------:R-:W-:Y:S01]  /*13d30*/  ISETP.LT.OR P0, PT, R7, 0x81, P0 ;  /* 0x000000810700780c */ /* 0x000fe20000701670 */
[----:B--2---:R-:W-:-:S05]  /*13d40*/  IMAD.SHL.U32 R2, R2, 0x10, RZ ;  /* 0x0000001002027824 */ /* 0x004fca00078e00ff */
[----:B------:R-:W-:-:S04]  /*13d50*/  LOP3.LUT R2, R2, 0x30, RZ, 0xc0, !PT ;  /* 0x0000003002027812 */ /* 0x000fc800078ec0ff */
[----:B------:R-:W-:-:S05]  /*13d60*/  IADD3 R10, P3, R2, R10, RZ ;  /* 0x0000000a020a7210 */ /* 0x000fca0007f7e0ff */
[----:B------:R-:W-:-:S05]  /*13d70*/  IMAD.X R11, RZ, RZ, R0, P3 ;  /* 0x000000ffff0b7224 */ /* 0x000fca00018e0600 */
[----:B------:R-:W-:Y:S01]  /*13d80*/  @!PT LDS RZ, [RZ] ;  /* 0x00000000fffff984 */ /* 0x000fe20000000800 */
[----:B------:R-:W-:Y:S01]  /*13d90*/  @!PT LDS RZ, [RZ] ;  /* 0x00000000fffff984 */ /* 0x000fe20000000800 */
[----:B------:R-:W-:Y:S01]  /*13da0*/  @!PT LDS RZ, [RZ] ;  /* 0x00000000fffff984 */ /* 0x000fe20000000800 */
[----:B------:R2:W-:Y:S01]  /*13db0*/  LDGSTS.E.BYPASS.LTC128B.128 [R3+0x8000], desc[UR40][R10.64], !P0 ;  /* 0x080000000a037fae */ /* 0x0005e2000c101d68 */
[----:B------:R-:W-:Y:S01]  /*13dc0*/  PLOP3.LUT P0, PT, PT, PT, PT, 0x80, 0x0 ;  /* 0x000000000000781c */ /* 0x000fe20003f0f070 */
[----:B------:R-:W-:-:S12]  /*13dd0*/  NOP ;  /* 0x0000000000007918 */ /* 0x000fd80000000000 */
.L_x_579:
[----:B------:R-:W-:Y:S02]  /*13de0*/  PLOP3.LUT P3, PT, P3, P0, PT, 0xa2, 0x0 ;  /* 0x000000000000781c */ /* 0x000fe40001f61472 */
[----:B------:R-:W-:-:S08]  /*13df0*/  @P0 R2UR P3, UR4, R6 ;  /* 0x00000000060402ca */ /* 0x000fd00000060000 */
[----:B------:R-:W-:-:S05]  /*13e00*/  @P0 PLOP3.LUT P0, PT, P3, PT, PT, 0x80, 0x0 ;  /* 0x000000000000081c */ /* 0x000fca0001f0f070 */
[----:B------:R-:W-:Y:S01]  /*13e10*/  @!P3 SYNCS.ARRIVE.TRANS64.RED.A0T1 RZ, [UR4+0x13270], RZ ;  /* 0x013270ffffffb9a7 */ /* 0x000fe20008200404 */
[----:B------:R-:W-:Y:S07]  /*13e20*/  @!P3 ARRIVES.LDGSTSBAR.64.TRANSCNT [UR4+0x13270] ;  /* 0x01327000ff00b9b0 */ /* 0x000fee0008000a84 */
[----:B------:R-:W-:Y:S05]  /*13e30*/  @P0 BRA.U.ANY `(.L_x_579) ;  /* 0xfffffffd00e80947 */ /* 0x000fea000393ffff */
[----:B------:R-:W-:Y:S01]  /*13e40*/  NOP ;  /* 0x0000000000007918 */ /* 0x000fe20000000000 */
[----:B------:R-:W3:Y:S02]  /*13e50*/  LDL R0, [R1+0x74] ;  /* 0x0000740001007983 */ /* 0x000ee40000100800 */
[----:B---3--:R-:W-:-:S13]  /*13e60*/  ISETP.NE.AND P6, PT, R0, 0x3, PT ;  /* 0x000000030000780c */ /* 0x008fda0003fc5270 */
[----:B------:R-:W-:Y:S05]  /*13e70*/  @!P6 BRA `(.L_x_580) ;  /* 0x000000000004e947 */ /* 0x000fea0003800000 */
[----:B------:R-:W-:Y:S01]  /*13e80*/  BPT.TRAP 0x1 ;  /* 0x000000040000795c */ /* 0x000fe20000300000 */
.L_x_580:
[----:B------:R3:W-:Y:S01]  /*13e90*/  SYNCS.ARRIVE.TRANS64.A1T0 RZ, [R6+URZ+0x13270], RZ ;  /* 0x013270ff06ff79a7 */ /* 0x0007e2000810003f */
[----:B------:R-:W-:Y:S05]  /*13ea0*/  @!P6 BRA `(.L_x_581) ;  /* 0x000000000004e947 */ /* 0x000fea0003800000 */
[----:B------:R-:W-:Y:S01]  /*13eb0*/  BPT.TRAP 0x1 ;  /* 0x000000040000795c */ /* 0x000fe20000300000 */
.L_x_581:
[----:B------:R-:W4:Y:S01]  /*13ec0*/  LDL R0, [R1+0x50] ;  /* 0x0000500001007983 */ /* 0x000f220000100800 */
[----:B------:R-:W-:Y:S01]  /*13ed0*/  BSSY B0, `(.L_x_582) ;  /* 0x0000003000007945 */ /* 0x000fe20003800000 */
[----:B----4-:R-:W4:Y:S03]  /*13ee0*/  SYNCS.PHASECHK.TRANS64.TRYWAIT P0, [R6+URZ+0x13240], R0 ;  /* 0x01324000060075a7 */ /* 0x010f26000800017f */
[----:B----4-:R-:W-:Y:S05]  /*13ef0*/  @!P0 BRA `(.L_x_583) ;  /* 0x0000004c00f88947 */ /* 0x010fea0003800000 */
.L_x_710:
[----:B------:R-:W-:Y:S05]  /*13f00*/  BSYNC B0 ;  /* 0x0000000000007941 */ /* 0x000fea0003800000 */
.L_x_582:
[----:B----4-:R-:W4:Y:S01]  /*13f10*/  LDL.LU R0, [R1+0x48] ;  /* 0x0000480001007983 */ /* 0x010f220000300800 */
[----:B------:R-:W-:Y:S01]  /*13f20*/  ULDC.64 UR4, c[0x0][0x300] ;  /* 0x0000c00000047ab9 */ /* 0x000fe20000000a00 */
[----:B------:R-:W-:Y:S02]  /*13f30*/  ULDC.64 UR6, c[0x0][0x310] ;  /* 0x0000c40000067ab9 */ /* 0x000fe40000000a00 */
[----:B------:R-:W5:Y:S04]  /*13f40*/  LDL.LU R13, [R1+0x4c] ;  /* 0x00004c00010d7983 */ /* 0x000f680000300800 */
[----:B------:R-:W3:Y:S04]  /*13f50*/  LDL.LU R12, [R1+0x44] ;  /* 0x00004400010c7983 */ /* 0x000ee80000300800 */
[----:B------:R-:W3:Y:S04]  /*13f60*/  LDL.LU R7, [R1+0x40] ;  /* 0x0000400001077983 */ /* 0x000ee80000300800 */
[----:B------:R-:W3:Y:S01]  /*13f70*/  LDL R2, [R1+0x14] ;  /* 0x0000140001027983 */ /* 0x000ee20000100800 */
[----:B--2---:R-:W-:-:S04]  /*13f80*/  IMAD.WIDE.U32 R10, R8, UR4, RZ ;  /* 0x00000004080a7c25 */ /* 0x004fc8000f8e00ff */
[----:B----4-:R-:W-:-:S04]  /*13f90*/  IMAD R0, R0, UR4, RZ ;  /* 0x0000000400007c24 */ /* 0x010fc8000f8e02ff */
[----:B------:R-:W-:-:S04]  /*13fa0*/  IMAD R0, R8, UR5, R0 ;  /* 0x0000000508007c24 */ /* 0x000fc8000f8e0200 */
[----:B------:R-:W-:Y:S02]  /*13fb0*/  IMAD.IADD R11, R11, 0x1, R0 ;  /* 0x000000010b0b7824 */ /* 0x000fe400078e0200 */
[----:B-----5:R-:W-:Y:S02]  /*13fc0*/  IMAD R0, R13, UR6, RZ ;  /* 0x000000060d007c24 */ /* 0x020fe4000f8e02ff */
[----:B------:R-:W-:-:S04]  /*13fd0*/  IMAD.WIDE.U32 R10, R4, UR6, R10 ;  /* 0x00000006040a7c25 */ /* 0x000fc8000f8e000a */
[----:B------:R-:W-:Y:S02]  /*13fe0*/  IMAD R4, R4, UR7, R0 ;  /* 0x0000000704047c24 */ /* 0x000fe4000f8e0200 */
[----:B---3--:R-:W-:Y:S02]  /*13ff0*/  IMAD R0, R12, UR4, RZ ;  /* 0x000000040c007c24 */ /* 0x008fe4000f8e02ff */
[----:B------:R-:W-:Y:S02]  /*14000*/  IMAD.IADD R11, R11, 0x1, R4 ;  /* 0x000000010b0b7824 */ /* 0x000fe400078e0204 */
[C---:B------:R-:W-:Y:S02]  /*14010*/  IMAD R0, R9.reuse, UR5, R0 ;  /* 0x0000000509007c24 */ /* 0x040fe4000f8e0200 */
[----:B------:R-:W-:Y:S01]  /*14020*/  IMAD.WIDE.U32 R8, R9, UR4, RZ ;  /* 0x0000000409087c25 */ /* 0x000fe2000f8e00ff */
[----:B------:R-:W-:-:S03]  /*14030*/  ULDC.64 UR4, c[0x0][0x308] ;  /* 0x0000c20000047ab9 */ /* 0x000fc60000000a00 */
[----:B------:R-:W-:Y:S01]  /*14040*/  IMAD.WIDE.U32 R10, R18, UR4, R10 ;  /* 0x00000004120a7c25 */ /* 0x000fe2000f8e000a */
[----:B------:R-:W-:-:S03]  /*14050*/  IADD3 R9, R9, R0, RZ ;  /* 0x0000000009097210 */ /* 0x000fc60007ffe0ff */
[----:B------:R-:W-:Y:S02]  /*14060*/  IMAD R0, R7, UR6, RZ ;  /* 0x0000000607007c24 */ /* 0x000fe4000f8e02ff */
[----:B------:R-:W-:Y:S02]  /*14070*/  IMAD R7, R2, UR4, RZ ;  /* 0x0000000402077c24 */ /* 0x000fe4000f8e02ff */
[C---:B------:R-:W-:Y:S02]  /*14080*/  IMAD R12, R5.reuse, UR7, R0 ;  /* 0x00000007050c7c24 */ /* 0x040fe4000f8e0200 */
[----:B------:R-:W-:Y:S01]  /*14090*/  IMAD.WIDE.U32 R4, R5, UR6, R8 ;  /* 0x0000000605047c25 */ /* 0x000fe2000f8e0008 */
[----:B------:R-:W-:Y:S02]  /*140a0*/  ULDC.64 UR6, c[0x0][0x2e8] ;  /* 0x0000ba0000067ab9 */ /* 0x000fe40000000a00 */
[----:B------:R-:W-:Y:S01]  /*140b0*/  IADD3 R0, P0, R10, UR6, RZ ;  /* 0x000000060a007c10 */ /* 0x000fe2000ff1e0ff */
[----:B------:R-:W-:-:S02]  /*140c0*/  IMAD.IADD R5, R5, 0x1, R12 ;  /* 0x0000000105057824 */ /* 0x000fc400078e020c */
[C---:B------:R-:W-:Y:S02]  /*140d0*/  IMAD R7, R18.reuse, UR5, R7 ;  /* 0x0000000512077c24 */ /* 0x040fe4000f8e0207 */
[----:B------:R-:W-:Y:S01]  /*140e0*/  IMAD.WIDE.U32 R4, R18, UR4, R4 ;  /* 0x0000000412047c25 */ /* 0x000fe2000f8e0004 */
[----:B------:R-:W-:Y:S02]  /*140f0*/  UMOV UR4, 0xffffffff ;  /* 0xffffffff00047882 */ /* 0x000fe40000000000 */
[----:B------:R-:W-:Y:S02]  /*14100*/  IADD3.X R2, R11, UR7, R7, P0, !PT ;  /* 0x000000070b027c10 */ /* 0x000fe400087fe407 */
[----:B------:R-:W-:-:S04]  /*14110*/  IADD3 R8, P0, R4, UR6, RZ ;  /* 0x0000000604087c10 */ /* 0x000fc8000ff1e0ff */
[----:B------:R-:W-:Y:S01]  /*14120*/  IADD3.X R7, R7, UR7, R5, P0, !PT ;  /* 0x0000000707077c10 */ /* 0x000fe200087fe405 */
[----:B------:R-:W-:Y:S08]  /*14130*/  BRA.DIV UR4, `(.L_x_584) ;  /* 0x0000004e04807947 */ /* 0x000ff0000b800000 */
[----:B------:R-:W2:Y:S01]  /*14140*/  S2R R5, SR_TID.X ;  /* 0x0000000000057919 */ /* 0x000ea20000002100 */
[----:B------:R-:W3:Y:S01]  /*14150*/  LDC R10, c[0x0][0x2f4] ;  /* 0x0000bd00ff0a7b82 */ /* 0x000ee20000000800 */
[----:B------:R-:W-:Y:S01]  /*14160*/  SHFL.IDX PT, R4, R2, RZ, 0x1c1f ;  /* 0x001c1fff02047589 */ /* 0x000fe200000e0000 */
[----:B--2---:R-:W-:-:S03]  /*14170*/  IMAD.SHL.U32 R9, R5, 0x10, RZ ;  /* 0x0000001005097824 */ /* 0x004fc600078e00ff */
[----:B------:R-:W2:Y:S02]  /*14180*/  SHFL.IDX PT, R5, R0, RZ, 0x1c1f ;  /* 0x001c1fff00057589 */ /* 0x000ea400000e0000 */
[----:B------:R-:W-:-:S04]  /*14190*/  LOP3.LUT R9, R9, 0x30, RZ, 0xc0, !PT ;  /* 0x0000003009097812 */ /* 0x000fc800078ec0ff */
[C---:B---3--:R-:W-:Y:S02]  /*141a0*/  ISETP.GE.AND P3, PT, R9.reuse, R10, PT ;  /* 0x0000000a0900720c */ /* 0x048fe40003f66270 */
[----:B--2---:R-:W-:-:S05]  /*141b0*/  @P5 IADD3 R5, P0, R9, R5, RZ ;  /* 0x0000000509055210 */ /* 0x004fca0007f1e0ff */
[----:B------:R-:W-:-:S05]  /*141c0*/  @P5 IMAD.X R4, RZ, RZ, R4, P0 ;  /* 0x000000ffff045224 */ /* 0x000fca00000e0604 */
[----:B------:R-:W-:-:S04]  /*141d0*/  @P5 LOP3.LUT R5, R5, R4, RZ, 0x3c, !PT ;  /* 0x0000000405055212 */ /* 0x000fc800078e3cff */
[----:B------:R-:W-:-:S04]  /*141e0*/  @P5 LOP3.LUT R4, R5, R4, RZ, 0x3c, !PT ;  /* 0x0000000405045212 */ /* 0x000fc800078e3cff */
[----:B------:R-:W-:-:S05]  /*141f0*/  @P5 LOP3.LUT R5, R5, R4, RZ, 0x3c, !PT ;  /* 0x0000000405055212 */ /* 0x000fca00078e3cff */
[----:B------:R-:W-:Y:S01]  /*14200*/  @!PT LDS RZ, [RZ] ;  /* 0x00000000fffff984 */ /* 0x000fe20000000800 */
[----:B------:R2:W-:Y:S04]  /*14210*/  @P5 LDGSTS.E.BYPASS.LTC128B.128 [R3+0xe000], desc[UR40][R4.64], !P3 ;  /* 0x0e00000004035fae */ /* 0x0005e8000d901d68 */
[----:B--2---:R-:W2:Y:S04]  /*14220*/  SHFL.IDX PT, R5, R0, 0x1, 0x1c1f ;  /* 0x003c1f0000057f89 */ /* 0x004ea800000e0000 */
[----:B------:R-:W3:Y:S01]  /*14230*/  SHFL.IDX PT, R4, R2, 0x1, 0x1c1f ;  /* 0x003c1f0002047f89 */ /* 0x000ee200000e0000 */
[----:B--2---:R-:W-:-:S05]  /*14240*/  @P4 IADD3 R5, P0, R9, R5, RZ ;  /* 0x0000000509054210 */ /* 0x004fca0007f1e0ff */
[----:B---3--:R-:W-:-:S05]  /*14250*/  @P4 IMAD.X R4, RZ, RZ, R4, P0 ;  /* 0x000000ffff044224 */ /* 0x008fca00000e0604 */
[----:B------:R-:W-:-:S04]  /*14260*/  @P4 LOP3.LUT R5, R5, R4, RZ, 0x3c, !PT ;  /* 0x0000000405054212 */ /* 0x000fc800078e3cff */
[----:B------:R-:W-:-:S04]  /*14270*/  @P4 LOP3.LUT R4, R5, R4, RZ, 0x3c, !PT ;  /* 0x0000000405044212 */ /* 0x000fc800078e3cff */
[----:B------:R-:W-:-:S05]  /*14280*/  @P4 LOP3.LUT R5, R5, R4, RZ, 0x3c, !PT ;  /* 0x0000000405054212 */ /* 0x000fca00078e3cff */
[----:B------:R2:W-:Y:S04]  /*14290*/  @P4 LDGSTS.E.BYPASS.LTC128B.128 [R3+0xe800], desc[UR40][R4.64], !P3 ;  /* 0x0e80000004034fae */ /* 0x0005e8000d901d68 */
[----:B--2---:R-:W2:Y:S04]  /*142a0*/  SHFL.IDX PT, R5, R0, 0x2, 0x1c1f ;  /* 0x005c1f0000057f89 */ /* 0x004ea800000e0000 */
[----:B------:R-:W3:Y:S04]  /*142b0*/  SHFL.IDX PT, R4, R2, 0x2, 0x1c1f ;  /* 0x005c1f0002047f89 */ /* 0x000ee800000e0000 */
[----:B------:R-:W4:Y:S04]  /*142c0*/  SHFL.IDX PT, R0, R0, 0x3, 0x1c1f ;  /* 0x007c1f0000007f89 */ /* 0x000f2800000e0000 */
[----:B------:R-:W5:Y:S01]  /*142d0*/  SHFL.IDX PT, R2, R2, 0x3, 0x1c1f ;  /* 0x007c1f0002027f89 */ /* 0x000f6200000e0000 */
[----:B--2---:R-:W-:-:S04]  /*142e0*/  @P1 IADD3 R5, P0, R9, R5, RZ ;  /* 0x0000000509051210 */ /* 0x004fc80007f1e0ff */
[----:B---3--:R-:W-:-:S04]  /*142f0*/  @P1 IADD3.X R4, RZ, R4, RZ, P0, !PT ;  /* 0x00000004ff041210 */ /* 0x008fc800007fe4ff */
[----:B------:R-:W-:Y:S02]  /*14300*/  @P1 LOP3.LUT R5, R5, R4, RZ, 0x3c, !PT ;  /* 0x0000000405051212 */ /* 0x000fe400078e3cff */
[----:B----4-:R-:W-:Y:S02]  /*14310*/  @P2 IADD3 R0, P0, R9, R0, RZ ;  /* 0x0000000009002210 */ /* 0x010fe40007f1e0ff */
[----:B------:R-:W-:-:S03]  /*14320*/  @P1 LOP3.LUT R4, R5, R4, RZ, 0x3c, !PT ;  /* 0x0000000405041212 */ /* 0x000fc600078e3cff */
[----:B-----5:R-:W-:Y:S01]  /*14330*/  @P2 IMAD.X R2, RZ, RZ, R2, P0 ;  /* 0x000000ffff022224 */ /* 0x020fe200000e0602 */
[----:B------:R-:W-:-:S05]  /*14340*/  @P1 LOP3.LUT R5, R5, R4, RZ, 0x3c, !PT ;  /* 0x0000000405051212 */ /* 0x000fca00078e3cff */
[----:B------:R2:W-:Y:S02]  /*14350*/  @P1 LDGSTS.E.BYPASS.LTC128B.128 [R3+0xf000], desc[UR40][R4.64], !P3 ;  /* 0x0f00000004031fae */ /* 0x0005e4000d901d68 */
[----:B--2---:R-:W-:Y:S02]  /*14360*/  @P2 IMAD.MOV.U32 R4, RZ, RZ, R0 ;  /* 0x000000ffff042224 */ /* 0x004fe400078e0000 */
[----:B------:R-:W-:Y:S01]  /*14370*/  @P2 IMAD.MOV.U32 R5, RZ, RZ, R2 ;  /* 0x000000ffff052224 */ /* 0x000fe200078e0002 */
[----:B------:R2:W3:Y:S04]  /*14380*/  SHFL.IDX PT, R0, R7, RZ, 0x1c1f ;  /* 0x001c1fff07007589 */ /* 0x0004e800000e0000 */
[----:B------:R4:W-:Y:S04]  /*14390*/  @P2 LDGSTS.E.BYPASS.LTC128B.128 [R3+0xf800], desc[UR40][R4.64], !P3 ;  /* 0x0f80000004032fae */ /* 0x0009e8000d901d68 */
[----:B----4-:R2:W4:Y:S02]  /*143a0*/  SHFL.IDX PT, R4, R8, RZ, 0x1c1f ;  /* 0x001c1fff08047589 */ /* 0x01052400000e0000 */
.L_x_722:
[----:B------:R-:W5:Y:S01]  /*143b0*/  LDL R2, [R1+0x30] ;  /* 0x0000300001027983 */ /* 0x000f620000100800 */
[----:B------:R-:W-:Y:S01]  /*143c0*/  BSSY B0, `(.L_x_585) ;  /* 0x000000e000007945 */ /* 0x000fe20003800000 */
[----:B-----5:R-:W-:-:S13]  /*143d0*/  LOP3.LUT P0, RZ, R2, 0x8, RZ, 0xc0, !PT ;  /* 0x0000000802ff7812 */ /* 0x020fda000780c0ff */
[----:B------:R-:W-:Y:S05]  /*143e0*/  @!P0 BRA `(.L_x_586) ;  /* 0x00000000002c8947 */ /* 0x000fea0003800000 */
[----:B------:R-:W5:Y:S01]  /*143f0*/  S2R R2, SR_TID.X ;  /* 0x0000000000027919 */ /* 0x000f620000002100 */
[----:B------:R-:W0:Y:S01]  /*14400*/  LDC R5, c[0x0][0x2f4] ;  /* 0x0000bd00ff057b82 */ /* 0x000e220000000800 */
[----:B-----5:R-:W-:-:S05]  /*14410*/  IMAD.SHL.U32 R2, R2, 0x10, RZ ;  /* 0x0000001002027824 */ /* 0x020fca00078e00ff */
[----:B------:R-:W-:-:S04]  /*14420*/  LOP3.LUT R2, R2, 0x30, RZ, 0xc0, !PT ;  /* 0x0000003002027812 */ /* 0x000fc800078ec0ff */
[C---:B0-----:R-:W-:Y:S02]  /*14430*/  ISETP.GE.AND P1, PT, R2.reuse, R5, PT ;  /* 0x000000050200720c */ /* 0x041fe40003f26270 */
[----:B----4-:R-:W-:-:S04]  /*14440*/  IADD3 R4, P0, R2, R4, RZ ;  /* 0x0000000402047210 */ /* 0x010fc80007f1e0ff */
[----:B---3--:R-:W-:-:S07]  /*14450*/  IADD3.X R5, RZ, R0, RZ, P0, !PT ;  /* 0x00000000ff057210 */ /* 0x008fce00007fe4ff */
[----:B------:R-:W-:Y:S01]  /*14460*/  @!PT LDS RZ, [RZ] ;  /* 0x00000000fffff984 */ /* 0x000fe20000000800 */
[----:B------:R-:W-:Y:S01]  /*14470*/  @!PT LDS RZ, [RZ] ;  /* 0x00000000fffff984 */ /* 0x000fe20000000800 */
[----:B------:R-:W-:Y:S01]  /*14480*/  @!PT LDS RZ, [RZ] ;  /* 0x00000000fffff984 */ /* 0x000fe20000000800 */
[----:B------:R0:W-:Y:S02]  /*14490*/  LDGSTS.E.BYPASS.LTC128B.128 [R3+0x10000], desc[UR40][R4.64], !P1 ;  /* 0x1000000004037fae */ /* 0x0001e4000c901d68 */
.L_x_586:
[----:B------:R-:W-:Y:S05]  /*144a0*/  BSYNC B0 ;  /* 0x0000000000007941 */ /* 0x000fea0003800000 */
.L_x_585:
[----:B------:R-:W-:Y:S01]  /*144b0*/  NOP ;  /* 0x0000000000007918 */ /* 0x000fe20000000000 */
[----:B------:R-:W-:-:S13]  /*144c0*/  PLOP3.LUT P0, PT, PT, PT, PT, 0x80, 0x0 ;  /* 0x000000000000781c */ /* 0x000fda0003f0f070 */
.L_x_587:
[----:B------:R-:W-:Y:S02]  /*144d0*/  PLOP3.LUT P1, PT, P1, P0, PT, 0xa2, 0x0 ;  /* 0x000000000000781c */ /* 0x000fe40000f21472 */
[----:B------:R-:W-:-:S08]  /*144e0*/  @P0 R2UR P1, UR4, R6 ;  /* 0x00000000060402ca */ /* 0x000fd00000020000 */
[----:B------:R-:W-:-:S05]  /*144f0*/  @P0 PLOP3.LUT P0, PT, P1, PT, PT, 0x80, 0x0 ;  /* 0x000000000000081c */ /* 0x000fca0000f0f070 */
[----:B------:R-:W-:Y:S01]  /*14500*/  @!P1 SYNCS.ARRIVE.TRANS64.RED.A0T1 RZ, [UR4+0x13230], RZ ;  /* 0x013230ffffff99a7 */ /* 0x000fe20008200404 */
[----:B------:R-:W-:Y:S07]  /*14510*/  @!P1 ARRIVES.LDGSTSBAR.64.TRANSCNT [UR4+0x13230] ;  /* 0x01323000ff0099b0 */ /* 0x000fee0008000a84 */
[----:B------:R-:W-:Y:S05]  /*14520*/  @P0 BRA.U.ANY `(.L_x_587) ;  /* 0xfffffffd00e80947 */ /* 0x000fea000393ffff */
[----:B------:R-:W-:Y:S01]  /*14530*/  NOP ;  /* 0x0000000000007918 */ /* 0x000fe20000000000 */
[----:B---3--:R-:W3:Y:S02]  /*14540*/  LDL R0, [R1+0x74] ;  /* 0x0000740001007983 */ /* 0x008ee40000100800 */
[----:B---3--:R-:W-:-:S13]  /*14550*/  ISETP.NE.AND P2, PT, R0, 0x3, PT ;  /* 0x000000030000780c */ /* 0x008fda0003f45270 */
[----:B------:R-:W-:Y:S05]  /*14560*/  @!P2 BRA `(.L_x_588) ;  /* 0x000000000004a947 */ /* 0x000fea0003800000 */
[----:B------:R-:W-:Y:S01]  /*14570*/  BPT.TRAP 0x1 ;  /* 0x000000040000795c */ /* 0x000fe20000300000 */
.L_x_588:
[----:B0---4-:R0:W5:Y:S01]  /*14580*/  LDL.LU R4, [R1] ;  /* 0x0000000001047983 */ /* 0x0111620000300800 */
[----:B------:R0:W-:Y:S03]  /*14590*/  SYNCS.ARRIVE.TRANS64.A1T0 RZ, [R6+URZ+0x13230], RZ ;  /* 0x013230ff06ff79a7 */ /* 0x0001e6000810003f */
[----:B------:R0:W5:Y:S01]  /*145a0*/  LDL.LU R3, [R1+0x5c] ;  /* 0x00005c0001037983 */ /* 0x0001620000300800 */
[----:B------:R-:W-:-:S07]  /*145b0*/  VIADD R0, R22, 0xb000 ;  /* 0x0000b00016007836 */ /* 0x000fce0000000000 */
[----:B------:R-:W-:Y:S05]  /*145c0*/  WARPSYNC.ALL ;  /* 0x0000000000007948 */ /* 0x000fea0003800000 */
[----:B------:R-:W-:Y:S01]  /*145d0*/  BAR.SYNC.DEFER_BLOCKING 0x8, 0x200 ;  /* 0x0208000000007b1d */ /* 0x000fe20000010000 */
[----:B------:R-:W-:-:S05]  /*145e0*/  LOP3.LUT P1, RZ, R0, 0x1bf, RZ, 0xc0, !PT ;  /* 0x000001bf00ff7812 */ /* 0x000fca000782c0ff */
[----:B------:R-:W-:Y:S01]  /*145f0*/  ULDC.64 UR4, c[0x0][0x298] ;  /* 0x0000a60000047ab9 */ /* 0x000fe20000000a00 */
[----:B------:R-:W-:Y:S01]  /*14600*/  ULDC.64 UR6, c[0x0][0xa00] ;  /* 0x0002800000067ab9 */ /* 0x000fe20000000a00 */
[----:B------:R-:W-:Y:S01]  /*14610*/  BSSY B6, `(.L_x_589) ;  /* 0x000001b000067945 */ /* 0x000fe20003800000 */
[----:B------:R-:W-:-:S04]  /*14620*/  ISETP.NE.U32.AND P0, PT, RZ, UR6, PT ;  /* 0x00000006ff007c0c */ /* 0x000fc8000bf05070 */
[----:B------:R-:W-:-:S04]  /*14630*/  ISETP.NE.AND.EX P0, PT, RZ, UR7, PT, P0 ;  /* 0x00000007ff007c0c */ /* 0x000fc8000bf05300 */
[----:B------:R-:W-:Y:S02]  /*14640*/  SEL R23, R23, RZ, !P0 ;  /* 0x000000ff17177207 */ /* 0x000fe40004000000 */
[----:B-----5:R-:W-:Y:S01]  /*14650*/  SHF.R.S32.HI R2, RZ, 0x1f, R4 ;  /* 0x0000001fff027819 */ /* 0x020fe20000011404 */
[----:B------:R-:W-:Y:S01]  /*14660*/  IMAD.WIDE.U32 R26, R4, UR4, RZ ;  /* 0x00000004041a7c25 */ /* 0x000fe2000f8e00ff */
[----:B-1----:R-:W-:-:S03]  /*14670*/  SEL R28, R3, RZ, !P0 ;  /* 0x000000ff031c7207 */ /* 0x002fc60004000000 */
[----:B------:R-:W-:-:S04]  /*14680*/  IMAD R2, R2, UR4, RZ ;  /* 0x0000000402027c24 */ /* 0x000fc8000f8e02ff */
[----:B------:R-:W-:-:S04]  /*14690*/  IMAD R25, R4, UR5, R2 ;  /* 0x0000000504197c24 */ /* 0x000fc8000f8e0202 */
[----:B------:R-:W-:Y:S01]  /*146a0*/  IMAD.IADD R25, R27, 0x1, R25 ;  /* 0x000000011b197824 */ /* 0x000fe200078e0219 */
[----:B------:R-:W-:Y:S06]  /*146b0*/  @!P1 BRA `(.L_x_590) ;  /* 0x0000000000409947 */ /* 0x000fec0003800000 */
[----:B------:R-:W-:Y:S01]  /*146c0*/  MOV R2, 0x0 ;  /* 0x0000000000027802 */ /* 0x000fe20000000f00 */
[----:B------:R-:W-:Y:S01]  /*146d0*/  ULDC.64 UR4, c[0x4][0x98] ;  /* 0x0100260000047ab9 */ /* 0x000fe20000000a00 */
[----:B------:R-:W-:Y:S01]  /*146e0*/  ULDC.64 UR6, c[0x4][0xa0] ;  /* 0x0100280000067ab9 */ /* 0x000fe20000000a00 */
[----:B------:R-:W-:Y:S01]  /*146f0*/  ULDC.64 UR8, c[0x4][0x28] ;  /* 0x01000a0000087ab9 */ /* 0x000fe20000000a00 */
[----:B------:R-:W-:Y:S01]  /*14700*/  IMAD.U32 R4, RZ, RZ, UR4 ;  /* 0x00000004ff047e24 */ /* 0x000fe2000f8e00ff */
[----:B0-----:R-:W-:Y:S01]  /*14710*/  MOV R6, UR6 ;  /* 0x0000000600067c02 */ /* 0x001fe20008000f00 */
[----:B------:R-:W0:Y:S01]  /*14720*/  LDC.64 R2, c[0x4][R2] ;  /* 0x0100000002027b82 */ /* 0x000e220000000a00 */
[----:B------:R-:W-:Y:S01]  /*14730*/  IMAD.U32 R5, RZ, RZ, UR5 ;  /* 0x00000005ff057e24 */ /* 0x000fe2000f8e00ff */
[----:B------:R-:W-:Y:S01]  /*14740*/  MOV R12, 0x1 ;  /* 0x00000001000c7802 */ /* 0x000fe20000000f00 */
[----:B--2---:R-:W-:Y:S02]  /*14750*/  IMAD.U32 R7, RZ, RZ, UR7 ;  /* 0x00000007ff077e24 */ /* 0x004fe4000f8e00ff */
[----:B------:R-:W-:-:S02]  /*14760*/  IMAD.U32 R10, RZ, RZ, UR8 ;  /* 0x00000008ff0a7e24 */ /* 0x000fc4000f8e00ff */
[----:B------:R-:W-:Y:S02]  /*14770*/  IMAD.U32 R11, RZ, RZ, UR9 ;  /* 0x00000009ff0b7e24 */ /* 0x000fe4000f8e00ff */
[----:B------:R-:W-:Y:S02]  /*14780*/  IMAD.MOV.U32 R8, RZ, RZ, 0x70 ;  /* 0x00000070ff087424 */ /* 0x000fe400078e00ff */
[----:B------:R-:W-:-:S07]  /*14790*/  IMAD.MOV.U32 R13, RZ, RZ, RZ ;  /* 0x000000ffff0d7224 */ /* 0x000fce00078e00ff */
[----:B------:R-:W-:-:S07]  /*147a0*/  LEPC R20, `(.L_x_590) ;  /* 0x000000001014794e */ /* 0x000fce0000000000 */
[----:B0-----:R-:W-:Y:S05]  /*147b0*/  CALL.ABS.NOINC R2 ;  /* 0x0000000002007343 */ /* 0x001fea0003c00000 */
.L_x_590:
[----:B------:R-:W-:Y:S05]  /*147c0*/  BSYNC B6 ;  /* 0x0000000000067941 */ /* 0x000fea0003800000 */
.L_x_589:
[----:B------:R-:W3:Y:S01]  /*147d0*/  LDL R20, [R1+0x14] ;  /* 0x0000140001147983 */ /* 0x000ee20000100800 */
[----:B------:R-:W-:Y:S01]  /*147e0*/  ULDC.64 UR4, c[0x0][0x2d8] ;  /* 0x0000b60000047ab9 */ /* 0x000fe20000000a00 */
[----:B------:R-:W-:Y:S01]  /*147f0*/  IMAD.MOV.U32 R2, RZ, RZ, R26 ;  /* 0x000000ffff027224 */ /* 0x000fe200078e001a */
[----:B------:R-:W1:Y:S01]  /*14800*/  LDC R9, c[0x0][0x448] ;  /* 0x00011200ff097b82 */ /* 0x000e620000000800 */
[----:B------:R-:W-:Y:S01]  /*14810*/  IMAD.MOV.U32 R3, RZ, RZ, R25 ;  /* 0x000000ffff037224 */ /* 0x000fe200078e0019 */
[----:B------:R4:W5:Y:S01]  /*14820*/  LDL R10, [R1+0x64] ;  /* 0x00006400010a7983 */ /* 0x0009620000100800 */
[----:B------:R-:W-:Y:S01]  /*14830*/  ULDC.64 UR6, c[0x0][0x2c8] ;  /* 0x0000b20000067ab9 */ /* 0x000fe20000000a00 */
[----:B------:R-:W-:Y:S01]  /*14840*/  ULDC.64 UR8, c[0x0][0x280] ;  /* 0x0000a00000087ab9 */ /* 0x000fe20000000a00 */
[----:B------:R-:W-:Y:S01]  /*14850*/  IMAD.WIDE.U32 R2, R18, UR4, R2 ;  /* 0x0000000412027c25 */ /* 0x000fe2000f8e0002 */
[----:B-1----:R-:W-:-:S13]  /*14860*/  ISETP.NE.AND P0, PT, R9, 0x1, PT ;  /* 0x000000010900780c */ /* 0x002fda0003f05270 */
[----:B------:R-:W1:Y:S08]  /*14870*/  @P0 LDC R5, c[0x0][0x450] ;  /* 0x00011400ff050b82 */ /* 0x000e700000000800 */
[----:B--2---:R-:W2:Y:S01]  /*14880*/  @P0 LDC R8, c[0x0][0x450] ;  /* 0x00011400ff080b82 */ /* 0x004ea20000000800 */
[----:B---3--:R-:W-:Y:S02]  /*14890*/  IMAD R0, R20, UR4, RZ ;  /* 0x0000000414007c24 */ /* 0x008fe4000f8e02ff */
[----:B------:R-:W3:Y:S02]  /*148a0*/  S2R R20, SR_TID.X ;  /* 0x0000000000147919 */ /* 0x000ee40000002100 */
[----:B------:R-:W-:Y:S01]  /*148b0*/  IMAD R0, R18, UR5, R0 ;  /* 0x0000000512007c24 */ /* 0x000fe2000f8e0200 */
[----:B------:R-:W-:-:S02]  /*148c0*/  ULDC.64 UR4, c[0x0][0x2e0] ;  /* 0x0000b80000047ab9 */ /* 0x000fc40000000a00 */
[----:B------:R-:W-:Y:S02]  /*148d0*/  IMAD R28, R28, UR4, RZ ;  /* 0x000000041c1c7c24 */ /* 0x000fe4000f8e02ff */
[----:B------:R-:W-:Y:S02]  /*148e0*/  IMAD.IADD R3, R3, 0x1, R0 ;  /* 0x0000000103037824 */ /* 0x000fe400078e0200 */
[C---:B------:R-:W-:Y:S01]  /*148f0*/  IMAD R28, R23.reuse, UR5, R28 ;  /* 0x00000005171c7c24 */ /* 0x040fe2000f8e021c */
[----:B------:R-:W4:Y:S01]  /*14900*/  @P0 LDC R0, c[0x0][0x44c] ;  /* 0x00011300ff000b82 */ /* 0x000f220000000800 */
[----:B------:R-:W-:Y:S01]  /*14910*/  IMAD.WIDE.U32 R2, R23, UR4, R2 ;  /* 0x0000000417027c25 */ /* 0x000fe2000f8e0002 */
[----:B------:R-:W-:Y:S01]  /*14920*/  ULDC.64 UR4, c[0x0][0x2d0] ;  /* 0x0000b40000047ab9 */ /* 0x000fe20000000a00 */
[----:B------:R0:W5:Y:S02]  /*14930*/  LDL R23, [R1+0x60] ;  /* 0x0000600001177983 */ /* 0x0001640000100800 */
[----:B------:R-:W-:Y:S01]  /*14940*/  IMAD.IADD R3, R3, 0x1, R28 ;  /* 0x0000000103037824 */ /* 0x000fe200078e021c */
[----:B---3--:R-:W-:-:S02]  /*14950*/  LOP3.LUT R21, R20, 0x7f, RZ, 0xc0, !PT ;  /* 0x0000007f14157812 */ /* 0x008fc400078ec0ff */
[----:B------:R-:W-:Y:S02]  /*14960*/  SHF.L.U32 R20, R20, 0x5, RZ ;  /* 0x0000000514147819 */ /* 0x000fe400000006ff */
[----:B------:R-:W-:-:S04]  /*14970*/  SHF.R.U32.HI R21, RZ, 0x2, R21 ;  /* 0x00000002ff157819 */ /* 0x000fc80000011615 */
[----:B------:R-:W-:-:S05]  /*14980*/  LOP3.LUT R20, R21, 0x60, R20, 0xf8, !PT ;  /* 0x0000006015147812 */ /* 0x000fca00078ef814 */
[----:B0-----:R-:W-:-:S04]  /*14990*/  IMAD R6, R17, 0xc0, R20 ;  /* 0x000000c011067824 */ /* 0x001fc800078e0214 */
[----:B----4-:R-:W-:-:S04]  /*149a0*/  @P0 IMAD.HI.U32 R0, R6, R0, RZ ;  /* 0x0000000006000227 */ /* 0x010fc800078e00ff */
[----:B------:R-:W-:Y:S01]  /*149b0*/  IMAD.MOV.U32 R4, RZ, RZ, R6 ;  /* 0x000000ffff047224 */ /* 0x000fe200078e0006 */
[----:B-1----:R-:W-:-:S04]  /*149c0*/  @P0 SHF.R.U32.HI R4, RZ, R5, R0 ;  /* 0x00000005ff040219 */ /* 0x002fc80000011600 */
[----:B------:R-:W-:-:S05]  /*149d0*/  SHF.R.S32.HI R0, RZ, 0x1f, R4 ;  /* 0x0000001fff007819 */ /* 0x000fca0000011404 */
[----:B------:R-:W-:-:S04]  /*149e0*/  IMAD R0, R0, UR4, RZ ;  /* 0x0000000400007c24 */ /* 0x000fc8000f8e02ff */
[C---:B------:R-:W-:Y:S02]  /*149f0*/  IMAD R7, R4.reuse, UR5, R0 ;  /* 0x0000000504077c24 */ /* 0x040fe4000f8e0200 */
[----:B------:R-:W-:Y:S02]  /*14a00*/  IMAD.MOV R0, RZ, RZ, -R4 ;  /* 0x000000ffff007224 */ /* 0x000fe400078e0a04 */
[----:B------:R-:W-:-:S04]  /*14a10*/  IMAD.WIDE.U32 R4, R4, UR4, R2 ;  /* 0x0000000404047c25 */ /* 0x000fc8000f8e0002 */
[----:B------:R-:W-:Y:S02]  /*14a20*/  IMAD R0, R9, R0, R6 ;  /* 0x0000000009007224 */ /* 0x000fe400078e0206 */
[----:B------:R-:W-:-:S03]  /*14a30*/  IMAD.IADD R5, R5, 0x1, R7 ;  /* 0x0000000105057824 */ /* 0x000fc600078e0207 */
[----:B------:R-:W-:Y:S01]  /*14a40*/  SHF.R.S32.HI R7, RZ, 0x1f, R0 ;  /* 0x0000001fff077819 */ /* 0x000fe20000011400 */
[----:B------:R-:W-:-:S04]  /*14a50*/  IMAD.WIDE.U32 R4, R0, UR6, R4 ;  /* 0x0000000600047c25 */ /* 0x000fc8000f8e0004 */
[----:B------:R-:W-:-:S04]  /*14a60*/  IMAD R7, R7, UR6, RZ ;  /* 0x0000000607077c24 */ /* 0x000fc8000f8e02ff */
[----:B------:R-:W-:Y:S02]  /*14a70*/  IMAD R0, R0, UR7, R7 ;  /* 0x0000000700007c24 */ /* 0x000fe4000f8e0207 */
[----:B------:R-:W0:Y:S01]  /*14a80*/  @P0 LDC R7, c[0x0][0x44c] ;  /* 0x00011300ff070b82 */ /* 0x000e220000000800 */
[----:B------:R-:W-:Y:S01]  /*14a90*/  IADD3 R4, P1, R4, UR8, RZ ;  /* 0x0000000804047c10 */ /* 0x000fe2000ff3e0ff */
[----:B------:R-:W1:Y:S03]  /*14aa0*/  S2R R21, SR_TID.X ;  /* 0x0000000000157919 */ /* 0x000e660000002100 */
[----:B------:R-:W-:Y:S02]  /*14ab0*/  IADD3.X R0, R5, UR9, R0, P1, !PT ;  /* 0x0000000905007c10 */ /* 0x000fe40008ffe400 */
[----:B------:R-:W-:-:S05]  /*14ac0*/  IADD3 R5, R6, 0x80, RZ ;  /* 0x0000008006057810 */ /* 0x000fca0007ffe0ff */
[----:B------:R-:W-:Y:S02]  /*14ad0*/  IMAD.MOV.U32 R6, RZ, RZ, R5 ;  /* 0x000000ffff067224 */ /* 0x000fe400078e0005 */
[----:B0-----:R-:W-:-:S05]  /*14ae0*/  @P0 IMAD.HI.U32 R7, R5, R7, RZ ;  /* 0x0000000705070227 */ /* 0x001fca00078e00ff */
[----:B--2---:R-:W-:-:S05]  /*14af0*/  @P0 SHF.R.U32.HI R6, RZ, R8, R7 ;  /* 0x00000008ff060219 */ /* 0x004fca0000011607 */
[----:B------:R-:W-:-:S04]  /*14b00*/  IMAD.MOV R7, RZ, RZ, -R6 ;  /* 0x000000ffff077224 */ /* 0x000fc800078e0a06 */
[----:B------:R-:W-:Y:S01]  /*14b10*/  IMAD R5, R9, R7, R5 ;  /* 0x0000000709057224 */ /* 0x000fe200078e0205 */
[----:B------:R-:W-:Y:S01]  /*14b20*/  SHF.R.S32.HI R7, RZ, 0x1f, R6 ;  /* 0x0000001fff077819 */ /* 0x000fe20000011406 */
[----:B------:R-:W-:-:S04]  /*14b30*/  IMAD.WIDE.U32 R2, R6, UR4, R2 ;  /* 0x0000000406027c25 */ /* 0x000fc8000f8e0002 */
[----:B------:R-:W-:Y:S01]  /*14b40*/  IMAD R7, R7, UR4, RZ ;  /* 0x0000000407077c24 */ /* 0x000fe2000f8e02ff */
[----:B------:R-:W-:-:S03]  /*14b50*/  ULDC UR4, c[0x0][0x2b8] ;  /* 0x0000ae0000047ab9 */ /* 0x000fc60000000800 */
[----:B------:R-:W-:Y:S01]  /*14b60*/  IMAD R7, R6, UR5, R7 ;  /* 0x0000000506077c24 */ /* 0x000fe2000f8e0207 */
[----:B------:R-:W-:Y:S01]  /*14b70*/  SHF.R.S32.HI R6, RZ, 0x1f, R5 ;  /* 0x0000001fff067819 */ /* 0x000fe20000011405 */
[----:B-1----:R-:W-:Y:S02]  /*14b80*/  IMAD.SHL.U32 R20, R21, 0x10, RZ ;  /* 0x0000001015147824 */ /* 0x002fe400078e00ff */
[----:B------:R-:W-:Y:S02]  /*14b90*/  IMAD.IADD R3, R3, 0x1, R7 ;  /* 0x0000000103037824 */ /* 0x000fe400078e0207 */
[----:B------:R-:W-:Y:S02]  /*14ba0*/  IMAD R6, R6, UR6, RZ ;  /* 0x0000000606067c24 */ /* 0x000fe4000f8e02ff */
[----:B------:R-:W-:Y:S01]  /*14bb0*/  IMAD.WIDE.U32 R2, R5, UR6, R2 ;  /* 0x0000000605027c25 */ /* 0x000fe2000f8e0002 */
[----:B------:R-:W-:-:S03]  /*14bc0*/  LOP3.LUT R20, R20, 0x30, RZ, 0xc0, !PT ;  /* 0x0000003014147812 */ /* 0x000fc600078ec0ff */
[----:B------:R-:W-:Y:S01]  /*14bd0*/  IMAD R6, R5, UR7, R6 ;  /* 0x0000000705067c24 */ /* 0x000fe2000f8e0206 */
[----:B------:R-:W-:Y:S02]  /*14be0*/  IADD3 R5, P1, R2, UR8, RZ ;  /* 0x0000000802057c10 */ /* 0x000fe4000ff3e0ff */
[----:B------:R-:W-:Y:S01]  /*14bf0*/  ISETP.GE.AND P0, PT, R20, UR4, PT ;  /* 0x0000000414007c0c */ /* 0x000fe2000bf06270 */
[----:B------:R-:W-:Y:S01]  /*14c00*/  UMOV UR4, 0xffffffff ;  /* 0xffffffff00047882 */ /* 0x000fe20000000000 */
[----:B------:R-:W-:Y:S02]  /*14c10*/  LOP3.LUT R21, R21, 0x7f, RZ, 0xc0, !PT ;  /* 0x0000007f15157812 */ /* 0x000fe400078ec0ff */
[----:B------:R-:W-:Y:S02]  /*14c20*/  IADD3.X R3, R3, UR9, R6, P1, !PT ;  /* 0x0000000903037c10 */ /* 0x000fe40008ffe406 */
[----:B------:R-:W-:Y:S01]  /*14c30*/  SHF.R.U32.HI R21, RZ, 0x2, R21 ;  /* 0x00000002ff157819 */ /* 0x000fe20000011615 */
[----:B------:R-:W-:Y:S06]  /*14c40*/  BRA.DIV UR4, `(.L_x_591) ;  /* 0x0000004a04587947 */ /* 0x000fec000b800000 */
[----:B------:R-:W0:Y:S01]  /*14c50*/  SHFL.IDX PT, R6, R4, RZ, 0x1c1f ;  /* 0x001c1fff04067589 */ /* 0x000e2200000e0000 */
[----:B-----5:R-:W-:Y:S02]  /*14c60*/  IMAD R2, R23, R9, RZ ;  /* 0x0000000917027224 */ /* 0x020fe400078e02ff */
[----:B------:R-:W-:Y:S01]  /*14c70*/  IMAD R17, R17, 0xc0, R21 ;  /* 0x000000c011117824 */ /* 0x000fe200078e0215 */
[----:B------:R-:W1:Y:S04]  /*14c80*/  SHFL.IDX PT, R7, R0, RZ, 0x1c1f ;  /* 0x001c1fff00077589 */ /* 0x000e6800000e0000 */
[----:B------:R-:W-:-:S13]  /*14c90*/  ISETP.GE.AND P2, PT, R17, R2, PT ;  /* 0x000000021100720c */ /* 0x000fda0003f46270 */
[----:B0-----:R-:W-:-:S04]  /*14ca0*/  @!P2 IADD3 R6, P1, R20, R6, RZ ;  /* 0x000000061406a210 */ /* 0x001fc80007f3e0ff */
[----:B-1----:R-:W-:-:S05]  /*14cb0*/  @!P2 IADD3.X R7, RZ, R7, RZ, P1, !PT ;  /* 0x00000007ff07a210 */ /* 0x002fca0000ffe4ff */
[----:B------:R-:W-:Y:S01]  /*14cc0*/  @!PT LDS RZ, [RZ] ;  /* 0x00000000fffff984 */ /* 0x000fe20000000800 */
[----:B------:R0:W-:Y:S02]  /*14cd0*/  @!P2 LDGSTS.E.BYPASS.LTC128B.128 [R10+0xb000], desc[UR40][R6.64], !P0 ;  /* 0x0b000000060aafae */ /* 0x0001e4000c101d68 */
[----:B0-----:R-:W-:Y:S02]  /*14ce0*/  VIADD R6, R17, 0x20 ;  /* 0x0000002011067836 */ /* 0x001fe40000000000 */
[----:B------:R-:W0:Y:S03]  /*14cf0*/  SHFL.IDX PT, R7, R4, 0x1, 0x1c1f ;  /* 0x003c1f0004077f89 */ /* 0x000e2600000e0000 */
        /* <DEDUP_REMOVED lines=10> */
[----:B------:R-:W-:Y:S02]  /*14da0*/  ISETP.GE.AND P1, PT, R6, R2, PT ;  /* 0x000000020600720c */ /* 0x000fe40003f26270 */
[----:B------:R-:W1:Y:S04]  /*14db0*/  SHFL.IDX PT, R6, R0, 0x2, 0x1c1f ;  /* 0x005c1f0000067f89 */ /* 0x000e6800000e0000 */
[----:B------:R-:W-:Y:S07]  /*14dc0*/  SHFL.IDX PT, R0, R0, 0x3, 0x1c1f ;  /* 0x007c1f0000007f89 */ /* 0x000fee00000e0000 */
[----:B0-----:R-:W-:-:S05]  /*14dd0*/  @!P1 IADD3 R7, P2, R20, R7, RZ ;  /* 0x0000000714079210 */ /* 0x001fca0007f5e0ff */
[----:B-1----:R-:W-:-:S05]  /*14de0*/  @!P1 IMAD.X R6, RZ, RZ, R6, P2 ;  /* 0x000000ffff069224 */ /* 0x002fca00010e0606 */
[----:B------:R-:W-:-:S04]  /*14df0*/  @!P1 LOP3.LUT R7, R7, R6, RZ, 0x3c, !PT ;  /* 0x0000000607079212 */ /* 0x000fc800078e3cff */
[----:B------:R-:W-:-:S04]  /*14e00*/  @!P1 LOP3.LUT R6, R7, R6, RZ, 0x3c, !PT ;  /* 0x0000000607069212 */ /* 0x000fc800078e3cff */
[----:B------:R-:W-:-:S05]  /*14e10*/  @!P1 LOP3.LUT R7, R7, R6, RZ, 0x3c, !PT ;  /* 0x0000000607079212 */ /* 0x000fca00078e3cff */
[----:B------:R0:W-:Y:S04]  /*14e20*/  @!P1 LDGSTS.E.BYPASS.LTC128B.128 [R10+0xc000], desc[UR40][R6.64], !P0 ;  /* 0x0c000000060a9fae */ /* 0x0001e8000c101d68 */
[----:B0-----:R0:W1:Y:S02]  /*14e30*/  SHFL.IDX PT, R6, R4, 0x3, 0x1c1f ;  /* 0x007c1f0004067f89 */ /* 0x00106400000e0000 */
[----:B0-----:R-:W-:-:S04]  /*14e40*/  IADD3 R4, R17, 0x80, RZ ;  /* 0x0000008011047810 */ /* 0x001fc80007ffe0ff */
[----:B------:R-:W-:Y:S01]  /*14e50*/  ISETP.GE.AND P1, PT, R4, R2, PT ;  /* 0x000000020400720c */ /* 0x000fe20003f26270 */
[----:B------:R-:W-:-:S05]  /*14e60*/  VIADD R4, R17, 0x60 ;  /* 0x0000006011047836 */ /* 0x000fca0000000000 */
[----:B------:R-:W-:Y:S02]  /*14e70*/  ISETP.GE.AND P2, PT, R4, R2, PT ;  /* 0x000000020400720c */ /* 0x000fe40003f46270 */
[----:B------:R-:W-:Y:S04]  /*14e80*/  SHFL.IDX PT, R4, R3, RZ, 0x1c1f ;  /* 0x001c1fff03047589 */ /* 0x000fe800000e0000 */
[----:B------:R-:W-:Y:S07]  /*14e90*/  SHFL.IDX PT, R3, R3, 0x1, 0x1c1f ;  /* 0x003c1f0003037f89 */ /* 0x000fee00000e0000 */
[----:B-1----:R-:W-:-:S05]  /*14ea0*/  @!P2 IADD3 R6, P3, R20, R6, RZ ;  /* 0x000000061406a210 */ /* 0x002fca0007f7e0ff */
[----:B------:R-:W-:Y:S02]  /*14eb0*/  @!P2 IMAD.X R7, RZ, RZ, R0, P3 ;  /* 0x000000ffff07a224 */ /* 0x000fe400018e0600 */
[----:B------:R-:W0:Y:S04]  /*14ec0*/  SHFL.IDX PT, R0, R5, RZ, 0x1c1f ;  /* 0x001c1fff05007589 */ /* 0x000e2800000e0000 */
[----:B------:R1:W-:Y:S04]  /*14ed0*/  @!P2 LDGSTS.E.BYPASS.LTC128B.128 [R10+0xc800], desc[UR40][R6.64], !P0 ;  /* 0x0c800000060aafae */ /* 0x0003e8000c101d68 */
[----:B------:R-:W2:Y:S01]  /*14ee0*/  SHFL.IDX PT, R5, R5, 0x1, 0x1c1f ;  /* 0x003c1f0005057f89 */ /* 0x000ea200000e0000 */
[----:B0-----:R-:W-:-:S05]  /*14ef0*/  @!P1 IADD3 R0, P3, R20, R0, RZ ;  /* 0x0000000014009210 */ /* 0x001fca0007f7e0ff */
[----:B------:R-:W-:Y:S02]  /*14f00*/  @!P1 IMAD.X R4, RZ, RZ, R4, P3 ;  /* 0x000000ffff049224 */ /* 0x000fe400018e0604 */
[----:B-1----:R-:W-:-:S03]  /*14f10*/  @!P1 IMAD.MOV.U32 R6, RZ, RZ, R0 ;  /* 0x000000ffff069224 */ /* 0x002fc600078e0000 */
[----:B------:R-:W-:-:S05]  /*14f20*/  @!P1 MOV R7, R4 ;  /* 0x0000000400079202 */ /* 0x000fca0000000f00 */
[----:B--2---:R0:W-:Y:S02]  /*14f30*/  @!P1 LDGSTS.E.BYPASS.LTC128B.128 [R10+0xd000], desc[UR40][R6.64], !P0 ;  /* 0x0d000000060a9fae */ /* 0x0041e4000c101d68 */
.L_x_735:
[----:B------:R-:W-:-:S05]  /*14f40*/  VIADD R17, R17, 0xa0 ;  /* 0x000000a011117836 */ /* 0x000fca0000000000 */
[----:B------:R-:W-:-:S13]  /*14f50*/  ISETP.GE.AND P1, PT, R17, R2, PT ;  /* 0x000000021100720c */ /* 0x000fda0003f26270 */
[----:B------:R-:W-:-:S05]  /*14f60*/  @!P1 IADD3 R2, P2, R20, R5, RZ ;  /* 0x0000000514029210 */ /* 0x000fca0007f5e0ff */
[----:B------:R-:W-:-:S05]  /*14f70*/  @!P1 IMAD.X R3, RZ, RZ, R3, P2 ;  /* 0x000000ffff039224 */ /* 0x000fca00010e0603 */
[----:B------:R-:W-:Y:S01]  /*14f80*/  @!PT LDS RZ, [RZ] ;  /* 0x00000000fffff984 */ /* 0x000fe20000000800 */
[----:B------:R-:W-:Y:S01]  /*14f90*/  @!PT LDS RZ, [RZ] ;  /* 0x00000000fffff984 */ /* 0x000fe20000000800 */
[----:B------:R-:W-:Y:S01]  /*14fa0*/  @!PT LDS RZ, [RZ] ;  /* 0x00000000fffff984 */ /* 0x000fe20000000800 */
[----:B------:R1:W-:Y:S01]  /*14fb0*/  @!P1 LDGSTS.E.BYPASS.LTC128B.128 [R10+0xd800], desc[UR40][R2.64], !P0 ;  /* 0x0d800000020a9fae */ /* 0x0003e2000c101d68 */
[----:B------:R-:W-:Y:S01]  /*14fc0*/  PLOP3.LUT P0, PT, PT, PT, PT, 0x80, 0x0 ;  /* 0x000000000000781c */ /* 0x000fe20003f0f070 */
[----:B------:R-:W-:-:S12]  /*14fd0*/  NOP ;  /* 0x0000000000007918 */ /* 0x000fd80000000000 */
.L_x_592:
[----:B------:R-:W-:Y:S02]  /*14fe0*/  PLOP3.LUT P1, PT, P1, P0, PT, 0xa2, 0x0 ;  /* 0x000000000000781c */ /* 0x000fe40000f21472 */
[----:B------:R-:W-:-:S08]  /*14ff0*/  @P0 R2UR P1, UR4, R22 ;  /* 0x00000000160402ca */ /* 0x000fd00000020000 */
[----:B------:R-:W-:-:S05]  /*15000*/  @P0 PLOP3.LUT P0, PT, P1, PT, PT, 0x80, 0x0 ;  /* 0x000000000000081c */ /* 0x000fca0000f0f070 */
[----:B------:R-:W-:Y:S01]  /*15010*/  @!P1 SYNCS.ARRIVE.TRANS64.RED.A0T1 RZ, [UR4+0x13200], RZ ;  /* 0x013200ffffff99a7 */ /* 0x000fe20008200404 */
[----:B------:R-:W-:Y:S07]  /*15020*/  @!P1 ARRIVES.LDGSTSBAR.64.TRANSCNT [UR4+0x13200] ;  /* 0x01320000ff0099b0 */ /* 0x000fee0008000a84 */
[----:B------:R-:W-:Y:S05]  /*15030*/  @P0 BRA.U.ANY `(.L_x_592) ;  /* 0xfffffffd00e80947 */ /* 0x000fea000393ffff */
[----:B-1----:R-:W2:Y:S02]  /*15040*/  LDL.LU R2, [R1+0x68] ;  /* 0x0000680001027983 */ /* 0x002ea40000300800 */
        /* <DEDUP_REMOVED lines=9> */
[----:B------:R-:W2:Y:S03]  /*150e0*/  SYNCS.PHASECHK.TRANS64.TRYWAIT P0, [R22+URZ+0x13220], R0 ;  /* 0x01322000160075a7 */ /* 0x000ea6000800017f */
[----:B-12---:R-:W-:Y:S05]  /*150f0*/  @!P0 BRA `(.L_x_594) ;  /* 0x0000004c00048947 */ /* 0x006fea0003800000 */
.L_x_736:
[----:B------:R-:W-:Y:S05]  /*15100*/  BSYNC B0 ;  /* 0x0000000000007941 */ /* 0x000fea0003800000 */
.L_x_593:
[----:B------:R-:W-:-:S13]  /*15110*/  ISETP.GE.AND P0, PT, R24, 0xa1, PT ;  /* 0x000000a11800780c */ /* 0x000fda0003f06270 */
[----:B------:R-:W-:Y:S05]  /*15120*/  @!P0 BRA `(.L_x_595) ;  /* 0x0000001400348947 */ /* 0x000fea0003800000 */
[----:B------:R-:W1:Y:S01]  /*15130*/  LDL.LU R2, [R1+0x54] ;  /* 0x0000540001027983 */ /* 0x000e620000300800 */
[----:B------:R-:W-:-:S03]  /*15140*/  IMAD.MOV.U32 R21, RZ, RZ, R29 ;  /* 0x000000ffff157224 */ /* 0x000fc600078e001d */
[----:B------:R2:W5:Y:S01]  /*15150*/  LDL.LU R23, [R1+0xc] ;  /* 0x00000c0001177983 */ /* 0x0005620000300800 */
[----:B-1----:R-:W-:-:S05]  /*15160*/  IADD3 R0, R2, -0x2, RZ ;  /* 0xfffffffe02007810 */ /* 0x002fca0007ffe0ff */
[----:B------:R2:W-:Y:S02]  /*15170*/  STL [R1], R0 ;  /* 0x0000000001007387 */ /* 0x0005e40000100800 */
.L_x_615:
[----:B0-----:R-:W3:Y:S04]  /*15180*/  LDL R3, [R1+0x1c] ;  /* 0x00001c0001037983 */ /* 0x001ee80000100800 */
[----:B----4-:R-:W4:Y:S04]  /*15190*/  LDL R8, [R1+0x20] ;  /* 0x0000200001087983 */ /* 0x010f280000100800 */
[----:B------:R-:W4:Y:S04]  /*151a0*/  LDL R11, [R1+0x8] ;  /* 0x00000800010b7983 */ /* 0x000f280000100800 */
[----:B0-----:R-:W3:Y:S01]  /*151b0*/  LDL.LU R10, [R1] ;  /* 0x00000000010a7983 */ /* 0x001ee20000300800 */
[----:B--2---:R-:W0:Y:S01]  /*151c0*/  S2R R0, SR_TID.X ;  /* 0x0000000000007919 */ /* 0x004e220000002100 */
[----:B-1----:R-:W1:Y:S01]  /*151d0*/  S2R R2, SR_TID.X ;  /* 0x0000000000027919 */ /* 0x002e620000002100 */
[----:B------:R-:W2:Y:S01]  /*151e0*/  S2R R12, SR_TID.X ;  /* 0x00000000000c7919 */ /* 0x000ea20000002100 */
[----:B------:R-:W-:Y:S05]  /*151f0*/  YIELD ;  /* 0x0000000000007946 */ /* 0x000fea0003800000 */
[----:B------:R-:W-:Y:S01]  /*15200*/  ULDC.64 UR4, c[0x0][0x428] ;  /* 0x00010a0000047ab9 */ /* 0x000fe20000000a00 */
[----:B------:R-:W4:Y:S01]  /*15210*/  LDL R9, [R1+0x74] ;  /* 0x0000740001097983 */ /* 0x000f220000100800 */
[----:B------:R-:W-:Y:S01]  /*15220*/  ULDC.64 UR6, c[0x0][0x418] ;  /* 0x0001060000067ab9 */ /* 0x000fe20000000a00 */
[----:B0-----:R-:W-:-:S02]  /*15230*/  LOP3.LUT R4, R0, 0x7f, RZ, 0xc0, !PT ;  /* 0x0000007f00047812 */ /* 0x001fc400078ec0ff */
[----:B------:R-:W0:Y:S02]  /*15240*/  LDC R0, c[0x0][0x430] ;  /* 0x00010c00ff007b82 */ /* 0x000e240000000800 */
[----:B------:R-:W-:Y:S01]  /*15250*/  SHF.R.U32.HI R5, RZ, 0x2, R4 ;  /* 0x00000002ff057819 */ /* 0x000fe20000011604 */
[----:B-1----:R-:W-:Y:S01]  /*15260*/  IMAD.SHL.U32 R4, R2, 0x20, RZ ;  /* 0x0000002002047824 */ /* 0x002fe200078e00ff */
[----:B0-----:R-:W-:-:S04]  /*15270*/  ISETP.NE.AND P0, PT, R0, 0x1, PT ;  /* 0x000000010000780c */ /* 0x001fc80003f05270 */
[----:B------:R-:W-:-:S09]  /*15280*/  LOP3.LUT R4, R5, 0x60, R4, 0xf8, !PT ;  /* 0x0000006005047812 */ /* 0x000fd200078ef804 */
[----:B------:R-:W0:Y:S08]  /*15290*/  @P0 LDC R6, c[0x0][0x434] ;  /* 0x00010d00ff060b82 */ /* 0x000e300000000800 */
[----:B------:R-:W1:Y:S01]  /*152a0*/  @P0 LDC R5, c[0x0][0x438] ;  /* 0x00010e00ff050b82 */ /* 0x000e620000000800 */
[----:B------:R-:W-:Y:S02]  /*152b0*/  LOP3.LUT R2, R2, 0x7f, RZ, 0xc0, !PT ;  /* 0x0000007f02027812 */ /* 0x000fe400078ec0ff */
[----:B--2---:R-:W-:-:S02]  /*152c0*/  SHF.L.U32 R12, R12, 0x5, RZ ;  /* 0x000000050c0c7819 */ /* 0x004fc400000006ff */
[----:B------:R-:W-:-:S04]  /*152d0*/  SHF.R.U32.HI R7, RZ, 0x2, R2 ;  /* 0x00000002ff077819 */ /* 0x000fc80000011602 */
[----:B------:R-:W-:Y:S02]  /*152e0*/  LOP3.LUT R12, R7, 0x60, R12, 0xf8, !PT ;  /* 0x00000060070c7812 */ /* 0x000fe400078ef80c */
[----:B------:R-:W2:Y:S02]  /*152f0*/  @P0 LDC R7, c[0x0][0x434] ;  /* 0x00010d00ff070b82 */ /* 0x000ea40000000800 */
[----:B------:R-:W-:-:S04]  /*15300*/  LOP3.LUT R12, R12, 0x80, RZ, 0xfc, !PT ;  /* 0x000000800c0c7812 */ /* 0x000fc800078efcff */
[----:B------:R-:W-:Y:S01]  /*15310*/  ISETP.GT.U32.AND P1, PT, R12, 0x9f, PT ;  /* 0x0000009f0c00780c */ /* 0x000fe20003f24070 */
[----:B---3--:R-:W-:-:S04]  /*15320*/  IMAD R3, R10, 0xa0, R3 ;  /* 0x000000a00a037824 */ /* 0x008fc800078e0203 */
[----:B------:R-:W-:-:S04]  /*15330*/  IMAD.IADD R4, R4, 0x1, R3 ;  /* 0x0000000104047824 */ /* 0x000fc800078e0203 */
[----:B0-----:R-:W-:-:S04]  /*15340*/  @P0 IMAD.HI.U32 R6, R4, R6, RZ ;  /* 0x0000000604060227 */ /* 0x001fc800078e00ff */
[----:B------:R-:W-:Y:S01]  /*15350*/  IMAD.MOV.U32 R2, RZ, RZ, R4 ;  /* 0x000000ffff027224 */ /* 0x000fe200078e0004 */
[----:B-1----:R-:W-:Y:S02]  /*15360*/  @P0 SHF.R.U32.HI R2, RZ, R5, R6 ;  /* 0x00000005ff020219 */ /* 0x002fe40000011606 */
[----:B------:R-:W0:Y:S01]  /*15370*/  @P0 LDC R6, c[0x0][0x438] ;  /* 0x00010e00ff060b82 */ /* 0x000e220000000800 */
[----:B------:R-:W-:-:S04]  /*15380*/  IMAD.IADD R3, R12, 0x1, R3 ;  /* 0x000000010c037824 */ /* 0x000fc800078e0203 */
[----:B--2---:R-:W-:-:S04]  /*15390*/  @P0 IMAD.HI.U32 R7, R3, R7, RZ ;  /* 0x0000000703070227 */ /* 0x004fc800078e00ff */
[----:B------:R-:W-:Y:S02]  /*153a0*/  IMAD.MOV.U32 R5, RZ, RZ, R3 ;  /* 0x000000ffff057224 */ /* 0x000fe400078e0003 */
[----:B----4-:R-:W-:Y:S01]  /*153b0*/  IMAD R8, R8, UR4, RZ ;  /* 0x0000000408087c24 */ /* 0x010fe2000f8e02ff */
[----:B0-----:R-:W-:Y:S01]  /*153c0*/  @P0 SHF.R.U32.HI R5, RZ, R6, R7 ;  /* 0x00000006ff050219 */ /* 0x001fe20000011607 */
[----:B------:R-:W-:-:S04]  /*153d0*/  IMAD.MOV R7, RZ, RZ, -R2 ;  /* 0x000000ffff077224 */ /* 0x000fc800078e0a02 */
[----:B------:R-:W-:Y:S02]  /*153e0*/  IMAD.MOV R6, RZ, RZ, -R5 ;  /* 0x000000ffff067224 */ /* 0x000fe400078e0a05 */
[C---:B------:R-:W-:Y:S02]  /*153f0*/  IMAD R4, R0.reuse, R7, R4 ;  /* 0x0000000700047224 */ /* 0x040fe400078e0204 */
[----:B------:R-:W-:Y:S01]  /*15400*/  IMAD R0, R0, R6, R3 ;  /* 0x0000000600007224 */ /* 0x000fe200078e0203 */
[----:B------:R-:W-:Y:S01]  /*15410*/  SHF.R.S32.HI R3, RZ, 0x1f, R2 ;  /* 0x0000001fff037819 */ /* 0x000fe20000011402 */
[C---:B------:R-:W-:Y:S02]  /*15420*/  IMAD R8, R11.reuse, UR5, R8 ;  /* 0x000000050b087c24 */ /* 0x040fe4000f8e0208 */
[----:B------:R-:W-:-:S05]  /*15430*/  IMAD.WIDE.U32 R2, R11, UR4, R2 ;  /* 0x000000040b027c25 */ /* 0x000fca000f8e0002 */
[----:B------:R-:W-:Y:S02]  /*15440*/  IADD3 R3, R8, R3, RZ ;  /* 0x0000000308037210 */ /* 0x000fe40007ffe0ff */
[----:B------:R-:W-:-:S04]  /*15450*/  LEA R6, P0, R2, UR6, 0x2 ;  /* 0x0000000602067c11 */ /* 0x000fc8000f8010ff */
[----:B------:R-:W-:Y:S01]  /*15460*/  LEA.HI.X R7, R2, UR7, R3, 0x2, P0 ;  /* 0x0000000702077c11 */ /* 0x000fe200080f1403 */
[--C-:B------:R-:W-:Y:S01]  /*15470*/  @!P1 IMAD.MOV.U32 R2, RZ, RZ, R5.reuse ;  /* 0x000000ffff029224 */ /* 0x100fe200078e0005 */
[----:B------:R-:W-:-:S03]  /*15480*/  @!P1 SHF.R.S32.HI R3, RZ, 0x1f, R5 ;  /* 0x0000001fff039819 */ /* 0x000fc60000011405 */
[----:B------:R0:W2:Y:S01]  /*15490*/  LDG.E R5, desc[UR40][R6.64] ;  /* 0x0000002806057981 */ /* 0x0000a2000c1e1900 */
[----:B------:R-:W-:-:S04]  /*154a0*/  @!P1 IMAD.WIDE.U32 R2, R11, UR4, R2 ;  /* 0x000000040b029c25 */ /* 0x000fc8000f8e0002 */
[----:B------:R-:W-:Y:S01]  /*154b0*/  @!P1 IMAD.IADD R8, R8, 0x1, R3 ;  /* 0x0000000108089824 */ /* 0x000fe200078e0203 */
[----:B0-----:R-:W-:Y:S01]  /*154c0*/  @!P1 LEA R6, P0, R2, UR6, 0x2 ;  /* 0x0000000602069c11 */ /* 0x001fe2000f8010ff */
[----:B------:R-:W-:-:S03]  /*154d0*/  VIADD R29, R21, 0x1 ;  /* 0x00000001151d7836 */ /* 0x000fc60000000000 */
[----:B------:R-:W-:Y:S01]  /*154e0*/  @!P1 LEA.HI.X R7, R2, UR7, R8, 0x2, P0 ;  /* 0x0000000702079c11 */ /* 0x000fe200080f1408 */
[----:B------:R-:W-:Y:S01]  /*154f0*/  IMAD.MOV.U32 R8, RZ, RZ, RZ ;  /* 0x000000ffff087224 */ /* 0x000fe200078e00ff */
[----:B------:R-:W-:Y:S02]  /*15500*/  MOV R2, R10 ;  /* 0x0000000a00027202 */ /* 0x000fe40000000f00 */
[----:B------:R-:W-:-:S03]  /*15510*/  ISETP.NE.AND P0, PT, R29, 0x2, PT ;  /* 0x000000021d00780c */ /* 0x000fc60003f05270 */
[----:B-----5:R0:W5:Y:S01]  /*15520*/  @!P1 LDG.E R8, desc[UR40][R6.64] ;  /* 0x0000002806089981 */ /* 0x020162000c1e1900 */
[----:B------:R-:W-:Y:S02]  /*15530*/  ISETP.GT.AND P1, PT, R2, RZ, PT ;  /* 0x000000ff0200720c */ /* 0x000fe40003f24270 */
[----:B------:R-:W-:Y:S01]  /*15540*/  SEL R2, RZ, 0x1, P0 ;  /* 0x00000001ff027807 */ /* 0x000fe20000000000 */
[----:B------:R-:W-:-:S03]  /*15550*/  VIADD R10, R10, 0xffffffff ;  /* 0xffffffff0a0a7836 */ /* 0x000fc60000000000 */
[----:B------:R-:W-:Y:S02]  /*15560*/  LOP3.LUT R2, R23, R2, RZ, 0x3c, !PT ;  /* 0x0000000217027212 */ /* 0x000fe400078e3cff */
[----:B------:R0:W-:Y:S04]  /*15570*/  STL [R1], R10 ;  /* 0x0000000a01007387 */ /* 0x0001e80000100800 */
[----:B------:R0:W-:Y:S01]  /*15580*/  STL [R1+0xc], R2 ;  /* 0x00000c0201007387 */ /* 0x0001e20000100800 */
[----:B------:R-:W-:Y:S02]  /*15590*/  ISETP.NE.AND P2, PT, R9, 0x3, PT ;  /* 0x000000030900780c */ /* 0x000fe40003f45270 */
[----:B------:R-:W-:Y:S02]  /*155a0*/  SEL R29, R29, RZ, P0 ;  /* 0x000000ff1d1d7207 */ /* 0x000fe40000000000 */
[----:B--2---:R-:W-:-:S09]  /*155b0*/  SHF.R.S32.HI R27, RZ, 0x1f, R5 ;  /* 0x0000001fff1b7819 */ /* 0x004fd20000011405 */
[----:B0-----:R-:W-:Y:S05]  /*155c0*/  @!P2 BRA `(.L_x_596) ;  /* 0x000000000004a947 */ /* 0x001fea0003800000 */
[----:B------:R-:W-:Y:S01]  /*155d0*/  BPT.TRAP 0x1 ;  /* 0x000000040000795c */ /* 0x000fe20000300000 */
.L_x_596:
[----:B------:R-:W-:Y:S01]  /*155e0*/  IMAD R6, R29, 0x8, R22 ;  /* 0x000000081d067824 */ /* 0x000fe200078e0216 */
[----:B------:R-:W-:Y:S01]  /*155f0*/  SHF.L.U32 R28, R2, 0x1f, RZ ;  /* 0x0000001f021c7819 */ /* 0x000fe200000006ff */
[----:B------:R-:W-:Y:S01]  /*15600*/  BSSY B0, `(.L_x_597) ;  /* 0x0000004000007945 */ /* 0x000fe20003800000 */
[----:B------:R-:W-:Y:S02]  /*15610*/  SHF.R.S32.HI R26, RZ, 0x1f, R4 ;  /* 0x0000001fff1a7819 */ /* 0x000fe40000011404 */
[----:B------:R-:W0:Y:S02]  /*15620*/  SYNCS.PHASECHK.TRANS64.TRYWAIT P0, [R6+URZ+0x13280], R28 ;  /* 0x0132801c060075a7 */ /* 0x000e24000800017f */
[----:B0-----:R-:W-:Y:S05]  /*15630*/  @!P0 BRA `(.L_x_598) ;  /* 0x0000004400c88947 */ /* 0x001fea0003800000 */
.L_x_737:
[----:B------:R-:W-:Y:S05]  /*15640*/  BSYNC B0 ;  /* 0x0000000000007941 */ /* 0x000fea0003800000 */
.L_x_597:
        /* <DEDUP_REMOVED lines=12> */
[----:B------:R-:W4:Y:S02]  /*15710*/  LDC R12, c[0x0][0x2f4] ;  /* 0x0000bd00ff0c7b82 */ /* 0x000f240000000800 */
[----:B------:R-:W-:-:S02]  /*15720*/  IMAD.IADD R3, R3, 0x1, R7 ;  /* 0x0000000103037824 */ /* 0x000fc400078e0207 */
[----:B------:R-:W-:Y:S02]  /*15730*/  IMAD R7, R27, UR6, RZ ;  /* 0x000000061b077c24 */ /* 0x000fe4000f8e02ff */
[----:B------:R-:W-:-:S04]  /*15740*/  IMAD.WIDE.U32 R2, R5, UR6, R2 ;  /* 0x0000000605027c25 */ /* 0x000fc8000f8e0002 */
[----:B------:R-:W-:-:S04]  /*15750*/  IMAD R7, R5, UR7, R7 ;  /* 0x0000000705077c24 */ /* 0x000fc8000f8e0207 */
[----:B------:R-:W-:Y:S02]  /*15760*/  IMAD.IADD R3, R3, 0x1, R7 ;  /* 0x0000000103037824 */ /* 0x000fe400078e0207 */
[----:B------:R-:W-:Y:S02]  /*15770*/  IMAD R7, R25, UR4, RZ ;  /* 0x0000000419077c24 */ /* 0x000fe4000f8e02ff */
[----:B------:R-:W-:-:S04]  /*15780*/  IMAD.WIDE.U32 R2, R18, UR8, R2 ;  /* 0x0000000812027c25 */ /* 0x000fc8000f8e0002 */
[----:B------:R-:W-:Y:S02]  /*15790*/  IMAD R7, R0, UR5, R7 ;  /* 0x0000000500077c24 */ /* 0x000fe4000f8e0207 */
[----:B-1----:R-:W-:-:S05]  /*157a0*/  IMAD.SHL.U32 R11, R11, 0x10, RZ ;  /* 0x000000100b0b7824 */ /* 0x002fca00078e00ff */
[----:B------:R-:W-:-:S04]  /*157b0*/  LOP3.LUT R11, R11, 0x30, RZ, 0xc0, !PT ;  /* 0x000000300b0b7812 */ /* 0x000fc800078ec0ff */
[----:B----4-:R-:W-:Y:S01]  /*157c0*/  ISETP.GE.AND P2, PT, R11, R12, PT ;  /* 0x0000000c0b00720c */ /* 0x010fe20003f46270 */
        /* <DEDUP_REMOVED lines=11> */
[----:B---3--:R-:W-:Y:S02]  /*15880*/  IMAD R7, R29, 0x2800, R13 ;  /* 0x000028001d077824 */ /* 0x008fe400078e020d */
[----:B------:R-:W-:-:S03]  /*15890*/  IMAD.WIDE.U32 R2, R18, UR8, R2 ;  /* 0x0000000812027c25 */ /* 0x000fc6000f8e0002 */
[----:B------:R-:W-:-:S04]  /*158a0*/  IADD3 R20, P0, R2, UR10, RZ ;  /* 0x0000000a02147c10 */ /* 0x000fc8000ff1e0ff */
[----:B------:R-:W-:Y:S01]  /*158b0*/  IADD3.X R17, R17, UR11, R3, P0, !PT ;  /* 0x0000000b11117c10 */ /* 0x000fe200087fe403 */
[----:B------:R-:W-:Y:S08]  /*158c0*/  BRA.DIV UR4, `(.L_x_599) ;  /* 0x0000004604387947 */ /* 0x000ff0000b800000 */
[----:B------:R-:W1:Y:S01]  /*158d0*/  S2R R3, SR_TID.X ;  /* 0x0000000000037919 */ /* 0x000e620000002100 */
[----:B------:R-:W-:Y:S01]  /*158e0*/  IADD3 R7, R22, R7, RZ ;  /* 0x0000000716077210 */ /* 0x000fe20007ffe0ff */
[----:B------:R-:W2:Y:S04]  /*158f0*/  SHFL.IDX PT, R2, R9, RZ, 0x1c1f ;  /* 0x001c1fff09027589 */ /* 0x000ea800000e0000 */
[----:B------:R-:W-:Y:S01]  /*15900*/  SHFL.IDX PT, R17, R17, RZ, 0x1c1f ;  /* 0x001c1fff11117589 */ /* 0x000fe200000e0000 */
[----:B-1----:R-:W-:-:S03]  /*15910*/  IMAD.SHL.U32 R11, R3, 0x10, RZ ;  /* 0x00000010030b7824 */ /* 0x002fc600078e00ff */
[----:B------:R-:W1:Y:S02]  /*15920*/  SHFL.IDX PT, R3, R10, RZ, 0x1c1f ;  /* 0x001c1fff0a037589 */ /* 0x000e6400000e0000 */
        /* <DEDUP_REMOVED lines=16> */
[----:B-1----:R-:W-:-:S05]  /*15a30*/  IADD3 R2, P0, R11, R2, RZ ;  /* 0x000000020b027210 */ /* 0x002fca0007f1e0ff */
[----:B------:R-:W-:-:S05]  /*15a40*/  IMAD.X R3, RZ, RZ, R10, P0 ;  /* 0x000000ffff037224 */ /* 0x000fca00000e060a */
[----:B------:R1:W-:Y:S04]  /*15a50*/  LDGSTS.E.BYPASS.LTC128B.128 [R7+0x7800], desc[UR40][R2.64], !P2 ;  /* 0x0780000002077fae */ /* 0x0003e8000d101d68 */
[----:B-1----:R1:W2:Y:S02]  /*15a60*/  SHFL.IDX PT, R2, R20, RZ, 0x1c1f ;  /* 0x001c1fff14027589 */ /* 0x0022a400000e0000 */
.L_x_749:
[----:B------:R-:W3:Y:S02]  /*15a70*/  S2R R3, SR_TID.X ;  /* 0x0000000000037919 */ /* 0x000ee40000002100 */
[----:B---3--:R-:W-:-:S05]  /*15a80*/  IMAD.SHL.U32 R3, R3, 0x10, RZ ;  /* 0x0000001003037824 */ /* 0x008fca00078e00ff */
[----:B------:R-:W-:-:S04]  /*15a90*/  LOP3.LUT R3, R3, 0x30, RZ, 0xc0, !PT ;  /* 0x0000003003037812 */ /* 0x000fc800078ec0ff */
[----:B--2---:R-:W-:-:S04]  /*15aa0*/  IADD3 R2, P0, R3, R2, RZ ;  /* 0x0000000203027210 */ /* 0x004fc80007f1e0ff */
[----:B------:R-:W-:Y:S02]  /*15ab0*/  IADD3.X R3, RZ, R17, RZ, P0, !PT ;  /* 0x00000011ff037210 */ /* 0x000fe400007fe4ff */
[----:B------:R-:W-:-:S03]  /*15ac0*/  PLOP3.LUT P0, PT, PT, PT, PT, 0x80, 0x0 ;  /* 0x000000000000781c */ /* 0x000fc60003f0f070 */
[----:B------:R-:W-:Y:S01]  /*15ad0*/  @!PT LDS RZ, [RZ] ;  /* 0x00000000fffff984 */ /* 0x000fe20000000800 */
[----:B------:R-:W-:Y:S01]  /*15ae0*/  @!PT LDS RZ, [RZ] ;  /* 0x00000000fffff984 */ /* 0x000fe20000000800 */
[----:B------:R-:W-:Y:S01]  /*15af0*/  @!PT LDS RZ, [RZ] ;  /* 0x00000000fffff984 */ /* 0x000fe20000000800 */
[----:B------:R2:W-:Y:S01]  /*15b00*/  LDGSTS.E.BYPASS.LTC128B.128 [R7+0x8000], desc[UR40][R2.64], !P2 ;  /* 0x0800000002077fae */ /* 0x0005e2000d101d68 */
[----:B------:R-:W-:-:S09]  /*15b10*/  NOP ;  /* 0x0000000000007918 */ /* 0x000fd20000000000 */
.L_x_600:
[----:B------:R-:W-:Y:S02]  /*15b20*/  PLOP3.LUT P2, PT, P2, P0, PT, 0xa2, 0x0 ;  /* 0x000000000000781c */ /* 0x000fe40001741472 */
[----:B------:R-:W-:-:S08]  /*15b30*/  @P0 R2UR P2, UR4, R6 ;  /* 0x00000000060402ca */ /* 0x000fd00000040000 */
[----:B------:R-:W-:-:S05]  /*15b40*/  @P0 PLOP3.LUT P0, PT, P2, PT, PT, 0x80, 0x0 ;  /* 0x000000000000081c */ /* 0x000fca000170f070 */
[----:B------:R-:W-:Y:S01]  /*15b50*/  @!P2 SYNCS.ARRIVE.TRANS64.RED.A0T1 RZ, [UR4+0x13270], RZ ;  /* 0x013270ffffffa9a7 */ /* 0x000fe20008200404 */
[----:B------:R-:W-:Y:S07]  /*15b60*/  @!P2 ARRIVES.LDGSTSBAR.64.TRANSCNT [UR4+0x13270] ;  /* 0x01327000ff00a9b0 */ /* 0x000fee0008000a84 */
[----:B------:R-:W-:Y:S05]  /*15b70*/  @P0 BRA.U.ANY `(.L_x_600) ;  /* 0xfffffffd00e80947 */ /* 0x000fea000393ffff */
[----:B------:R-:W-:Y:S01]  /*15b80*/  NOP ;  /* 0x0000000000007918 */ /* 0x000fe20000000000 */
[----:B--2---:R-:W2:Y:S02]  /*15b90*/  LDL R2, [R1+0x74] ;  /* 0x0000740001027983 */ /* 0x004ea40000100800 */
[----:B--2---:R-:W-:-:S13]  /*15ba0*/  ISETP.NE.AND P3, PT, R2, 0x3, PT ;  /* 0x000000030200780c */ /* 0x004fda0003f65270 */
[----:B------:R-:W-:Y:S05]  /*15bb0*/  @!P3 BRA `(.L_x_601) ;  /* 0x000000000004b947 */ /* 0x000fea0003800000 */
[----:B------:R-:W-:Y:S01]  /*15bc0*/  BPT.TRAP 0x1 ;  /* 0x000000040000795c */ /* 0x000fe20000300000 */
.L_x_601:
[----:B------:R2:W-:Y:S01]  /*15bd0*/  SYNCS.ARRIVE.TRANS64.A1T0 RZ, [R6+URZ+0x13270], RZ ;  /* 0x013270ff06ff79a7 */ /* 0x0005e2000810003f */
[----:B------:R-:W-:Y:S05]  /*15be0*/  @!P3 BRA `(.L_x_602) ;  /* 0x000000000004b947 */ /* 0x000fea0003800000 */
[----:B------:R-:W-:Y:S01]  /*15bf0*/  BPT.TRAP 0x1 ;  /* 0x000000040000795c */ /* 0x000fe20000300000 */
.L_x_602:
[----:B------:R-:W3:Y:S01]  /*15c00*/  SYNCS.PHASECHK.TRANS64.TRYWAIT P0, [R6+URZ+0x13240], R28 ;  /* 0x0132401c060075a7 */ /* 0x000ee2000800017f */
[----:B------:R-:W-:Y:S04]  /*15c10*/  BSSY B0, `(.L_x_603) ;  /* 0x0000002000007945 */ /* 0x000fe80003800000 */
[----:B---3--:R-:W-:Y:S05]  /*15c20*/  @!P0 BRA `(.L_x_604) ;  /* 0x0000004400fc8947 */ /* 0x008fea0003800000 */
.L_x_750:
[----:B------:R-:W-:Y:S05]  /*15c30*/  BSYNC B0 ;  /* 0x0000000000007941 */ /* 0x000fea0003800000 */
.L_x_603:
        /* <DEDUP_REMOVED lines=12> */
[----:B------:R-:W-:Y:S02]  /*15d00*/  IMAD.MOV.U32 R4, RZ, RZ, R2 ;  /* 0x000000ffff047224 */ /* 0x000fe400078e0002 */
[----:B------:R-:W-:Y:S02]  /*15d10*/  IMAD.IADD R5, R3, 0x1, R5 ;  /* 0x0000000103057824 */ /* 0x000fe400078e0205 */
[C---:B------:R-:W-:Y:S02]  /*15d20*/  IMAD R9, R0.reuse, UR5, R9 ;  /* 0x0000000500097c24 */ /* 0x040fe4000f8e0209 */
[----:B------:R-:W-:Y:S01]  /*15d30*/  IMAD.WIDE.U32 R2, R0, UR4, RZ ;  /* 0x0000000400027c25 */ /* 0x000fe2000f8e00ff */
[----:B------:R-:W-:-:S03]  /*15d40*/  ULDC.64 UR4, c[0x0][0x308] ;  /* 0x0000c20000047ab9 */ /* 0x000fc60000000a00 */
[----:B------:R-:W-:Y:S02]  /*15d50*/  IMAD.IADD R3, R3, 0x1, R9 ;  /* 0x0000000103037824 */ /* 0x000fe400078e0209 */
[----:B------:R-:W-:Y:S02]  /*15d60*/  IMAD R0, R24, UR6, RZ ;  /* 0x0000000618007c24 */ /* 0x000fe4000f8e02ff */
[----:B------:R-:W-:-:S04]  /*15d70*/  IMAD.WIDE.U32 R2, R8, UR6, R2 ;  /* 0x0000000608027c25 */ /* 0x000fc8000f8e0002 */
[----:B------:R-:W-:Y:S01]  /*15d80*/  IMAD R0, R8, UR7, R0 ;  /* 0x0000000708007c24 */ /* 0x000fe2000f8e0200 */
[----:B------:R-:W-:Y:S01]  /*15d90*/  ULDC.64 UR6, c[0x0][0x2e8] ;  /* 0x0000ba0000067ab9 */ /* 0x000fe20000000a00 */
[----:B------:R-:W-:-:S03]  /*15da0*/  IMAD.WIDE.U32 R4, R18, UR4, R4 ;  /* 0x0000000412047c25 */ /* 0x000fc6000f8e0004 */
[----:B------:R-:W-:Y:S02]  /*15db0*/  IADD3 R3, R3, R0, RZ ;  /* 0x0000000003037210 */ /* 0x000fe40007ffe0ff */
        /* <DEDUP_REMOVED lines=16> */
[----:B----4-:R-:W-:-:S05]  /*15ec0*/  IADD3 R2, P0, R10, R2, RZ ;  /* 0x000000020a027210 */ /* 0x010fca0007f1e0ff */
[----:B-----5:R-:W-:-:S05]  /*15ed0*/  IMAD.X R3, RZ, RZ, R3, P0 ;  /* 0x000000ffff037224 */ /* 0x020fca00000e0603 */
        /* <DEDUP_REMOVED lines=13> */
[----:B----4-:R-:W-:-:S04]  /*15fb0*/  IADD3 R2, P0, R10, R2, RZ ;  /* 0x000000020a027210 */ /* 0x010fc80007f1e0ff */
[----:B------:R-:W-:-:S05]  /*15fc0*/  IADD3.X R3, RZ, R8, RZ, P0, !PT ;  /* 0x00000008ff037210 */ /* 0x000fca00007fe4ff */
[----:B------:R4:W-:Y:S04]  /*15fd0*/  LDGSTS.E.BYPASS.LTC128B.128 [R7+0xf800], desc[UR40][R2.64], !P2 ;  /* 0x0f80000002077fae */ /* 0x0009e8000d101d68 */
[----:B----4-:R4:W0:Y:S02]  /*15fe0*/  SHFL.IDX PT, R2, R5, RZ, 0x1c1f ;  /* 0x001c1fff05027589 */ /* 0x01082400000e0000 */
.L_x_762:
        /* <DEDUP_REMOVED lines=8> */
.L_x_606:
[----:B------:R-:W-:Y:S02]  /*16070*/  PLOP3.LUT P2, PT, P2, P0, PT, 0xa2, 0x0 ;  /* 0x000000000000781c */ /* 0x000fe40001741472 */
[----:B------:R-:W-:-:S08]  /*16080*/  @P0 R2UR P2, UR4, R6 ;  /* 0x00000000060402ca */ /* 0x000fd00000040000 */
[----:B------:R-:W-:-:S05]  /*16090*/  @P0 PLOP3.LUT P0, PT, P2, PT, PT, 0x80, 0x0 ;  /* 0x000000000000081c */ /* 0x000fca000170f070 */
[----:B------:R-:W-:Y:S01]  /*160a0*/  @!P2 SYNCS.ARRIVE.TRANS64.RED.A0T1 RZ, [UR4+0x13230], RZ ;  /* 0x013230ffffffa9a7 */ /* 0x000fe20008200404 */
[----:B------:R-:W-:Y:S07]  /*160b0*/  @!P2 ARRIVES.LDGSTSBAR.64.TRANSCNT [UR4+0x13230] ;  /* 0x01323000ff00a9b0 */ /* 0x000fee0008000a84 */
[----:B------:R-:W-:Y:S05]  /*160c0*/  @P0 BRA.U.ANY `(.L_x_606) ;  /* 0xfffffffd00e80947 */ /* 0x000fea000393ffff */
[----:B------:R-:W-:Y:S01]  /*160d0*/  NOP ;  /* 0x0000000000007918 */ /* 0x000fe20000000000 */
[----:B------:R-:W5:Y:S02]  /*160e0*/  LDL R0, [R1+0x74] ;  /* 0x0000740001007983 */ /* 0x000f640000100800 */
[----:B-----5:R-:W-:-:S13]  /*160f0*/  ISETP.NE.AND P3, PT, R0, 0x3, PT ;  /* 0x000000030000780c */ /* 0x020fda0003f65270 */
[----:B------:R-:W-:Y:S05]  /*16100*/  @!P3 BRA `(.L_x_607) ;  /* 0x000000000004b947 */ /* 0x000fea0003800000 */
[----:B------:R-:W-:Y:S01]  /*16110*/  BPT.TRAP 0x1 ;  /* 0x000000040000795c */ /* 0x000fe20000300000 */
.L_x_607:
[----:B------:R-:W5:Y:S01]  /*16120*/  LDL R0, [R1+0x58] ;  /* 0x0000580001007983 */ /* 0x000f620000100800 */
[----:B------:R0:W-:Y:S01]  /*16130*/  SYNCS.ARRIVE.TRANS64.A1T0 RZ, [R6+URZ+0x13230], RZ ;  /* 0x013230ff06ff79a7 */ /* 0x0001e2000810003f */
[----:B-----5:R-:W-:-:S13]  /*16140*/  ISETP.NE.AND P0, PT, R0, 0x3, PT ;  /* 0x000000030000780c */ /* 0x020fda0003f05270 */
[----:B0-----:R-:W-:Y:S05]  /*16150*/  @!P0 BRA `(.L_x_608) ;  /* 0x0000000000048947 */ /* 0x001fea0003800000 */
[----:B------:R-:W-:Y:S01]  /*16160*/  BPT.TRAP 0x1 ;  /* 0x000000040000795c */ /* 0x000fe20000300000 */
.L_x_608:
[----:B------:R-:W-:Y:S01]  /*16170*/  LOP3.LUT R0, R23, 0x1, RZ, 0x3c, !PT ;  /* 0x0000000117007812 */ /* 0x000fe200078e3cff */
[----:B------:R-:W-:Y:S01]  /*16180*/  IMAD R2, R21, 0x8, R22 ;  /* 0x0000000815027824 */ /* 0x000fe200078e0216 */
[----:B------:R-:W-:Y:S02]  /*16190*/  BSSY B0, `(.L_x_609) ;  /* 0x0000004000007945 */ /* 0x000fe40003800000 */
[----:B------:R-:W-:-:S04]  /*161a0*/  SHF.L.U32 R0, R0, 0x1f, RZ ;  /* 0x0000001f00007819 */ /* 0x000fc800000006ff */
[----:B------:R-:W0:Y:S02]  /*161b0*/  SYNCS.PHASECHK.TRANS64.TRYWAIT P2, [R2+URZ+0x13270], R0 ;  /* 0x01327000020075a7 */ /* 0x000e24000804017f */
[----:B0-----:R-:W-:Y:S05]  /*161c0*/  @!P2 BRA `(.L_x_610) ;  /* 0x000000480004a947 */ /* 0x001fea0003800000 */
.L_x_763:
[----:B------:R-:W-:Y:S05]  /*161d0*/  BSYNC B0 ;  /* 0x0000000000007941 */ /* 0x000fea0003800000 */
.L_x_609:
[----:B------:R-:W5:Y:S02]  /*161e0*/  LDL R3, [R1+0x74] ;  /* 0x0000740001037983 */ /* 0x000f640000100800 */
[----:B-----5:R-:W-:-:S13]  /*161f0*/  ISETP.NE.AND P2, PT, R3, 0x3, PT ;  /* 0x000000030300780c */ /* 0x020fda0003f45270 */
[----:B------:R-:W-:Y:S05]  /*16200*/  @!P2 BRA `(.L_x_611) ;  /* 0x000000000004a947 */ /* 0x000fea0003800000 */
[----:B------:R-:W-:Y:S01]  /*16210*/  BPT.TRAP 0x1 ;  /* 0x000000040000795c */ /* 0x000fe20000300000 */
.L_x_611:
[----:B------:R-:W-:Y:S01]  /*16220*/  SHF.L.U32 R0, R23, 0x1f, RZ ;  /* 0x0000001f17007819 */ /* 0x000fe200000006ff */
[----:B------:R-:W-:-:S03]  /*16230*/  IMAD R3, R21, 0x2800, RZ ;  /* 0x0000280015037824 */ /* 0x000fc600078e02ff */
[----:B------:R-:W0:Y:S02]  /*16240*/  SYNCS.PHASECHK.TRANS64.TRYWAIT P2, [R2+URZ+0x13260], R0 ;  /* 0x01326000020075a7 */ /* 0x000e24000804017f */
[----:B0-----:R-:W-:Y:S05]  /*16250*/  @!P2 BRA `(.L_x_612) ;  /* 0x0000004400f4a947 */ /* 0x001fea0003800000 */
.L_x_764:
[----:B------:R-:W5:Y:S04]  /*16260*/  LDL R4, [R1+0x38] ;  /* 0x0000380001047983 */ /* 0x000f680000100800 */
[----:B------:R-:W2:Y:S04]  /*16270*/  LDL R10, [R1+0x2c] ;  /* 0x00002c00010a7983 */ /* 0x000ea80000100800 */
[----:B------:R-:W2:Y:S01]  /*16280*/  LDL R12, [R1+0x74] ;  /* 0x00007400010c7983 */ /* 0x000ea20000100800 */
[----:B------:R-:W-:Y:S05]  /*16290*/  WARPSYNC.ALL ;  /* 0x0000000000007948 */ /* 0x000fea0003800000 */
[----:B-----5:R-:W-:-:S05]  /*162a0*/  LOP3.LUT R0, R3, R4, RZ, 0xfc, !PT ;  /* 0x0000000403007212 */ /* 0x020fca00078efcff */
[----:B------:R-:W-:-:S05]  /*162b0*/  IMAD.IADD R0, R22, 0x1, R0 ;  /* 0x0000000116007824 */ /* 0x000fca00078e0200 */
[----:B--234-:R-:W0:Y:S01]  /*162c0*/  LDSM.16.MT88.4 R4, [R0+0x6000] ;  /* 0x006000000004783b */ /* 0x01ce220000004200 */
[----:B------:R-:W-:-:S05]  /*162d0*/  LOP3.LUT R3, R3, R10, RZ, 0xfc, !PT ;  /* 0x0000000a03037212 */ /* 0x000fca00078efcff */
[----:B------:R-:W-:Y:S01]  /*162e0*/  IMAD.IADD R3, R22, 0x1, R3 ;  /* 0x0000000116037824 */ /* 0x000fe200078e0203 */
        /* <DEDUP_REMOVED lines=23> */
[----:B------:R-:W0:Y:S01]  /*16460*/  LDSM.16.MT88.4 R4, [R0+0x8000] ;  /* 0x008000000004783b */ /* 0x000e220000004200 */
[----:B------:R-:W-:Y:S02]  /*16470*/  ISETP.NE.AND P2, PT, R12, 0x3, PT ;  /* 0x000000030c00780c */ /* 0x000fe40003f45270 */
        /* <DEDUP_REMOVED lines=13> */
.L_x_613:
[----:B--2---:R2:W-:Y:S01]  /*16550*/  SYNCS.ARRIVE.TRANS64.A1T0 RZ, [R2+URZ+0x13250], RZ ;  /* 0x013250ff02ff79a7 */ /* 0x0045e2000810003f */
[----:B------:R-:W-:Y:S06]  /*16560*/  BAR.SYNC.DEFER_BLOCKING 0x2, 0x80 ;  /* 0x0082000000007b1d */ /* 0x000fec0000010000 */
[----:B------:R-:W-:Y:S05]  /*16570*/  @!P0 BRA `(.L_x_614) ;  /* 0x0000000000048947 */ /* 0x000fea0003800000 */
[----:B------:R-:W-:Y:S01]  /*16580*/  BPT.TRAP 0x1 ;  /* 0x000000040000795c */ /* 0x000fe20000300000 */
.L_x_614:
[----:B------:R-:W3:Y:S01]  /*16590*/  LDL R0, [R1+0x24] ;  /* 0x0000240001007983 */ /* 0x000ee20000100800 */
[----:B--2---:R-:W-:Y:S01]  /*165a0*/  IADD3 R2, R2, 0x13280, RZ ;  /* 0x0001328002027810 */ /* 0x004fe20007ffe0ff */
[----:B------:R-:W-:Y:S02]  /*165b0*/  IMAD.MOV.U32 R21, RZ, RZ, R29 ;  /* 0x000000ffff157224 */ /* 0x000fe400078e001d */
[----:B------:R4:W5:Y:S01]  /*165c0*/  LDL R23, [R1+0xc] ;  /* 0x00000c0001177983 */ /* 0x0009620000100800 */
[----:B---3--:R-:W-:-:S04]  /*165d0*/  PRMT R2, R0, 0x654, R2 ;  /* 0x0000065400027816 */ /* 0x008fc80000000002 */
[----:B------:R4:W-:Y:S01]  /*165e0*/  SYNCS.ARRIVE.TRANS64.RED.A1T0 RZ, [R2+URZ], RZ ;  /* 0x000000ff02ff79a7 */ /* 0x0009e2000810043f */
[----:B------:R-:W-:Y:S05]  /*165f0*/  @P1 BRA `(.L_x_615) ;  /* 0xffffffe800e01947 */ /* 0x000fea000383ffff */
.L_x_595:
[----:B-1----:R-:W4:Y:S02]  /*16600*/  S2R R0, SR_TID.X ;  /* 0x0000000000007919 */ /* 0x002f240000002100 */
[----:B----4-:R-:W-:Y:S02]  /*16610*/  LOP3.LUT R2, R0, 0x7f, RZ, 0xc0, !PT ;  /* 0x0000007f00027812 */ /* 0x010fe400078ec0ff */
[----:B------:R-:W2:Y:S01]  /*16620*/  LDL R0, [R1+0x58] ;  /* 0x0000580001007983 */ /* 0x000ea20000100800 */
[----:B------:R-:W-:Y:S01]  /*16630*/  BSSY B0, `(.L_x_616) ;  /* 0x0000010000007945 */ /* 0x000fe20003800000 */
[----:B------:R-:W-:Y:S02]  /*16640*/  ISETP.NE.AND P1, PT, R2, RZ, PT ;  /* 0x000000ff0200720c */ /* 0x000fe40003f25270 */
[----:B--2---:R-:W-:-:S11]  /*16650*/  ISETP.NE.AND P0, PT, R0, 0x3, PT ;  /* 0x000000030000780c */ /* 0x004fd60003f05270 */
[----:B------:R-:W-:Y:S05]  /*16660*/  @P1 BRA `(.L_x_617) ;  /* 0x0000000000301947 */ /* 0x000fea0003800000 */
[----:B------:R-:W1:Y:S01]  /*16670*/  S2R R5, SR_LANEID ;  /* 0x0000000000057919 */ /* 0x000e620000000000 */
[----:B------:R-:W-:Y:S01]  /*16680*/  VOTEU.ANY UR4, UPT, PT ;  /* 0x0000000000047886 */ /* 0x000fe200038e0100 */
[----:B0-----:R-:W0:Y:S01]  /*16690*/  LDC.64 R2, c[0x0][0xc60] ;  /* 0x00031800ff027b82 */ /* 0x001e220000000a00 */
[----:B------:R-:W1:Y:S02]  /*166a0*/  FLO.U32 R0, UR4 ;  /* 0x0000000400007d00 */ /* 0x000e6400080e0000 */
[----:B-1----:R-:W-:-:S06]  /*166b0*/  ISETP.EQ.U32.AND P1, PT, R0, R5, PT ;  /* 0x000000050000720c */ /* 0x002fcc0003f22070 */
[----:B------:R-:W0:Y:S07]  /*166c0*/  POPC R5, UR4 ;  /* 0x0000000400057d09 */ /* 0x000e2e0008000000 */
[----:B0-----:R-:W2:Y:S01]  /*166d0*/  @P1 ATOMG.E.ADD.STRONG.GPU PT, R3, desc[UR40][R2.64], R5 ;  /* 0x00000005020319a8 */ /* 0x001ea200081ee1e8 */
[----:B------:R-:W0:Y:S02]  /*166e0*/  S2R R4, SR_LTMASK ;  /* 0x0000000000047919 */ /* 0x000e240000003900 */
[----:B0-----:R-:W-:-:S04]  /*166f0*/  LOP3.LUT R4, R4, UR4, RZ, 0xc0, !PT ;  /* 0x0000000404047c12 */ /* 0x001fc8000f8ec0ff */
[----:B------:R-:W0:Y:S01]  /*16700*/  POPC R7, R4 ;  /* 0x0000000400077309 */ /* 0x000e220000000000 */
[----:B--2---:R-:W0:Y:S02]  /*16710*/  SHFL.IDX PT, R0, R3, R0, 0x1f ;  /* 0x00001f0003007589 */ /* 0x004e2400000e0000 */
[----:B0-----:R-:W-:-:S07]  /*16720*/  IADD3 R16, R0, UR36, R7 ;  /* 0x0000002400107c10 */ /* 0x001fce000fffe007 */
.L_x_617:
[----:B------:R-:W-:Y:S05]  /*16730*/  BSYNC B0 ;  /* 0x0000000000007941 */ /* 0x000fea0003800000 */
.L_x_616:
[----:B------:R-:W-:Y:S05]  /*16740*/  @!P0 BRA `(.L_x_618) ;  /* 0x0000000000048947 */ /* 0x000fea0003800000 */
[----:B------:R-:W-:Y:S01]  /*16750*/  BPT.TRAP 0x1 ;  /* 0x000000040000795c */ /* 0x000fe20000300000 */
.L_x_618:
[----:B------:R-:W2:Y:S01]  /*16760*/  LDL R0, [R1+0xc] ;  /* 0x00000c0001007983 */ /* 0x000ea20000100800 */
[----:B0-----:R-:W-:Y:S01]  /*16770*/  IMAD R3, R29, 0x8, R22 ;  /* 0x000000081d037824 */ /* 0x001fe200078e0216 */
[----:B------:R-:W-:Y:S01]  /*16780*/  BSSY B0, `(.L_x_619) ;  /* 0x0000005000007945 */ /* 0x000fe20003800000 */
[----:B--2---:R-:W-:-:S04]  /*16790*/  LOP3.LUT R0, R0, 0x1, RZ, 0x3c, !PT ;  /* 0x0000000100007812 */ /* 0x004fc800078e3cff */
[----:B------:R-:W-:-:S04]  /*167a0*/  SHF.L.U32 R0, R0, 0x1f, RZ ;  /* 0x0000001f00007819 */ /* 0x000fc800000006ff */
[----:B------:R-:W0:Y:S02]  /*167b0*/  SYNCS.PHASECHK.TRANS64.TRYWAIT P1, [R3+URZ+0x13270], R0 ;  /* 0x01327000030075a7 */ /* 0x000e24000802017f */
[----:B0-----:R-:W-:Y:S05]  /*167c0*/  @!P1 BRA `(.L_x_620) ;  /* 0x0000004000ac9947 */ /* 0x001fea0003800000 */
.L_x_765:
[----:B------:R-:W-:Y:S05]  /*167d0*/  BSYNC B0 ;  /* 0x0000000000007941 */ /* 0x000fea0003800000 */
.L_x_619:
[----:B------:R-:W2:Y:S02]  /*167e0*/  LDL R2, [R1+0x74] ;  /* 0x0000740001027983 */ /* 0x000ea40000100800 */
[----:B--2---:R-:W-:-:S13]  /*167f0*/  ISETP.NE.AND P1, PT, R2, 0x3, PT ;  /* 0x000000030200780c */ /* 0x004fda0003f25270 */
[----:B------:R-:W-:Y:S05]  /*16800*/  @!P1 BRA `(.L_x_621) ;  /* 0x0000000000049947 */ /* 0x000fea0003800000 */
[----:B------:R-:W-:Y:S01]  /*16810*/  BPT.TRAP 0x1 ;  /* 0x000000040000795c */ /* 0x000fe20000300000 */
.L_x_621:
[----:B0-----:R-:W2:Y:S02]  /*16820*/  LDL R0, [R1+0xc] ;  /* 0x00000c0001007983 */ /* 0x001ea40000100800 */
[----:B--2---:R-:W-:-:S04]  /*16830*/  SHF.L.U32 R0, R0, 0x1f, RZ ;  /* 0x0000001f00007819 */ /* 0x004fc800000006ff */
[----:B------:R-:W0:Y:S02]  /*16840*/  SYNCS.PHASECHK.TRANS64.TRYWAIT P1, [R3+URZ+0x13260], R0 ;  /* 0x01326000030075a7 */ /* 0x000e24000802017f */
[----:B0-----:R-:W-:Y:S05]  /*16850*/  @!P1 BRA `(.L_x_622) ;  /* 0x00000040009c9947 */ /* 0x001fea0003800000 */
.L_x_766:
[----:B------:R-:W2:Y:S04]  /*16860*/  LDL R4, [R1+0x38] ;  /* 0x0000380001047983 */ /* 0x000ea80000100800 */
[----:B------:R-:W3:Y:S01]  /*16870*/  LDL R10, [R1+0x2c] ;  /* 0x00002c00010a7983 */ /* 0x000ee20000100800 */
[----:B------:R-:W-:-:S03]  /*16880*/  IMAD R2, R29, 0x2800, RZ ;  /* 0x000028001d027824 */ /* 0x000fc600078e02ff */
[----:B------:R-:W4:Y:S01]  /*16890*/  LDL R12, [R1+0x74] ;  /* 0x00007400010c7983 */ /* 0x000f220000100800 */
[----:B------:R-:W-:Y:S05]  /*168a0*/  WARPSYNC.ALL ;  /* 0x0000000000007948 */ /* 0x000fea0003800000 */
[----:B--2---:R-:W-:-:S05]  /*168b0*/  LOP3.LUT R5, R2, R4, RZ, 0xfc, !PT ;  /* 0x0000000402057212 */ /* 0x004fca00078efcff */
[----:B0-----:R-:W-:-:S05]  /*168c0*/  IMAD.IADD R0, R22, 0x1, R5 ;  /* 0x0000000116007824 */ /* 0x001fca00078e0205 */
[----:B------:R-:W0:Y:S01]  /*168d0*/  LDSM.16.MT88.4 R4, [R0+0x6000] ;  /* 0x006000000004783b */ /* 0x000e220000004200 */
[----:B---3--:R-:W-:-:S05]  /*168e0*/  LOP3.LUT R2, R2, R10, RZ, 0xfc, !PT ;  /* 0x0000000a02027212 */ /* 0x008fca00078efcff */
        /* <DEDUP_REMOVED lines=25> */
[----:B----4-:R-:W-:Y:S02]  /*16a80*/  ISETP.NE.AND P1, PT, R12, 0x3, PT ;  /* 0x000000030c00780c */ /* 0x010fe40003f25270 */
        /* <DEDUP_REMOVED lines=10> */
[----:B-1----:R-:W1:Y:S01]  /*16b30*/  FENCE.VIEW.ASYNC.S ;  /* 0x00000000000073c6 */ /* 0x002e620000000000 */
[----:B------:R-:W-:Y:S05]  /*16b40*/  @!P1 BRA `(.L_x_623) ;  /* 0x0000000000049947 */ /* 0x000fea0003800000 */
[----:B------:R-:W-:Y:S01]  /*16b50*/  BPT.TRAP 0x1 ;  /* 0x000000040000795c */ /* 0x000fe20000300000 */
.L_x_623:
[----:B-1----:R1:W-:Y:S01]  /*16b60*/  SYNCS.ARRIVE.TRANS64.A1T0 RZ, [R3+URZ+0x13250], RZ ;  /* 0x013250ff03ff79a7 */ /* 0x0023e2000810003f */
[----:B------:R-:W-:Y:S06]  /*16b70*/  BAR.SYNC.DEFER_BLOCKING 0x2, 0x80 ;  /* 0x0082000000007b1d */ /* 0x000fec0000010000 */
[----:B------:R-:W-:Y:S05]  /*16b80*/  @!P0 BRA `(.L_x_624) ;  /* 0x0000000000048947 */ /* 0x000fea0003800000 */
[----:B------:R-:W-:Y:S01]  /*16b90*/  BPT.TRAP 0x1 ;  /* 0x000000040000795c */ /* 0x000fe20000300000 */
.L_x_624:
[----:B------:R-:W2:Y:S04]  /*16ba0*/  LDL R0, [R1+0x24] ;  /* 0x0000240001007983 */ /* 0x000ea80000100800 */
[----:B0-----:R-:W3:Y:S01]  /*16bb0*/  LDL.LU R2, [R1+0xc] ;  /* 0x00000c0001027983 */ /* 0x001ee20000300800 */
[----:B------:R-:W-:Y:S01]  /*16bc0*/  VIADD R29, R29, 0x1 ;  /* 0x000000011d1d7836 */ /* 0x000fe20000000000 */
[----:B-1----:R-:W-:-:S04]  /*16bd0*/  IADD3 R3, R3, 0x13280, RZ ;  /* 0x0001328003037810 */ /* 0x002fc80007ffe0ff */
[----:B------:R-:W-:-:S04]  /*16be0*/  ISETP.NE.AND P0, PT, R29, 0x2, PT ;  /* 0x000000021d00780c */ /* 0x000fc80003f05270 */
[----:B------:R-:W-:Y:S02]  /*16bf0*/  SEL R29, R29, RZ, P0 ;  /* 0x000000ff1d1d7207 */ /* 0x000fe40000000000 */
[----:B--2---:R-:W-:Y:S02]  /*16c00*/  PRMT R3, R0, 0x654, R3 ;  /* 0x0000065400037816 */ /* 0x004fe40000000003 */
[----:B------:R-:W-:Y:S02]  /*16c10*/  SEL R0, RZ, 0x1, P0 ;  /* 0x00000001ff007807 */ /* 0x000fe40000000000 */
[----:B------:R0:W-:Y:S02]  /*16c20*/  SYNCS.ARRIVE.TRANS64.RED.A1T0 RZ, [R3+URZ], RZ ;  /* 0x000000ff03ff79a7 */ /* 0x0001e4000810043f */
[----:B---3--:R-:W-:-:S05]  /*16c30*/  LOP3.LUT R2, R2, R0, RZ, 0x3c, !PT ;  /* 0x0000000002027212 */ /* 0x008fca00078e3cff */
[----:B------:R0:W-:Y:S02]  /*16c40*/  STL [R1+0xc], R2 ;  /* 0x00000c0201007387 */ /* 0x0001e40000100800 */
.L_x_565:
[----:B------:R-:W2:Y:S02]  /*16c50*/  LDL R0, [R1+0x30] ;  /* 0x0000300001007983 */ /* 0x000ea40000100800 */
[----:B--2---:R-:W-:-:S13]  /*16c60*/  LOP3.LUT P0, RZ, R0, 0x10, RZ, 0xc0, !PT ;  /* 0x0000001000ff7812 */ /* 0x004fda000780c0ff */
[----:B------:R-:W-:Y:S05]  /*16c70*/  @!P0 BRA `(.L_x_625) ;  /* 0x0000000000288947 */ /* 0x000fea0003800000 */
[----:B------:R-:W-:Y:S05]  /*16c80*/  WARPSYNC.ALL ;  /* 0x0000000000007948 */ /* 0x000fea0003800000 */
[----:B------:R-:W1:Y:S08]  /*16c90*/  S2UR UR4, SR_CgaCtaId ;  /* 0x00000000000479c3 */ /* 0x000e700000008800 */
[----:B------:R-:W-:Y:S01]  /*16ca0*/  BAR.SYNC.DEFER_BLOCKING 0x5, 0x200 ;  /* 0x0148000000007b1d */ /* 0x000fe20000010000 */
[----:B------:R-:W-:Y:S01]  /*16cb0*/  MOV R22, 0x400 ;  /* 0x0000040000167802 */ /* 0x000fe20000000f00 */
[----:B-1----:R-:W-:-:S05]  /*16cc0*/  IMAD.U32 R0, RZ, RZ, UR4 ;  /* 0x00000004ff007e24 */ /* 0x002fca000f8e00ff */
[----:B------:R-:W-:Y:S01]  /*16cd0*/  LEA R22, R0, R22, 0x18 ;  /* 0x0000001600167211 */ /* 0x000fe200078ec0ff */
[----:B------:R1:W-:Y:S04]  /*16ce0*/  STL [R1+0x24], R0 ;  /* 0x0000240001007387 */ /* 0x0003e80000100800 */
[----:B------:R1:W2:Y:S01]  /*16cf0*/  LDS.128 R16, [R22+0x132d0] ;  /* 0x0132d00016107984 */ /* 0x0002a20000000c00 */
[----:B------:R-:W-:Y:S06]  /*16d00*/  BAR.ARV 0x4, 0x200 ;  /* 0x0108000000007b1d */ /* 0x000fec0000002000 */
[----:B------:R-:W-:Y:S05]  /*16d10*/  BRA `(.L_x_626) ;  /* 0x0000000800487947 */ /* 0x000fea0003800000 */
.L_x_625:
[----:B------:R-:W1:Y:S01]  /*16d20*/  S2R R0, SR_TID.X ;  /* 0x0000000000007919 */ /* 0x000e620000002100 */
[----:B------:R-:W-:Y:S01]  /*16d30*/  UMOV UR4, 0xffffffff ;  /* 0xffffffff00047882 */ /* 0x000fe20000000000 */
[----:B-1----:R-:W-:-:S04]  /*16d40*/  LOP3.LUT R6, R0, 0x1f, RZ, 0xc0, !PT ;  /* 0x0000001f00067812 */ /* 0x002fc800078ec0ff */
[----:B------:R-:W-:Y:S01]  /*16d50*/  ISETP.NE.AND P0, PT, R6, 0x1f, PT ;  /* 0x0000001f0600780c */ /* 0x000fe20003f05270 */
[----:B------:R-:W-:-:S12]  /*16d60*/  BRA.DIV UR4, `(.L_x_627) ;  /* 0x0000003e046c7947 */ /* 0x000fd8000b800000 */
[----:B------:R-:W-:Y:S01]  /*16d70*/  IMAD.IADD R5, R19, 0x1, R6 ;  /* 0x0000000113057824 */ /* 0x000fe200078e0206 */
[----:B------:R-:W-:-:S04]  /*16d80*/  ULDC UR4, c[0x0][0xc3c] ;  /* 0x00030f0000047ab9 */ /* 0x000fc80000000800 */
[----:B------:R-:W-:-:S13]  /*16d90*/  ISETP.GE.OR P1, PT, R5, UR4, !P0 ;  /* 0x0000000405007c0c */ /* 0x000fda000c726670 */
[----:B0-----:R-:W0:Y:S02]  /*16da0*/  @!P1 LDC.64 R2, c[0x0][0xc80] ;  /* 0x00032000ff029b82 */ /* 0x001e240000000a00 */
[----:B0-----:R-:W-:-:S06]  /*16db0*/  @!P1 IMAD.WIDE R2, R5, 0x4, R2 ;  /* 0x0000000405029825 */ /* 0x001fcc00078e0202 */
[----:B------:R0:W2:Y:S01]  /*16dc0*/  @!P1 LDG.E R3, desc[UR40][R2.64] ;  /* 0x0000002802039981 */ /* 0x0000a2000c1e1900 */
[C---:B------:R-:W-:Y:S02]  /*16dd0*/  ISETP.GE.U32.AND P2, PT, R6.reuse, 0x2, PT ;  /* 0x000000020600780c */ /* 0x040fe40003f46070 */
[C---:B------:R-:W-:Y:S01]  /*16de0*/  ISETP.GE.U32.AND P3, PT, R6.reuse, 0x4, PT ;  /* 0x000000040600780c */ /* 0x040fe20003f66070 */
[----:B------:R-:W-:Y:S01]  /*16df0*/  SHFL.IDX PT, R0, R16, RZ, 0x1f ;  /* 0x00001fff10007589 */ /* 0x000fe200000e0000 */
[C---:B------:R-:W-:Y:S02]  /*16e00*/  ISETP.GE.U32.AND P4, PT, R6.reuse, 0x8, PT ;  /* 0x000000080600780c */ /* 0x040fe40003f86070 */
[----:B------:R-:W-:Y:S01]  /*16e10*/  ISETP.GE.U32.AND P5, PT, R6, 0x10, PT ;  /* 0x000000100600780c */ /* 0x000fe20003fa6070 */
[----:B------:R-:W-:Y:S01]  /*16e20*/  SHFL.IDX PT, R4, R16, 0x1, 0x1f ;  /* 0x00201f0010047f89 */ /* 0x000fe200000e0000 */
[----:B0-----:R-:W-:Y:S01]  /*16e30*/  IMAD.MOV.U32 R2, RZ, RZ, RZ ;  /* 0x000000ffff027224 */ /* 0x001fe200078e00ff */
[----:B--2---:R-:W-:-:S02]  /*16e40*/  @!P1 MOV R2, R3 ;  /* 0x0000000300029202 */ /* 0x004fc40000000f00 */
[----:B------:R-:W-:-:S03]  /*16e50*/  ISETP.NE.AND P1, PT, R6, RZ, PT ;  /* 0x000000ff0600720c */ /* 0x000fc60003f25270 */
        /* <DEDUP_REMOVED lines=15> */
[----:B------:R0:W1:Y:S02]  /*16f50*/  SHFL.IDX PT, R14, R3, 0x1f, 0x1f ;  /* 0x03e01f00030e7f89 */ /* 0x00006400000e0000 */
.L_x_776:
[----:B------:R-:W-:Y:S02]  /*16f60*/  ULDC UR4, c[0x0][0xc38] ;  /* 0x00030e0000047ab9 */ /* 0x000fe40000000800 */
[----:B------:R-:W-:-:S04]  /*16f70*/  IMAD.U32 R16, RZ, RZ, UR4 ;  /* 0x00000004ff107e24 */ /* 0x000fc8000f8e00ff */
[----:B-1----:R-:W-:-:S04]  /*16f80*/  IMAD R6, R14, R16, RZ ;  /* 0x000000100e067224 */ /* 0x002fc800078e02ff */
[----:B------:R-:W-:-:S05]  /*16f90*/  IMAD.IADD R4, R4, 0x1, R6 ;  /* 0x0000000104047824 */ /* 0x000fca00078e0206 */
[----:B------:R-:W-:-:S13]  /*16fa0*/  ISETP.GT.AND P6, PT, R4, R0, PT ;  /* 0x000000000400720c */ /* 0x000fda0003fc4270 */
[----:B------:R-:W-:Y:S05]  /*16fb0*/  @P6 BRA `(.L_x_628) ;  /* 0x00000000009c6947 */ /* 0x000fea0003800000 */
.L_x_633:
[----:B------:R-:W1:Y:S01]  /*16fc0*/  LDC R2, c[0x0][0xc3c] ;  /* 0x00030f00ff027b82 */ /* 0x000e620000000800 */
[----:B------:R-:W-:-:S05]  /*16fd0*/  VIADD R19, R19, 0x1f ;  /* 0x0000001f13137836 */ /* 0x000fca0000000000 */
[----:B-1----:R-:W-:-:S13]  /*16fe0*/  ISETP.GE.AND P6, PT, R19, R2, PT ;  /* 0x000000021300720c */ /* 0x002fda0003fc6270 */
[----:B------:R-:W-:Y:S05]  /*16ff0*/  @P6 BRA `(.L_x_629) ;  /* 0x0000000400446947 */ /* 0x000fea0003800000 */
[----:B0-----:R-:W0:Y:S01]  /*17000*/  S2R R3, SR_TID.X ;  /* 0x0000000000037919 */ /* 0x001e220000002100 */
[----:B------:R-:W-:Y:S01]  /*17010*/  BSSY B0, `(.L_x_630) ;  /* 0x0000009000007945 */ /* 0x000fe20003800000 */
[----:B0-----:R-:W-:-:S05]  /*17020*/  LOP3.LUT R3, R3, 0x1f, RZ, 0xc0, !PT ;  /* 0x0000001f03037812 */ /* 0x001fca00078ec0ff */
[----:B------:R-:W-:-:S05]  /*17030*/  IMAD.IADD R5, R19, 0x1, R3 ;  /* 0x0000000113057824 */ /* 0x000fca00078e0203 */
[----:B------:R-:W-:Y:S02]  /*17040*/  ISETP.GE.OR P6, PT, R5, R2, !P0 ;  /* 0x000000020500720c */ /* 0x000fe400047c6670 */
[----:B------:R-:W-:-:S11]  /*17050*/  MOV R2, RZ ;  /* 0x000000ff00027202 */ /* 0x000fd60000000f00 */
[----:B------:R-:W-:Y:S05]  /*17060*/  @P6 BRA `(.L_x_631) ;  /* 0x00000000000c6947 */ /* 0x000fea0003800000 */
[----:B------:R-:W0:Y:S02]  /*17070*/  LDC.64 R2, c[0x0][0xc80] ;  /* 0x00032000ff027b82 */ /* 0x000e240000000a00 */
[----:B0-----:R-:W-:-:S06]  /*17080*/  IMAD.WIDE R2, R5, 0x4, R2 ;  /* 0x0000000405027825 */ /* 0x001fcc00078e0202 */
[----:B------:R0:W5:Y:S02]  /*17090*/  LDG.E R2, desc[UR40][R2.64] ;  /* 0x0000002802027981 */ /* 0x000164000c1e1900 */
.L_x_631:
[----:B------:R-:W-:Y:S05]  /*170a0*/  BSYNC B0 ;  /* 0x0000000000007941 */ /* 0x000fea0003800000 */
.L_x_630:
[----:B------:R-:W-:-:S03]  /*170b0*/  UMOV UR4, 0xffffffff ;  /* 0xffffffff00047882 */ /* 0x000fc60000000000 */
[----:B------:R-:W-:Y:S05]  /*170c0*/  BRA.DIV UR4, `(.L_x_632) ;  /* 0x0000003e04b87947 */ /* 0x000fea000b800000 */
[----:B-----5:R-:W0:Y:S02]  /*170d0*/  SHFL.UP PT, R14, R2, 0x1, RZ ;  /* 0x04200000020e7989 */ /* 0x020e2400000e00ff */
        /* <DEDUP_REMOVED lines=15> */
.L_x_784:
[----:B------:R-:W-:Y:S02]  /*171d0*/  ULDC UR4, c[0x0][0xc38] ;  /* 0x00030e0000047ab9 */ /* 0x000fe40000000800 */
[----:B------:R-:W-:-:S04]  /*171e0*/  IMAD.U32 R16, RZ, RZ, UR4 ;  /* 0x00000004ff107e24 */ /* 0x000fc8000f8e00ff */
[----:B-1----:R-:W-:-:S04]  /*171f0*/  IMAD R6, R14, R16, RZ ;  /* 0x000000100e067224 */ /* 0x002fc800078e02ff */
[----:B------:R-:W-:-:S05]  /*17200*/  IMAD.IADD R4, R6, 0x1, R4 ;  /* 0x0000000106047824 */ /* 0x000fca00078e0204 */
[----:B------:R-:W-:-:S13]  /*17210*/  ISETP.GT.AND P6, PT, R4, R0, PT ;  /* 0x000000000400720c */ /* 0x000fda0003fc4270 */
[----:B------:R-:W-:Y:S05]  /*17220*/  @!P6 BRA `(.L_x_633) ;  /* 0xfffffffc0064e947 */ /* 0x000fea000383ffff */
.L_x_628:
[----:B------:R-:W-:Y:S01]  /*17230*/  IMAD.IADD R6, R4, 0x1, -R6 ;  /* 0x0000000104067824 */ /* 0x000fe200078e0a06 */
[----:B------:R-:W-:-:S03]  /*17240*/  UMOV UR4, 0xffffffff ;  /* 0xffffffff00047882 */ /* 0x000fc60000000000 */
[----:B------:R-:W-:-:S05]  /*17250*/  IMAD R5, R3, R16, R6 ;  /* 0x0000001003057224 */ /* 0x000fca00078e0206 */
[----:B------:R-:W-:Y:S01]  /*17260*/  ISETP.GT.AND P6, PT, R5, R0, PT ;  /* 0x000000000500720c */ /* 0x000fe20003fc4270 */
[----:B------:R-:W-:-:S12]  /*17270*/  BRA.DIV UR4, `(.L_x_634) ;  /* 0x00000042040c7947 */ /* 0x000fd8000b800000 */
[----:B------:R-:W-:-:S04]  /*17280*/  VOTE.ANY R5, PT, !P6 ;  /* 0x0000000000057806 */ /* 0x000fc800070e0100 */
[----:B------:R-:W1:Y:S02]  /*17290*/  POPC R4, R5 ;  /* 0x0000000500047309 */ /* 0x000e640000000000 */
[----:B-1----:R1:W2:Y:S02]  /*172a0*/  SHFL.IDX PT, R17, R2, R4, 0x1f ;  /* 0x00001f0402117589 */ /* 0x0022a400000e0000 */
.L_x_788:
[----:B------:R-:W-:Y:S01]  /*172b0*/  ISETP.NE.AND P0, PT, R5, RZ, PT ;  /* 0x000000ff0500720c */ /* 0x000fe20003f05270 */
[----:B-1----:R-:W-:-:S12]  /*172c0*/  IMAD.MOV.U32 R2, RZ, RZ, RZ ;  /* 0x000000ffff027224 */ /* 0x002fd800078e00ff */
[----:B------:R-:W-:Y:S05]  /*172d0*/  @!P0 BRA `(.L_x_635) ;  /* 0x0000000000108947 */ /* 0x000fea0003800000 */
[----:B------:R-:W-:Y:S01]  /*172e0*/  UMOV UR4, 0xffffffff ;  /* 0xffffffff00047882 */ /* 0x000fe20000000000 */
[----:B------:R-:W-:Y:S02]  /*172f0*/  IADD3 R12, R4, -0x1, RZ ;  /* 0xffffffff040c7810 */ /* 0x000fe40007ffe0ff */
[----:B------:R-:W-:Y:S05]  /*17300*/  BRA.DIV UR4, `(.L_x_636) ;  /* 0x0000004204307947 */ /* 0x000fea000b800000 */
[----:B------:R1:W3:Y:S02]  /*17310*/  SHFL.IDX PT, R2, R3, R12, 0x1f ;  /* 0x00001f0c03027589 */ /* 0x0002e400000e0000 */
.L_x_635:
[----:B--2---:R-:W-:Y:S01]  /*17320*/  IABS R5, R17 ;  /* 0x0000001100057213 */ /* 0x004fe20000000000 */
[----:B---3--:R-:W-:Y:S02]  /*17330*/  IMAD R16, R2, R16, R6 ;  /* 0x0000001002107224 */ /* 0x008fe400078e0206 */
[----:B------:R-:W-:Y:S01]  /*17340*/  IMAD.IADD R19, R4, 0x1, R19 ;  /* 0x0000000104137824 */ /* 0x000fe200078e0213 */
[----:B------:R-:W2:Y:S01]  /*17350*/  I2F.RP R7, R5 ;  /* 0x0000000500077306 */ /* 0x000ea20000209400 */
[----:B------:R-:W-:-:S07]  /*17360*/  IMAD.IADD R0, R0, 0x1, -R16 ;  /* 0x0000000100007824 */ /* 0x000fce00078e0a10 */
[----:B--2---:R-:W2:Y:S02]  /*17370*/  MUFU.RCP R7, R7 ;  /* 0x0000000700077308 */ /* 0x004ea40000001000 */
[----:B--2---:R-:W-:-:S06]  /*17380*/  VIADD R8, R7, 0xffffffe ;  /* 0x0ffffffe07087836 */ /* 0x004fcc0000000000 */
[----:B01----:R-:W0:Y:S02]  /*17390*/  F2I.FTZ.U32.TRUNC.NTZ R3, R8 ;  /* 0x0000000800037305 */ /* 0x003e24000021f000 */
[----:B0-----:R-:W-:-:S04]  /*173a0*/  IMAD.MOV R2, RZ, RZ, -R3 ;  /* 0x000000ffff027224 */ /* 0x001fc800078e0a03 */
[----:B------:R-:W-:Y:S02]  /*173b0*/  IMAD R6, R2, R5, RZ ;  /* 0x0000000502067224 */ /* 0x000fe400078e02ff */
[----:B------:R-:W-:-:S04]  /*173c0*/  IMAD.MOV.U32 R2, RZ, RZ, RZ ;  /* 0x000000ffff027224 */ /* 0x000fc800078e00ff */
[----:B------:R-:W-:Y:S01]  /*173d0*/  IMAD.HI.U32 R2, R3, R6, R2 ;  /* 0x0000000603027227 */ /* 0x000fe200078e0002 */
[----:B------:R-:W-:Y:S02]  /*173e0*/  IABS R6, R17 ;  /* 0x0000001100067213 */ /* 0x000fe40000000000 */
[----:B------:R-:W-:Y:S02]  /*173f0*/  IABS R3, R0 ;  /* 0x0000000000037213 */ /* 0x000fe40000000000 */
[----:B------:R-:W-:-:S03]  /*17400*/  IADD3 R6, RZ, -R6, RZ ;  /* 0x80000006ff067210 */ /* 0x000fc60007ffe0ff */
[----:B------:R-:W-:-:S04]  /*17410*/  IMAD.HI.U32 R2, R2, R3, RZ ;  /* 0x0000000302027227 */ /* 0x000fc800078e00ff */
[----:B------:R-:W-:-:S05]  /*17420*/  IMAD R3, R2, R6, R3 ;  /* 0x0000000602037224 */ /* 0x000fca00078e0203 */
[----:B------:R-:W-:-:S13]  /*17430*/  ISETP.GT.U32.AND P1, PT, R5, R3, PT ;  /* 0x000000030500720c */ /* 0x000fda0003f24070 */
[----:B------:R-:W-:Y:S02]  /*17440*/  @!P1 IMAD.IADD R3, R3, 0x1, -R5 ;  /* 0x0000000103039824 */ /* 0x000fe400078e0a05 */
        /* <DEDUP_REMOVED lines=8> */
[----:B------:R-:W-:Y:S01]  /*174d0*/  IADD3 R3, -R2, RZ, RZ ;  /* 0x000000ff02037210 */ /* 0x000fe20007ffe1ff */
[----:B------:R-:W-:-:S04]  /*174e0*/  IMAD.MOV.U32 R18, RZ, RZ, R2 ;  /* 0x000000ffff127224 */ /* 0x000fc800078e0002 */
[----:B------:R-:W-:Y:S01]  /*174f0*/  IMAD R17, R17, R3, R0 ;  /* 0x0000000311117224 */ /* 0x000fe200078e0200 */
[----:B------:R-:W-:Y:S06]  /*17500*/  BRA `(.L_x_637) ;  /* 0x00000000001c7947 */ /* 0x000fec0003800000 */
.L_x_629:
[----:B------:R-:W-:Y:S01]  /*17510*/  UMOV UR4, URZ ;  /* 0x0000003f00047c82 */ /* 0x000fe20008000000 */
[----:B------:R-:W-:Y:S01]  /*17520*/  UMOV UR5, URZ ;  /* 0x0000003f00057c82 */ /* 0x000fe20008000000 */
[----:B------:R-:W-:Y:S01]  /*17530*/  ULDC UR6, c[0x0][0xc3c] ;  /* 0x00030f0000067ab9 */ /* 0x000fe20000000800 */
[----:B------:R-:W-:Y:S01]  /*17540*/  IMAD.MOV.U32 R16, RZ, RZ, R0 ;  /* 0x000000ffff107224 */ /* 0x000fe200078e0000 */
[----:B------:R-:W-:Y:S01]  /*17550*/  MOV R18, UR5 ;  /* 0x0000000500127c02 */ /* 0x000fe20008000f00 */
[----:B------:R-:W-:Y:S02]  /*17560*/  IMAD.U32 R17, RZ, RZ, UR4 ;  /* 0x00000004ff117e24 */ /* 0x000fe4000f8e00ff */
[----:B------:R-:W-:-:S07]  /*17570*/  IMAD.U32 R19, RZ, RZ, UR6 ;  /* 0x00000006ff137e24 */ /* 0x000fce000f8e00ff */
.L_x_637:
[----:B------:R3:W2:Y:S01]  /*17580*/  LDL R2, [R1+0x24] ;  /* 0x0000240001027983 */ /* 0x0006a20000100800 */
[----:B------:R-:W1:Y:S01]  /*17590*/  S2R R0, SR_TID.X ;  /* 0x0000000000007919 */ /* 0x000e620000002100 */
[----:B------:R-:W-:Y:S05]  /*175a0*/  WARPSYNC.ALL ;  /* 0x0000000000007948 */ /* 0x000fea0003800000 */
[----:B-1----:R-:W-:Y:S01]  /*175b0*/  LOP3.LUT R0, R0, 0x1f, RZ, 0xc0, !PT ;  /* 0x0000001f00007812 */ /* 0x002fe200078ec0ff */
[----:B------:R-:W-:Y:S03]  /*175c0*/  BAR.SYNC.DEFER_BLOCKING 0x4, 0x200 ;  /* 0x0108000000007b1d */ /* 0x000fe60000010000 */
[----:B------:R-:W-:-:S13]  /*175d0*/  ISETP.NE.AND P0, PT, R0, RZ, PT ;  /* 0x000000ff0000720c */ /* 0x000fda0003f05270 */
[----:B------:R-:W-:Y:S01]  /*175e0*/  @!P0 MOV R0, 0x400 ;  /* 0x0000040000008802 */ /* 0x000fe20000000f00 */
[----:B--2---:R-:W1:Y:S03]  /*175f0*/  @!P0 S2R R2, SR_CgaCtaId ;  /* 0x0000000000028919 */ /* 0x004e660000008800 */
[----:B-1----:R-:W-:Y:S01]  /*17600*/  @!P0 LEA R22, R2, R0, 0x18 ;  /* 0x0000000002168211 */ /* 0x002fe200078ec0ff */
[----:B------:R3:W-:Y:S04]  /*17610*/  @!P0 STL [R1+0x24], R2 ;  /* 0x0000240201008387 */ /* 0x0007e80000100800 */
[----:B------:R3:W-:Y:S01]  /*17620*/  @!P0 STS.128 [R22+0x132d0], R16 ;  /* 0x0132d01016008388 */ /* 0x0007e20000000c00 */
[----:B------:R-:W-:Y:S06]  /*17630*/  BAR.ARV 0x5, 0x200 ;  /* 0x0148000000007b1d */ /* 0x000fec0000002000 */
.L_x_626:
[----:B------:R-:W-:Y:S02]  /*17640*/  ULDC UR4, c[0x0][0xc3c] ;  /* 0x00030f0000047ab9 */ /* 0x000fe40000000800 */
[----:B--2---:R-:W-:-:S13]  /*17650*/  ISETP.GE.AND P0, PT, R19, UR4, PT ;  /* 0x0000000413007c0c */ /* 0x004fda000bf06270 */
[----:B------:R-:W-:Y:S05]  /*17660*/  @!P0 BRA `(.L_x_638) ;  /* 0xffffffa000248947 */ /* 0x000fea000383ffff */
[----:B------:R-:W-:Y:S05]  /*17670*/  BSYNC B7 ;  /* 0x0000000000077941 */ /* 0x000fea0003800000 */
.L_x_528:
[----:B-1----:R-:W2:Y:S01]  /*17680*/  LDL.LU R0, [R1+0x68] ;  /* 0x0000680001007983 */ /* 0x002ea20000300800 */
[----:B------:R-:W-:Y:S01]  /*17690*/  BSSY B0, `(.L_x_639) ;  /* 0x000000b000007945 */ /* 0x000fe20003800000 */
[----:B------:R-:W1:Y:S01]  /*176a0*/  S2R R5, SR_CgaCtaId ;  /* 0x0000000000057919 */ /* 0x000e620000008800 */
[----:B--2---:R-:W-:-:S05]  /*176b0*/  VIADD R0, R0, 0x1 ;  /* 0x0000000100007836 */ /* 0x004fca0000000000 */
[----:B0--3--:R-:W-:-:S04]  /*176c0*/  LEA.HI R2, R0, R0, RZ, 0x1 ;  /* 0x0000000000027211 */ /* 0x009fc800078f08ff */
[----:B------:R-:W-:Y:S02]  /*176d0*/  LOP3.LUT R3, R2, 0xfffffffe, RZ, 0xc0, !PT ;  /* 0xfffffffe02037812 */ /* 0x000fe400078ec0ff */
[----:B------:R-:W-:-:S03]  /*176e0*/  MOV R2, 0x400 ;  /* 0x0000040000027802 */ /* 0x000fc60000000f00 */
[----:B------:R-:W-:Y:S01]  /*176f0*/  IMAD.IADD R0, R0, 0x1, -R3 ;  /* 0x0000000100007824 */ /* 0x000fe200078e0a03 */
[----:B-1----:R-:W-:-:S04]  /*17700*/  LEA R5, R5, R2, 0x18 ;  /* 0x0000000205057211 */ /* 0x002fc800078ec0ff */
[----:B------:R-:W-:-:S04]  /*17710*/  SHF.L.U32 R0, R0, 0x1f, RZ ;  /* 0x0000001f00007819 */ /* 0x000fc800000006ff */
[----:B------:R-:W0:Y:S02]  /*17720*/  SYNCS.PHASECHK.TRANS64.TRYWAIT P0, [R5+URZ+0x13220], R0 ;  /* 0x01322000050075a7 */ /* 0x000e24000800017f */
[----:B0-----:R-:W-:Y:S05]  /*17730*/  @!P0 BRA `(.L_x_640) ;  /* 0x0000003c004c8947 */ /* 0x001fea0003800000 */
.L_x_791:
[----:B------:R-:W-:Y:S05]  /*17740*/  BSYNC B0 ;  /* 0x0000000000007941 */ /* 0x000fea0003800000 */
.L_x_639:
[----:B------:R-:W-:-:S03]  /*17750*/  UMOV UR4, 0xffffffff ;  /* 0xffffffff00047882 */ /* 0x000fc60000000000 */
[----:B------:R-:W-:Y:S05]  /*17760*/  BRA.DIV UR4, `(.L_x_641) ;  /* 0x0000003e04547947 */ /* 0x000fea000b800000 */
[----:B0-----:R-:W0:Y:S02]  /*17770*/  S2R R0, SR_TID.X ;  /* 0x0000000000007919 */ /* 0x001e240000002100 */
[----:B0-----:R-:W-:-:S04]  /*17780*/  SHF.R.U32.HI R0, RZ, 0x5, R0 ;  /* 0x00000005ff007819 */ /* 0x001fc80000011600 */
[----:B------:R-:W-:-:S05]  /*17790*/  LOP3.LUT R0, R0, 0x3, RZ, 0xc0, !PT ;  /* 0x0000000300007812 */ /* 0x000fca00078ec0ff */
[----:B------:R0:W1:Y:S02]  /*177a0*/  SHFL.IDX PT, R14, R0, RZ, 0x1f ;  /* 0x00001fff000e7589 */ /* 0x00006400000e0000 */
.L_x_794:
[----:B-1----:R-:W-:-:S13]  /*177b0*/  ISETP.NE.AND P0, PT, R14, RZ, PT ;  /* 0x000000ff0e00720c */ /* 0x002fda0003f05270 */
[----:B------:R-:W-:Y:S05]  /*177c0*/  @P0 BRA `(.L_x_417) ;  /* 0x0000000000b00947 */ /* 0x000fea0003800000 */
[----:B------:R-:W-:-:S03]  /*177d0*/  UMOV UR4, 0xffffffff ;  /* 0xffffffff00047882 */ /* 0x000fc60000000000 */
[----:B------:R-:W-:Y:S05]  /*177e0*/  BRA.DIV UR4, `(.L_x_642) ;  /* 0x0000003e04687947 */ /* 0x000fea000b800000 */
[----:B------:R-:W-:-:S13]  /*177f0*/  ELECT P6, URZ, PT ;  /* 0x00000000003f782f */ /* 0x000fda00038c0000 */
.L_x_797:
[----:B------:R-:W-:Y:S05]  /*17800*/  @!P6 BRA `(.L_x_417) ;  /* 0x0000000000a0e947 */ /* 0x000fea0003800000 */
[----:B0-----:R-:W2:Y:S02]  /*17810*/  LDL.LU R0, [R1+0x34] ;  /* 0x0000340001007983 */ /* 0x001ea40000300800 */
[----:B--2---:R-:W-:-:S04]  /*17820*/  LOP3.LUT R0, R0, 0x2, RZ, 0xfc, !PT ;  /* 0x0000000200007812 */ /* 0x004fc800078efcff */
[----:B------:R-:W-:-:S13]  /*17830*/  ISETP.NE.AND P0, PT, R0, 0x3, PT ;  /* 0x000000030000780c */ /* 0x000fda0003f05270 */
[----:B------:R-:W-:Y:S05]  /*17840*/  @!P0 BRA `(.L_x_643) ;  /* 0x0000000000048947 */ /* 0x000fea0003800000 */
[----:B------:R-:W-:Y:S01]  /*17850*/  BPT.TRAP 0x1 ;  /* 0x000000040000795c */ /* 0x000fe20000300000 */
.L_x_643:
[----:B------:R-:W2:Y:S01]  /*17860*/  LDL R0, [R1+0xc] ;  /* 0x00000c0001007983 */ /* 0x000ea20000100800 */
[C---:B------:R-:W-:Y:S01]  /*17870*/  IMAD R3, R29.reuse, 0x8, R5 ;  /* 0x000000081d037824 */ /* 0x040fe200078e0205 */
[----:B------:R-:W-:-:S04]  /*17880*/  IADD3 R29, R29, 0x1, RZ ;  /* 0x000000011d1d7810 */ /* 0x000fc80007ffe0ff */
[----:B------:R-:W-:Y:S02]  /*17890*/  ISETP.NE.AND P2, PT, R29, 0x2, PT ;  /* 0x000000021d00780c */ /* 0x000fe40003f45270 */
[----:B--2---:R-:W-:Y:S02]  /*178a0*/  SHF.L.U32 R2, R0, 0x1f, RZ ;  /* 0x0000001f00027819 */ /* 0x004fe400000006ff */
[----:B------:R-:W-:Y:S02]  /*178b0*/  SEL R0, RZ, 0x1, P2 ;  /* 0x00000001ff007807 */ /* 0x000fe40001000000 */
[----:B------:R-:W0:Y:S02]  /*178c0*/  SYNCS.PHASECHK.TRANS64.TRYWAIT P1, [R3+URZ+0x13240], R2 ;  /* 0x01324002030075a7 */ /* 0x000e24000802017f */
[----:B0-----:R-:W-:Y:S05]  /*178d0*/  @!P1 BRA `(.L_x_644) ;  /* 0x0000003c004c9947 */ /* 0x001fea0003800000 */
.L_x_798:
[----:B------:R-:W2:Y:S01]  /*178e0*/  LDL.LU R4, [R1+0xc] ;  /* 0x00000c0001047983 */ /* 0x000ea20000300800 */
[----:B------:R-:W-:Y:S02]  /*178f0*/  SEL R29, R29, RZ, P2 ;  /* 0x000000ff1d1d7207 */ /* 0x000fe40001000000 */
[----:B--2---:R-:W-:Y:S01]  /*17900*/  LOP3.LUT R0, R4, R0, RZ, 0x3c, !PT ;  /* 0x0000000004007212 */ /* 0x004fe200078e3cff */
[----:B------:R-:W-:Y:S06]  /*17910*/  @!P0 BRA `(.L_x_645) ;  /* 0x0000000000048947 */ /* 0x000fec0003800000 */
[----:B------:R-:W-:Y:S01]  /*17920*/  BPT.TRAP 0x1 ;  /* 0x000000040000795c */ /* 0x000fe20000300000 */
.L_x_645:
[----:B------:R-:W-:Y:S01]  /*17930*/  IMAD R29, R29, 0x8, R5 ;  /* 0x000000081d1d7824 */ /* 0x000fe200078e0205 */
[----:B------:R-:W-:-:S04]  /*17940*/  SHF.L.U32 R0, R0, 0x1f, RZ ;  /* 0x0000001f00007819 */ /* 0x000fc800000006ff */
[----:B------:R-:W1:Y:S02]  /*17950*/  SYNCS.PHASECHK.TRANS64.TRYWAIT P1, [R29+URZ+0x13240], R0 ;  /* 0x013240001d0075a7 */ /* 0x000e64000802017f */
[----:B-1----:R-:W-:Y:S05]  /*17960*/  @!P1 BRA `(.L_x_646) ;  /* 0x0000003c003c9947 */ /* 0x002fea0003800000 */
.L_x_799:
[----:B------:R-:W-:Y:S05]  /*17970*/  @!P0 BRA `(.L_x_647) ;  /* 0x0000000000048947 */ /* 0x000fea0003800000 */
[----:B------:R-:W-:Y:S01]  /*17980*/  BPT.TRAP 0x1 ;  /* 0x000000040000795c */ /* 0x000fe20000300000 */
.L_x_647:
[----:B------:R-:W2:Y:S02]  /*17990*/  SYNCS.PHASECHK.TRANS64.TRYWAIT P1, [R3+URZ+0x13260], R2 ;  /* 0x01326002030075a7 */ /* 0x000ea4000802017f */
[----:B--2---:R-:W-:Y:S05]  /*179a0*/  @!P1 BRA `(.L_x_648) ;  /* 0x0000003c00409947 */ /* 0x004fea0003800000 */
.L_x_800:
[----:B------:R-:W-:Y:S05]  /*179b0*/  @!P0 BRA `(.L_x_649) ;  /* 0x0000000000048947 */ /* 0x000fea0003800000 */
[----:B------:R-:W-:Y:S01]  /*179c0*/  BPT.TRAP 0x1 ;  /* 0x000000040000795c */ /* 0x000fe20000300000 */
.L_x_649:
[----:B------:R-:W3:Y:S02]  /*179d0*/  SYNCS.PHASECHK.TRANS64.TRYWAIT P1, [R29+URZ+0x13260], R0 ;  /* 0x013260001d0075a7 */ /* 0x000ee4000802017f */
[----:B---3--:R-:W-:Y:S05]  /*179e0*/  @!P1 BRA `(.L_x_650) ;  /* 0x0000003c00449947 */ /* 0x008fea0003800000 */
.L_x_801:
[----:B------:R-:W-:Y:S05]  /*179f0*/  @!P0 BRA `(.L_x_651) ;  /* 0x0000000000048947 */ /* 0x000fea0003800000 */
[----:B------:R-:W-:Y:S01]  /*17a00*/  BPT.TRAP 0x1 ;  /* 0x000000040000795c */ /* 0x000fe20000300000 */
.L_x_651:
[----:B------:R-:W4:Y:S02]  /*17a10*/  SYNCS.PHASECHK.TRANS64.TRYWAIT P1, [R3+URZ+0x13280], R2 ;  /* 0x01328002030075a7 */ /* 0x000f24000802017f */
[----:B----4-:R-:W-:Y:S05]  /*17a20*/  @!P1 BRA `(.L_x_652) ;  /* 0x0000003c00489947 */ /* 0x010fea0003800000 */
.L_x_802:
[----:B------:R-:W-:Y:S05]  /*17a30*/  @!P0 BRA `(.L_x_653) ;  /* 0x0000000000048947 */ /* 0x000fea0003800000 */
[----:B------:R-:W-:Y:S01]  /*17a40*/  BPT.TRAP 0x1 ;  /* 0x000000040000795c */ /* 0x000fe20000300000 */
.L_x_653:
[----:B------:R0:W0:Y:S02]  /*17a50*/  SYNCS.PHASECHK.TRANS64.TRYWAIT P0, [R29+URZ+0x13280], R0 ;  /* 0x013280001d0075a7 */ /* 0x000024000800017f */
[----:B0-----:R-:W-:Y:S05]  /*17a60*/  @!P0 NANOSLEEP.SYNCS 0x989680 ;  /* 0x009896800000895d */ /* 0x001fea0003900000 */
[----:B------:R-:W0:Y:S02]  /*17a70*/  @!P0 SYNCS.PHASECHK.TRANS64 P0, [R29+URZ+0x13280], R0 ;  /* 0x013280001d0085a7 */ /* 0x000e24000800007f */
[----:B0-----:R-:W-:Y:S05]  /*17a80*/  @!P0 BRA `(.L_x_653) ;  /* 0xfffffffc00f08947 */ /* 0x001fea000383ffff */
.L_x_417:
[----:B------:R-:W-:Y:S05]  /*17a90*/  BSYNC B8 ;  /* 0x0000000000087941 */ /* 0x000fea0003800000 */
.L_x_414:
[----:B------:R-:W-:Y:S05]  /*17aa0*/  EXIT ;  /* 0x000000000000794d */ /* 0x000fea0003800000 */
.L_x_433:
[----:B0-----:R0:W1:Y:S02]  /*17ab0*/  SYNCS.PHASECHK.TRANS64.TRYWAIT P5, [R66+URZ+0x13290], R67 ;  /* 0x01329043420075a7 */ /* 0x00106400080a017f */
[----:B-1----:R-:W-:Y:S05]  /*17ac0*/  @!P5 NANOSLEEP.SYNCS 0x989680 ;  /* 0x009896800000d95d */ /* 0x002fea0003900000 */
[----:B------:R-:W1:Y:S02]  /*17ad0*/  @!P5 SYNCS.PHASECHK.TRANS64 P5, [R66+URZ+0x13290], R67 ;  /* 0x013290434200d5a7 */ /* 0x000e6400080a007f */
[----:B-1----:R-:W-:Y:S05]  /*17ae0*/  @!P5 BRA `(.L_x_433) ;  /* 0xfffffffc00f0d947 */ /* 0x002fea000383ffff */
[----:B------:R-:W-:Y:S05]  /*17af0*/  BRA `(.L_x_654) ;  /* 0xfffffea800d07947 */ /* 0x000fea000383ffff */
.L_x_434:
[----:B------:R-:W-:Y:S01]  /*17b00*/  BSSY B1, `(.L_x_655) ;  /* 0x0000007000017945 */ /* 0x000fe20003800000 */
[----:B------:R-:W-:Y:S02]  /*17b10*/  IMAD.MOV.U32 R12, RZ, RZ, RZ ;  /* 0x000000ffff0c7224 */ /* 0x000fe400078e00ff */
[----:B------:R-:W-:Y:S02]  /*17b20*/  IMAD.MOV.U32 R11, RZ, RZ, 0x1e1f ;  /* 0x00001e1fff0b7424 */ /* 0x000fe400078e00ff */
[----:B------:R-:W-:-:S07]  /*17b30*/  IMAD.MOV.U32 R15, RZ, RZ, -0x1 ;  /* 0xffffffffff0f7424 */ /* 0x000fce00078e00ff */
[----:B0-----:R-:W-:Y:S05]  /*17b40*/  WARPSYNC.COLLECTIVE R15, `(.L_x_656) ;  /* 0x000000000f087348 */ /* 0x001fea0003c00000 */
[----:B------:R1:W2:Y:S02]  /*17b50*/  SHFL.IDX P6, R14, R13, R12, R11 ;  /* 0x0000000c0d0e7389 */ /* 0x0002a400000c000b */
[----:B012---:R-:W-:Y:S01]  /*17b60*/  ENDCOLLECTIVE ;  /* 0x000000000000791b */ /* 0x007fe20003800000 */
.L_x_656:
[----:B------:R-:W-:Y:S05]  /*17b70*/  BSYNC B1 ;  /* 0x0000000000017941 */ /* 0x000fea0003800000 */
.L_x_655:
[----:B------:R-:W-:Y:S01]  /*17b80*/  IMAD.MOV.U32 R13, RZ, RZ, R71 ;  /* 0x000000ffff0d7224 */ /* 0x000fe200078e0047 */
[----:B------:R-:W-:Y:S01]  /*17b90*/  MOV R69, R14 ;  /* 0x0000000e00457202 */ /* 0x000fe20000000f00 */
[----:B------:R-:W-:Y:S02]  /*17ba0*/  IMAD.MOV.U32 R12, RZ, RZ, RZ ;  /* 0x000000ffff0c7224 */ /* 0x000fe400078e00ff */
[----:B------:R-:W-:Y:S02]  /*17bb0*/  IMAD.MOV.U32 R11, RZ, RZ, 0x1e1f ;  /* 0x00001e1fff0b7424 */ /* 0x000fe400078e00ff */
[----:B------:R-:W-:-:S07]  /*17bc0*/  IMAD.MOV.U32 R15, RZ, RZ, -0x1 ;  /* 0xffffffffff0f7424 */ /* 0x000fce00078e00ff */
[----:B------:R-:W-:Y:S05]  /*17bd0*/  WARPSYNC.COLLECTIVE R15, `(.L_x_657) ;  /* 0x000000000f087348 */ /* 0x000fea0003c00000 */
[----:B------:R0:W1:Y:S02]  /*17be0*/  SHFL.IDX P6, R14, R13, R12, R11 ;  /* 0x0000000c0d0e7389 */ /* 0x00006400000c000b */
[----:B01----:R-:W-:Y:S01]  /*17bf0*/  ENDCOLLECTIVE ;  /* 0x000000000000791b */ /* 0x003fe20003800000 */
.L_x_657:
[----:B------:R-:W-:Y:S05]  /*17c00*/  BRA `(.L_x_658) ;  /* 0xfffffea800a07947 */ /* 0x000fea000383ffff */
.L_x_444:
[----:B0-----:R0:W1:Y:S02]  /*17c10*/  SYNCS.PHASECHK.TRANS64.TRYWAIT P6, [R66+URZ+0x13290], R67 ;  /* 0x01329043420075a7 */ /* 0x00106400080c017f */
[----:B-1----:R-:W-:Y:S05]  /*17c20*/  @!P6 NANOSLEEP.SYNCS 0x989680 ;  /* 0x009896800000e95d */ /* 0x002fea0003900000 */
[----:B------:R-:W1:Y:S02]  /*17c30*/  @!P6 SYNCS.PHASECHK.TRANS64 P6, [R66+URZ+0x13290], R67 ;  /* 0x013290434200e5a7 */ /* 0x000e6400080c007f */
[----:B-1----:R-:W-:Y:S05]  /*17c40*/  @!P6 BRA `(.L_x_444) ;  /* 0xfffffffc00f0e947 */ /* 0x002fea000383ffff */
[----:B------:R-:W-:Y:S05]  /*17c50*/  BRA `(.L_x_659) ;  /* 0xfffffeb800d07947 */ /* 0x000fea000383ffff */
.L_x_445:
[----:B------:R-:W-:Y:S01]  /*17c60*/  BSSY B1, `(.L_x_660) ;  /* 0x0000007000017945 */ /* 0x000fe20003800000 */
[----:B------:R-:W-:Y:S01]  /*17c70*/  MOV R12, RZ ;  /* 0x000000ff000c7202 */ /* 0x000fe20000000f00 */
[----:B------:R-:W-:Y:S02]  /*17c80*/  IMAD.MOV.U32 R11, RZ, RZ, 0x1e1f ;  /* 0x00001e1fff0b7424 */ /* 0x000fe400078e00ff */
[----:B------:R-:W-:-:S07]  /*17c90*/  IMAD.MOV.U32 R15, RZ, RZ, -0x1 ;  /* 0xffffffffff0f7424 */ /* 0x000fce00078e00ff */
[----:B0-----:R-:W-:Y:S05]  /*17ca0*/  WARPSYNC.COLLECTIVE R15, `(.L_x_661) ;  /* 0x000000000f087348 */ /* 0x001fea0003c00000 */
[----:B------:R1:W2:Y:S02]  /*17cb0*/  SHFL.IDX P6, R14, R13, R12, R11 ;  /* 0x0000000c0d0e7389 */ /* 0x0002a400000c000b */
[----:B012---:R-:W-:Y:S01]  /*17cc0*/  ENDCOLLECTIVE ;  /* 0x000000000000791b */ /* 0x007fe20003800000 */
.L_x_661:
[----:B------:R-:W-:Y:S05]  /*17cd0*/  BSYNC B1 ;  /* 0x0000000000017941 */ /* 0x000fea0003800000 */
.L_x_660:
[----:B------:R-:W-:Y:S01]  /*17ce0*/  IMAD.MOV.U32 R13, RZ, RZ, R71 ;  /* 0x000000ffff0d7224 */ /* 0x000fe200078e0047 */
[----:B------:R-:W-:Y:S01]  /*17cf0*/  MOV R12, RZ ;  /* 0x000000ff000c7202 */ /* 0x000fe20000000f00 */
[----:B------:R-:W-:Y:S02]  /*17d00*/  IMAD.MOV.U32 R11, RZ, RZ, 0x1e1f ;  /* 0x00001e1fff0b7424 */ /* 0x000fe400078e00ff */
[----:B------:R-:W-:Y:S02]  /*17d10*/  IMAD.MOV.U32 R15, RZ, RZ, -0x1 ;  /* 0xffffffffff0f7424 */ /* 0x000fe400078e00ff */
[----:B------:R-:W-:-:S07]  /*17d20*/  IMAD.MOV.U32 R69, RZ, RZ, R14 ;  /* 0x000000ffff457224 */ /* 0x000fce00078e000e */
[----:B------:R-:W-:Y:S05]  /*17d30*/  WARPSYNC.COLLECTIVE R15, `(.L_x_662) ;  /* 0x000000000f087348 */ /* 0x000fea0003c00000 */
[----:B------:R0:W1:Y:S02]  /*17d40*/  SHFL.IDX P6, R14, R13, R12, R11 ;  /* 0x0000000c0d0e7389 */ /* 0x00006400000c000b */
[----:B01----:R-:W-:Y:S01]  /*17d50*/  ENDCOLLECTIVE ;  /* 0x000000000000791b */ /* 0x003fe20003800000 */
.L_x_662:
[----:B------:R-:W-:Y:S01]  /*17d60*/  IMAD.MOV.U32 R71, RZ, RZ, R14 ;  /* 0x000000ffff477224 */ /* 0x000fe200078e000e */
[----:B------:R-:W-:Y:S06]  /*17d70*/  BRA `(.L_x_663) ;  /* 0xfffffeb8009c7947 */ /* 0x000fec000383ffff */
.L_x_450:
[----:B0-----:R0:W1:Y:S02]  /*17d80*/  SYNCS.PHASECHK.TRANS64.TRYWAIT P3, [R66+URZ+0x13290], R67 ;  /* 0x01329043420075a7 */ /* 0x001064000806017f */
[----:B-1----:R-:W-:Y:S05]  /*17d90*/  @!P3 NANOSLEEP.SYNCS 0x989680 ;  /* 0x009896800000b95d */ /* 0x002fea0003900000 */
[----:B------:R-:W1:Y:S02]  /*17da0*/  @!P3 SYNCS.PHASECHK.TRANS64 P3, [R66+URZ+0x13290], R67 ;  /* 0x013290434200b5a7 */ /* 0x000e64000806007f */
[----:B-1----:R-:W-:Y:S05]  /*17db0*/  @!P3 BRA `(.L_x_450) ;  /* 0xfffffffc00f0b947 */ /* 0x002fea000383ffff */
[----:B------:R-:W-:Y:S05]  /*17dc0*/  BRA `(.L_x_664) ;  /* 0xfffffec800707947 */ /* 0x000fea000383ffff */
.L_x_451:
[----:B------:R-:W-:Y:S01]  /*17dd0*/  BSSY B1, `(.L_x_665) ;  /* 0x0000007000017945 */ /* 0x000fe20003800000 */
[----:B------:R-:W-:Y:S01]  /*17de0*/  IMAD.MOV.U32 R12, RZ, RZ, RZ ;  /* 0x000000ffff0c7224 */ /* 0x000fe200078e00ff */
[----:B------:R-:W-:Y:S01]  /*17df0*/  MOV R11, 0x1e1f ;  /* 0x00001e1f000b7802 */ /* 0x000fe20000000f00 */
[----:B------:R-:W-:-:S07]  /*17e00*/  IMAD.MOV.U32 R15, RZ, RZ, -0x1 ;  /* 0xffffffffff0f7424 */ /* 0x000fce00078e00ff */
[----:B0-----:R-:W-:Y:S05]  /*17e10*/  WARPSYNC.COLLECTIVE R15, `(.L_x_666) ;  /* 0x000000000f087348 */ /* 0x001fea0003c00000 */
[----:B------:R1:W2:Y:S02]  /*17e20*/  SHFL.IDX P6, R14, R13, R12, R11 ;  /* 0x0000000c0d0e7389 */ /* 0x0002a400000c000b */
[----:B012---:R-:W-:Y:S01]  /*17e30*/  ENDCOLLECTIVE ;  /* 0x000000000000791b */ /* 0x007fe20003800000 */
.L_x_666:
[----:B------:R-:W-:Y:S05]  /*17e40*/  BSYNC B1 ;  /* 0x0000000000017941 */ /* 0x000fea0003800000 */
.L_x_665:
[----:B------:R-:W-:Y:S01]  /*17e50*/  IMAD.MOV.U32 R13, RZ, RZ, R4 ;  /* 0x000000ffff0d7224 */ /* 0x000fe200078e0004 */
[----:B------:R-:W-:Y:S01]  /*17e60*/  MOV R11, 0x1e1f ;  /* 0x00001e1f000b7802 */ /* 0x000fe20000000f00 */
[----:B------:R-:W-:Y:S02]  /*17e70*/  IMAD.MOV.U32 R12, RZ, RZ, RZ ;  /* 0x000000ffff0c7224 */ /* 0x000fe400078e00ff */
[----:B------:R-:W-:Y:S02]  /*17e80*/  IMAD.MOV.U32 R15, RZ, RZ, -0x1 ;  /* 0xffffffffff0f7424 */ /* 0x000fe400078e00ff */
[----:B------:R-:W-:-:S07]  /*17e90*/  IMAD.MOV.U32 R5, RZ, RZ, R14 ;  /* 0x000000ffff057224 */ /* 0x000fce00078e000e */
[----:B------:R-:W-:Y:S05]  /*17ea0*/  WARPSYNC.COLLECTIVE R15, `(.L_x_667) ;  /* 0x000000000f087348 */ /* 0x000fea0003c00000 */
[----:B------:R0:W1:Y:S02]  /*17eb0*/  SHFL.IDX P6, R14, R13, R12, R11 ;  /* 0x0000000c0d0e7389 */ /* 0x00006400000c000b */
[----:B01----:R-:W-:Y:S01]  /*17ec0*/  ENDCOLLECTIVE ;  /* 0x000000000000791b */ /* 0x003fe20003800000 */
.L_x_667:
[----:B------:R-:W-:Y:S05]  /*17ed0*/  BRA `(.L_x_668) ;  /* 0xfffffec800a87947 */ /* 0x000fea000383ffff */
.L_x_455:
[----:B-1----:R1:W4:Y:S02]  /*17ee0*/  SYNCS.PHASECHK.TRANS64.TRYWAIT P4, [R66+URZ+0x132b0], R67 ;  /* 0x0132b043420075a7 */ /* 0x002324000808017f */
[----:B----4-:R-:W-:Y:S05]  /*17ef0*/  @!P4 NANOSLEEP.SYNCS 0x989680 ;  /* 0x009896800000c95d */ /* 0x010fea0003900000 */
[----:B------:R-:W4:Y:S02]  /*17f00*/  @!P4 SYNCS.PHASECHK.TRANS64 P4, [R66+URZ+0x132b0], R67 ;  /* 0x0132b0434200c5a7 */ /* 0x000f24000808007f */
[----:B----4-:R-:W-:Y:S05]  /*17f10*/  @!P4 BRA `(.L_x_455) ;  /* 0xfffffffc00f0c947 */ /* 0x010fea000383ffff */
[----:B------:R-:W-:Y:S05]  /*17f20*/  BRA `(.L_x_669) ;  /* 0xfffffecc001c7947 */ /* 0x000fea000383ffff */
.L_x_473:
        /* <DEDUP_REMOVED lines=8> */
.L_x_671:
[----:B------:R-:W-:Y:S05]  /*17fb0*/  BSYNC B1 ;  /* 0x0000000000017941 */ /* 0x000fea0003800000 */
.L_x_670:
        /* <DEDUP_REMOVED lines=8> */
.L_x_672:
[----:B------:R-:W-:Y:S02]  /*18040*/  IMAD.MOV.U32 R13, RZ, RZ, R30 ;  /* 0x000000ffff0d7224 */ /* 0x000fe400078e001e */
[----:B------:R-:W-:-:S07]  /*18050*/  IMAD.MOV.U32 R27, RZ, RZ, R14 ;  /* 0x000000ffff1b7224 */ /* 0x000fce00078e000e */
[----:B------:R-:W-:Y:S05]  /*18060*/  WARPSYNC.COLLECTIVE R15, `(.L_x_673) ;  /* 0x000000000f087348 */ /* 0x000fea0003c00000 */
[----:B------:R0:W1:Y:S02]  /*18070*/  SHFL.IDX P6, R14, R13, R12, R11 ;  /* 0x0000000c0d0e7389 */ /* 0x00006400000c000b */
[----:B01----:R-:W-:Y:S01]  /*18080*/  ENDCOLLECTIVE ;  /* 0x000000000000791b */ /* 0x003fe20003800000 */
.L_x_673:
[----:B------:R-:W-:Y:S02]  /*18090*/  IMAD.MOV.U32 R13, RZ, RZ, R24 ;  /* 0x000000ffff0d7224 */ /* 0x000fe400078e0018 */
[----:B------:R-:W-:-:S07]  /*180a0*/  IMAD.MOV.U32 R3, RZ, RZ, R14 ;  /* 0x000000ffff037224 */ /* 0x000fce00078e000e */
[----:B------:R-:W-:Y:S05]  /*180b0*/  WARPSYNC.COLLECTIVE R15, `(.L_x_674) ;  /* 0x000000000f087348 */ /* 0x000fea0003c00000 */
[----:B------:R0:W1:Y:S02]  /*180c0*/  SHFL.IDX P6, R14, R13, R12, R11 ;  /* 0x0000000c0d0e7389 */ /* 0x00006400000c000b */
[----:B01----:R-:W-:Y:S01]  /*180d0*/  ENDCOLLECTIVE ;  /* 0x000000000000791b */ /* 0x003fe20003800000 */
.L_x_674:
[----:B------:R-:W-:Y:S05]  /*180e0*/  BRA `(.L_x_675) ;  /* 0xfffffed8003c7947 */ /* 0x000fea000383ffff */
.L_x_477:
[----:B-1----:R1:W3:Y:S02]  /*180f0*/  SYNCS.PHASECHK.TRANS64.TRYWAIT P0, [R18+URZ+0x13200], R29 ;  /* 0x0132001d120075a7 */ /* 0x0022e4000800017f */
[----:B---3--:R-:W-:Y:S05]  /*18100*/  @!P0 NANOSLEEP.SYNCS 0x989680 ;  /* 0x009896800000895d */ /* 0x008fea0003900000 */
[----:B------:R-:W3:Y:S02]  /*18110*/  @!P0 SYNCS.PHASECHK.TRANS64 P0, [R18+URZ+0x13200], R29 ;  /* 0x0132001d120085a7 */ /* 0x000ee4000800007f */
[----:B---3--:R-:W-:Y:S05]  /*18120*/  @!P0 BRA `(.L_x_477) ;  /* 0xfffffffc00f08947 */ /* 0x008fea000383ffff */
[----:B------:R-:W-:Y:S05]  /*18130*/  BRA `(.L_x_676) ;  /* 0xfffffed800cc7947 */ /* 0x000fea000383ffff */
.L_x_481:
[----:B------:R-:W-:Y:S01]  /*18140*/  BSSY B1, `(.L_x_677) ;  /* 0x0000008000017945 */ /* 0x000fe20003800000 */
[----:B------:R-:W-:Y:S01]  /*18150*/  MOV R13, R28 ;  /* 0x0000001c000d7202 */ /* 0x000fe20000000f00 */
[----:B------:R-:W-:Y:S02]  /*18160*/  IMAD.MOV.U32 R12, RZ, RZ, RZ ;  /* 0x000000ffff0c7224 */ /* 0x000fe400078e00ff */
[----:B------:R-:W-:Y:S02]  /*18170*/  IMAD.MOV.U32 R11, RZ, RZ, 0x1e1f ;  /* 0x00001e1fff0b7424 */ /* 0x000fe400078e00ff */
[----:B------:R-:W-:-:S07]  /*18180*/  IMAD.MOV.U32 R15, RZ, RZ, -0x1 ;  /* 0xffffffffff0f7424 */ /* 0x000fce00078e00ff */
[----:B------:R-:W-:Y:S05]  /*18190*/  WARPSYNC.COLLECTIVE R15, `(.L_x_678) ;  /* 0x000000000f087348 */ /* 0x000fea0003c00000 */
[----:B------:R0:W1:Y:S02]  /*181a0*/  SHFL.IDX P6, R14, R13, R12, R11 ;  /* 0x0000000c0d0e7389 */ /* 0x00006400000c000b */
[----:B01----:R-:W-:Y:S01]  /*181b0*/  ENDCOLLECTIVE ;  /* 0x000000000000791b */ /* 0x003fe20003800000 */
.L_x_678:
[----:B------:R-:W-:Y:S05]  /*181c0*/  BSYNC B1 ;  /* 0x0000000000017941 */ /* 0x000fea0003800000 */
.L_x_677:
        /* <DEDUP_REMOVED lines=8> */
.L_x_679:
[----:B------:R-:W-:Y:S01]  /*18250*/  MOV R13, R30 ;  /* 0x0000001e000d7202 */ /* 0x000fe20000000f00 */
[----:B------:R-:W-:-:S07]  /*18260*/  IMAD.MOV.U32 R27, RZ, RZ, R14 ;  /* 0x000000ffff1b7224 */ /* 0x000fce00078e000e */
[----:B------:R-:W-:Y:S05]  /*18270*/  WARPSYNC.COLLECTIVE R15, `(.L_x_680) ;  /* 0x000000000f087348 */ /* 0x000fea0003c00000 */
[----:B------:R0:W1:Y:S02]  /*18280*/  SHFL.IDX P6, R14, R13, R12, R11 ;  /* 0x0000000c0d0e7389 */ /* 0x00006400000c000b */
[----:B01----:R-:W-:Y:S01]  /*18290*/  ENDCOLLECTIVE ;  /* 0x000000000000791b */ /* 0x003fe20003800000 */
.L_x_680:
[----:B------:R-:W-:Y:S02]  /*182a0*/  IMAD.MOV.U32 R13, RZ, RZ, R24 ;  /* 0x000000ffff0d7224 */ /* 0x000fe400078e0018 */
[----:B------:R-:W-:-:S07]  /*182b0*/  IMAD.MOV.U32 R21, RZ, RZ, R14 ;  /* 0x000000ffff157224 */ /* 0x000fce00078e000e */
[----:B------:R-:W-:Y:S05]  /*182c0*/  WARPSYNC.COLLECTIVE R15, `(.L_x_681) ;  /* 0x000000000f087348 */ /* 0x000fea0003c00000 */
[----:B------:R0:W1:Y:S02]  /*182d0*/  SHFL.IDX P6, R14, R13, R12, R11 ;  /* 0x0000000c0d0e7389 */ /* 0x00006400000c000b */
[----:B01----:R-:W-:Y:S01]  /*182e0*/  ENDCOLLECTIVE ;  /* 0x000000000000791b */ /* 0x003fe20003800000 */
.L_x_681:
[----:B------:R-:W-:Y:S05]  /*182f0*/  BRA `(.L_x_682) ;  /* 0xfffffee8007c7947 */ /* 0x000fea000383ffff */
.L_x_485:
[----:B-1----:R1:W3:Y:S02]  /*18300*/  SYNCS.PHASECHK.TRANS64.TRYWAIT P1, [R18+URZ+0x13200], R25 ;  /* 0x01320019120075a7 */ /* 0x0022e4000802017f */
[----:B---3--:R-:W-:Y:S05]  /*18310*/  @!P1 NANOSLEEP.SYNCS 0x989680 ;  /* 0x009896800000995d */ /* 0x008fea0003900000 */
[----:B------:R-:W3:Y:S02]  /*18320*/  @!P1 SYNCS.PHASECHK.TRANS64 P1, [R18+URZ+0x13200], R25 ;  /* 0x01320019120095a7 */ /* 0x000ee4000802007f */
[----:B---3--:R-:W-:Y:S05]  /*18330*/  @!P1 BRA `(.L_x_485) ;  /* 0xfffffffc00f09947 */ /* 0x008fea000383ffff */
[----:B------:R-:W-:Y:S05]  /*18340*/  BRA `(.L_x_683) ;  /* 0xfffffeec00007947 */ /* 0x000fea000383ffff */
.L_x_489:
[----:B-1----:R1:W3:Y:S02]  /*18350*/  SYNCS.PHASECHK.TRANS64.TRYWAIT P1, [R0+URZ+0x13230], R5 ;  /* 0x01323005000075a7 */ /* 0x0022e4000802017f */
[----:B---3--:R-:W-:Y:S05]  /*18360*/  @!P1 NANOSLEEP.SYNCS 0x989680 ;  /* 0x009896800000995d */ /* 0x008fea0003900000 */
[----:B------:R-:W3:Y:S02]  /*18370*/  @!P1 SYNCS.PHASECHK.TRANS64 P1, [R0+URZ+0x13230], R5 ;  /* 0x01323005000095a7 */ /* 0x000ee4000802007f */
[----:B---3--:R-:W-:Y:S05]  /*18380*/  @!P1 BRA `(.L_x_489) ;  /* 0xfffffffc00f09947 */ /* 0x008fea000383ffff */
[----:B------:R-:W-:Y:S05]  /*18390*/  BRA `(.L_x_488) ;  /* 0xfffffefc00547947 */ /* 0x000fea000383ffff */
.L_x_497:
[----:B-1----:R1:W2:Y:S02]  /*183a0*/  SYNCS.PHASECHK.TRANS64.TRYWAIT P1, [R13+URZ+0x13230], R10 ;  /* 0x0132300a0d0075a7 */ /* 0x0022a4000802017f */
[----:B--2---:R-:W-:Y:S05]  /*183b0*/  @!P1 NANOSLEEP.SYNCS 0x989680 ;  /* 0x009896800000995d */ /* 0x004fea0003900000 */
[----:B------:R-:W2:Y:S02]  /*183c0*/  @!P1 SYNCS.PHASECHK.TRANS64 P1, [R13+URZ+0x13230], R10 ;  /* 0x0132300a0d0095a7 */ /* 0x000ea4000802007f */
[----:B--2---:R-:W-:Y:S05]  /*183d0*/  @!P1 BRA `(.L_x_497) ;  /* 0xfffffffc00f09947 */ /* 0x004fea000383ffff */
[----:B------:R-:W-:Y:S05]  /*183e0*/  BRA `(.L_x_496) ;  /* 0xffffff30004c7947 */ /* 0x000fea000383ffff */
.L_x_502:
[----:B-1----:R1:W2:Y:S02]  /*183f0*/  SYNCS.PHASECHK.TRANS64.TRYWAIT P1, [R14+URZ+0x13250], R9 ;  /* 0x013250090e0075a7 */ /* 0x0022a4000802017f */
[----:B--2---:R-:W-:Y:S05]  /*18400*/  @!P1 NANOSLEEP.SYNCS 0x989680 ;  /* 0x009896800000995d */ /* 0x004fea0003900000 */
[----:B------:R-:W2:Y:S02]  /*18410*/  @!P1 SYNCS.PHASECHK.TRANS64 P1, [R14+URZ+0x13250], R9 ;  /* 0x013250090e0095a7 */ /* 0x000ea4000802007f */
[----:B--2---:R-:W-:Y:S05]  /*18420*/  @!P1 BRA `(.L_x_502) ;  /* 0xfffffffc00f09947 */ /* 0x004fea000383ffff */
[----:B------:R-:W-:Y:S05]  /*18430*/  BRA `(.L_x_501) ;  /* 0xffffff3400bc7947 */ /* 0x000fea000383ffff */
.L_x_510:
[----:B-1----:R1:W2:Y:S02]  /*18440*/  SYNCS.PHASECHK.TRANS64.TRYWAIT P1, [R8+URZ+0x13250], R3 ;  /* 0x01325003080075a7 */ /* 0x0022a4000802017f */
[----:B--2---:R-:W-:Y:S05]  /*18450*/  @!P1 NANOSLEEP.SYNCS 0x989680 ;  /* 0x009896800000995d */ /* 0x004fea0003900000 */
[----:B------:R-:W2:Y:S02]  /*18460*/  @!P1 SYNCS.PHASECHK.TRANS64 P1, [R8+URZ+0x13250], R3 ;  /* 0x01325003080095a7 */ /* 0x000ea4000802007f */
[----:B--2---:R-:W-:Y:S05]  /*18470*/  @!P1 BRA `(.L_x_510) ;  /* 0xfffffffc00f09947 */ /* 0x004fea000383ffff */
[----:B------:R-:W-:Y:S05]  /*18480*/  BRA `(.L_x_509) ;  /* 0xffffff5c00b07947 */ /* 0x000fea000383ffff */
.L_x_534:
[----:B------:R-:W0:Y:S01]  /*18490*/  S2R R8, SR_TID.X ;  /* 0x0000000000087919 */ /* 0x000e220000002100 */
[----:B------:R-:W-:Y:S01]  /*184a0*/  BSSY B1, `(.L_x_684) ;  /* 0x000000a000017945 */ /* 0x000fe20003800000 */
[----:B------:R-:W-:Y:S01]  /*184b0*/  IMAD.MOV.U32 R12, RZ, RZ, RZ ;  /* 0x000000ffff0c7224 */ /* 0x000fe200078e00ff */
[----:B------:R-:W-:Y:S01]  /*184c0*/  MOV R11, 0x1f ;  /* 0x0000001f000b7802 */ /* 0x000fe20000000f00 */
[----:B------:R-:W-:Y:S01]  /*184d0*/  IMAD.MOV.U32 R15, RZ, RZ, -0x1 ;  /* 0xffffffffff0f7424 */ /* 0x000fe200078e00ff */
[----:B0-----:R-:W-:-:S04]  /*184e0*/  SHF.R.U32.HI R8, RZ, 0x5, R8 ;  /* 0x00000005ff087819 */ /* 0x001fc80000011608 */
[----:B------:R-:W-:-:S05]  /*184f0*/  LOP3.LUT R8, R8, 0x3, RZ, 0xc0, !PT ;  /* 0x0000000308087812 */ /* 0x000fca00078ec0ff */
[----:B------:R-:W-:-:S07]  /*18500*/  IMAD.MOV.U32 R13, RZ, RZ, R8 ;  /* 0x000000ffff0d7224 */ /* 0x000fce00078e0008 */
[----:B------:R-:W-:Y:S05]  /*18510*/  WARPSYNC.COLLECTIVE R15, `(.L_x_685) ;  /* 0x000000000f087348 */ /* 0x000fea0003c00000 */
[----:B------:R0:W1:Y:S02]  /*18520*/  SHFL.IDX P6, R14, R13, R12, R11 ;  /* 0x0000000c0d0e7389 */ /* 0x00006400000c000b */
[----:B01----:R-:W-:Y:S01]  /*18530*/  ENDCOLLECTIVE ;  /* 0x000000000000791b */ /* 0x003fe20003800000 */
.L_x_685:
[----:B------:R-:W-:Y:S05]  /*18540*/  BSYNC B1 ;  /* 0x0000000000017941 */ /* 0x000fea0003800000 */
.L_x_684:
[----:B------:R-:W-:Y:S05]  /*18550*/  BRA `(.L_x_686) ;  /* 0xffffff9800187947 */ /* 0x000fea000383ffff */
.L_x_536:
[----:B------:R-:W-:Y:S01]  /*18560*/  BSSY B1, `(.L_x_687) ;  /* 0x0000006000017945 */ /* 0x000fe20003800000 */
[----:B------:R-:W-:-:S07]  /*18570*/  IMAD.MOV.U32 R15, RZ, RZ, -0x1 ;  /* 0xffffffffff0f7424 */ /* 0x000fce00078e00ff */
[----:B0-----:R-:W-:Y:S05]  /*18580*/  WARPSYNC.COLLECTIVE R15, `(.L_x_688) ;  /* 0x000000000f0c7348 */ /* 0x001fea0003c00000 */
[----:B------:R-:W-:Y:S02]  /*18590*/  ELECT P6, UR62, PT ;  /* 0x00000000003e782f */ /* 0x000fe400038c0000 */
[----:B------:R-:W-:Y:S01]  /*185a0*/  MOV R14, UR62 ;  /* 0x0000003e000e7c02 */ /* 0x000fe20008000f00 */
[----:B0-----:R-:W-:Y:S10]  /*185b0*/  ENDCOLLECTIVE ;  /* 0x000000000000791b */ /* 0x001ff40003800000 */
.L_x_688:
[----:B------:R-:W-:Y:S05]  /*185c0*/  BSYNC B1 ;  /* 0x0000000000017941 */ /* 0x000fea0003800000 */
.L_x_687:
[----:B------:R-:W-:Y:S05]  /*185d0*/  BRA `(.L_x_535) ;  /* 0xffffff9800107947 */ /* 0x000fea000383ffff */
.L_x_538:
[----:B0-----:R0:W1:Y:S02]  /*185e0*/  SYNCS.PHASECHK.TRANS64.TRYWAIT P0, [R22+URZ+0x13220], R5 ;  /* 0x01322005160075a7 */ /* 0x001064000800017f */
[----:B-1----:R-:W-:Y:S05]  /*185f0*/  @!P0 NANOSLEEP.SYNCS 0x989680 ;  /* 0x009896800000895d */ /* 0x002fea0003900000 */
[----:B------:R-:W1:Y:S02]  /*18600*/  @!P0 SYNCS.PHASECHK.TRANS64 P0, [R22+URZ+0x13220], R5 ;  /* 0x01322005160085a7 */ /* 0x000e64000800007f */
[----:B-1----:R-:W-:Y:S05]  /*18610*/  @!P0 BRA `(.L_x_538) ;  /* 0xfffffffc00f08947 */ /* 0x002fea000383ffff */
[----:B------:R-:W-:Y:S05]  /*18620*/  BRA `(.L_x_689) ;  /* 0xffffff9800207947 */ /* 0x000fea000383ffff */
.L_x_542:
[----:B0-----:R0:W1:Y:S02]  /*18630*/  SYNCS.PHASECHK.TRANS64.TRYWAIT P0, [R5+URZ+0x132a0], R9 ;  /* 0x0132a009050075a7 */ /* 0x001064000800017f */
[----:B-1----:R-:W-:Y:S05]  /*18640*/  @!P0 NANOSLEEP.SYNCS 0x989680 ;  /* 0x009896800000895d */ /* 0x002fea0003900000 */
[----:B------:R-:W1:Y:S02]  /*18650*/  @!P0 SYNCS.PHASECHK.TRANS64 P0, [R5+URZ+0x132a0], R9 ;  /* 0x0132a009050085a7 */ /* 0x000e64000800007f */
[----:B-1----:R-:W-:Y:S05]  /*18660*/  @!P0 BRA `(.L_x_542) ;  /* 0xfffffffc00f08947 */ /* 0x002fea000383ffff */
[----:B------:R-:W-:Y:S05]  /*18670*/  BRA `(.L_x_690) ;  /* 0xffffff9800407947 */ /* 0x000fea000383ffff */
.L_x_547:
[----:B-1----:R1:W2:Y:S02]  /*18680*/  SYNCS.PHASECHK.TRANS64.TRYWAIT P0, [R5+URZ+0x132c0], R9 ;  /* 0x0132c009050075a7 */ /* 0x0022a4000800017f */
[----:B--2---:R-:W-:Y:S05]  /*18690*/  @!P0 NANOSLEEP.SYNCS 0x989680 ;  /* 0x009896800000895d */ /* 0x004fea0003900000 */
[----:B------:R-:W2:Y:S02]  /*186a0*/  @!P0 SYNCS.PHASECHK.TRANS64 P0, [R5+URZ+0x132c0], R9 ;  /* 0x0132c009050085a7 */ /* 0x000ea4000800007f */
[----:B--2---:R-:W-:Y:S05]  /*186b0*/  @!P0 BRA `(.L_x_547) ;  /* 0xfffffffc00f08947 */ /* 0x004fea000383ffff */
[----:B------:R-:W-:Y:S05]  /*186c0*/  BRA `(.L_x_691) ;  /* 0xffffff9800c07947 */ /* 0x000fea000383ffff */
.L_x_554:
[----:B0-----:R0:W1:Y:S02]  /*186d0*/  SYNCS.PHASECHK.TRANS64.TRYWAIT P1, [R5+URZ+0x132a0], R6 ;  /* 0x0132a006050075a7 */ /* 0x001064000802017f */
[----:B-1----:R-:W-:Y:S05]  /*186e0*/  @!P1 NANOSLEEP.SYNCS 0x989680 ;  /* 0x009896800000995d */ /* 0x002fea0003900000 */
[----:B------:R-:W1:Y:S02]  /*186f0*/  @!P1 SYNCS.PHASECHK.TRANS64 P1, [R5+URZ+0x132a0], R6 ;  /* 0x0132a006050095a7 */ /* 0x000e64000802007f */
[----:B-1----:R-:W-:Y:S05]  /*18700*/  @!P1 BRA `(.L_x_554) ;  /* 0xfffffffc00f09947 */ /* 0x002fea000383ffff */
[----:B------:R-:W-:Y:S05]  /*18710*/  BRA `(.L_x_692) ;  /* 0xffffff9c00947947 */ /* 0x000fea000383ffff */
.L_x_559:
[----:B-1----:R1:W2:Y:S02]  /*18720*/  SYNCS.PHASECHK.TRANS64.TRYWAIT P1, [R5+URZ+0x132c0], R6 ;  /* 0x0132c006050075a7 */ /* 0x0022a4000802017f */
[----:B--2---:R-:W-:Y:S05]  /*18730*/  @!P1 NANOSLEEP.SYNCS 0x989680 ;  /* 0x009896800000995d */ /* 0x004fea0003900000 */
[----:B------:R-:W2:Y:S02]  /*18740*/  @!P1 SYNCS.PHASECHK.TRANS64 P1, [R5+URZ+0x132c0], R6 ;  /* 0x0132c006050095a7 */ /* 0x000ea4000802007f */
[----:B--2---:R-:W-:Y:S05]  /*18750*/  @!P1 BRA `(.L_x_559) ;  /* 0xfffffffc00f09947 */ /* 0x004fea000383ffff */
[----:B------:R-:W-:Y:S05]  /*18760*/  BRA `(.L_x_693) ;  /* 0xffffffa000107947 */ /* 0x000fea000383ffff */
.L_x_574:
[----:B------:R-:W0:Y:S01]  /*18770*/  S2R R21, SR_TID.X ;  /* 0x0000000000157919 */ /* 0x000e220000002100 */
[----:B------:R-:W-:Y:S01]  /*18780*/  BSSY B0, `(.L_x_694) ;  /* 0x000000a000007945 */ /* 0x000fe20003800000 */
[----:B------:R-:W-:Y:S01]  /*18790*/  MOV R11, 0x1f ;  /* 0x0000001f000b7802 */ /* 0x000fe20000000f00 */
[----:B------:R-:W-:Y:S01]  /*187a0*/  IMAD.MOV.U32 R15, RZ, RZ, -0x1 ;  /* 0xffffffffff0f7424 */ /* 0x000fe200078e00ff */
[----:B0-----:R-:W-:-:S04]  /*187b0*/  SHF.R.U32.HI R12, RZ, 0x5, R21 ;  /* 0x00000005ff0c7819 */ /* 0x001fc80000011615 */
[----:B------:R-:W-:-:S05]  /*187c0*/  LOP3.LUT R12, R12, 0x3, RZ, 0xc0, !PT ;  /* 0x000000030c0c7812 */ /* 0x000fca00078ec0ff */
[----:B-1----:R-:W-:Y:S02]  /*187d0*/  IMAD.MOV.U32 R13, RZ, RZ, R12 ;  /* 0x000000ffff0d7224 */ /* 0x002fe400078e000c */
[----:B------:R-:W-:-:S07]  /*187e0*/  IMAD.MOV.U32 R12, RZ, RZ, RZ ;  /* 0x000000ffff0c7224 */ /* 0x000fce00078e00ff */
[----:B-----5:R-:W-:Y:S05]  /*187f0*/  WARPSYNC.COLLECTIVE R15, `(.L_x_695) ;  /* 0x000000000f087348 */ /* 0x020fea0003c00000 */
[----:B------:R0:W1:Y:S02]  /*18800*/  SHFL.IDX P6, R14, R13, R12, R11 ;  /* 0x0000000c0d0e7389 */ /* 0x00006400000c000b */
[----:B01---5:R-:W-:Y:S01]  /*18810*/  ENDCOLLECTIVE ;  /* 0x000000000000791b */ /* 0x023fe20003800000 */
.L_x_695:
[----:B------:R-:W-:Y:S05]  /*18820*/  BSYNC B0 ;  /* 0x0000000000007941 */ /* 0x000fea0003800000 */
.L_x_694:
[----:B------:R-:W-:Y:S05]  /*18830*/  BRA `(.L_x_696) ;  /* 0xffffffac00887947 */ /* 0x000fea000383ffff */
.L_x_577:
[----:B0-----:R-:W2:Y:S02]  /*18840*/  LDL R0, [R1+0x50] ;  /* 0x0000500001007983 */ /* 0x001ea40000100800 */
[----:B--2---:R0:W2:Y:S02]  /*18850*/  SYNCS.PHASECHK.TRANS64.TRYWAIT P0, [R6+URZ+0x13280], R0 ;  /* 0x01328000060075a7 */ /* 0x0040a4000800017f */
[----:B--2---:R-:W-:Y:S05]  /*18860*/  @!P0 NANOSLEEP.SYNCS 0x989680 ;  /* 0x009896800000895d */ /* 0x004fea0003900000 */
[----:B------:R-:W2:Y:S02]  /*18870*/  @!P0 SYNCS.PHASECHK.TRANS64 P0, [R6+URZ+0x13280], R0 ;  /* 0x01328000060085a7 */ /* 0x000ea4000800007f */
[----:B--2---:R-:W-:Y:S05]  /*18880*/  @!P0 BRA `(.L_x_577) ;  /* 0xfffffffc00ec8947 */ /* 0x004fea000383ffff */
[----:B------:R-:W-:Y:S05]  /*18890*/  BRA `(.L_x_697) ;  /* 0xffffffac00a87947 */ /* 0x000fea000383ffff */
.L_x_578:
        /* <DEDUP_REMOVED lines=8> */
.L_x_699:
[----:B------:R-:W-:Y:S05]  /*18920*/  BSYNC B0 ;  /* 0x0000000000007941 */ /* 0x000fea0003800000 */
.L_x_698:
        /* <DEDUP_REMOVED lines=8> */
.L_x_700:
[----:B------:R-:W-:Y:S01]  /*189b0*/  IMAD.MOV.U32 R13, RZ, RZ, R2 ;  /* 0x000000ffff0d7224 */ /* 0x000fe200078e0002 */
[----:B------:R-:W-:Y:S01]  /*189c0*/  MOV R12, 0x1 ;  /* 0x00000001000c7802 */ /* 0x000fe20000000f00 */
[----:B------:R-:W-:-:S07]  /*189d0*/  IMAD.MOV.U32 R3, RZ, RZ, R14 ;  /* 0x000000ffff037224 */ /* 0x000fce00078e000e */
[----:B------:R-:W-:Y:S05]  /*189e0*/  WARPSYNC.COLLECTIVE R15, `(.L_x_701) ;  /* 0x000000000f087348 */ /* 0x000fea0003c00000 */
[----:B------:R0:W1:Y:S02]  /*189f0*/  SHFL.IDX P6, R14, R13, R12, R11 ;  /* 0x0000000c0d0e7389 */ /* 0x00006400000c000b */
[----:B01----:R-:W-:Y:S01]  /*18a00*/  ENDCOLLECTIVE ;  /* 0x000000000000791b */ /* 0x003fe20003800000 */
.L_x_701:
[----:B------:R-:W-:Y:S01]  /*18a10*/  IADD3 R26, P1, R21, R3, RZ ;  /* 0x00000003151a7210 */ /* 0x000fe20007f3e0ff */
[----:B------:R-:W-:-:S04]  /*18a20*/  IMAD.IADD R3, R22, 0x1, R20 ;  /* 0x0000000116037824 */ /* 0x000fc800078e0214 */
[----:B------:R-:W-:Y:S01]  /*18a30*/  IMAD.X R27, RZ, RZ, R10, P1 ;  /* 0x000000ffff1b7224 */ /* 0x000fe200008e060a */
[----:B------:R-:W-:Y:S01]  /*18a40*/  ISETP.LT.OR P1, PT, R7, 0x1, P0 ;  /* 0x000000010700780c */ /* 0x000fe20000721670 */
[----:B------:R-:W-:-:S12]  /*18a50*/  IMAD.MOV.U32 R13, RZ, RZ, R0 ;  /* 0x000000ffff0d7224 */ /* 0x000fd800078e0000 */
        /* <DEDUP_REMOVED lines=8> */
.L_x_702:
[----:B------:R-:W-:Y:S01]  /*18ae0*/  MOV R13, R2 ;  /* 0x00000002000d7202 */ /* 0x000fe20000000f00 */
[----:B------:R-:W-:Y:S02]  /*18af0*/  IMAD.MOV.U32 R12, RZ, RZ, 0x2 ;  /* 0x00000002ff0c7424 */ /* 0x000fe400078e00ff */
[----:B------:R-:W-:-:S07]  /*18b00*/  IMAD.MOV.U32 R10, RZ, RZ, R14 ;  /* 0x000000ffff0a7224 */ /* 0x000fce00078e000e */
[----:B------:R-:W-:Y:S05]  /*18b10*/  WARPSYNC.COLLECTIVE R15, `(.L_x_703) ;  /* 0x000000000f087348 */ /* 0x000fea0003c00000 */
[----:B------:R0:W1:Y:S02]  /*18b20*/  SHFL.IDX P6, R14, R13, R12, R11 ;  /* 0x0000000c0d0e7389 */ /* 0x00006400000c000b */
[----:B01----:R-:W-:Y:S01]  /*18b30*/  ENDCOLLECTIVE ;  /* 0x000000000000791b */ /* 0x003fe20003800000 */
.L_x_703:
        /* <DEDUP_REMOVED lines=12> */
.L_x_704:
[----:B------:R-:W-:-:S05]  /*18c00*/  IMAD.MOV.U32 R10, RZ, RZ, R14 ;  /* 0x000000ffff0a7224 */ /* 0x000fca00078e000e */
[----:B------:R-:W-:-:S04]  /*18c10*/  IADD3 R26, P1, R21, R10, RZ ;  /* 0x0000000a151a7210 */ /* 0x000fc80007f3e0ff */
[----:B------:R-:W-:Y:S02]  /*18c20*/  IADD3.X R27, RZ, R20, RZ, P1, !PT ;  /* 0x00000014ff1b7210 */ /* 0x000fe40000ffe4ff */
[----:B------:R-:W-:-:S13]  /*18c30*/  ISETP.LT.OR P1, PT, R7, 0x41, P0 ;  /* 0x000000410700780c */ /* 0x000fda0000721670 */
[----:B------:R-:W-:Y:S01]  /*18c40*/  @!PT LDS RZ, [RZ] ;  /* 0x00000000fffff984 */ /* 0x000fe20000000800 */
[----:B------:R-:W-:Y:S01]  /*18c50*/  @!PT LDS RZ, [RZ] ;  /* 0x00000000fffff984 */ /* 0x000fe20000000800 */
[----:B------:R-:W-:Y:S01]  /*18c60*/  @!PT LDS RZ, [RZ] ;  /* 0x00000000fffff984 */ /* 0x000fe20000000800 */
[----:B------:R0:W-:Y:S04]  /*18c70*/  LDGSTS.E.BYPASS.LTC128B.128 [R3+0x7000], desc[UR40][R26.64], !P1 ;  /* 0x070000001a037fae */ /* 0x0001e8000c901d68 */
[----:B------:R0:W5:Y:S01]  /*18c80*/  LDL.LU R27, [R1+0x30] ;  /* 0x00003000011b7983 */ /* 0x0001620000300800 */
[----:B------:R-:W-:Y:S01]  /*18c90*/  IMAD.MOV.U32 R13, RZ, RZ, R2 ;  /* 0x000000ffff0d7224 */ /* 0x000fe200078e0002 */
[C---:B------:R-:W-:Y:S01]  /*18ca0*/  ISETP.GE.AND P3, PT, R7.reuse, 0x81, PT ;  /* 0x000000810700780c */ /* 0x040fe20003f66270 */
[----:B------:R-:W-:Y:S01]  /*18cb0*/  IMAD.MOV.U32 R12, RZ, RZ, 0x3 ;  /* 0x00000003ff0c7424 */ /* 0x000fe200078e00ff */
[C---:B------:R-:W-:Y:S02]  /*18cc0*/  ISETP.GE.AND P4, PT, R7.reuse, 0x21, PT ;  /* 0x000000210700780c */ /* 0x040fe40003f86270 */
[----:B------:R-:W-:-:S13]  /*18cd0*/  ISETP.GE.AND P2, PT, R7, 0x61, PT ;  /* 0x000000610700780c */ /* 0x000fda0003f46270 */
[----:B0----5:R-:W-:Y:S05]  /*18ce0*/  WARPSYNC.COLLECTIVE R15, `(.L_x_705) ;  /* 0x000000000f087348 */ /* 0x021fea0003c00000 */
[----:B------:R1:W2:Y:S02]  /*18cf0*/  SHFL.IDX P6, R14, R13, R12, R11 ;  /* 0x0000000c0d0e7389 */ /* 0x0002a400000c000b */
[----:B012--5:R-:W-:Y:S01]  /*18d00*/  ENDCOLLECTIVE ;  /* 0x000000000000791b */ /* 0x027fe20003800000 */
.L_x_705:
[----:B------:R-:W-:Y:S02]  /*18d10*/  IMAD.MOV.U32 R13, RZ, RZ, R0 ;  /* 0x000000ffff0d7224 */ /* 0x000fe400078e0000 */
[----:B------:R-:W-:-:S07]  /*18d20*/  IMAD.MOV.U32 R2, RZ, RZ, R14 ;  /* 0x000000ffff027224 */ /* 0x000fce00078e000e */
[----:B------:R-:W-:Y:S05]  /*18d30*/  WARPSYNC.COLLECTIVE R15, `(.L_x_706) ;  /* 0x000000000f087348 */ /* 0x000fea0003c00000 */
[----:B------:R0:W1:Y:S02]  /*18d40*/  SHFL.IDX P6, R14, R13, R12, R11 ;  /* 0x0000000c0d0e7389 */ /* 0x00006400000c000b */
[----:B01----:R-:W-:Y:S01]  /*18d50*/  ENDCOLLECTIVE ;  /* 0x000000000000791b */ /* 0x003fe20003800000 */
.L_x_706:
[----:B------:R-:W-:Y:S02]  /*18d60*/  IMAD.MOV.U32 R13, RZ, RZ, R25 ;  /* 0x000000ffff0d7224 */ /* 0x000fe400078e0019 */
[----:B------:R-:W-:Y:S01]  /*18d70*/  IMAD.MOV.U32 R12, RZ, RZ, RZ ;  /* 0x000000ffff0c7224 */ /* 0x000fe200078e00ff */
[----:B------:R-:W-:-:S07]  /*18d80*/  MOV R0, R14 ;  /* 0x0000000e00007202 */ /* 0x000fce0000000f00 */
[----:B------:R-:W-:Y:S05]  /*18d90*/  WARPSYNC.COLLECTIVE R15, `(.L_x_707) ;  /* 0x000000000f087348 */ /* 0x000fea0003c00000 */
[----:B------:R0:W1:Y:S02]  /*18da0*/  SHFL.IDX P6, R14, R13, R12, R11 ;  /* 0x0000000c0d0e7389 */ /* 0x00006400000c000b */
[----:B01----:R-:W-:Y:S01]  /*18db0*/  ENDCOLLECTIVE ;  /* 0x000000000000791b */ /* 0x003fe20003800000 */
.L_x_707:
[----:B------:R-:W-:-:S05]  /*18dc0*/  IADD3 R20, P1, R21, R0, RZ ;  /* 0x0000000015147210 */ /* 0x000fca0007f3e0ff */
[----:B------:R-:W-:Y:S01]  /*18dd0*/  IMAD.X R21, RZ, RZ, R2, P1 ;  /* 0x000000ffff157224 */ /* 0x000fe200008e0602 */
[----:B------:R-:W-:Y:S02]  /*18de0*/  ISETP.LT.OR P1, PT, R7, 0x61, P0 ;  /* 0x000000610700780c */ /* 0x000fe40000721670 */
[----:B------:R-:W-:-:S11]  /*18df0*/  MOV R13, R28 ;  /* 0x0000001c000d7202 */ /* 0x000fd60000000f00 */
        /* <DEDUP_REMOVED lines=9> */
.L_x_708:
[----:B------:R-:W-:Y:S01]  /*18e90*/  IMAD.MOV.U32 R10, RZ, RZ, R14 ;  /* 0x000000ffff0a7224 */ /* 0x000fe200078e000e */
[----:B------:R-:W-:-:S04]  /*18ea0*/  LOP3.LUT R27, R27, 0xfffffff7, RZ, 0xc0, !PT ;  /* 0xfffffff71b1b7812 */ /* 0x000fc800078ec0ff */
[----:B------:R-:W-:-:S05]  /*18eb0*/  @P3 LOP3.LUT R27, R27, 0x8, RZ, 0xfc, !PT ;  /* 0x000000081b1b3812 */ /* 0x000fca00078efcff */
[----:B------:R0:W-:Y:S01]  /*18ec0*/  STL [R1+0x30], R27 ;  /* 0x0000301b01007387 */ /* 0x0001e20000100800 */
[----:B------:R-:W-:Y:S05]  /*18ed0*/  BRA `(.L_x_709) ;  /* 0xffffffac00907947 */ /* 0x000fea000383ffff */
.L_x_583:
[----:B----4-:R-:W4:Y:S02]  /*18ee0*/  LDL R0, [R1+0x50] ;  /* 0x0000500001007983 */ /* 0x010f240000100800 */
[----:B----4-:R4:W0:Y:S02]  /*18ef0*/  SYNCS.PHASECHK.TRANS64.TRYWAIT P0, [R6+URZ+0x13240], R0 ;  /* 0x01324000060075a7 */ /* 0x010824000800017f */
[----:B0-----:R-:W-:Y:S05]  /*18f00*/  @!P0 NANOSLEEP.SYNCS 0x989680 ;  /* 0x009896800000895d */ /* 0x001fea0003900000 */
[----:B------:R-:W0:Y:S02]  /*18f10*/  @!P0 SYNCS.PHASECHK.TRANS64 P0, [R6+URZ+0x13240], R0 ;  /* 0x01324000060085a7 */ /* 0x000e24000800007f */
[----:B0-----:R-:W-:Y:S05]  /*18f20*/  @!P0 BRA `(.L_x_583) ;  /* 0xfffffffc00ec8947 */ /* 0x001fea000383ffff */
[----:B------:R-:W-:Y:S05]  /*18f30*/  BRA `(.L_x_710) ;  /* 0xffffffac00f07947 */ /* 0x000fea000383ffff */
.L_x_584:
[----:B------:R-:W-:Y:S01]  /*18f40*/  BSSY B0, `(.L_x_711) ;  /* 0x0000008000007945 */ /* 0x000fe20003800000 */
[----:B------:R-:W-:Y:S01]  /*18f50*/  IMAD.MOV.U32 R13, RZ, RZ, R2 ;  /* 0x000000ffff0d7224 */ /* 0x000fe200078e0002 */
[----:B------:R-:W-:Y:S01]  /*18f60*/  MOV R15, 0xffffffff ;  /* 0xffffffff000f7802 */ /* 0x000fe20000000f00 */
[----:B------:R-:W-:Y:S02]  /*18f70*/  IMAD.MOV.U32 R12, RZ, RZ, RZ ;  /* 0x000000ffff0c7224 */ /* 0x000fe400078e00ff */
[----:B------:R-:W-:-:S07]  /*18f80*/  IMAD.MOV.U32 R11, RZ, RZ, 0x1c1f ;  /* 0x00001c1fff0b7424 */ /* 0x000fce00078e00ff */
[----:B01----:R-:W-:Y:S05]  /*18f90*/  WARPSYNC.COLLECTIVE R15, `(.L_x_712) ;  /* 0x000000000f087348 */ /* 0x003fea0003c00000 */
[----:B-1----:R1:W2:Y:S02]  /*18fa0*/  SHFL.IDX P6, R14, R13, R12, R11 ;  /* 0x0000000c0d0e7389 */ /* 0x0022a400000c000b */
[----:B012---:R-:W-:Y:S01]  /*18fb0*/  ENDCOLLECTIVE ;  /* 0x000000000000791b */ /* 0x007fe20003800000 */
.L_x_712:
[----:B------:R-:W-:Y:S05]  /*18fc0*/  BSYNC B0 ;  /* 0x0000000000007941 */ /* 0x000fea0003800000 */
.L_x_711:
[----:B------:R-:W0:Y:S01]  /*18fd0*/  S2R R20, SR_TID.X ;  /* 0x0000000000147919 */ /* 0x000e220000002100 */
[----:B------:R-:W-:Y:S01]  /*18fe0*/  IMAD.MOV.U32 R13, RZ, RZ, R0 ;  /* 0x000000ffff0d7224 */ /* 0x000fe200078e0000 */
[----:B------:R-:W1:Y:S01]  /*18ff0*/  LDC R21, c[0x0][0x2f4] ;  /* 0x0000bd00ff157b82 */ /* 0x000e620000000800 */
[----:B------:R-:W-:Y:S02]  /*19000*/  IMAD.MOV.U32 R12, RZ, RZ, RZ ;  /* 0x000000ffff0c7224 */ /* 0x000fe400078e00ff */
[----:B------:R-:W-:Y:S02]  /*19010*/  IMAD.MOV.U32 R11, RZ, RZ, 0x1c1f ;  /* 0x00001c1fff0b7424 */ /* 0x000fe400078e00ff */
[----:B------:R-:W-:Y:S02]  /*19020*/  IMAD.MOV.U32 R15, RZ, RZ, -0x1 ;  /* 0xffffffffff0f7424 */ /* 0x000fe400078e00ff */
[----:B------:R-:W-:-:S07]  /*19030*/  IMAD.MOV.U32 R4, RZ, RZ, R14 ;  /* 0x000000ffff047224 */ /* 0x000fce00078e000e */
[----:B01----:R-:W-:Y:S05]  /*19040*/  WARPSYNC.COLLECTIVE R15, `(.L_x_713) ;  /* 0x000000000f087348 */ /* 0x003fea0003c00000 */
[----:B------:R2:W3:Y:S02]  /*19050*/  SHFL.IDX P6, R14, R13, R12, R11 ;  /* 0x0000000c0d0e7389 */ /* 0x0004e400000c000b */
[----:B0123--:R-:W-:Y:S01]  /*19060*/  ENDCOLLECTIVE ;  /* 0x000000000000791b */ /* 0x00ffe20003800000 */
.L_x_713:
[----:B------:R-:W-:Y:S01]  /*19070*/  IMAD.MOV.U32 R13, RZ, RZ, R2 ;  /* 0x000000ffff0d7224 */ /* 0x000fe200078e0002 */
[----:B------:R-:W-:Y:S02]  /*19080*/  MOV R12, 0x1 ;  /* 0x00000001000c7802 */ /* 0x000fe40000000f00 */
[----:B------:R-:W-:Y:S01]  /*19090*/  SHF.L.U32 R20, R20, 0x4, RZ ;  /* 0x0000000414147819 */ /* 0x000fe200000006ff */
[----:B------:R-:W-:-:S03]  /*190a0*/  IMAD.MOV.U32 R5, RZ, RZ, R14 ;  /* 0x000000ffff057224 */ /* 0x000fc600078e000e */
[----:B------:R-:W-:-:S07]  /*190b0*/  LOP3.LUT R20, R20, 0x30, RZ, 0xc0, !PT ;  /* 0x0000003014147812 */ /* 0x000fce00078ec0ff */
[----:B------:R-:W-:Y:S05]  /*190c0*/  WARPSYNC.COLLECTIVE R15, `(.L_x_714) ;  /* 0x000000000f087348 */ /* 0x000fea0003c00000 */
[----:B------:R0:W1:Y:S02]  /*190d0*/  SHFL.IDX P6, R14, R13, R12, R11 ;  /* 0x0000000c0d0e7389 */ /* 0x00006400000c000b */
[----:B01----:R-:W-:Y:S01]  /*190e0*/  ENDCOLLECTIVE ;  /* 0x000000000000791b */ /* 0x003fe20003800000 */
.L_x_714:
[C---:B------:R-:W-:Y:S02]  /*190f0*/  @P5 IADD3 R5, P0, R20.reuse, R5, RZ ;  /* 0x0000000514055210 */ /* 0x040fe40007f1e0ff */
[----:B------:R-:W-:-:S03]  /*19100*/  ISETP.GE.AND P3, PT, R20, R21, PT ;  /* 0x000000151400720c */ /* 0x000fc60003f66270 */
        /* <DEDUP_REMOVED lines=13> */
.L_x_715:
[----:B------:R-:W-:Y:S01]  /*191e0*/  MOV R13, R2 ;  /* 0x00000002000d7202 */ /* 0x000fe20000000f00 */
[----:B------:R-:W-:Y:S02]  /*191f0*/  IMAD.MOV.U32 R12, RZ, RZ, 0x2 ;  /* 0x00000002ff0c7424 */ /* 0x000fe400078e00ff */
[----:B------:R-:W-:-:S07]  /*19200*/  IMAD.MOV.U32 R5, RZ, RZ, R14 ;  /* 0x000000ffff057224 */ /* 0x000fce00078e000e */
[----:B------:R-:W-:Y:S05]  /*19210*/  WARPSYNC.COLLECTIVE R15, `(.L_x_716) ;  /* 0x000000000f087348 */ /* 0x000fea0003c00000 */
[----:B------:R0:W1:Y:S02]  /*19220*/  SHFL.IDX P6, R14, R13, R12, R11 ;  /* 0x0000000c0d0e7389 */ /* 0x00006400000c000b */
[----:B01----:R-:W-:Y:S01]  /*19230*/  ENDCOLLECTIVE ;  /* 0x000000000000791b */ /* 0x003fe20003800000 */
.L_x_716:
        /* <DEDUP_REMOVED lines=14> */
.L_x_717:
[----:B------:R-:W-:Y:S02]  /*19320*/  IMAD.MOV.U32 R13, RZ, RZ, R2 ;  /* 0x000000ffff0d7224 */ /* 0x000fe400078e0002 */
[----:B------:R-:W-:Y:S02]  /*19330*/  IMAD.MOV.U32 R12, RZ, RZ, 0x3 ;  /* 0x00000003ff0c7424 */ /* 0x000fe400078e00ff */
[----:B------:R-:W-:-:S07]  /*19340*/  IMAD.MOV.U32 R5, RZ, RZ, R14 ;  /* 0x000000ffff057224 */ /* 0x000fce00078e000e */
[----:B------:R-:W-:Y:S05]  /*19350*/  WARPSYNC.COLLECTIVE R15, `(.L_x_718) ;  /* 0x000000000f087348 */ /* 0x000fea0003c00000 */
[----:B------:R0:W1:Y:S02]  /*19360*/  SHFL.IDX P6, R14, R13, R12, R11 ;  /* 0x0000000c0d0e7389 */ /* 0x00006400000c000b */
[----:B01----:R-:W-:Y:S01]  /*19370*/  ENDCOLLECTIVE ;  /* 0x000000000000791b */ /* 0x003fe20003800000 */
.L_x_718:
[----:B------:R-:W-:-:S04]  /*19380*/  @P1 IADD3 R5, P0, R20, R5, RZ ;  /* 0x0000000514051210 */ /* 0x000fc80007f1e0ff */
[----:B------:R-:W-:-:S04]  /*19390*/  @P1 IADD3.X R4, RZ, R4, RZ, P0, !PT ;  /* 0x00000004ff041210 */ /* 0x000fc800007fe4ff */
[----:B------:R-:W-:Y:S01]  /*193a0*/  @P1 LOP3.LUT R5, R5, R4, RZ, 0x3c, !PT ;  /* 0x0000000405051212 */ /* 0x000fe200078e3cff */
[----:B------:R-:W-:-:S03]  /*193b0*/  IMAD.MOV.U32 R13, RZ, RZ, R0 ;  /* 0x000000ffff0d7224 */ /* 0x000fc600078e0000 */
[----:B------:R-:W-:-:S04]  /*193c0*/  @P1 LOP3.LUT R4, R5, R4, RZ, 0x3c, !PT ;  /* 0x0000000405041212 */ /* 0x000fc800078e3cff */
[----:B------:R-:W-:Y:S01]  /*193d0*/  @P1 LOP3.LUT R5, R5, R4, RZ, 0x3c, !PT ;  /* 0x0000000405051212 */ /* 0x000fe200078e3cff */
[----:B------:R-:W-:-:S04]  /*193e0*/  IMAD.MOV.U32 R2, RZ, RZ, R14 ;  /* 0x000000ffff027224 */ /* 0x000fc800078e000e */
[----:B------:R-:W-:Y:S01]  /*193f0*/  @!PT LDS RZ, [RZ] ;  /* 0x00000000fffff984 */ /* 0x000fe20000000800 */
[----:B------:R-:W-:Y:S01]  /*19400*/  @!PT LDS RZ, [RZ] ;  /* 0x00000000fffff984 */ /* 0x000fe20000000800 */
[----:B------:R-:W-:Y:S01]  /*19410*/  @!PT LDS RZ, [RZ] ;  /* 0x00000000fffff984 */ /* 0x000fe20000000800 */
[----:B------:R0:W-:Y:S03]  /*19420*/  @P1 LDGSTS.E.BYPASS.LTC128B.128 [R3+0xf000], desc[UR40][R4.64], !P3 ;  /* 0x0f00000004031fae */ /* 0x0001e6000d901d68 */
[----:B0-----:R-:W-:Y:S05]  /*19430*/  WARPSYNC.COLLECTIVE R15, `(.L_x_719) ;  /* 0x000000000f087348 */ /* 0x001fea0003c00000 */
[----:B------:R1:W2:Y:S02]  /*19440*/  SHFL.IDX P6, R14, R13, R12, R11 ;  /* 0x0000000c0d0e7389 */ /* 0x0002a400000c000b */
[----:B012---:R-:W-:Y:S01]  /*19450*/  ENDCOLLECTIVE ;  /* 0x000000000000791b */ /* 0x007fe20003800000 */
.L_x_719:
[----:B------:R-:W-:Y:S01]  /*19460*/  IMAD.MOV.U32 R13, RZ, RZ, R7 ;  /* 0x000000ffff0d7224 */ /* 0x000fe200078e0007 */
[----:B------:R-:W-:Y:S02]  /*19470*/  MOV R12, RZ ;  /* 0x000000ff000c7202 */ /* 0x000fe40000000f00 */
[----:B------:R-:W-:-:S07]  /*19480*/  MOV R0, R14 ;  /* 0x0000000e00007202 */ /* 0x000fce0000000f00 */
[----:B------:R-:W-:Y:S05]  /*19490*/  WARPSYNC.COLLECTIVE R15, `(.L_x_720) ;  /* 0x000000000f087348 */ /* 0x000fea0003c00000 */
[----:B------:R0:W1:Y:S02]  /*194a0*/  SHFL.IDX P6, R14, R13, R12, R11 ;  /* 0x0000000c0d0e7389 */ /* 0x00006400000c000b */
[----:B01----:R-:W-:Y:S01]  /*194b0*/  ENDCOLLECTIVE ;  /* 0x000000000000791b */ /* 0x003fe20003800000 */
.L_x_720:
[----:B------:R-:W-:-:S05]  /*194c0*/  @P2 IADD3 R0, P0, R20, R0, RZ ;  /* 0x0000000014002210 */ /* 0x000fca0007f1e0ff */
[----:B------:R-:W-:Y:S02]  /*194d0*/  @P2 IMAD.MOV.U32 R4, RZ, RZ, R0 ;  /* 0x000000ffff042224 */ /* 0x000fe400078e0000 */
[----:B------:R-:W-:-:S04]  /*194e0*/  @P2 IMAD.X R2, RZ, RZ, R2, P0 ;  /* 0x000000ffff022224 */ /* 0x000fc800000e0602 */
[----:B------:R-:W-:Y:S02]  /*194f0*/  @P2 IMAD.MOV.U32 R5, RZ, RZ, R2 ;  /* 0x000000ffff052224 */ /* 0x000fe400078e0002 */
[----:B------:R-:W-:-:S03]  /*19500*/  IMAD.MOV.U32 R13, RZ, RZ, R8 ;  /* 0x000000ffff0d7224 */ /* 0x000fc600078e0008 */
        /* <DEDUP_REMOVED lines=8> */
.L_x_721:
[----:B------:R-:W-:Y:S01]  /*19590*/  IMAD.MOV.U32 R4, RZ, RZ, R14 ;  /* 0x000000ffff047224 */ /* 0x000fe200078e000e */
[----:B------:R-:W-:Y:S06]  /*195a0*/  BRA `(.L_x_722) ;  /* 0xffffffac00807947 */ /* 0x000fec000383ffff */
.L_x_591:
[----:B------:R-:W-:Y:S01]  /*195b0*/  IMAD.MOV.U32 R13, RZ, RZ, R0 ;  /* 0x000000ffff0d7224 */ /* 0x000fe200078e0000 */
[----:B------:R-:W-:Y:S01]  /*195c0*/  MOV R12, RZ ;  /* 0x000000ff000c7202 */ /* 0x000fe20000000f00 */
[----:B------:R-:W-:Y:S02]  /*195d0*/  IMAD.MOV.U32 R11, RZ, RZ, 0x1c1f ;  /* 0x00001c1fff0b7424 */ /* 0x000fe400078e00ff */
[----:B------:R-:W-:Y:S02]  /*195e0*/  IMAD.MOV.U32 R15, RZ, RZ, -0x1 ;  /* 0xffffffffff0f7424 */ /* 0x000fe400078e00ff */
[----:B-----5:R-:W-:Y:S02]  /*195f0*/  IMAD R2, R23, R9, RZ ;  /* 0x0000000917027224 */ /* 0x020fe400078e02ff */
[----:B------:R-:W-:-:S07]  /*19600*/  IMAD R17, R17, 0xc0, R21 ;  /* 0x000000c011117824 */ /* 0x000fce00078e0215 */
[----:B------:R-:W-:Y:S05]  /*19610*/  WARPSYNC.COLLECTIVE R15, `(.L_x_723) ;  /* 0x000000000f087348 */ /* 0x000fea0003c00000 */
[----:B------:R0:W1:Y:S02]  /*19620*/  SHFL.IDX P6, R14, R13, R12, R11 ;  /* 0x0000000c0d0e7389 */ /* 0x00006400000c000b */
[----:B01----:R-:W-:Y:S01]  /*19630*/  ENDCOLLECTIVE ;  /* 0x000000000000791b */ /* 0x003fe20003800000 */
.L_x_723:
[C---:B------:R-:W-:Y:S01]  /*19640*/  VIADD R9, R17.reuse, 0x20 ;  /* 0x0000002011097836 */ /* 0x040fe20000000000 */
[----:B------:R-:W-:Y:S01]  /*19650*/  ISETP.GE.AND P2, PT, R17, R2, PT ;  /* 0x000000021100720c */ /* 0x000fe20003f46270 */
[----:B------:R-:W-:Y:S02]  /*19660*/  IMAD.MOV.U32 R13, RZ, RZ, R4 ;  /* 0x000000ffff0d7224 */ /* 0x000fe400078e0004 */
[----:B------:R-:W-:-:S10]  /*19670*/  IMAD.MOV.U32 R7, RZ, RZ, R14 ;  /* 0x000000ffff077224 */ /* 0x000fd400078e000e */
[----:B------:R-:W-:Y:S05]  /*19680*/  WARPSYNC.COLLECTIVE R15, `(.L_x_724) ;  /* 0x000000000f087348 */ /* 0x000fea0003c00000 */
[----:B------:R0:W1:Y:S02]  /*19690*/  SHFL.IDX P6, R14, R13, R12, R11 ;  /* 0x0000000c0d0e7389 */ /* 0x00006400000c000b */
[----:B01----:R-:W-:Y:S01]  /*196a0*/  ENDCOLLECTIVE ;  /* 0x000000000000791b */ /* 0x003fe20003800000 */
.L_x_724:
[----:B------:R-:W-:Y:S02]  /*196b0*/  IMAD.MOV.U32 R13, RZ, RZ, R0 ;  /* 0x000000ffff0d7224 */ /* 0x000fe400078e0000 */
[----:B------:R-:W-:Y:S01]  /*196c0*/  IMAD.MOV.U32 R12, RZ, RZ, 0x1 ;  /* 0x00000001ff0c7424 */ /* 0x000fe200078e00ff */
[----:B------:R-:W-:-:S07]  /*196d0*/  MOV R6, R14 ;  /* 0x0000000e00067202 */ /* 0x000fce0000000f00 */
[----:B------:R-:W-:Y:S05]  /*196e0*/  WARPSYNC.COLLECTIVE R15, `(.L_x_725) ;  /* 0x000000000f087348 */ /* 0x000fea0003c00000 */
[----:B------:R0:W1:Y:S02]  /*196f0*/  SHFL.IDX P6, R14, R13, R12, R11 ;  /* 0x0000000c0d0e7389 */ /* 0x00006400000c000b */
[----:B01----:R-:W-:Y:S01]  /*19700*/  ENDCOLLECTIVE ;  /* 0x000000000000791b */ /* 0x003fe20003800000 */
.L_x_725:
[----:B------:R-:W-:-:S05]  /*19710*/  @!P2 IADD3 R6, P1, R20, R6, RZ ;  /* 0x000000061406a210 */ /* 0x000fca0007f3e0ff */
[----:B------:R-:W-:Y:S01]  /*19720*/  @!P2 IMAD.X R7, RZ, RZ, R7, P1 ;  /* 0x000000ffff07a224 */ /* 0x000fe200008e0607 */
[----:B------:R-:W-:-:S04]  /*19730*/  ISETP.GE.AND P1, PT, R9, R2, PT ;  /* 0x000000020900720c */ /* 0x000fc80003f26270 */
[----:B------:R-:W-:Y:S01]  /*19740*/  @!PT LDS RZ, [RZ] ;  /* 0x00000000fffff984 */ /* 0x000fe20000000800 */
[----:B------:R-:W-:Y:S01]  /*19750*/  @!PT LDS RZ, [RZ] ;  /* 0x00000000fffff984 */ /* 0x000fe20000000800 */
[----:B------:R-:W-:Y:S01]  /*19760*/  @!PT LDS RZ, [RZ] ;  /* 0x00000000fffff984 */ /* 0x000fe20000000800 */
[----:B------:R0:W-:Y:S01]  /*19770*/  @!P2 LDGSTS.E.BYPASS.LTC128B.128 [R10+0xb000], desc[UR40][R6.64], !P0 ;  /* 0x0b000000060aafae */ /* 0x0001e2000c101d68 */
[----:B------:R-:W-:Y:S01]  /*19780*/  IMAD.MOV.U32 R13, RZ, RZ, R4 ;  /* 0x000000ffff0d7224 */ /* 0x000fe200078e0004 */
[----:B0-----:R-:W-:-:S07]  /*19790*/  MOV R6, R14 ;  /* 0x0000000e00067202 */ /* 0x001fce0000000f00 */
[----:B------:R-:W-:Y:S05]  /*197a0*/  WARPSYNC.COLLECTIVE R15, `(.L_x_726) ;  /* 0x000000000f087348 */ /* 0x000fea0003c00000 */
[----:B------:R0:W1:Y:S02]  /*197b0*/  SHFL.IDX P6, R14, R13, R12, R11 ;  /* 0x0000000c0d0e7389 */ /* 0x00006400000c000b */
[----:B01----:R-:W-:Y:S01]  /*197c0*/  ENDCOLLECTIVE ;  /* 0x000000000000791b */ /* 0x003fe20003800000 */
.L_x_726:
[----:B------:R-:W-:Y:S01]  /*197d0*/  MOV R13, R0 ;  /* 0x00000000000d7202 */ /* 0x000fe20000000f00 */
[----:B------:R-:W-:Y:S02]  /*197e0*/  IMAD.MOV.U32 R12, RZ, RZ, 0x2 ;  /* 0x00000002ff0c7424 */ /* 0x000fe400078e00ff */
[----:B------:R-:W-:-:S07]  /*197f0*/  IMAD.MOV.U32 R7, RZ, RZ, R14 ;  /* 0x000000ffff077224 */ /* 0x000fce00078e000e */
[----:B------:R-:W-:Y:S05]  /*19800*/  WARPSYNC.COLLECTIVE R15, `(.L_x_727) ;  /* 0x000000000f087348 */ /* 0x000fea0003c00000 */
[----:B------:R0:W1:Y:S02]  /*19810*/  SHFL.IDX P6, R14, R13, R12, R11 ;  /* 0x0000000c0d0e7389 */ /* 0x00006400000c000b */
[----:B01----:R-:W-:Y:S01]  /*19820*/  ENDCOLLECTIVE ;  /* 0x000000000000791b */ /* 0x003fe20003800000 */
.L_x_727:
        /* <DEDUP_REMOVED lines=10> */
[----:B0-----:R-:W-:-:S05]  /*198d0*/  VIADD R6, R17, 0x40 ;  /* 0x0000004011067836 */ /* 0x001fca0000000000 */
[----:B------:R-:W-:Y:S01]  /*198e0*/  ISETP.GE.AND P1, PT, R6, R2, PT ;  /* 0x000000020600720c */ /* 0x000fe20003f26270 */
[----:B------:R-:W-:-:S12]  /*198f0*/  IMAD.MOV.U32 R6, RZ, RZ, R14 ;  /* 0x000000ffff067224 */ /* 0x000fd800078e000e */
[----:B------:R-:W-:Y:S05]  /*19900*/  WARPSYNC.COLLECTIVE R15, `(.L_x_728) ;  /* 0x000000000f087348 */ /* 0x000fea0003c00000 */
[----:B------:R0:W1:Y:S02]  /*19910*/  SHFL.IDX P6, R14, R13, R12, R11 ;  /* 0x0000000c0d0e7389 */ /* 0x00006400000c000b */
[----:B01----:R-:W-:Y:S01]  /*19920*/  ENDCOLLECTIVE ;  /* 0x000000000000791b */ /* 0x003fe20003800000 */
.L_x_728:
[----:B------:R-:W-:Y:S02]  /*19930*/  IMAD.MOV.U32 R13, RZ, RZ, R0 ;  /* 0x000000ffff0d7224 */ /* 0x000fe400078e0000 */
[----:B------:R-:W-:Y:S02]  /*19940*/  IMAD.MOV.U32 R12, RZ, RZ, 0x3 ;  /* 0x00000003ff0c7424 */ /* 0x000fe400078e00ff */
[----:B------:R-:W-:-:S07]  /*19950*/  IMAD.MOV.U32 R7, RZ, RZ, R14 ;  /* 0x000000ffff077224 */ /* 0x000fce00078e000e */
[----:B------:R-:W-:Y:S05]  /*19960*/  WARPSYNC.COLLECTIVE R15, `(.L_x_729) ;  /* 0x000000000f087348 */ /* 0x000fea0003c00000 */
[----:B------:R0:W1:Y:S02]  /*19970*/  SHFL.IDX P6, R14, R13, R12, R11 ;  /* 0x0000000c0d0e7389 */ /* 0x00006400000c000b */
[----:B01----:R-:W-:Y:S01]  /*19980*/  ENDCOLLECTIVE ;  /* 0x000000000000791b */ /* 0x003fe20003800000 */
.L_x_729:
[----:B------:R-:W-:-:S04]  /*19990*/  @!P1 IADD3 R7, P2, R20, R7, RZ ;  /* 0x0000000714079210 */ /* 0x000fc80007f5e0ff */
[----:B------:R-:W-:-:S04]  /*199a0*/  @!P1 IADD3.X R6, RZ, R6, RZ, P2, !PT ;  /* 0x00000006ff069210 */ /* 0x000fc800017fe4ff */
[----:B------:R-:W-:Y:S01]  /*199b0*/  @!P1 LOP3.LUT R7, R7, R6, RZ, 0x3c, !PT ;  /* 0x0000000607079212 */ /* 0x000fe200078e3cff */
[----:B------:R-:W-:-:S03]  /*199c0*/  IMAD.MOV.U32 R13, RZ, RZ, R4 ;  /* 0x000000ffff0d7224 */ /* 0x000fc600078e0004 */
[----:B------:R-:W-:Y:S01]  /*199d0*/  @!P1 LOP3.LUT R6, R7, R6, RZ, 0x3c, !PT ;  /* 0x0000000607069212 */ /* 0x000fe200078e3cff */
[----:B------:R-:W-:-:S03]  /*199e0*/  VIADD R4, R17, 0x60 ;  /* 0x0000006011047836 */ /* 0x000fc60000000000 */
[----:B------:R-:W-:Y:S01]  /*199f0*/  @!P1 LOP3.LUT R7, R7, R6, RZ, 0x3c, !PT ;  /* 0x0000000607079212 */ /* 0x000fe200078e3cff */
[----:B------:R-:W-:-:S04]  /*19a00*/  IMAD.MOV.U32 R0, RZ, RZ, R14 ;  /* 0x000000ffff007224 */ /* 0x000fc800078e000e */
[----:B------:R-:W-:Y:S01]  /*19a10*/  @!PT LDS RZ, [RZ] ;  /* 0x00000000fffff984 */ /* 0x000fe20000000800 */
[----:B------:R-:W-:Y:S01]  /*19a20*/  @!PT LDS RZ, [RZ] ;  /* 0x00000000fffff984 */ /* 0x000fe20000000800 */
[----:B------:R-:W-:Y:S01]  /*19a30*/  @!PT LDS RZ, [RZ] ;  /* 0x00000000fffff984 */ /* 0x000fe20000000800 */
[----:B------:R0:W-:Y:S01]  /*19a40*/  @!P1 LDGSTS.E.BYPASS.LTC128B.128 [R10+0xc000], desc[UR40][R6.64], !P0 ;  /* 0x0c000000060a9fae */ /* 0x0001e2000c101d68 */
[----:B------:R-:W-:-:S13]  /*19a50*/  ISETP.GE.AND P1, PT, R4, R2, PT ;  /* 0x000000020400720c */ /* 0x000fda0003f26270 */
[----:B0-----:R-:W-:Y:S05]  /*19a60*/  WARPSYNC.COLLECTIVE R15, `(.L_x_730) ;  /* 0x000000000f087348 */ /* 0x001fea0003c00000 */
[----:B------:R1:W2:Y:S02]  /*19a70*/  SHFL.IDX P6, R14, R13, R12, R11 ;  /* 0x0000000c0d0e7389 */ /* 0x0002a400000c000b */
[----:B012---:R-:W-:Y:S01]  /*19a80*/  ENDCOLLECTIVE ;  /* 0x000000000000791b */ /* 0x007fe20003800000 */
.L_x_730:
[----:B------:R-:W-:Y:S02]  /*19a90*/  IMAD.MOV.U32 R13, RZ, RZ, R3 ;  /* 0x000000ffff0d7224 */ /* 0x000fe400078e0003 */
[----:B------:R-:W-:Y:S01]  /*19aa0*/  IMAD.MOV.U32 R12, RZ, RZ, RZ ;  /* 0x000000ffff0c7224 */ /* 0x000fe200078e00ff */
[----:B------:R-:W-:-:S07]  /*19ab0*/  MOV R6, R14 ;  /* 0x0000000e00067202 */ /* 0x000fce0000000f00 */
[----:B------:R-:W-:Y:S05]  /*19ac0*/  WARPSYNC.COLLECTIVE R15, `(.L_x_731) ;  /* 0x000000000f087348 */ /* 0x000fea0003c00000 */
[----:B------:R0:W1:Y:S02]  /*19ad0*/  SHFL.IDX P6, R14, R13, R12, R11 ;  /* 0x0000000c0d0e7389 */ /* 0x00006400000c000b */
[----:B01----:R-:W-:Y:S01]  /*19ae0*/  ENDCOLLECTIVE ;  /* 0x000000000000791b */ /* 0x003fe20003800000 */
.L_x_731:
[----:B------:R-:W-:-:S05]  /*19af0*/  @!P1 IADD3 R6, P3, R20, R6, RZ ;  /* 0x0000000614069210 */ /* 0x000fca0007f7e0ff */
[----:B------:R-:W-:-:S05]  /*19b00*/  @!P1 IMAD.X R7, RZ, RZ, R0, P3 ;  /* 0x000000ffff079224 */ /* 0x000fca00018e0600 */
[----:B------:R-:W-:Y:S01]  /*19b10*/  @!PT LDS RZ, [RZ] ;  /* 0x00000000fffff984 */ /* 0x000fe20000000800 */
[----:B------:R-:W-:Y:S01]  /*19b20*/  @!PT LDS RZ, [RZ] ;  /* 0x00000000fffff984 */ /* 0x000fe20000000800 */
[----:B------:R-:W-:Y:S01]  /*19b30*/  @!PT LDS RZ, [RZ] ;  /* 0x00000000fffff984 */ /* 0x000fe20000000800 */
[----:B------:R0:W-:Y:S01]  /*19b40*/  @!P1 LDGSTS.E.BYPASS.LTC128B.128 [R10+0xc800], desc[UR40][R6.64], !P0 ;  /* 0x0c800000060a9fae */ /* 0x0001e2000c101d68 */
[----:B------:R-:W-:Y:S01]  /*19b50*/  IMAD.MOV.U32 R13, RZ, RZ, R5 ;  /* 0x000000ffff0d7224 */ /* 0x000fe200078e0005 */
[----:B------:R-:W-:Y:S01]  /*19b60*/  MOV R4, R14 ;  /* 0x0000000e00047202 */ /* 0x000fe20000000f00 */
[----:B0-----:R-:W-:-:S07]  /*19b70*/  VIADD R6, R17, 0x80 ;  /* 0x0000008011067836 */ /* 0x001fce0000000000 */
[----:B------:R-:W-:Y:S05]  /*19b80*/  WARPSYNC.COLLECTIVE R15, `(.L_x_732) ;  /* 0x000000000f087348 */ /* 0x000fea0003c00000 */
[----:B------:R0:W1:Y:S02]  /*19b90*/  SHFL.IDX P6, R14, R13, R12, R11 ;  /* 0x0000000c0d0e7389 */ /* 0x00006400000c000b */
[----:B01----:R-:W-:Y:S01]  /*19ba0*/  ENDCOLLECTIVE ;  /* 0x000000000000791b */ /* 0x003fe20003800000 */
.L_x_732:
[----:B------:R-:W-:Y:S01]  /*19bb0*/  ISETP.GE.AND P1, PT, R6, R2, PT ;  /* 0x000000020600720c */ /* 0x000fe20003f26270 */
[----:B------:R-:W-:Y:S02]  /*19bc0*/  IMAD.MOV.U32 R13, RZ, RZ, R3 ;  /* 0x000000ffff0d7224 */ /* 0x000fe400078e0003 */
[----:B------:R-:W-:Y:S02]  /*19bd0*/  IMAD.MOV.U32 R12, RZ, RZ, 0x1 ;  /* 0x00000001ff0c7424 */ /* 0x000fe400078e00ff */
[----:B------:R-:W-:-:S08]  /*19be0*/  IMAD.MOV.U32 R0, RZ, RZ, R14 ;  /* 0x000000ffff007224 */ /* 0x000fd000078e000e */
[----:B------:R-:W-:Y:S05]  /*19bf0*/  WARPSYNC.COLLECTIVE R15, `(.L_x_733) ;  /* 0x000000000f087348 */ /* 0x000fea0003c00000 */
[----:B------:R0:W1:Y:S02]  /*19c00*/  SHFL.IDX P6, R14, R13, R12, R11 ;  /* 0x0000000c0d0e7389 */ /* 0x00006400000c000b */
[----:B01----:R-:W-:Y:S01]  /*19c10*/  ENDCOLLECTIVE ;  /* 0x000000000000791b */ /* 0x003fe20003800000 */
.L_x_733:
[----:B------:R-:W-:-:S04]  /*19c20*/  @!P1 IADD3 R0, P3, R20, R0, RZ ;  /* 0x0000000014009210 */ /* 0x000fc80007f7e0ff */
[----:B------:R-:W-:Y:S01]  /*19c30*/  @!P1 MOV R6, R0 ;  /* 0x0000000000069202 */ /* 0x000fe20000000f00 */
[----:B------:R-:W-:-:S04]  /*19c40*/  @!P1 IMAD.X R4, RZ, RZ, R4, P3 ;  /* 0x000000ffff049224 */ /* 0x000fc800018e0604 */
[----:B------:R-:W-:Y:S01]  /*19c50*/  @!P1 IMAD.MOV.U32 R7, RZ, RZ, R4 ;  /* 0x000000ffff079224 */ /* 0x000fe200078e0004 */
[----:B------:R-:W-:-:S04]  /*19c60*/  MOV R13, R5 ;  /* 0x00000005000d7202 */ /* 0x000fc80000000f00 */
        /* <DEDUP_REMOVED lines=8> */
.L_x_734:
[----:B------:R-:W-:Y:S01]  /*19cf0*/  IMAD.MOV.U32 R5, RZ, RZ, R14 ;  /* 0x000000ffff057224 */ /* 0x000fe200078e000e */
[----:B------:R-:W-:Y:S06]  /*19d00*/  BRA `(.L_x_735) ;  /* 0xffffffb0008c7947 */ /* 0x000fec000383ffff */
.L_x_594:
[----:B-1----:R1:W2:Y:S02]  /*19d10*/  SYNCS.PHASECHK.TRANS64.TRYWAIT P0, [R22+URZ+0x13220], R0 ;  /* 0x01322000160075a7 */ /* 0x0022a4000800017f */
[----:B--2---:R-:W-:Y:S05]  /*19d20*/  @!P0 NANOSLEEP.SYNCS 0x989680 ;  /* 0x009896800000895d */ /* 0x004fea0003900000 */
[----:B------:R-:W2:Y:S02]  /*19d30*/  @!P0 SYNCS.PHASECHK.TRANS64 P0, [R22+URZ+0x13220], R0 ;  /* 0x01322000160085a7 */ /* 0x000ea4000800007f */
[----:B--2---:R-:W-:Y:S05]  /*19d40*/  @!P0 BRA `(.L_x_594) ;  /* 0xfffffffc00f08947 */ /* 0x004fea000383ffff */
[----:B------:R-:W-:Y:S05]  /*19d50*/  BRA `(.L_x_736) ;  /* 0xffffffb000e87947 */ /* 0x000fea000383ffff */
.L_x_598:
[----:B0-----:R0:W1:Y:S02]  /*19d60*/  SYNCS.PHASECHK.TRANS64.TRYWAIT P0, [R6+URZ+0x13280], R28 ;  /* 0x0132801c060075a7 */ /* 0x001064000800017f */
[----:B-1----:R-:W-:Y:S05]  /*19d70*/  @!P0 NANOSLEEP.SYNCS 0x989680 ;  /* 0x009896800000895d */ /* 0x002fea0003900000 */
[----:B------:R-:W1:Y:S02]  /*19d80*/  @!P0 SYNCS.PHASECHK.TRANS64 P0, [R6+URZ+0x13280], R28 ;  /* 0x0132801c060085a7 */ /* 0x000e64000800007f */
[----:B-1----:R-:W-:Y:S05]  /*19d90*/  @!P0 BRA `(.L_x_598) ;  /* 0xfffffffc00f08947 */ /* 0x002fea000383ffff */
[----:B------:R-:W-:Y:S05]  /*19da0*/  BRA `(.L_x_737) ;  /* 0xffffffb800247947 */ /* 0x000fea000383ffff */
.L_x_599:
[----:B------:R-:W-:Y:S01]  /*19db0*/  BSSY B0, `(.L_x_738) ;  /* 0x0000008000007945 */ /* 0x000fe20003800000 */
[----:B------:R-:W-:Y:S01]  /*19dc0*/  IMAD.MOV.U32 R13, RZ, RZ, R10 ;  /* 0x000000ffff0d7224 */ /* 0x000fe200078e000a */
[----:B------:R-:W-:Y:S01]  /*19dd0*/  MOV R15, 0xffffffff ;  /* 0xffffffff000f7802 */ /* 0x000fe20000000f00 */
[----:B------:R-:W-:Y:S02]  /*19de0*/  IMAD.MOV.U32 R12, RZ, RZ, RZ ;  /* 0x000000ffff0c7224 */ /* 0x000fe400078e00ff */
[----:B------:R-:W-:-:S07]  /*19df0*/  IMAD.MOV.U32 R11, RZ, RZ, 0x1c1f ;  /* 0x00001c1fff0b7424 */ /* 0x000fce00078e00ff */
[----:B0-----:R-:W-:Y:S05]  /*19e00*/  WARPSYNC.COLLECTIVE R15, `(.L_x_739) ;  /* 0x000000000f087348 */ /* 0x001fea0003c00000 */
[----:B------:R1:W2:Y:S02]  /*19e10*/  SHFL.IDX P6, R14, R13, R12, R11 ;  /* 0x0000000c0d0e7389 */ /* 0x0002a400000c000b */
[----:B012---:R-:W-:Y:S01]  /*19e20*/  ENDCOLLECTIVE ;  /* 0x000000000000791b */ /* 0x007fe20003800000 */
.L_x_739:
[----:B------:R-:W-:Y:S05]  /*19e30*/  BSYNC B0 ;  /* 0x0000000000007941 */ /* 0x000fea0003800000 */
.L_x_738:
[----:B------:R-:W0:Y:S01]  /*19e40*/  S2R R2, SR_TID.X ;  /* 0x0000000000027919 */ /* 0x000e220000002100 */
[----:B------:R-:W-:Y:S01]  /*19e50*/  IMAD.MOV.U32 R13, RZ, RZ, R9 ;  /* 0x000000ffff0d7224 */ /* 0x000fe200078e0009 */
[----:B------:R-:W-:Y:S01]  /*19e60*/  MOV R15, 0xffffffff ;  /* 0xffffffff000f7802 */ /* 0x000fe20000000f00 */
[----:B------:R-:W-:Y:S02]  /*19e70*/  IMAD.MOV.U32 R12, RZ, RZ, RZ ;  /* 0x000000ffff0c7224 */ /* 0x000fe400078e00ff */
[----:B------:R-:W-:Y:S02]  /*19e80*/  IMAD.MOV.U32 R11, RZ, RZ, 0x1c1f ;  /* 0x00001c1fff0b7424 */ /* 0x000fe400078e00ff */
[----:B------:R-:W-:Y:S02]  /*19e90*/  IMAD.MOV.U32 R3, RZ, RZ, R14 ;  /* 0x000000ffff037224 */ /* 0x000fe400078e000e */
[----:B------:R-:W-:-:S07]  /*19ea0*/  IMAD.IADD R7, R22, 0x1, R7 ;  /* 0x0000000116077824 */ /* 0x000fce00078e0207 */
[----:B0-----:R-:W-:Y:S05]  /*19eb0*/  WARPSYNC.COLLECTIVE R15, `(.L_x_740) ;  /* 0x000000000f087348 */ /* 0x001fea0003c00000 */
[----:B------:R1:W2:Y:S02]  /*19ec0*/  SHFL.IDX P6, R14, R13, R12, R11 ;  /* 0x0000000c0d0e7389 */ /* 0x0002a400000c000b */
[----:B012---:R-:W-:Y:S01]  /*19ed0*/  ENDCOLLECTIVE ;  /* 0x000000000000791b */ /* 0x007fe20003800000 */
.L_x_740:
[----:B------:R-:W-:Y:S01]  /*19ee0*/  MOV R13, R10 ;  /* 0x0000000a000d7202 */ /* 0x000fe20000000f00 */
        /* <DEDUP_REMOVED lines=10> */
.L_x_741:
        /* <DEDUP_REMOVED lines=10> */
.L_x_742:
[----:B------:R-:W-:Y:S02]  /*1a030*/  IMAD.MOV.U32 R13, RZ, RZ, R10 ;  /* 0x000000ffff0d7224 */ /* 0x000fe400078e000a */
[----:B------:R-:W-:Y:S01]  /*1a040*/  IMAD.MOV.U32 R12, RZ, RZ, 0x2 ;  /* 0x00000002ff0c7424 */ /* 0x000fe200078e00ff */
[----:B------:R-:W-:Y:S01]  /*1a050*/  SHF.L.U32 R15, R2, 0x4, RZ ;  /* 0x00000004020f7819 */ /* 0x000fe200000006ff */
[----:B------:R-:W-:-:S03]  /*1a060*/  IMAD.MOV.U32 R2, RZ, RZ, R14 ;  /* 0x000000ffff027224 */ /* 0x000fc600078e000e */
[----:B------:R-:W-:-:S04]  /*1a070*/  LOP3.LUT R15, R15, 0x30, RZ, 0xc0, !PT ;  /* 0x000000300f0f7812 */ /* 0x000fc800078ec0ff */
[----:B------:R-:W-:Y:S02]  /*1a080*/  IADD3 R2, P0, R15, R2, RZ ;  /* 0x000000020f027210 */ /* 0x000fe40007f1e0ff */
[----:B------:R-:W-:-:S03]  /*1a090*/  MOV R15, 0xffffffff ;  /* 0xffffffff000f7802 */ /* 0x000fc60000000f00 */
[----:B------:R-:W-:-:S08]  /*1a0a0*/  IMAD.X R3, RZ, RZ, R3, P0 ;  /* 0x000000ffff037224 */ /* 0x000fd000000e0603 */
[----:B------:R-:W-:Y:S05]  /*1a0b0*/  WARPSYNC.COLLECTIVE R15, `(.L_x_743) ;  /* 0x000000000f087348 */ /* 0x000fea0003c00000 */
[----:B------:R0:W1:Y:S02]  /*1a0c0*/  SHFL.IDX P6, R14, R13, R12, R11 ;  /* 0x0000000c0d0e7389 */ /* 0x00006400000c000b */
[----:B01----:R-:W-:Y:S01]  /*1a0d0*/  ENDCOLLECTIVE ;  /* 0x000000000000791b */ /* 0x003fe20003800000 */
.L_x_743:
        /* <DEDUP_REMOVED lines=10> */
.L_x_744:
[----:B------:R-:W-:Y:S02]  /*1a180*/  IMAD.MOV.U32 R13, RZ, RZ, R10 ;  /* 0x000000ffff0d7224 */ /* 0x000fe400078e000a */
[----:B------:R-:W-:Y:S02]  /*1a190*/  IMAD.MOV.U32 R12, RZ, RZ, 0x3 ;  /* 0x00000003ff0c7424 */ /* 0x000fe400078e00ff */
[----:B------:R-:W-:Y:S02]  /*1a1a0*/  IMAD.SHL.U32 R15, R2, 0x10, RZ ;  /* 0x00000010020f7824 */ /* 0x000fe400078e00ff */
[----:B------:R-:W-:-:S03]  /*1a1b0*/  IMAD.MOV.U32 R2, RZ, RZ, R14 ;  /* 0x000000ffff027224 */ /* 0x000fc600078e000e */
[----:B------:R-:W-:-:S04]  /*1a1c0*/  LOP3.LUT R15, R15, 0x30, RZ, 0xc0, !PT ;  /* 0x000000300f0f7812 */ /* 0x000fc800078ec0ff */
[----:B------:R-:W-:Y:S01]  /*1a1d0*/  IADD3 R2, P0, R15, R2, RZ ;  /* 0x000000020f027210 */ /* 0x000fe20007f1e0ff */
[----:B------:R-:W-:-:S03]  /*1a1e0*/  IMAD.MOV.U32 R15, RZ, RZ, -0x1 ;  /* 0xffffffffff0f7424 */ /* 0x000fc600078e00ff */
[----:B------:R-:W-:-:S09]  /*1a1f0*/  IADD3.X R3, RZ, R3, RZ, P0, !PT ;  /* 0x00000003ff037210 */ /* 0x000fd200007fe4ff */
[----:B------:R-:W-:Y:S05]  /*1a200*/  WARPSYNC.COLLECTIVE R15, `(.L_x_745) ;  /* 0x000000000f087348 */ /* 0x000fea0003c00000 */
[----:B------:R0:W1:Y:S02]  /*1a210*/  SHFL.IDX P6, R14, R13, R12, R11 ;  /* 0x0000000c0d0e7389 */ /* 0x00006400000c000b */
[----:B01----:R-:W-:Y:S01]  /*1a220*/  ENDCOLLECTIVE ;  /* 0x000000000000791b */ /* 0x003fe20003800000 */
.L_x_745:
        /* <DEDUP_REMOVED lines=10> */
.L_x_746:
[----:B------:R-:W-:Y:S01]  /*1a2d0*/  IMAD.MOV.U32 R13, RZ, RZ, R17 ;  /* 0x000000ffff0d7224 */ /* 0x000fe200078e0011 */
[----:B------:R-:W-:Y:S01]  /*1a2e0*/  MOV R12, RZ ;  /* 0x000000ff000c7202 */ /* 0x000fe20000000f00 */
[----:B------:R-:W-:Y:S02]  /*1a2f0*/  IMAD.SHL.U32 R3, R3, 0x10, RZ ;  /* 0x0000001003037824 */ /* 0x000fe400078e00ff */
[----:B------:R-:W-:-:S07]  /*1a300*/  IMAD.MOV.U32 R2, RZ, RZ, R14 ;  /* 0x000000ffff027224 */ /* 0x000fce00078e000e */
[----:B------:R-:W-:Y:S05]  /*1a310*/  WARPSYNC.COLLECTIVE R15, `(.L_x_747) ;  /* 0x000000000f087348 */ /* 0x000fea0003c00000 */
[----:B------:R0:W1:Y:S02]  /*1a320*/  SHFL.IDX P6, R14, R13, R12, R11 ;  /* 0x0000000c0d0e7389 */ /* 0x00006400000c000b */
[----:B01----:R-:W-:Y:S01]  /*1a330*/  ENDCOLLECTIVE ;  /* 0x000000000000791b */ /* 0x003fe20003800000 */
.L_x_747:
        /* <DEDUP_REMOVED lines=12> */
.L_x_748:
[----:B------:R-:W-:Y:S01]  /*1a400*/  IMAD.MOV.U32 R2, RZ, RZ, R14 ;  /* 0x000000ffff027224 */ /* 0x000fe200078e000e */
[----:B------:R-:W-:Y:S06]  /*1a410*/  BRA `(.L_x_749) ;  /* 0xffffffb400947947 */ /* 0x000fec000383ffff */
.L_x_604:
[----:B---3--:R3:W4:Y:S02]  /*1a420*/  SYNCS.PHASECHK.TRANS64.TRYWAIT P0, [R6+URZ+0x13240], R28 ;  /* 0x0132401c060075a7 */ /* 0x008724000800017f */
[----:B----4-:R-:W-:Y:S05]  /*1a430*/  @!P0 NANOSLEEP.SYNCS 0x989680 ;  /* 0x009896800000895d */ /* 0x010fea0003900000 */
[----:B------:R-:W4:Y:S02]  /*1a440*/  @!P0 SYNCS.PHASECHK.TRANS64 P0, [R6+URZ+0x13240], R28 ;  /* 0x0132401c060085a7 */ /* 0x000f24000800007f */
[----:B----4-:R-:W-:Y:S05]  /*1a450*/  @!P0 BRA `(.L_x_604) ;  /* 0xfffffffc00f08947 */ /* 0x010fea000383ffff */
[----:B------:R-:W-:Y:S05]  /*1a460*/  BRA `(.L_x_750) ;  /* 0xffffffb400f07947 */ /* 0x000fea000383ffff */
.L_x_605:
        /* <DEDUP_REMOVED lines=8> */
.L_x_752:
[----:B------:R-:W-:Y:S05]  /*1a4f0*/  BSYNC B0 ;  /* 0x0000000000007941 */ /* 0x000fea0003800000 */
.L_x_751:
[----:B------:R-:W-:Y:S01]  /*1a500*/  IMAD.MOV.U32 R13, RZ, RZ, R0 ;  /* 0x000000ffff0d7224 */ /* 0x000fe200078e0000 */
[----:B------:R-:W-:Y:S01]  /*1a510*/  MOV R15, 0xffffffff ;  /* 0xffffffff000f7802 */ /* 0x000fe20000000f00 */
[----:B------:R-:W-:Y:S01]  /*1a520*/  IMAD.MOV.U32 R12, RZ, RZ, RZ ;  /* 0x000000ffff0c7224 */ /* 0x000fe200078e00ff */
[----:B------:R-:W-:Y:S01]  /*1a530*/  MOV R3, R14 ;  /* 0x0000000e00037202 */ /* 0x000fe20000000f00 */
[----:B------:R-:W-:-:S07]  /*1a540*/  IMAD.MOV.U32 R11, RZ, RZ, 0x1c1f ;  /* 0x00001c1fff0b7424 */ /* 0x000fce00078e00ff */
[----:B------:R-:W-:Y:S05]  /*1a550*/  WARPSYNC.COLLECTIVE R15, `(.L_x_753) ;  /* 0x000000000f087348 */ /* 0x000fea0003c00000 */
[----:B------:R0:W1:Y:S02]  /*1a560*/  SHFL.IDX P6, R14, R13, R12, R11 ;  /* 0x0000000c0d0e7389 */ /* 0x00006400000c000b */
[----:B01----:R-:W-:Y:S01]  /*1a570*/  ENDCOLLECTIVE ;  /* 0x000000000000791b */ /* 0x003fe20003800000 */
.L_x_753:
[----:B------:R-:W-:Y:S01]  /*1a580*/  IMAD.MOV.U32 R13, RZ, RZ, R8 ;  /* 0x000000ffff0d7224 */ /* 0x000fe200078e0008 */
[----:B------:R-:W-:Y:S01]  /*1a590*/  MOV R12, 0x1 ;  /* 0x00000001000c7802 */ /* 0x000fe20000000f00 */
[----:B------:R-:W-:-:S07]  /*1a5a0*/  IMAD.MOV.U32 R2, RZ, RZ, R14 ;  /* 0x000000ffff027224 */ /* 0x000fce00078e000e */
[----:B------:R-:W-:Y:S05]  /*1a5b0*/  WARPSYNC.COLLECTIVE R15, `(.L_x_754) ;  /* 0x000000000f087348 */ /* 0x000fea0003c00000 */
[----:B------:R0:W1:Y:S02]  /*1a5c0*/  SHFL.IDX P6, R14, R13, R12, R11 ;  /* 0x0000000c0d0e7389 */ /* 0x00006400000c000b */
[----:B01----:R-:W-:Y:S01]  /*1a5d0*/  ENDCOLLECTIVE ;  /* 0x000000000000791b */ /* 0x003fe20003800000 */
.L_x_754:
[----:B------:R-:W-:-:S05]  /*1a5e0*/  IADD3 R2, P0, R10, R2, RZ ;  /* 0x000000020a027210 */ /* 0x000fca0007f1e0ff */
[----:B------:R-:W-:-:S05]  /*1a5f0*/  IMAD.X R3, RZ, RZ, R3, P0 ;  /* 0x000000ffff037224 */ /* 0x000fca00000e0603 */
        /* <DEDUP_REMOVED lines=9> */
.L_x_755:
[----:B------:R-:W-:Y:S02]  /*1a690*/  IMAD.MOV.U32 R13, RZ, RZ, R8 ;  /* 0x000000ffff0d7224 */ /* 0x000fe400078e0008 */
[----:B------:R-:W-:Y:S02]  /*1a6a0*/  IMAD.MOV.U32 R12, RZ, RZ, 0x2 ;  /* 0x00000002ff0c7424 */ /* 0x000fe400078e00ff */
[----:B------:R-:W-:-:S07]  /*1a6b0*/  IMAD.MOV.U32 R2, RZ, RZ, R14 ;  /* 0x000000ffff027224 */ /* 0x000fce00078e000e */
[----:B------:R-:W-:Y:S05]  /*1a6c0*/  WARPSYNC.COLLECTIVE R15, `(.L_x_756) ;  /* 0x000000000f087348 */ /* 0x000fea0003c00000 */
[----:B------:R0:W1:Y:S02]  /*1a6d0*/  SHFL.IDX P6, R14, R13, R12, R11 ;  /* 0x0000000c0d0e7389 */ /* 0x00006400000c000b */
[----:B01----:R-:W-:Y:S01]  /*1a6e0*/  ENDCOLLECTIVE ;  /* 0x000000000000791b */ /* 0x003fe20003800000 */
.L_x_756:
[----:B------:R-:W-:-:S04]  /*1a6f0*/  IADD3 R2, P0, R10, R2, RZ ;  /* 0x000000020a027210 */ /* 0x000fc80007f1e0ff */
[----:B------:R-:W-:-:S05]  /*1a700*/  IADD3.X R3, RZ, R3, RZ, P0, !PT ;  /* 0x00000003ff037210 */ /* 0x000fca00007fe4ff */
        /* <DEDUP_REMOVED lines=9> */
.L_x_757:
[----:B------:R-:W-:Y:S01]  /*1a7a0*/  IMAD.MOV.U32 R13, RZ, RZ, R8 ;  /* 0x000000ffff0d7224 */ /* 0x000fe200078e0008 */
[----:B------:R-:W-:Y:S01]  /*1a7b0*/  MOV R12, 0x3 ;  /* 0x00000003000c7802 */ /* 0x000fe20000000f00 */
[----:B------:R-:W-:-:S07]  /*1a7c0*/  IMAD.MOV.U32 R2, RZ, RZ, R14 ;  /* 0x000000ffff027224 */ /* 0x000fce00078e000e */
[----:B------:R-:W-:Y:S05]  /*1a7d0*/  WARPSYNC.COLLECTIVE R15, `(.L_x_758) ;  /* 0x000000000f087348 */ /* 0x000fea0003c00000 */
[----:B------:R0:W1:Y:S02]  /*1a7e0*/  SHFL.IDX P6, R14, R13, R12, R11 ;  /* 0x0000000c0d0e7389 */ /* 0x00006400000c000b */
[----:B01----:R-:W-:Y:S01]  /*1a7f0*/  ENDCOLLECTIVE ;  /* 0x000000000000791b */ /* 0x003fe20003800000 */
.L_x_758:
        /* <DEDUP_REMOVED lines=11> */
.L_x_759:
[----:B------:R-:W-:Y:S02]  /*1a8b0*/  IMAD.MOV.U32 R13, RZ, RZ, R4 ;  /* 0x000000ffff0d7224 */ /* 0x000fe400078e0004 */
[----:B------:R-:W-:Y:S02]  /*1a8c0*/  IMAD.MOV.U32 R12, RZ, RZ, RZ ;  /* 0x000000ffff0c7224 */ /* 0x000fe400078e00ff */
[----:B------:R-:W-:-:S07]  /*1a8d0*/  IMAD.MOV.U32 R2, RZ, RZ, R14 ;  /* 0x000000ffff027224 */ /* 0x000fce00078e000e */
[----:B------:R-:W-:Y:S05]  /*1a8e0*/  WARPSYNC.COLLECTIVE R15, `(.L_x_760) ;  /* 0x000000000f087348 */ /* 0x000fea0003c00000 */
[----:B------:R0:W1:Y:S02]  /*1a8f0*/  SHFL.IDX P6, R14, R13, R12, R11 ;  /* 0x0000000c0d0e7389 */ /* 0x00006400000c000b */
[----:B01----:R-:W-:Y:S01]  /*1a900*/  ENDCOLLECTIVE ;  /* 0x000000000000791b */ /* 0x003fe20003800000 */
.L_x_760:
[----:B------:R-:W-:-:S04]  /*1a910*/  IADD3 R2, P0, R10, R2, RZ ;  /* 0x000000020a027210 */ /* 0x000fc80007f1e0ff */
[----:B------:R-:W-:-:S05]  /*1a920*/  IADD3.X R3, RZ, R8, RZ, P0, !PT ;  /* 0x00000008ff037210 */ /* 0x000fca00007fe4ff */
[----:B------:R-:W-:Y:S01]  /*1a930*/  @!PT LDS RZ, [RZ] ;  /* 0x00000000fffff984 */ /* 0x000fe20000000800 */
[----:B------:R-:W-:Y:S01]  /*1a940*/  @!PT LDS RZ, [RZ] ;  /* 0x00000000fffff984 */ /* 0x000fe20000000800 */
[----:B------:R-:W-:Y:S01]  /*1a950*/  @!PT LDS RZ, [RZ] ;  /* 0x00000000fffff984 */ /* 0x000fe20000000800 */
[----:B------:R0:W-:Y:S01]  /*1a960*/  LDGSTS.E.BYPASS.LTC128B.128 [R7+0xf800], desc[UR40][R2.64], !P2 ;  /* 0x0f80000002077fae */ /* 0x0001e2000d101d68 */
[----:B------:R-:W-:Y:S01]  /*1a970*/  MOV R13, R5 ;  /* 0x00000005000d7202 */ /* 0x000fe20000000f00 */
[----:B------:R-:W-:-:S07]  /*1a980*/  IMAD.MOV.U32 R4, RZ, RZ, R14 ;  /* 0x000000ffff047224 */ /* 0x000fce00078e000e */
[----:B0-----:R-:W-:Y:S05]  /*1a990*/  WARPSYNC.COLLECTIVE R15, `(.L_x_761) ;  /* 0x000000000f087348 */ /* 0x001fea0003c00000 */
[----:B------:R1:W2:Y:S02]  /*1a9a0*/  SHFL.IDX P6, R14, R13, R12, R11 ;  /* 0x0000000c0d0e7389 */ /* 0x0002a400000c000b */
[----:B012---:R-:W-:Y:S01]  /*1a9b0*/  ENDCOLLECTIVE ;  /* 0x000000000000791b */ /* 0x007fe20003800000 */
.L_x_761:
[----:B------:R-:W-:Y:S01]  /*1a9c0*/  IMAD.MOV.U32 R2, RZ, RZ, R14 ;  /* 0x000000ffff027224 */ /* 0x000fe200078e000e */
[----:B------:R-:W-:Y:S06]  /*1a9d0*/  BRA `(.L_x_762) ;  /* 0xffffffb400847947 */ /* 0x000fec000383ffff */
.L_x_610:
[----:B------:R0:W0:Y:S02]  /*1a9e0*/  SYNCS.PHASECHK.TRANS64.TRYWAIT P2, [R2+URZ+0x13270], R0 ;  /* 0x01327000020075a7 */ /* 0x000024000804017f */
[----:B0-----:R-:W-:Y:S05]  /*1a9f0*/  @!P2 NANOSLEEP.SYNCS 0x989680 ;  /* 0x009896800000a95d */ /* 0x001fea0003900000 */
[----:B------:R-:W0:Y:S02]  /*1aa00*/  @!P2 SYNCS.PHASECHK.TRANS64 P2, [R2+URZ+0x13270], R0 ;  /* 0x013270000200a5a7 */ /* 0x000e24000804007f */
[----:B0-----:R-:W-:Y:S05]  /*1aa10*/  @!P2 BRA `(.L_x_610) ;  /* 0xfffffffc00f0a947 */ /* 0x001fea000383ffff */
[----:B------:R-:W-:Y:S05]  /*1aa20*/  BRA `(.L_x_763) ;  /* 0xffffffb400e87947 */ /* 0x000fea000383ffff */
.L_x_612:
[----:B------:R0:W0:Y:S02]  /*1aa30*/  SYNCS.PHASECHK.TRANS64.TRYWAIT P2, [R2+URZ+0x13260], R0 ;  /* 0x01326000020075a7 */ /* 0x000024000804017f */
[----:B0-----:R-:W-:Y:S05]  /*1aa40*/  @!P2 NANOSLEEP.SYNCS 0x989680 ;  /* 0x009896800000a95d */ /* 0x001fea0003900000 */
[----:B------:R-:W0:Y:S02]  /*1aa50*/  @!P2 SYNCS.PHASECHK.TRANS64 P2, [R2+URZ+0x13260], R0 ;  /* 0x013260000200a5a7 */ /* 0x000e24000804007f */
[----:B0-----:R-:W-:Y:S05]  /*1aa60*/  @!P2 BRA `(.L_x_612) ;  /* 0xfffffffc00f0a947 */ /* 0x001fea000383ffff */
[----:B------:R-:W-:Y:S05]  /*1aa70*/  BRA `(.L_x_764) ;  /* 0xffffffb400f87947 */ /* 0x000fea000383ffff */
.L_x_620:
[----:B0-----:R0:W1:Y:S02]  /*1aa80*/  SYNCS.PHASECHK.TRANS64.TRYWAIT P1, [R3+URZ+0x13270], R0 ;  /* 0x01327000030075a7 */ /* 0x001064000802017f */
[----:B-1----:R-:W-:Y:S05]  /*1aa90*/  @!P1 NANOSLEEP.SYNCS 0x989680 ;  /* 0x009896800000995d */ /* 0x002fea0003900000 */
[----:B------:R-:W1:Y:S02]  /*1aaa0*/  @!P1 SYNCS.PHASECHK.TRANS64 P1, [R3+URZ+0x13270], R0 ;  /* 0x01327000030095a7 */ /* 0x000e64000802007f */
[----:B-1----:R-:W-:Y:S05]  /*1aab0*/  @!P1 BRA `(.L_x_620) ;  /* 0xfffffffc00f09947 */ /* 0x002fea000383ffff */
[----:B------:R-:W-:Y:S05]  /*1aac0*/  BRA `(.L_x_765) ;  /* 0xffffffbc00407947 */ /* 0x000fea000383ffff */
.L_x_622:
[----:B0-----:R0:W1:Y:S02]  /*1aad0*/  SYNCS.PHASECHK.TRANS64.TRYWAIT P1, [R3+URZ+0x13260], R0 ;  /* 0x01326000030075a7 */ /* 0x001064000802017f */
[----:B-1----:R-:W-:Y:S05]  /*1aae0*/  @!P1 NANOSLEEP.SYNCS 0x989680 ;  /* 0x009896800000995d */ /* 0x002fea0003900000 */
[----:B------:R-:W1:Y:S02]  /*1aaf0*/  @!P1 SYNCS.PHASECHK.TRANS64 P1, [R3+URZ+0x13260], R0 ;  /* 0x01326000030095a7 */ /* 0x000e64000802007f */
[----:B-1----:R-:W-:Y:S05]  /*1ab00*/  @!P1 BRA `(.L_x_622) ;  /* 0xfffffffc00f09947 */ /* 0x002fea000383ffff */
[----:B------:R-:W-:Y:S05]  /*1ab10*/  BRA `(.L_x_766) ;  /* 0xffffffbc00507947 */ /* 0x000fea000383ffff */
.L_x_627:
[----:B------:R-:W-:Y:S01]  /*1ab20*/  BSSY B0, `(.L_x_767) ;  /* 0x0000008000007945 */ /* 0x000fe20003800000 */
[----:B------:R-:W-:Y:S01]  /*1ab30*/  IMAD.MOV.U32 R13, RZ, RZ, R16 ;  /* 0x000000ffff0d7224 */ /* 0x000fe200078e0010 */
[----:B------:R-:W-:Y:S01]  /*1ab40*/  MOV R11, 0x1f ;  /* 0x0000001f000b7802 */ /* 0x000fe20000000f00 */
[----:B------:R-:W-:Y:S02]  /*1ab50*/  IMAD.MOV.U32 R12, RZ, RZ, RZ ;  /* 0x000000ffff0c7224 */ /* 0x000fe400078e00ff */
[----:B------:R-:W-:-:S07]  /*1ab60*/  IMAD.MOV.U32 R15, RZ, RZ, -0x1 ;  /* 0xffffffffff0f7424 */ /* 0x000fce00078e00ff */
[----:B0----5:R-:W-:Y:S05]  /*1ab70*/  WARPSYNC.COLLECTIVE R15, `(.L_x_768) ;  /* 0x000000000f087348 */ /* 0x021fea0003c00000 */
[----:B------:R1:W2:Y:S02]  /*1ab80*/  SHFL.IDX P6, R14, R13, R12, R11 ;  /* 0x0000000c0d0e7389 */ /* 0x0002a400000c000b */
[----:B012--5:R-:W-:Y:S01]  /*1ab90*/  ENDCOLLECTIVE ;  /* 0x000000000000791b */ /* 0x027fe20003800000 */
.L_x_768:
[----:B------:R-:W-:Y:S05]  /*1aba0*/  BSYNC B0 ;  /* 0x0000000000007941 */ /* 0x000fea0003800000 */
.L_x_767:
[----:B------:R-:W-:Y:S01]  /*1abb0*/  IMAD.MOV.U32 R13, RZ, RZ, R16 ;  /* 0x000000ffff0d7224 */ /* 0x000fe200078e0010 */
[----:B------:R-:W-:Y:S01]  /*1abc0*/  MOV R12, 0x1 ;  /* 0x00000001000c7802 */ /* 0x000fe20000000f00 */
[----:B------:R-:W-:Y:S01]  /*1abd0*/  IMAD.MOV.U32 R11, RZ, RZ, 0x1f ;  /* 0x0000001fff0b7424 */ /* 0x000fe200078e00ff */
[----:B------:R-:W-:Y:S01]  /*1abe0*/  IADD3 R5, R19, R6, RZ ;  /* 0x0000000613057210 */ /* 0x000fe20007ffe0ff */
[----:B------:R-:W-:Y:S02]  /*1abf0*/  IMAD.MOV.U32 R15, RZ, RZ, -0x1 ;  /* 0xffffffffff0f7424 */ /* 0x000fe400078e00ff */
[----:B------:R-:W-:-:S07]  /*1ac00*/  IMAD.MOV.U32 R0, RZ, RZ, R14 ;  /* 0x000000ffff007224 */ /* 0x000fce00078e000e */
[----:B------:R-:W-:Y:S05]  /*1ac10*/  WARPSYNC.COLLECTIVE R15, `(.L_x_769) ;  /* 0x000000000f087348 */ /* 0x000fea0003c00000 */
[----:B------:R0:W1:Y:S02]  /*1ac20*/  SHFL.IDX P6, R14, R13, R12, R11 ;  /* 0x0000000c0d0e7389 */ /* 0x00006400000c000b */
[----:B01----:R-:W-:Y:S01]  /*1ac30*/  ENDCOLLECTIVE ;  /* 0x000000000000791b */ /* 0x003fe20003800000 */
.L_x_769:
[----:B------:R-:W-:Y:S02]  /*1ac40*/  ULDC UR4, c[0x0][0xc3c] ;  /* 0x00030f0000047ab9 */ /* 0x000fe40000000800 */
[----:B------:R-:W-:-:S13]  /*1ac50*/  ISETP.GE.OR P1, PT, R5, UR4, !P0 ;  /* 0x0000000405007c0c */ /* 0x000fda000c726670 */
[----:B------:R-:W0:Y:S01]  /*1ac60*/  @!P1 LDC.64 R2, c[0x0][0xc80] ;  /* 0x00032000ff029b82 */ /* 0x000e220000000a00 */
[----:B------:R-:W-:Y:S01]  /*1ac70*/  MOV R11, RZ ;  /* 0x000000ff000b7202 */ /* 0x000fe20000000f00 */
[----:B------:R-:W-:Y:S02]  /*1ac80*/  IMAD.MOV.U32 R4, RZ, RZ, R14 ;  /* 0x000000ffff047224 */ /* 0x000fe400078e000e */
[----:B0-----:R-:W-:-:S06]  /*1ac90*/  @!P1 IMAD.WIDE R2, R5, 0x4, R2 ;  /* 0x0000000405029825 */ /* 0x001fcc00078e0202 */
[----:B------:R0:W2:Y:S01]  /*1aca0*/  @!P1 LDG.E R3, desc[UR40][R2.64] ;  /* 0x0000002802039981 */ /* 0x0000a2000c1e1900 */
[C---:B------:R-:W-:Y:S02]  /*1acb0*/  ISETP.GE.U32.AND P2, PT, R6.reuse, 0x2, PT ;  /* 0x000000020600780c */ /* 0x040fe40003f46070 */
[C---:B------:R-:W-:Y:S02]  /*1acc0*/  ISETP.GE.U32.AND P3, PT, R6.reuse, 0x4, PT ;  /* 0x000000040600780c */ /* 0x040fe40003f66070 */
[C---:B------:R-:W-:Y:S02]  /*1acd0*/  ISETP.GE.U32.AND P4, PT, R6.reuse, 0x8, PT ;  /* 0x000000080600780c */ /* 0x040fe40003f86070 */
[C---:B------:R-:W-:Y:S01]  /*1ace0*/  ISETP.GE.U32.AND P5, PT, R6.reuse, 0x10, PT ;  /* 0x000000100600780c */ /* 0x040fe20003fa6070 */
[----:B0-----:R-:W-:Y:S02]  /*1acf0*/  IMAD.MOV.U32 R2, RZ, RZ, RZ ;  /* 0x000000ffff027224 */ /* 0x001fe400078e00ff */
[----:B--2---:R-:W-:Y:S01]  /*1ad00*/  @!P1 IMAD.MOV.U32 R2, RZ, RZ, R3 ;  /* 0x000000ffff029224 */ /* 0x004fe200078e0003 */
[----:B------:R-:W-:-:S03]  /*1ad10*/  ISETP.NE.AND P1, PT, R6, RZ, PT ;  /* 0x000000ff0600720c */ /* 0x000fc60003f25270 */
[----:B------:R-:W-:-:S10]  /*1ad20*/  IMAD.MOV.U32 R13, RZ, RZ, R2 ;  /* 0x000000ffff0d7224 */ /* 0x000fd400078e0002 */
[----:B------:R-:W-:Y:S05]  /*1ad30*/  WARPSYNC.COLLECTIVE R15, `(.L_x_770) ;  /* 0x000000000f087348 */ /* 0x000fea0003c00000 */
[----:B------:R0:W1:Y:S02]  /*1ad40*/  SHFL.UP P6, R14, R13, R12, R11 ;  /* 0x0400000c0d0e7389 */ /* 0x00006400000c000b */
[----:B01----:R-:W-:Y:S01]  /*1ad50*/  ENDCOLLECTIVE ;  /* 0x000000000000791b */ /* 0x003fe20003800000 */
.L_x_770:
[----:B------:R-:W-:Y:S01]  /*1ad60*/  IMAD.MOV.U32 R12, RZ, RZ, 0x2 ;  /* 0x00000002ff0c7424 */ /* 0x000fe200078e00ff */
[----:B------:R-:W-:-:S05]  /*1ad70*/  SEL R5, R14, RZ, P1 ;  /* 0x000000ff0e057207 */ /* 0x000fca0000800000 */
[----:B------:R-:W-:-:S04]  /*1ad80*/  IMAD.IADD R3, R2, 0x1, R5 ;  /* 0x0000000102037824 */ /* 0x000fc800078e0205 */
[----:B------:R-:W-:-:S07]  /*1ad90*/  IMAD.MOV.U32 R13, RZ, RZ, R3 ;  /* 0x000000ffff0d7224 */ /* 0x000fce00078e0003 */
[----:B------:R-:W-:Y:S05]  /*1ada0*/  WARPSYNC.COLLECTIVE R15, `(.L_x_771) ;  /* 0x000000000f087348 */ /* 0x000fea0003c00000 */
[----:B------:R0:W1:Y:S02]  /*1adb0*/  SHFL.UP P6, R14, R13, R12, R11 ;  /* 0x0400000c0d0e7389 */ /* 0x00006400000c000b */
[----:B01----:R-:W-:Y:S01]  /*1adc0*/  ENDCOLLECTIVE ;  /* 0x000000000000791b */ /* 0x003fe20003800000 */
.L_x_771:
[----:B------:R-:W-:Y:S01]  /*1add0*/  IMAD.MOV.U32 R12, RZ, RZ, 0x4 ;  /* 0x00000004ff0c7424 */ /* 0x000fe200078e00ff */
[----:B------:R-:W-:-:S04]  /*1ade0*/  SEL R14, R14, RZ, P2 ;  /* 0x000000ff0e0e7207 */ /* 0x000fc80001000000 */
[----:B------:R-:W-:-:S05]  /*1adf0*/  IADD3 R3, R3, R14, RZ ;  /* 0x0000000e03037210 */ /* 0x000fca0007ffe0ff */
[----:B------:R-:W-:-:S07]  /*1ae00*/  IMAD.MOV.U32 R13, RZ, RZ, R3 ;  /* 0x000000ffff0d7224 */ /* 0x000fce00078e0003 */
[----:B------:R-:W-:Y:S05]  /*1ae10*/  WARPSYNC.COLLECTIVE R15, `(.L_x_772) ;  /* 0x000000000f087348 */ /* 0x000fea0003c00000 */
[----:B------:R0:W1:Y:S02]  /*1ae20*/  SHFL.UP P6, R14, R13, R12, R11 ;  /* 0x0400000c0d0e7389 */ /* 0x00006400000c000b */
[----:B01----:R-:W-:Y:S01]  /*1ae30*/  ENDCOLLECTIVE ;  /* 0x000000000000791b */ /* 0x003fe20003800000 */
.L_x_772:
[----:B------:R-:W-:Y:S01]  /*1ae40*/  IMAD.MOV.U32 R12, RZ, RZ, 0x8 ;  /* 0x00000008ff0c7424 */ /* 0x000fe200078e00ff */
[----:B------:R-:W-:-:S05]  /*1ae50*/  SEL R14, R14, RZ, P3 ;  /* 0x000000ff0e0e7207 */ /* 0x000fca0001800000 */
[----:B------:R-:W-:-:S05]  /*1ae60*/  IMAD.IADD R3, R3, 0x1, R14 ;  /* 0x0000000103037824 */ /* 0x000fca00078e020e */
[----:B------:R-:W-:-:S07]  /*1ae70*/  MOV R13, R3 ;  /* 0x00000003000d7202 */ /* 0x000fce0000000f00 */
[----:B------:R-:W-:Y:S05]  /*1ae80*/  WARPSYNC.COLLECTIVE R15, `(.L_x_773) ;  /* 0x000000000f087348 */ /* 0x000fea0003c00000 */
[----:B------:R0:W1:Y:S02]  /*1ae90*/  SHFL.UP P6, R14, R13, R12, R11 ;  /* 0x0400000c0d0e7389 */ /* 0x00006400000c000b */
[----:B01----:R-:W-:Y:S01]  /*1aea0*/  ENDCOLLECTIVE ;  /* 0x000000000000791b */ /* 0x003fe20003800000 */
.L_x_773:
[----:B------:R-:W-:Y:S02]  /*1aeb0*/  MOV R12, 0x10 ;  /* 0x00000010000c7802 */ /* 0x000fe40000000f00 */
[----:B------:R-:W-:-:S05]  /*1aec0*/  SEL R14, R14, RZ, P4 ;  /* 0x000000ff0e0e7207 */ /* 0x000fca0002000000 */
[----:B------:R-:W-:-:S04]  /*1aed0*/  IMAD.IADD R3, R3, 0x1, R14 ;  /* 0x0000000103037824 */ /* 0x000fc800078e020e */
[----:B------:R-:W-:-:S07]  /*1aee0*/  IMAD.MOV.U32 R13, RZ, RZ, R3 ;  /* 0x000000ffff0d7224 */ /* 0x000fce00078e0003 */
[----:B------:R-:W-:Y:S05]  /*1aef0*/  WARPSYNC.COLLECTIVE R15, `(.L_x_774) ;  /* 0x000000000f087348 */ /* 0x000fea0003c00000 */
[----:B------:R0:W1:Y:S02]  /*1af00*/  SHFL.UP P6, R14, R13, R12, R11 ;  /* 0x0400000c0d0e7389 */ /* 0x00006400000c000b */
[----:B01----:R-:W-:Y:S01]  /*1af10*/  ENDCOLLECTIVE ;  /* 0x000000000000791b */ /* 0x003fe20003800000 */
.L_x_774:
[----:B------:R-:W-:Y:S01]  /*1af20*/  IMAD.MOV.U32 R12, RZ, RZ, 0x1f ;  /* 0x0000001fff0c7424 */ /* 0x000fe200078e00ff */
[----:B------:R-:W-:Y:S02]  /*1af30*/  MOV R11, 0x1f ;  /* 0x0000001f000b7802 */ /* 0x000fe40000000f00 */
[----:B------:R-:W-:-:S05]  /*1af40*/  SEL R14, R14, RZ, P5 ;  /* 0x000000ff0e0e7207 */ /* 0x000fca0002800000 */
[----:B------:R-:W-:-:S04]  /*1af50*/  IMAD.IADD R3, R3, 0x1, R14 ;  /* 0x0000000103037824 */ /* 0x000fc800078e020e */
[----:B------:R-:W-:-:S07]  /*1af60*/  IMAD.MOV.U32 R13, RZ, RZ, R3 ;  /* 0x000000ffff0d7224 */ /* 0x000fce00078e0003 */
[----:B------:R-:W-:Y:S05]  /*1af70*/  WARPSYNC.COLLECTIVE R15, `(.L_x_775) ;  /* 0x000000000f087348 */ /* 0x000fea0003c00000 */
[----:B------:R0:W1:Y:S02]  /*1af80*/  SHFL.IDX P6, R14, R13, R12, R11 ;  /* 0x0000000c0d0e7389 */ /* 0x00006400000c000b */
[----:B01----:R-:W-:Y:S01]  /*1af90*/  ENDCOLLECTIVE ;  /* 0x000000000000791b */ /* 0x003fe20003800000 */
.L_x_775:
[----:B------:R-:W-:Y:S05]  /*1afa0*/  BRA `(.L_x_776) ;  /* 0xffffffbc00ec7947 */ /* 0x000fea000383ffff */
.L_x_632:
[----:B------:R-:W-:Y:S01]  /*1afb0*/  BSSY B0, `(.L_x_777) ;  /* 0x0000008000007945 */ /* 0x000fe20003800000 */
[----:B-----5:R-:W-:Y:S01]  /*1afc0*/  IMAD.MOV.U32 R13, RZ, RZ, R2 ;  /* 0x000000ffff0d7224 */ /* 0x020fe200078e0002 */
[----:B------:R-:W-:Y:S01]  /*1afd0*/  MOV R15, 0xffffffff ;  /* 0xffffffff000f7802 */ /* 0x000fe20000000f00 */
[----:B------:R-:W-:Y:S02]  /*1afe0*/  IMAD.MOV.U32 R12, RZ, RZ, 0x1 ;  /* 0x00000001ff0c7424 */ /* 0x000fe400078e00ff */
[----:B------:R-:W-:-:S07]  /*1aff0*/  IMAD.MOV.U32 R11, RZ, RZ, RZ ;  /* 0x000000ffff0b7224 */ /* 0x000fce00078e00ff */
[----:B0-----:R-:W-:Y:S05]  /*1b000*/  WARPSYNC.COLLECTIVE R15, `(.L_x_778) ;  /* 0x000000000f087348 */ /* 0x001fea0003c00000 */
[----:B------:R1:W2:Y:S02]  /*1b010*/  SHFL.UP P6, R14, R13, R12, R11 ;  /* 0x0400000c0d0e7389 */ /* 0x0002a400000c000b */
[----:B012---:R-:W-:Y:S01]  /*1b020*/  ENDCOLLECTIVE ;  /* 0x000000000000791b */ /* 0x007fe20003800000 */
.L_x_778:
[----:B------:R-:W-:Y:S05]  /*1b030*/  BSYNC B0 ;  /* 0x0000000000007941 */ /* 0x000fea0003800000 */
.L_x_777:
[----:B------:R-:W-:Y:S01]  /*1b040*/  SEL R3, R14, RZ, P1 ;  /* 0x000000ff0e037207 */ /* 0x000fe20000800000 */
[----:B------:R-:W-:Y:S01]  /*1b050*/  IMAD.MOV.U32 R12, RZ, RZ, 0x2 ;  /* 0x00000002ff0c7424 */ /* 0x000fe200078e00ff */
[----:B------:R-:W-:Y:S01]  /*1b060*/  MOV R11, RZ ;  /* 0x000000ff000b7202 */ /* 0x000fe20000000f00 */
[----:B------:R-:W-:Y:S02]  /*1b070*/  IMAD.MOV.U32 R15, RZ, RZ, -0x1 ;  /* 0xffffffffff0f7424 */ /* 0x000fe400078e00ff */
[----:B------:R-:W-:-:S04]  /*1b080*/  IMAD.IADD R3, R2, 0x1, R3 ;  /* 0x0000000102037824 */ /* 0x000fc800078e0203 */
[----:B------:R-:W-:-:S07]  /*1b090*/  IMAD.MOV.U32 R13, RZ, RZ, R3 ;  /* 0x000000ffff0d7224 */ /* 0x000fce00078e0003 */
[----:B------:R-:W-:Y:S05]  /*1b0a0*/  WARPSYNC.COLLECTIVE R15, `(.L_x_779) ;  /* 0x000000000f087348 */ /* 0x000fea0003c00000 */
[----:B------:R0:W1:Y:S02]  /*1b0b0*/  SHFL.UP P6, R14, R13, R12, R11 ;  /* 0x0400000c0d0e7389 */ /* 0x00006400000c000b */
[----:B01----:R-:W-:Y:S01]  /*1b0c0*/  ENDCOLLECTIVE ;  /* 0x000000000000791b */ /* 0x003fe20003800000 */
.L_x_779:
[----:B------:R-:W-:Y:S02]  /*1b0d0*/  MOV R12, 0x4 ;  /* 0x00000004000c7802 */ /* 0x000fe40000000f00 */
[----:B------:R-:W-:-:S05]  /*1b0e0*/  SEL R14, R14, RZ, P2 ;  /* 0x000000ff0e0e7207 */ /* 0x000fca0001000000 */
[----:B------:R-:W-:-:S04]  /*1b0f0*/  IMAD.IADD R3, R3, 0x1, R14 ;  /* 0x0000000103037824 */ /* 0x000fc800078e020e */
[----:B------:R-:W-:-:S07]  /*1b100*/  IMAD.MOV.U32 R13, RZ, RZ, R3 ;  /* 0x000000ffff0d7224 */ /* 0x000fce00078e0003 */
[----:B------:R-:W-:Y:S05]  /*1b110*/  WARPSYNC.COLLECTIVE R15, `(.L_x_780) ;  /* 0x000000000f087348 */ /* 0x000fea0003c00000 */
[----:B------:R0:W1:Y:S02]  /*1b120*/  SHFL.UP P6, R14, R13, R12, R11 ;  /* 0x0400000c0d0e7389 */ /* 0x00006400000c000b */
[----:B01----:R-:W-:Y:S01]  /*1b130*/  ENDCOLLECTIVE ;  /* 0x000000000000791b */ /* 0x003fe20003800000 */
.L_x_780:
[----:B------:R-:W-:Y:S01]  /*1b140*/  IMAD.MOV.U32 R12, RZ, RZ, 0x8 ;  /* 0x00000008ff0c7424 */ /* 0x000fe200078e00ff */
[----:B------:R-:W-:-:S05]  /*1b150*/  SEL R14, R14, RZ, P3 ;  /* 0x000000ff0e0e7207 */ /* 0x000fca0001800000 */
[----:B------:R-:W-:-:S04]  /*1b160*/  IMAD.IADD R3, R3, 0x1, R14 ;  /* 0x0000000103037824 */ /* 0x000fc800078e020e */
[----:B------:R-:W-:-:S07]  /*1b170*/  IMAD.MOV.U32 R13, RZ, RZ, R3 ;  /* 0x000000ffff0d7224 */ /* 0x000fce00078e0003 */
[----:B------:R-:W-:Y:S05]  /*1b180*/  WARPSYNC.COLLECTIVE R15, `(.L_x_781) ;  /* 0x000000000f087348 */ /* 0x000fea0003c00000 */
[----:B------:R0:W1:Y:S02]  /*1b190*/  SHFL.UP P6, R14, R13, R12, R11 ;  /* 0x0400000c0d0e7389 */ /* 0x00006400000c000b */
[----:B01----:R-:W-:Y:S01]  /*1b1a0*/  ENDCOLLECTIVE ;  /* 0x000000000000791b */ /* 0x003fe20003800000 */
.L_x_781:
[----:B------:R-:W-:Y:S01]  /*1b1b0*/  IMAD.MOV.U32 R12, RZ, RZ, 0x10 ;  /* 0x00000010ff0c7424 */ /* 0x000fe200078e00ff */
[----:B------:R-:W-:-:S04]  /*1b1c0*/  SEL R14, R14, RZ, P4 ;  /* 0x000000ff0e0e7207 */ /* 0x000fc80002000000 */
[----:B------:R-:W-:-:S05]  /*1b1d0*/  IADD3 R3, R3, R14, RZ ;  /* 0x0000000e03037210 */ /* 0x000fca0007ffe0ff */
[----:B------:R-:W-:-:S07]  /*1b1e0*/  IMAD.MOV.U32 R13, RZ, RZ, R3 ;  /* 0x000000ffff0d7224 */ /* 0x000fce00078e0003 */
[----:B------:R-:W-:Y:S05]  /*1b1f0*/  WARPSYNC.COLLECTIVE R15, `(.L_x_782) ;  /* 0x000000000f087348 */ /* 0x000fea0003c00000 */
[----:B------:R0:W1:Y:S02]  /*1b200*/  SHFL.UP P6, R14, R13, R12, R11 ;  /* 0x0400000c0d0e7389 */ /* 0x00006400000c000b */
[----:B01----:R-:W-:Y:S01]  /*1b210*/  ENDCOLLECTIVE ;  /* 0x000000000000791b */ /* 0x003fe20003800000 */
.L_x_782:
[----:B------:R-:W-:Y:S02]  /*1b220*/  IMAD.MOV.U32 R12, RZ, RZ, 0x1f ;  /* 0x0000001fff0c7424 */ /* 0x000fe400078e00ff */
[----:B------:R-:W-:Y:S01]  /*1b230*/  IMAD.MOV.U32 R11, RZ, RZ, 0x1f ;  /* 0x0000001fff0b7424 */ /* 0x000fe200078e00ff */
[----:B------:R-:W-:-:S05]  /*1b240*/  SEL R14, R14, RZ, P5 ;  /* 0x000000ff0e0e7207 */ /* 0x000fca0002800000 */
[----:B------:R-:W-:-:S05]  /*1b250*/  IMAD.IADD R3, R3, 0x1, R14 ;  /* 0x0000000103037824 */ /* 0x000fca00078e020e */
[----:B------:R-:W-:-:S07]  /*1b260*/  MOV R13, R3 ;  /* 0x00000003000d7202 */ /* 0x000fce0000000f00 */
[----:B------:R-:W-:Y:S05]  /*1b270*/  WARPSYNC.COLLECTIVE R15, `(.L_x_783) ;  /* 0x000000000f087348 */ /* 0x000fea0003c00000 */
[----:B------:R0:W1:Y:S02]  /*1b280*/  SHFL.IDX P6, R14, R13, R12, R11 ;  /* 0x0000000c0d0e7389 */ /* 0x00006400000c000b */
[----:B01----:R-:W-:Y:S01]  /*1b290*/  ENDCOLLECTIVE ;  /* 0x000000000000791b */ /* 0x003fe20003800000 */
.L_x_783:
[----:B------:R-:W-:Y:S05]  /*1b2a0*/  BRA `(.L_x_784) ;  /* 0xffffffbc00c87947 */ /* 0x000fea000383ffff */
.L_x_634:
[----:B------:R-:W-:Y:S01]  /*1b2b0*/  BSSY B0, `(.L_x_785) ;  /* 0x0000006000007945 */ /* 0x000fe20003800000 */
[----:B------:R-:W-:Y:S01]  /*1b2c0*/  PLOP3.LUT P6, PT, P6, PT, PT, 0x8, 0x0 ;  /* 0x000000000000781c */ /* 0x000fe200037ce170 */
[----:B------:R-:W-:-:S12]  /*1b2d0*/  IMAD.MOV.U32 R15, RZ, RZ, -0x1 ;  /* 0xffffffffff0f7424 */ /* 0x000fd800078e00ff */
[----:B0----5:R-:W-:Y:S05]  /*1b2e0*/  WARPSYNC.COLLECTIVE R15, `(.L_x_786) ;  /* 0x000000000f087348 */ /* 0x021fea0003c00000 */
[----:B------:R-:W-:Y:S01]  /*1b2f0*/  VOTE.ANY R14, PT, P6 ;  /* 0x00000000000e7806 */ /* 0x000fe200030e0100 */
[----:B0----5:R-:W-:Y:S06]  /*1b300*/  ENDCOLLECTIVE ;  /* 0x000000000000791b */ /* 0x021fec0003800000 */
.L_x_786:
[----:B------:R-:W-:Y:S05]  /*1b310*/  BSYNC B0 ;  /* 0x0000000000007941 */ /* 0x000fea0003800000 */
.L_x_785:
[----:B------:R-:W-:Y:S01]  /*1b320*/  MOV R5, R14 ;  /* 0x0000000e00057202 */ /* 0x000fe20000000f00 */
[----:B------:R-:W-:Y:S01]  /*1b330*/  IMAD.MOV.U32 R13, RZ, RZ, R2 ;  /* 0x000000ffff0d7224 */ /* 0x000fe200078e0002 */
[----:B------:R-:W-:Y:S01]  /*1b340*/  MOV R15, 0xffffffff ;  /* 0xffffffff000f7802 */ /* 0x000fe20000000f00 */
[----:B------:R-:W-:Y:S01]  /*1b350*/  IMAD.MOV.U32 R11, RZ, RZ, 0x1f ;  /* 0x0000001fff0b7424 */ /* 0x000fe200078e00ff */
[----:B------:R-:W0:Y:S02]  /*1b360*/  POPC R4, R5 ;  /* 0x0000000500047309 */ /* 0x000e240000000000 */
[----:B0-----:R-:W-:-:S07]  /*1b370*/  IMAD.MOV.U32 R12, RZ, RZ, R4 ;  /* 0x000000ffff0c7224 */ /* 0x001fce00078e0004 */
[----:B------:R-:W-:Y:S05]  /*1b380*/  WARPSYNC.COLLECTIVE R15, `(.L_x_787) ;  /* 0x000000000f087348 */ /* 0x000fea0003c00000 */
[----:B------:R0:W1:Y:S02]  /*1b390*/  SHFL.IDX P6, R14, R13, R12, R11 ;  /* 0x0000000c0d0e7389 */ /* 0x00006400000c000b */
[----:B01----:R-:W-:Y:S01]  /*1b3a0*/  ENDCOLLECTIVE ;  /* 0x000000000000791b */ /* 0x003fe20003800000 */
.L_x_787:
[----:B------:R-:W-:Y:S01]  /*1b3b0*/  IMAD.MOV.U32 R17, RZ, RZ, R14 ;  /* 0x000000ffff117224 */ /* 0x000fe200078e000e */
[----:B------:R-:W-:Y:S06]  /*1b3c0*/  BRA `(.L_x_788) ;  /* 0xffffffbc00b87947 */ /* 0x000fec000383ffff */
.L_x_636:
[----:B------:R-:W-:Y:S01]  /*1b3d0*/  BSSY B0, `(.L_x_789) ;  /* 0x0000007000007945 */ /* 0x000fe20003800000 */
[----:B------:R-:W-:Y:S01]  /*1b3e0*/  IMAD.MOV.U32 R13, RZ, RZ, R3 ;  /* 0x000000ffff0d7224 */ /* 0x000fe200078e0003 */
[----:B------:R-:W-:Y:S01]  /*1b3f0*/  MOV R15, 0xffffffff ;  /* 0xffffffff000f7802 */ /* 0x000fe20000000f00 */
[----:B------:R-:W-:-:S07]  /*1b400*/  IMAD.MOV.U32 R11, RZ, RZ, 0x1f ;  /* 0x0000001fff0b7424 */ /* 0x000fce00078e00ff */
[----:B0-2--5:R-:W-:Y:S05]  /*1b410*/  WARPSYNC.COLLECTIVE R15, `(.L_x_790) ;  /* 0x000000000f087348 */ /* 0x025fea0003c00000 */
[----:B------:R1:W3:Y:S02]  /*1b420*/  SHFL.IDX P6, R14, R13, R12, R11 ;  /* 0x0000000c0d0e7389 */ /* 0x0002e400000c000b */
[----:B0123-5:R-:W-:Y:S01]  /*1b430*/  ENDCOLLECTIVE ;  /* 0x000000000000791b */ /* 0x02ffe20003800000 */
.L_x_790:
[----:B------:R-:W-:Y:S05]  /*1b440*/  BSYNC B0 ;  /* 0x0000000000007941 */ /* 0x000fea0003800000 */
.L_x_789:
[----:B------:R-:W-:Y:S01]  /*1b450*/  IMAD.MOV.U32 R2, RZ, RZ, R14 ;  /* 0x000000ffff027224 */ /* 0x000fe200078e000e */
[----:B------:R-:W-:Y:S06]  /*1b460*/  BRA `(.L_x_635) ;  /* 0xffffffbc00ac7947 */ /* 0x000fec000383ffff */
.L_x_640:
[----:B0-----:R0:W1:Y:S02]  /*1b470*/  SYNCS.PHASECHK.TRANS64.TRYWAIT P0, [R5+URZ+0x13220], R0 ;  /* 0x01322000050075a7 */ /* 0x001064000800017f */
[----:B-1----:R-:W-:Y:S05]  /*1b480*/  @!P0 NANOSLEEP.SYNCS 0x989680 ;  /* 0x009896800000895d */ /* 0x002fea0003900000 */
[----:B------:R-:W1:Y:S02]  /*1b490*/  @!P0 SYNCS.PHASECHK.TRANS64 P0, [R5+URZ+0x13220], R0 ;  /* 0x01322000050085a7 */ /* 0x000e64000800007f */
[----:B-1----:R-:W-:Y:S05]  /*1b4a0*/  @!P0 BRA `(.L_x_640) ;  /* 0xfffffffc00f08947 */ /* 0x002fea000383ffff */
[----:B------:R-:W-:Y:S05]  /*1b4b0*/  BRA `(.L_x_791) ;  /* 0xffffffc000a07947 */ /* 0x000fea000383ffff */
.L_x_641:
[----:B------:R-:W1:Y:S01]  /*1b4c0*/  S2R R2, SR_TID.X ;  /* 0x0000000000027919 */ /* 0x000e620000002100 */
[----:B------:R-:W-:Y:S01]  /*1b4d0*/  BSSY B0, `(.L_x_792) ;  /* 0x000000a000007945 */ /* 0x000fe20003800000 */
[----:B------:R-:W-:Y:S01]  /*1b4e0*/  IMAD.MOV.U32 R12, RZ, RZ, RZ ;  /* 0x000000ffff0c7224 */ /* 0x000fe200078e00ff */
[----:B------:R-:W-:Y:S01]  /*1b4f0*/  MOV R11, 0x1f ;  /* 0x0000001f000b7802 */ /* 0x000fe20000000f00 */
[----:B------:R-:W-:Y:S01]  /*1b500*/  IMAD.MOV.U32 R15, RZ, RZ, -0x1 ;  /* 0xffffffffff0f7424 */ /* 0x000fe200078e00ff */
[----:B-1----:R-:W-:-:S04]  /*1b510*/  SHF.R.U32.HI R2, RZ, 0x5, R2 ;  /* 0x00000005ff027819 */ /* 0x002fc80000011602 */
[----:B------:R-:W-:-:S05]  /*1b520*/  LOP3.LUT R2, R2, 0x3, RZ, 0xc0, !PT ;  /* 0x0000000302027812 */ /* 0x000fca00078ec0ff */
[----:B------:R-:W-:-:S07]  /*1b530*/  IMAD.MOV.U32 R13, RZ, RZ, R2 ;  /* 0x000000ffff0d7224 */ /* 0x000fce00078e0002 */
[----:B0----5:R-:W-:Y:S05]  /*1b540*/  WARPSYNC.COLLECTIVE R15, `(.L_x_793) ;  /* 0x000000000f087348 */ /* 0x021fea0003c00000 */
[----:B------:R1:W2:Y:S02]  /*1b550*/  SHFL.IDX P6, R14, R13, R12, R11 ;  /* 0x0000000c0d0e7389 */ /* 0x0002a400000c000b */
[----:B012--5:R-:W-:Y:S01]  /*1b560*/  ENDCOLLECTIVE ;  /* 0x000000000000791b */ /* 0x027fe20003800000 */
.L_x_793:
[----:B------:R-:W-:Y:S05]  /*1b570*/  BSYNC B0 ;  /* 0x0000000000007941 */ /* 0x000fea0003800000 */
.L_x_792:
[----:B------:R-:W-:Y:S05]  /*1b580*/  BRA `(.L_x_794) ;  /* 0xffffffc000887947 */ /* 0x000fea000383ffff */
.L_x_642:
[----:B------:R-:W-:Y:S01]  /*1b590*/  BSSY B0, `(.L_x_795) ;  /* 0x0000006000007945 */ /* 0x000fe20003800000 */
[----:B------:R-:W-:-:S07]  /*1b5a0*/  IMAD.MOV.U32 R15, RZ, RZ, -0x1 ;  /* 0xffffffffff0f7424 */ /* 0x000fce00078e00ff */
[----:B0----5:R-:W-:Y:S05]  /*1b5b0*/  WARPSYNC.COLLECTIVE R15, `(.L_x_796) ;  /* 0x000000000f0c7348 */ /* 0x021fea0003c00000 */
[----:B------:R-:W-:Y:S02]  /*1b5c0*/  ELECT P6, UR62, PT ;  /* 0x00000000003e782f */ /* 0x000fe400038c0000 */
[----:B------:R-:W-:Y:S01]  /*1b5d0*/  MOV R14, UR62 ;  /* 0x0000003e000e7c02 */ /* 0x000fe20008000f00 */
[----:B0----5:R-:W-:Y:S10]  /*1b5e0*/  ENDCOLLECTIVE ;  /* 0x000000000000791b */ /* 0x021ff40003800000 */
.L_x_796:
[----:B------:R-:W-:Y:S05]  /*1b5f0*/  BSYNC B0 ;  /* 0x0000000000007941 */ /* 0x000fea0003800000 */
.L_x_795:
[----:B------:R-:W-:Y:S05]  /*1b600*/  BRA `(.L_x_797) ;  /* 0xffffffc0007c7947 */ /* 0x000fea000383ffff */
.L_x_644:
[----:B0-----:R0:W1:Y:S02]  /*1b610*/  SYNCS.PHASECHK.TRANS64.TRYWAIT P1, [R3+URZ+0x13240], R2 ;  /* 0x01324002030075a7 */ /* 0x001064000802017f */
[----:B-1----:R-:W-:Y:S05]  /*1b620*/  @!P1 NANOSLEEP.SYNCS 0x989680 ;  /* 0x009896800000995d */ /* 0x002fea0003900000 */
[----:B------:R-:W1:Y:S02]  /*1b630*/  @!P1 SYNCS.PHASECHK.TRANS64 P1, [R3+URZ+0x13240], R2 ;  /* 0x01324002030095a7 */ /* 0x000e64000802007f */
[----:B-1----:R-:W-:Y:S05]  /*1b640*/  @!P1 BRA `(.L_x_644) ;  /* 0xfffffffc00f09947 */ /* 0x002fea000383ffff */
[----:B------:R-:W-:Y:S05]  /*1b650*/  BRA `(.L_x_798) ;  /* 0xffffffc000a07947 */ /* 0x000fea000383ffff */
.L_x_646:
[----:B-1----:R1:W2:Y:S02]  /*1b660*/  SYNCS.PHASECHK.TRANS64.TRYWAIT P1, [R29+URZ+0x13240], R0 ;  /* 0x013240001d0075a7 */ /* 0x0022a4000802017f */
[----:B--2---:R-:W-:Y:S05]  /*1b670*/  @!P1 NANOSLEEP.SYNCS 0x989680 ;  /* 0x009896800000995d */ /* 0x004fea0003900000 */
[----:B------:R-:W2:Y:S02]  /*1b680*/  @!P1 SYNCS.PHASECHK.TRANS64 P1, [R29+URZ+0x13240], R0 ;  /* 0x013240001d0095a7 */ /* 0x000ea4000802007f */
[----:B--2---:R-:W-:Y:S05]  /*1b690*/  @!P1 BRA `(.L_x_646) ;  /* 0xfffffffc00f09947 */ /* 0x004fea000383ffff */
[----:B------:R-:W-:Y:S05]  /*1b6a0*/  BRA `(.L_x_799) ;  /* 0xffffffc000b07947 */ /* 0x000fea000383ffff */
.L_x_648:
[----:B--2---:R2:W3:Y:S02]  /*1b6b0*/  SYNCS.PHASECHK.TRANS64.TRYWAIT P1, [R3+URZ+0x13260], R2 ;  /* 0x01326002030075a7 */ /* 0x0044e4000802017f */
[----:B---3--:R-:W-:Y:S05]  /*1b6c0*/  @!P1 NANOSLEEP.SYNCS 0x989680 ;  /* 0x009896800000995d */ /* 0x008fea0003900000 */
[----:B------:R-:W3:Y:S02]  /*1b6d0*/  @!P1 SYNCS.PHASECHK.TRANS64 P1, [R3+URZ+0x13260], R2 ;  /* 0x01326002030095a7 */ /* 0x000ee4000802007f */
[----:B---3--:R-:W-:Y:S05]  /*1b6e0*/  @!P1 BRA `(.L_x_648) ;  /* 0xfffffffc00f09947 */ /* 0x008fea000383ffff */
[----:B------:R-:W-:Y:S05]  /*1b6f0*/  BRA `(.L_x_800) ;  /* 0xffffffc000ac7947 */ /* 0x000fea000383ffff */
.L_x_650:
[----:B---3--:R3:W4:Y:S02]  /*1b700*/  SYNCS.PHASECHK.TRANS64.TRYWAIT P1, [R29+URZ+0x13260], R0 ;  /* 0x013260001d0075a7 */ /* 0x008724000802017f */
[----:B----4-:R-:W-:Y:S05]  /*1b710*/  @!P1 NANOSLEEP.SYNCS 0x989680 ;  /* 0x009896800000995d */ /* 0x010fea0003900000 */
[----:B------:R-:W4:Y:S02]  /*1b720*/  @!P1 SYNCS.PHASECHK.TRANS64 P1, [R29+URZ+0x13260], R0 ;  /* 0x013260001d0095a7 */ /* 0x000f24000802007f */
[----:B----4-:R-:W-:Y:S05]  /*1b730*/  @!P1 BRA `(.L_x_650) ;  /* 0xfffffffc00f09947 */ /* 0x010fea000383ffff */
[----:B------:R-:W-:Y:S05]  /*1b740*/  BRA `(.L_x_801) ;  /* 0xffffffc000a87947 */ /* 0x000fea000383ffff */
.L_x_652:
[----:B----4-:R4:W0:Y:S02]  /*1b750*/  SYNCS.PHASECHK.TRANS64.TRYWAIT P1, [R3+URZ+0x13280], R2 ;  /* 0x01328002030075a7 */ /* 0x010824000802017f */
[----:B0-----:R-:W-:Y:S05]  /*1b760*/  @!P1 NANOSLEEP.SYNCS 0x989680 ;  /* 0x009896800000995d */ /* 0x001fea0003900000 */
[----:B------:R-:W0:Y:S02]  /*1b770*/  @!P1 SYNCS.PHASECHK.TRANS64 P1, [R3+URZ+0x13280], R2 ;  /* 0x01328002030095a7 */ /* 0x000e24000802007f */
[----:B0-----:R-:W-:Y:S05]  /*1b780*/  @!P1 BRA `(.L_x_652) ;  /* 0xfffffffc00f09947 */ /* 0x001fea000383ffff */
[----:B------:R-:W-:Y:S05]  /*1b790*/  BRA `(.L_x_802) ;  /* 0xffffffc000a47947 */ /* 0x000fea000383ffff */
.L_x_803:
        /* <DEDUP_REMOVED lines=14> */
.L_x_2749:


//--------------------- .text._ZN7cutlass13device_kernelIN5flash11enable_sm90INS1_16FlashAttnFwdSm90INS1_25CollectiveMainloopFwdSm90ILi2EN4cute5tupleIJNS5_1CILi1EEES8_S8_EEENS6_IJNS7_ILi192EEENS7_ILi160EEENS7_ILi64EEEEEELi64ENS_12float_e4m3_tEfNS_4arch4Sm90ELb0ELb1ELb1ELb0ELb1ELb0ELb0ELb1ELb1ELb1ELb0ELb0EEENS1_21CollectiveEpilogueFwdINS6_IJSA_SC_SB_EEES9_NS_10bfloat16_tESG_Li384ELb0ELb1ELb0ELb1EEENS1_30DynamicPersistentTileSchedulerILi384ELi128ELb0ELb1ELb1EEEEEEEEEvNT_6ParamsE --------------------------
	.section	.text._ZN7cutlass13device_kernelIN5flash11enable_sm90INS1_16FlashAttnFwdSm90INS1_25CollectiveMainloopFwdSm90ILi2EN4cute5tupleIJNS5_1CILi1EEES8_S8_EEENS6_IJNS7_ILi192EEENS7_ILi160EEENS7_ILi64EEEEEELi64ENS_12float_e4m3_tEfNS_4arch4Sm90ELb0ELb1ELb1ELb0ELb1ELb0ELb0ELb1ELb1ELb1ELb0ELb0EEENS1_21CollectiveEpilogueFwdINS6_IJSA_SC_SB_EEES9_NS_10bfloat16_tESG_Li384ELb0ELb1ELb0ELb1EEENS1_30DynamicPersistentTileSchedulerILi384ELi128ELb0ELb1ELb1EEEEEEEEEvNT_6ParamsE,"ax",@progbits
	.align	128
.text._ZN7cutlass13device_kernelIN5flash11enable_sm90INS1_16FlashAttnFwdSm90INS1_25CollectiveMainloopFwdSm90ILi2EN4cute5tupleIJNS5_1CILi1EEES8_S8_EEENS6_IJNS7_ILi192EEENS7_ILi160EEENS7_ILi64EEEEEELi64ENS_12float_e4m3_tEfNS_4arch4Sm90ELb0ELb1ELb1ELb0ELb1ELb0ELb0ELb1ELb1ELb1ELb0ELb0EEENS1_21CollectiveEpilogueFwdINS6_IJSA_SC_SB_EEES9_NS_10bfloat16_tESG_Li384ELb0ELb1ELb0ELb1EEENS1_30DynamicPersistentTileSchedulerILi384ELi128ELb0ELb1ELb1EEEEEEEEEvNT_6ParamsE:
        .type           _ZN7cutlass13device_kernelIN5flash11enable_sm90INS1_16FlashAttnFwdSm90INS1_25CollectiveMainloopFwdSm90ILi2EN4cute5tupleIJNS5_1CILi1EEES8_S8_EEENS6_IJNS7_ILi192EEENS7_ILi160EEENS7_ILi64EEEEEELi64ENS_12float_e4m3_tEfNS_4arch4Sm90ELb0ELb1ELb1ELb0ELb1ELb0ELb0ELb1ELb1ELb1ELb0ELb0EEENS1_21CollectiveEpilogueFwdINS6_IJSA_SC_SB_EEES9_NS_10bfloat16_tESG_Li384ELb0ELb1ELb0ELb1EEENS1_30DynamicPersistentTileSchedulerILi384ELi128ELb0ELb1ELb1EEEEEEEEEvNT_6ParamsE,@function
        .size           _ZN7cutlass13device_kernelIN5flash11enable_sm90INS1_16FlashAttnFwdSm90INS1_25CollectiveMainloopFwdSm90ILi2EN4cute5tupleIJNS5_1CILi1EEES8_S8_EEENS6_IJNS7_ILi192EEENS7_ILi160EEENS7_ILi64EEEEEELi64ENS_12float_e4m3_tEfNS_4arch4Sm90ELb0ELb1ELb1ELb0ELb1ELb0ELb0ELb1ELb1ELb1ELb0ELb0EEENS1_21CollectiveEpilogueFwdINS6_IJSA_SC_SB_EEES9_NS_10bfloat16_tESG_Li384ELb0ELb1ELb0ELb1EEENS1_30DynamicPersistentTileSchedulerILi384ELi128ELb0ELb1ELb1EEEEEEEEEvNT_6ParamsE,(.L_x_2750 - _ZN7cutlass13device_kernelIN5flash11enable_sm90INS1_16FlashAttnFwdSm90INS1_25CollectiveMainloopFwdSm90ILi2EN4cute5tupleIJNS5_1CILi1EEES8_S8_EEENS6_IJNS7_ILi192EEENS7_ILi160EEENS7_ILi64EEEEEELi64ENS_12float_e4m3_tEfNS_4arch4Sm90ELb0ELb1ELb1ELb0ELb1ELb0ELb0ELb1ELb1ELb1ELb0ELb0EEENS1_21CollectiveEpilogueFwdINS6_IJSA_SC_SB_EEES9_NS_10bfloat16_tESG_Li384ELb0ELb1ELb0ELb1EEENS1_30DynamicPersistentTileSchedulerILi384ELi128ELb0ELb1ELb1EEEEEEEEEvNT_6ParamsE)
        .other          _ZN7cutlass13device_kernelIN5flash11enable_sm90INS1_16FlashAttnFwdSm90INS1_25CollectiveMainloopFwdSm90ILi2EN4cute5tupleIJNS5_1CILi1EEES8_S8_EEENS6_IJNS7_ILi192EEENS7_ILi160EEENS7_ILi64EEEEEELi64ENS_12float_e4m3_tEfNS_4arch4Sm90ELb0ELb1ELb1ELb0ELb1ELb0ELb0ELb1ELb1ELb1ELb0ELb0EEENS1_21CollectiveEpilogueFwdINS6_IJSA_SC_SB_EEES9_NS_10bfloat16_tESG_Li384ELb0ELb1ELb0ELb1EEENS1_30DynamicPersistentTileSchedulerILi384ELi128ELb0ELb1ELb1EEEEEEEEEvNT_6ParamsE,@"STO_CUDA_ENTRY STV_DEFAULT"
_ZN7cutlass13device_kernelIN5flash11enable_sm90INS1_16FlashAttnFwdSm90INS1_25CollectiveMainloopFwdSm90ILi2EN4cute5tupleIJNS5_1CILi1EEES8_S8_EEENS6_IJNS7_ILi192EEENS7_ILi160EEENS7_ILi64EEEEEELi64ENS_12float_e4m3_tEfNS_4arch4Sm90ELb0ELb1ELb1ELb0ELb1ELb0ELb0ELb1ELb1ELb1ELb0ELb0EEENS1_21CollectiveEpilogueFwdINS6_IJSA_SC_SB_EEES9_NS_10bfloat16_tESG_Li384ELb0ELb1ELb0ELb1EEENS1_30DynamicPersistentTileSchedulerILi384ELi128ELb0ELb1ELb1EEEEEEEEEvNT_6ParamsE:
        /* <DEDUP_REMOVED lines=45> */
.L_x_804:
        /* <DEDUP_REMOVED lines=22> */
.L_x_805:
        /* <DEDUP_REMOVED lines=18> */
.L_x_806:
        /* <DEDUP_REMOVED lines=22> */
.L_x_807:
        /* <DEDUP_REMOVED lines=24> */
.L_x_808:
[----:B------:R-:W-:Y:S01]  /*0830*/  IMAD.U32 R2, RZ, RZ, UR10 ;  /* 0x0000000aff027e24 */ /* 0x000fe2000f8e00ff */
[----:B------:R-:W-:Y:S01]  /*0840*/  UISETP.NE.AND UP0, UPT, UR9, URZ, UPT ;  /* 0x0000003f0900728c */ /* 0x000fe2000bf05270 */
[----:B------:R-:W-:Y:S01]  /*0850*/  NOP ;  /* 0x0000000000007918 */ /* 0x000fe20000000000 */
[----:B------:R-:W-:Y:S01]  /*0860*/  UMOV UR39, 0x1 ;  /* 0x0000000100277882 */ /* 0x000fe20000000000 */
[----:B------:R-:W-:Y:S01]  /*0870*/  ULDC.64 UR48, c[0x0][0x208] ;  /* 0x0000820000307ab9 */ /* 0x000fe20000000a00 */
[----:B------:R0:W-:Y:S01]  /*0880*/  STL [R1+0x18], R2 ;  /* 0x0000180201007387 */ /* 0x0001e20000100800 */
[----:B------:R-:W-:Y:S01]  /*0890*/  USEL UR39, UR39, 0x2, !UP0 ;  /* 0x0000000227277887 */ /* 0x000fe2000c000000 */
[----:B01234-:R-:W-:Y:S01]  /*08a0*/  BAR.SYNC.DEFER_BLOCKING 0x0 ;  /* 0x0000000000007b1d */ /* 0x01ffe20000010000 */
[----:B------:R-:W-:-:S13]  /*08b0*/  PLOP3.LUT P0, PT, PT, PT, UP0, 0x80, 0x0 ;  /* 0x000000000000781c */ /* 0x000fda0003f0f008 */
[----:B------:R-:W-:Y:S05]  /*08c0*/  @!P0 BRA `(.L_x_809) ;  /* 0x0000013c00848947 */ /* 0x000fea0003800000 */
.L_x_810:
[----:B------:R-:W-:-:S08]  /*08d0*/  NOP ;  /* 0x0000000000007918 */ /* 0x000fd00000000000 */
[----:B------:R-:W0:Y:S02]  /*08e0*/  USETMAXREG.TRY_ALLOC.CTAPOOL UP0, 0xa0 ;  /* 0x000000a0000079c8 */ /* 0x000e240008000600 */
[----:B0-----:R-:W-:-:S13]  /*08f0*/  PLOP3.LUT P0, PT, PT, PT, UP0, 0x80, 0x0 ;  /* 0x000000000000781c */ /* 0x001fda0003f0f008 */
[----:B------:R-:W-:Y:S05]  /*0900*/  @!P0 BRA `(.L_x_810) ;  /* 0xfffffffc00f08947 */ /* 0x000fea000383ffff */
[----:B------:R-:W0:Y:S08]  /*0910*/  S2UR UR4, SR_CTAID.X ;  /* 0x00000000000479c3 */ /* 0x000e300000002500 */
[----:B------:R-:W-:Y:S08]  /*0920*/  BAR.ARV 0x4, 0x200 ;  /* 0x0108000000007b1d */ /* 0x000ff00000002000 */
[----:B------:R-:W0:Y:S08]  /*0930*/  LDC R0, c[0x0][0xc38] ;  /* 0x00030e00ff007b82 */ /* 0x000e300000000800 */
[----:B------:R-:W-:Y:S06]  /*0940*/  BAR.ARV 0x8, 0x200 ;  /* 0x0208000000007b1d */ /* 0x000fec0000002000 */
[----:B0-----:R-:W-:-:S13]  /*0950*/  ISETP.LE.AND P0, PT, R0, UR4, PT ;  /* 0x0000000400007c0c */ /* 0x001fda000bf03270 */
[----:B------:R-:W-:Y:S05]  /*0960*/  @P0 EXIT ;  /* 0x000000000000094d */ /* 0x000fea0003800000 */
[----:B------:R-:W0:Y:S01]  /*0970*/  S2R R2, SR_TID.X ;  /* 0x0000000000027919 */ /* 0x000e220000002100 */
[----:B------:R-:W-:Y:S01]  /*0980*/  ULOP3.LUT UR46, UR39, 0x1, URZ, 0xfc, !UPT ;  /* 0x00000001272e7892 */ /* 0x000fe2000f8efc3f */
[----:B------:R-:W-:Y:S01]  /*0990*/  UMOV UR36, URZ ;  /* 0x0000003f00247c82 */ /* 0x000fe20008000000 */
[----:B------:R-:W-:Y:S01]  /*09a0*/  UMOV UR37, URZ ;  /* 0x0000003f00257c82 */ /* 0x000fe20008000000 */
[----:B------:R-:W-:Y:S01]  /*09b0*/  UMOV UR38, URZ ;  /* 0x0000003f00267c82 */ /* 0x000fe20008000000 */
[----:B0-----:R-:W-:-:S05]  /*09c0*/  VIADD R10, R2, 0xffffff80 ;  /* 0xffffff80020a7836 */ /* 0x001fca0000000000 */
[----:B------:R-:W-:-:S04]  /*09d0*/  SHF.R.S32.HI R0, RZ, 0x1f, R10 ;  /* 0x0000001fff007819 */ /* 0x000fc8000001140a */
[CC--:B------:R-:W-:Y:S02]  /*09e0*/  LEA.HI R2, R0.reuse, R10.reuse, RZ, 0x7 ;  /* 0x0000000a00027211 */ /* 0x0c0fe400078f38ff */
[CC--:B------:R-:W-:Y:S02]  /*09f0*/  LEA.HI R3, R0.reuse, R10.reuse, RZ, 0x4 ;  /* 0x0000000a00037211 */ /* 0x0c0fe400078f20ff */
[----:B------:R-:W-:Y:S02]  /*0a00*/  LEA.HI R4, R0, R10, RZ, 0x5 ;  /* 0x0000000a00047211 */ /* 0x000fe400078f28ff */
[----:B------:R-:W-:Y:S02]  /*0a10*/  LOP3.LUT R157, R2, 0xffffff80, RZ, 0xc0, !PT ;  /* 0xffffff80029d7812 */ /* 0x000fe400078ec0ff */
[----:B------:R-:W-:Y:S01]  /*0a20*/  SHF.R.S32.HI R6, RZ, 0x4, R3 ;  /* 0x00000004ff067819 */ /* 0x000fe20000011403 */
[----:B------:R-:W-:Y:S01]  /*0a30*/  IMAD.SHL.U32 R5, R4, 0x20, RZ ;  /* 0x0000002004057824 */ /* 0x000fe200078e00ff */
[C---:B------:R-:W-:Y:S01]  /*0a40*/  LOP3.LUT R4, R3.reuse, 0x3fffff0, RZ, 0xc0, !PT ;  /* 0x03fffff003047812 */ /* 0x040fe200078ec0ff */
[----:B------:R-:W-:Y:S01]  /*0a50*/  IMAD.IADD R157, R10, 0x1, -R157 ;  /* 0x000000010a9d7824 */ /* 0x000fe200078e0a9d */
[----:B------:R-:W-:-:S02]  /*0a60*/  LEA.HI R3, R3, R6, RZ, 0x1 ;  /* 0x0000000603037211 */ /* 0x000fc400078f08ff */
[----:B------:R-:W-:Y:S01]  /*0a70*/  LOP3.LUT R5, R5, 0xfffffc00, RZ, 0xc0, !PT ;  /* 0xfffffc0005057812 */ /* 0x000fe200078ec0ff */
[----:B------:R-:W-:Y:S01]  /*0a80*/  IMAD.IADD R4, R10, 0x1, -R4 ;  /* 0x000000010a047824 */ /* 0x000fe200078e0a04 */
[----:B------:R-:W-:Y:S02]  /*0a90*/  SHF.R.S32.HI R8, RZ, 0x1f, R157 ;  /* 0x0000001fff087819 */ /* 0x000fe4000001149d */
[----:B------:R-:W-:Y:S01]  /*0aa0*/  LOP3.LUT R3, R3, 0x1ffffffe, RZ, 0xc0, !PT ;  /* 0x1ffffffe03037812 */ /* 0x000fe200078ec0ff */
[----:B------:R-:W-:Y:S01]  /*0ab0*/  IMAD R4, R4, 0x40, R5 ;  /* 0x0000004004047824 */ /* 0x000fe200078e0205 */
[----:B------:R-:W-:Y:S02]  /*0ac0*/  LEA.HI R5, R8, R157, RZ, 0x2 ;  /* 0x0000009d08057211 */ /* 0x000fe400078f10ff */
[----:B------:R-:W-:Y:S01]  /*0ad0*/  SHF.R.S32.HI R11, RZ, 0x7, R2 ;  /* 0x00000007ff0b7819 */ /* 0x000fe20000011402 */
[----:B------:R-:W-:Y:S01]  /*0ae0*/  IMAD.IADD R3, R6, 0x1, -R3 ;  /* 0x0000000106037824 */ /* 0x000fe200078e0a03 */
[----:B------:R-:W-:-:S02]  /*0af0*/  SHF.R.S32.HI R6, RZ, 0x2, R5 ;  /* 0x00000002ff067819 */ /* 0x000fc40000011405 */
[----:B------:R-:W-:Y:S01]  /*0b00*/  SHF.R.S32.HI R7, RZ, 0x1f, R5 ;  /* 0x0000001fff077819 */ /* 0x000fe20000011405 */
[----:B------:R-:W-:Y:S01]  /*0b10*/  IMAD R2, R3, 0x8, R4 ;  /* 0x0000000803027824 */ /* 0x000fe200078e0204 */
[----:B------:R-:W-:Y:S02]  /*0b20*/  LEA.HI R8, R8, R157, RZ, 0x5 ;  /* 0x0000009d08087211 */ /* 0x000fe400078f28ff */
[----:B------:R-:W-:Y:S02]  /*0b30*/  LEA.HI R7, R7, R6, RZ, 0x3 ;  /* 0x0000000607077211 */ /* 0x000fe400078f18ff */
[----:B------:R0:W-:Y:S01]  /*0b40*/  STL [R1+0xc], R2 ;  /* 0x00000c0201007387 */ /* 0x0001e20000100800 */
[----:B------:R-:W-:Y:S02]  /*0b50*/  SHF.R.S32.HI R8, RZ, 0x5, R8 ;  /* 0x00000005ff087819 */ /* 0x000fe40000011408 */
[----:B------:R-:W-:Y:S02]  /*0b60*/  LOP3.LUT R7, R7, 0xfffffff8, RZ, 0xc0, !PT ;  /* 0xfffffff807077812 */ /* 0x000fe400078ec0ff */
[----:B------:R-:W-:-:S02]  /*0b70*/  LEA.HI R9, R0, R10, RZ, 0x2 ;  /* 0x0000000a00097211 */ /* 0x000fc400078f10ff */
[----:B------:R-:W-:Y:S01]  /*0b80*/  LEA.HI R0, R0, R10, RZ, 0x3 ;  /* 0x0000000a00007211 */ /* 0x000fe200078f18ff */
[----:B------:R-:W-:Y:S01]  /*0b90*/  IMAD.IADD R7, R6, 0x1, -R7 ;  /* 0x0000000106077824 */ /* 0x000fe200078e0a07 */
[----:B------:R-:W-:Y:S01]  /*0ba0*/  LOP3.LUT R9, R9, 0xfffffffc, RZ, 0xc0, !PT ;  /* 0xfffffffc09097812 */ /* 0x000fe200078ec0ff */
[----:B0-----:R-:W-:Y:S01]  /*0bb0*/  IMAD.HI R2, R11, 0x55555556, RZ ;  /* 0x555555560b027827 */ /* 0x001fe200078e02ff */
[----:B------:R-:W-:Y:S02]  /*0bc0*/  LOP3.LUT R22, R0, 0xfffffff8, RZ, 0xc0, !PT ;  /* 0xfffffff800167812 */ /* 0x000fe400078ec0ff */
[----:B------:R-:W-:Y:S01]  /*0bd0*/  LOP3.LUT R18, R5, 0x7ffffffc, RZ, 0xc0, !PT ;  /* 0x7ffffffc05127812 */ /* 0x000fe200078ec0ff */
[----:B------:R-:W-:Y:S01]  /*0be0*/  IMAD R7, R8, 0x10, R7 ;  /* 0x0000001008077824 */ /* 0x000fe200078e0207 */
[----:B------:R-:W-:Y:S01]  /*0bf0*/  LEA.HI R2, R2, R2, RZ, 0x1 ;  /* 0x0000000202027211 */ /* 0x000fe200078f08ff */
[C---:B------:R-:W-:Y:S01]  /*0c00*/  IMAD.IADD R9, R10.reuse, 0x1, -R9 ;  /* 0x000000010a097824 */ /* 0x040fe200078e0a09 */
[----:B------:R-:W-:Y:S01]  /*0c10*/  SHF.R.S32.HI R156, RZ, 0x3, R0 ;  /* 0x00000003ff9c7819 */ /* 0x000fe20000011400 */
[----:B------:R-:W-:-:S02]  /*0c20*/  IMAD.IADD R22, R10, 0x1, -R22 ;  /* 0x000000010a167824 */ /* 0x000fc400078e0a16 */
[----:B------:R-:W-:Y:S01]  /*0c30*/  IMAD R2, R2, -0x3, R11 ;  /* 0xfffffffd02027824 */ /* 0x000fe200078e020b */
[----:B------:R-:W-:Y:S01]  /*0c40*/  LEA.HI R3, R9, R9, RZ, 0x1 ;  /* 0x0000000909037211 */ /* 0x000fe200078f08ff */
[----:B------:R-:W-:Y:S02]  /*0c50*/  IMAD.SHL.U32 R23, R22, 0x8, RZ ;  /* 0x0000000816177824 */ /* 0x000fe400078e00ff */
[----:B------:R-:W-:Y:S01]  /*0c60*/  IMAD R2, R2, 0x40, R7 ;  /* 0x0000004002027824 */ /* 0x000fe200078e0207 */
[----:B------:R-:W-:Y:S01]  /*0c70*/  LOP3.LUT R4, R3, 0x1ffffffe, RZ, 0xc0, !PT ;  /* 0x1ffffffe03047812 */ /* 0x000fe200078ec0ff */
[----:B------:R-:W-:Y:S01]  /*0c80*/  IMAD.IADD R18, R157, 0x1, -R18 ;  /* 0x000000019d127824 */ /* 0x000fe200078e0a12 */
[----:B------:R-:W-:Y:S02]  /*0c90*/  SHF.R.S32.HI R0, RZ, 0x1f, R23 ;  /* 0x0000001fff007819 */ /* 0x000fe40000011417 */
[----:B------:R0:W-:Y:S01]  /*0ca0*/  STL [R1+0x8], R2 ;  /* 0x0000080201007387 */ /* 0x0001e20000100800 */
[----:B------:R-:W-:-:S04]  /*0cb0*/  IMAD.IADD R4, R9, 0x1, -R4 ;  /* 0x0000000109047824 */ /* 0x000fc800078e0a04 */
[----:B------:R-:W-:-:S07]  /*0cc0*/  IMAD R19, R4, 0x8, R2 ;  /* 0x0000000804137824 */ /* 0x000fce00078e0202 */
.L_x_903:
[----:B------:R-:W-:Y:S01]  /*0cd0*/  ULDC UR5, c[0x0][0xc60] ;  /* 0x0003180000057ab9 */ /* 0x000fe20000000800 */
[----:B------:R-:W-:Y:S01]  /*0ce0*/  UMOV UR8, UR4 ;  /* 0x0000000400087c82 */ /* 0x000fe20008000000 */
[----:B------:R-:W-:-:S11]  /*0cf0*/  UISETP.NE.AND UP0, UPT, UR5, 0x1, UPT ;  /* 0x000000010500788c */ /* 0x000fd6000bf05270 */
[----:B------:R-:W-:Y:S01]  /*0d00*/  @UP0 ULDC UR6, c[0x0][0xc64] ;  /* 0x0003190000060ab9 */ /* 0x000fe20000000800 */
[----:B------:R-:W-:Y:S01]  /*0d10*/  @UP0 ULDC UR9, c[0x0][0xc68] ;  /* 0x00031a0000090ab9 */ /* 0x000fe20000000800 */
[----:B------:R-:W-:-:S04]  /*0d20*/  UIMAD.WIDE.U32 UR6, UR4, UR6, URZ ;  /* 0x00000006040672a5 */ /* 0x000fc8000f8e003f */
[----:B------:R-:W-:-:S03]  /*0d30*/  @UP0 USHF.R.U32.HI UR8, URZ, UR9, UR7 ;  /* 0x000000093f080299 */ /* 0x000fc60008011607 */
[----:B------:R-:W-:Y:S02]  /*0d40*/  ULDC UR6, c[0x0][0xc78] ;  /* 0x00031e0000067ab9 */ /* 0x000fe40000000800 */
[----:B------:R-:W-:Y:S02]  /*0d50*/  UISETP.GE.AND UP0, UPT, UR8, UR6, UPT ;  /* 0x000000060800728c */ /* 0x000fe4000bf06270 */
[----:B------:R-:W-:-:S04]  /*0d60*/  UIADD3 UR6, -UR8, URZ, URZ ;  /* 0x0000003f08067290 */ /* 0x000fc8000fffe13f */
[----:B------:R-:W-:Y:S01]  /*0d70*/  PLOP3.LUT P0, PT, PT, PT, UP0, 0x80, 0x0 ;  /* 0x000000000000781c */ /* 0x000fe20003f0f008 */
[----:B------:R-:W-:-:S12]  /*0d80*/  UIMAD UR9, UR5, UR6, UR4 ;  /* 0x00000006050972a4 */ /* 0x000fd8000f8e0204 */
[----:B012--5:R-:W-:Y:S05]  /*0d90*/  @!P0 BRA `(.L_x_811) ;  /* 0x0000000000208947 */ /* 0x027fea0003800000 */
[----:B------:R-:W-:Y:S01]  /*0da0*/  ULDC UR7, c[0x0][0xc6c] ;  /* 0x00031b0000077ab9 */ /* 0x000fe20000000800 */
[----:B------:R-:W-:Y:S01]  /*0db0*/  UMOV UR6, UR9 ;  /* 0x0000000900067c82 */ /* 0x000fe20008000000 */
[----:B------:R-:W-:-:S11]  /*0dc0*/  UISETP.NE.AND UP0, UPT, UR7, 0x1, UPT ;  /* 0x000000010700788c */ /* 0x000fd6000bf05270 */
[----:B------:R-:W-:Y:S02]  /*0dd0*/  @UP0 ULDC.64 UR10, c[0x0][0xc70] ;  /* 0x00031c00000a0ab9 */ /* 0x000fe40000000a00 */
[----:B------:R-:W-:-:S04]  /*0de0*/  UIMAD.WIDE.U32 UR4, UR9, UR10, URZ ;  /* 0x0000000a090472a5 */ /* 0x000fc8000f8e003f */
[----:B------:R-:W-:-:S04]  /*0df0*/  @UP0 USHF.R.U32.HI UR6, URZ, UR11, UR5 ;  /* 0x0000000b3f060299 */ /* 0x000fc80008011605 */
[----:B------:R-:W-:Y:S01]  /*0e00*/  UIMAD UR4, UR6, UR7, URZ ;  /* 0x00000007060472a4 */ /* 0x000fe2000f8e023f */
[----:B------:R-:W-:Y:S11]  /*0e10*/  BRA `(.L_x_812) ;  /* 0x00000000001c7947 */ /* 0x000ff60003800000 */
.L_x_811:
[----:B------:R-:W-:Y:S01]  /*0e20*/  ULDC UR7, c[0x0][0xc54] ;  /* 0x0003150000077ab9 */ /* 0x000fe20000000800 */
[----:B------:R-:W-:Y:S01]  /*0e30*/  UMOV UR6, UR9 ;  /* 0x0000000900067c82 */ /* 0x000fe20008000000 */
[----:B------:R-:W-:-:S11]  /*0e40*/  UISETP.NE.AND UP0, UPT, UR7, 0x1, UPT ;  /* 0x000000010700788c */ /* 0x000fd6000bf05270 */
[----:B------:R-:W-:Y:S02]  /*0e50*/  @UP0 ULDC.64 UR10, c[0x0][0xc58] ;  /* 0x00031600000a0ab9 */ /* 0x000fe40000000a00 */
[----:B------:R-:W-:-:S04]  /*0e60*/  UIMAD.WIDE.U32 UR4, UR9, UR10, URZ ;  /* 0x0000000a090472a5 */ /* 0x000fc8000f8e003f */
[----:B------:R-:W-:-:S04]  /*0e70*/  @UP0 USHF.R.U32.HI UR6, URZ, UR11, UR5 ;  /* 0x0000000b3f060299 */ /* 0x000fc80008011605 */
[----:B------:R-:W-:-:S12]  /*0e80*/  UIMAD UR4, UR6, UR7, URZ ;  /* 0x00000007060472a4 */ /* 0x000fd8000f8e023f */
.L_x_812:
[----:B------:R-:W1:Y:S01]  /*0e90*/  LDC R0, c[0x0][0x448] ;  /* 0x00011200ff007b82 */ /* 0x000e620000000800 */
[----:B------:R-:W-:Y:S01]  /*0ea0*/  ULOP3.LUT UR6, URZ, UR6, URZ, 0x33, !UPT ;  /* 0x000000063f067292 */ /* 0x000fe2000f8e333f */
[----:B0-----:R-:W-:Y:S01]  /*0eb0*/  LOP3.LUT R2, R2, 0xffffffef, RZ, 0xc0, !PT ;  /* 0xffffffef02027812 */ /* 0x001fe200078ec0ff */
[----:B------:R-:W-:Y:S01]  /*0ec0*/  ULDC UR42, c[0x0][0xc48] ;  /* 0x00031200002a7ab9 */ /* 0x000fe20000000800 */
[----:B------:R-:W-:Y:S01]  /*0ed0*/  ULDC UR5, c[0x0][0xc3c] ;  /* 0x00030f0000057ab9 */ /* 0x000fe20000000800 */
[----:B------:R-:W-:Y:S02]  /*0ee0*/  UISETP.NE.AND UP0, UPT, UR42, 0x1, UPT ;  /* 0x000000012a00788c */ /* 0x000fe4000bf05270 */
[----:B------:R-:W-:Y:S01]  /*0ef0*/  UIADD3 UR6, UR6, UR5, URZ ;  /* 0x0000000506067290 */ /* 0x000fe2000fffe03f */
[----:B------:R-:W0:Y:S01]  /*0f00*/  LDC.64 R10, c[0x0][0x9e0] ;  /* 0x00027800ff0a7b82 */ /* 0x000e220000000a00 */
[----:B------:R-:W-:Y:S02]  /*0f10*/  UIADD3 UR4, UR9, -UR4, URZ ;  /* 0x8000000409047290 */ /* 0x000fe4000fffe03f */
[----:B------:R-:W-:Y:S01]  /*0f20*/  UIMAD UR40, UR6, 0xc0, URZ ;  /* 0x000000c0062878a4 */ /* 0x000fe2000f8e023f */
[----:B------:R-:W-:Y:S01]  /*0f30*/  ULDC.64 UR10, c[0x0][0x418] ;  /* 0x00010600000a7ab9 */ /* 0x000fe20000000a00 */
[----:B------:R-:W-:Y:S01]  /*0f40*/  ULDC UR7, c[0x0][0xc54] ;  /* 0x0003150000077ab9 */ /* 0x000fe20000000800 */
[----:B------:R-:W-:-:S02]  /*0f50*/  ISETP.NE.U32.AND P0, PT, RZ, UR10, PT ;  /* 0x0000000aff007c0c */ /* 0x000fc4000bf05070 */
[----:B------:R-:W2:Y:S01]  /*0f60*/  LDC R105, c[0x0][0x288] ;  /* 0x0000a200ff697b82 */ /* 0x000ea20000000800 */
[----:B------:R-:W-:Y:S02]  /*0f70*/  UIADD3 UR6, UR40, 0xbf, URZ ;  /* 0x000000bf28067890 */ /* 0x000fe4000fffe03f */
[----:B------:R-:W-:Y:S01]  /*0f80*/  UIMAD UR8, UR8, UR7, UR4 ;  /* 0x00000007080872a4 */ /* 0x000fe2000f8e0204 */
[----:B------:R-:W-:Y:S02]  /*0f90*/  ISETP.NE.AND.EX P0, PT, RZ, UR11, PT, P0 ;  /* 0x0000000bff007c0c */ /* 0x000fe4000bf05300 */
[----:B------:R-:W-:Y:S01]  /*0fa0*/  @UP0 ULDC UR4, c[0x0][0xc4c] ;  /* 0x0003130000040ab9 */ /* 0x000fe20000000800 */
[----:B------:R-:W-:Y:S01]  /*0fb0*/  @UP0 ULDC UR7, c[0x0][0xc50] ;  /* 0x0003140000070ab9 */ /* 0x000fe20000000800 */
[----:B-1----:R-:W-:Y:S01]  /*0fc0*/  ISETP.NE.AND P2, PT, R0, 0x1, PT ;  /* 0x000000010000780c */ /* 0x002fe20003f45270 */
[----:B------:R-:W1:Y:S01]  /*0fd0*/  LDC R7, c[0x0][0x2f0] ;  /* 0x0000bc00ff077b82 */ /* 0x000e620000000800 */
[----:B------:R-:W-:Y:S01]  /*0fe0*/  UIMAD.WIDE.U32 UR4, UR8, UR4, URZ ;  /* 0x00000004080472a5 */ /* 0x000fe2000f8e003f */
[----:B------:R-:W-:Y:S01]  /*0ff0*/  IMAD.U32 R3, RZ, RZ, UR6 ;  /* 0x00000006ff037e24 */ /* 0x000fe2000f8e00ff */
[----:B------:R-:W-:-:S02]  /*1000*/  UMOV UR41, UR8 ;  /* 0x0000000800297c82 */ /* 0x000fc40008000000 */
[----:B------:R-:W-:Y:S01]  /*1010*/  @UP0 USHF.R.U32.HI UR41, URZ, UR7, UR5 ;  /* 0x000000073f290299 */ /* 0x000fe20008011605 */
[----:B0-----:R-:W-:Y:S02]  /*1020*/  ISETP.GE.AND P1, PT, R11, 0x1, PT ;  /* 0x000000010b00780c */ /* 0x001fe40003f26270 */
[----:B------:R-:W0:Y:S01]  /*1030*/  LDC R0, c[0x0][0x424] ;  /* 0x00010900ff007b82 */ /* 0x000e220000000800 */
[----:B------:R-:W-:-:S03]  /*1040*/  UIADD3 UR4, -UR41, URZ, URZ ;  /* 0x0000003f29047290 */ /* 0x000fc6000fffe13f */
[----:B------:R-:W-:Y:S01]  /*1050*/  @P2 LOP3.LUT R2, R2, 0x10, RZ, 0xfc, !PT ;  /* 0x0000001002022812 */ /* 0x000fe200078efcff */
[----:B------:R-:W-:Y:S01]  /*1060*/  UIMAD UR42, UR42, UR4, UR8 ;  /* 0x000000042a2a72a4 */ /* 0x000fe2000f8e0208 */
[----:B--2---:R-:W-:Y:S02]  /*1070*/  IADD3 R5, -R105, 0x1, RZ ;  /* 0x0000000169057810 */ /* 0x004fe40007ffe1ff */
[----:B------:R-:W2:Y:S01]  /*1080*/  @P2 LDC R4, c[0x0][0x44c] ;  /* 0x00011300ff042b82 */ /* 0x000ea20000000800 */
[----:B------:R-:W-:-:S04]  /*1090*/  LOP3.LUT R2, R2, 0xfffffff7, RZ, 0xc0, !PT ;  /* 0xfffffff702027812 */ /* 0x000fc800078ec0ff */
[----:B------:R-:W-:-:S03]  /*10a0*/  @P1 LOP3.LUT R2, R2, 0x8, RZ, 0xfc, !PT ;  /* 0x0000000802021812 */ /* 0x000fc600078efcff */
[----:B------:R-:W3:Y:S01]  /*10b0*/  @P2 LDC R9, c[0x0][0x450] ;  /* 0x00011400ff092b82 */ /* 0x000ee20000000800 */
[----:B0-----:R-:W-:-:S05]  /*10c0*/  SEL R0, R0, 0x1, P0 ;  /* 0x0000000100007807 */ /* 0x001fca0000000000 */
[CC--:B-1----:R-:W-:Y:S02]  /*10d0*/  IMAD R6, R0.reuse, R7.reuse, R5 ;  /* 0x0000000700067224 */ /* 0x0c2fe400078e0205 */
[----:B------:R-:W-:Y:S02]  /*10e0*/  IMAD R17, R0, R7, RZ ;  /* 0x0000000700117224 */ /* 0x000fe400078e02ff */
[----:B--2---:R-:W-:-:S05]  /*10f0*/  @P2 IMAD.HI.U32 R4, R4, UR6, RZ ;  /* 0x0000000604042c27 */ /* 0x004fca000f8e00ff */
[----:B---3--:R-:W-:-:S05]  /*1100*/  @P2 SHF.R.U32.HI R3, RZ, R9, R4 ;  /* 0x00000009ff032219 */ /* 0x008fca0000011604 */
[----:B------:R-:W-:-:S04]  /*1110*/  IMAD.IADD R5, R6, 0x1, R3 ;  /* 0x0000000106057824 */ /* 0x000fc800078e0203 */
[----:B------:R-:W-:Y:S01]  /*1120*/  IMAD.IADD R3, R5, 0x1, R10 ;  /* 0x0000000105037824 */ /* 0x000fe200078e020a */
[----:B------:R-:W-:Y:S06]  /*1130*/  @!P1 BRA `(.L_x_813) ;  /* 0x0000000000409947 */ /* 0x000fec0003800000 */
[C---:B------:R-:W-:Y:S01]  /*1140*/  ISETP.GT.AND P0, PT, R5.reuse, RZ, PT ;  /* 0x000000ff0500720c */ /* 0x040fe20003f04270 */
[----:B------:R-:W-:-:S12]  /*1150*/  VIADD R4, R5, 0xffffffff ;  /* 0xffffffff05047836 */ /* 0x000fd80000000000 */
[----:B------:R-:W-:Y:S05]  /*1160*/  @P0 BRA `(.L_x_814) ;  /* 0x00000000001c0947 */ /* 0x000fea0003800000 */
[----:B------:R-:W-:Y:S01]  /*1170*/  ISETP.NE.AND P0, PT, R11, 0x1, PT ;  /* 0x000000010b00780c */ /* 0x000fe20003f05270 */
[----:B------:R-:W-:-:S12]  /*1180*/  IMAD.MOV R5, RZ, RZ, -R5 ;  /* 0x000000ffff057224 */ /* 0x000fd800078e0a05 */
[----:B------:R-:W0:Y:S02]  /*1190*/  @P0 LDC.64 R8, c[0x0][0x9e8] ;  /* 0x00027a00ff080b82 */ /* 0x000e240000000a00 */
[----:B0-----:R-:W-:-:S05]  /*11a0*/  @P0 IMAD.HI.U32 R4, R5, R8, RZ ;  /* 0x0000000805040227 */ /* 0x001fca00078e00ff */
[----:B------:R-:W-:-:S04]  /*11b0*/  @P0 SHF.R.U32.HI R5, RZ, R9, R4 ;  /* 0x00000009ff050219 */ /* 0x000fc80000011604 */
[----:B------:R-:W-:Y:S01]  /*11c0*/  LOP3.LUT R4, RZ, R5, RZ, 0x33, !PT ;  /* 0x00000005ff047212 */ /* 0x000fe200078e33ff */
[----:B------:R-:W-:Y:S06]  /*11d0*/  BRA `(.L_x_815) ;  /* 0x0000000000107947 */ /* 0x000fec0003800000 */
.L_x_814:
[----:B------:R-:W-:-:S13]  /*11e0*/  ISETP.NE.AND P0, PT, R11, 0x1, PT ;  /* 0x000000010b00780c */ /* 0x000fda0003f05270 */
[----:B------:R-:W0:Y:S02]  /*11f0*/  @P0 LDC.64 R8, c[0x0][0x9e8] ;  /* 0x00027a00ff080b82 */ /* 0x000e240000000a00 */
[----:B0-----:R-:W-:-:S05]  /*1200*/  @P0 IMAD.HI.U32 R6, R4, R8, RZ ;  /* 0x0000000804060227 */ /* 0x001fca00078e00ff */
[----:B------:R-:W-:-:S07]  /*1210*/  @P0 SHF.R.U32.HI R4, RZ, R9, R6 ;  /* 0x00000009ff040219 */ /* 0x000fce0000011606 */
.L_x_815:
[----:B------:R-:W-:-:S05]  /*1220*/  IMAD R4, R4, R11, R11 ;  /* 0x0000000b04047224 */ /* 0x000fca00078e020b */
[----:B------:R-:W-:-:S07]  /*1230*/  VIMNMX R3, R3, R4, PT ;  /* 0x0000000403037248 */ /* 0x000fce0003fe0100 */
.L_x_813:
[----:B------:R-:W0:Y:S01]  /*1240*/  @P2 LDC R5, c[0x0][0x44c] ;  /* 0x00011300ff052b82 */ /* 0x000e220000000800 */
[----:B------:R-:W-:Y:S01]  /*1250*/  IMAD.U32 R4, RZ, RZ, UR40 ;  /* 0x00000028ff047e24 */ /* 0x000fe2000f8e00ff */
[----:B------:R-:W-:Y:S01]  /*1260*/  ULDC UR4, c[0x0][0x9dc] ;  /* 0x0002770000047ab9 */ /* 0x000fe20000000800 */
[CC--:B------:R-:W-:Y:S02]  /*1270*/  IMAD R105, R0.reuse, R7.reuse, -R105 ;  /* 0x0000000700697224 */ /* 0x0c0fe400078e0a69 */
[----:B------:R-:W-:Y:S02]  /*1280*/  VIADD R3, R3, 0x9f ;  /* 0x0000009f03037836 */ /* 0x000fe40000000000 */
[----:B------:R-:W-:Y:S01]  /*1290*/  IMAD R0, R0, R7, 0x9f ;  /* 0x0000009f00007424 */ /* 0x000fe200078e0207 */
[----:B------:R-:W1:Y:S03]  /*12a0*/  @P2 LDC R6, c[0x0][0x450] ;  /* 0x00011400ff062b82 */ /* 0x000e660000000800 */
[----:B------:R-:W-:-:S04]  /*12b0*/  IMAD.HI R0, R0, 0x66666667, RZ ;  /* 0x6666666700007827 */ /* 0x000fc800078e02ff */
[----:B0-----:R-:W-:-:S05]  /*12c0*/  @P2 IMAD.HI.U32 R5, R5, UR40, RZ ;  /* 0x0000002805052c27 */ /* 0x001fca000f8e00ff */
[----:B-1----:R-:W-:-:S05]  /*12d0*/  @P2 SHF.R.U32.HI R4, RZ, R6, R5 ;  /* 0x00000006ff042219 */ /* 0x002fca0000011605 */
[----:B------:R-:W-:Y:S02]  /*12e0*/  IMAD.IADD R6, R105, 0x1, R4 ;  /* 0x0000000169067824 */ /* 0x000fe400078e0204 */
[----:B------:R-:W-:Y:S01]  /*12f0*/  IMAD.HI R4, R3, 0x66666667, RZ ;  /* 0x6666666703047827 */ /* 0x000fe200078e02ff */
[----:B------:R-:W-:-:S03]  /*1300*/  SHF.R.U32.HI R3, RZ, 0x1f, R0 ;  /* 0x0000001fff037819 */ /* 0x000fc60000011600 */
[----:B------:R-:W-:Y:S01]  /*1310*/  VIADD R7, R6, -UR4 ;  /* 0x8000000406077c36 */ /* 0x000fe20008000000 */
[----:B------:R-:W-:Y:S02]  /*1320*/  SHF.R.U32.HI R5, RZ, 0x1f, R4 ;  /* 0x0000001fff057819 */ /* 0x000fe40000011604 */
[----:B------:R-:W-:Y:S02]  /*1330*/  LEA.HI.SX32 R3, R0, R3, 0x1a ;  /* 0x0000000300037211 */ /* 0x000fe400078fd2ff */
[----:B------:R-:W-:Y:S02]  /*1340*/  LEA.HI.SX32 R104, R4, R5, 0x1a ;  /* 0x0000000504687211 */ /* 0x000fe400078fd2ff */
[----:B------:R-:W-:Y:S02]  /*1350*/  R2UR UR4, R7 ;  /* 0x00000000070472ca */ /* 0x000fe400000e0000 */
[----:B------:R-:W-:Y:S01]  /*1360*/  VIMNMX R104, R3, R104, PT ;  /* 0x0000006803687248 */ /* 0x000fe20003fe0100 */
[----:B------:R-:W-:-:S12]  /*1370*/  @!P1 BRA `(.L_x_816) ;  /* 0x0000000000449947 */ /* 0x000fd80003800000 */
[----:B------:R-:W-:-:S13]  /*1380*/  ISETP.GT.AND P0, PT, R6, -0x1, PT ;  /* 0xffffffff0600780c */ /* 0x000fda0003f04270 */
[----:B------:R-:W-:Y:S05]  /*1390*/  @P0 BRA `(.L_x_817) ;  /* 0x00000000001c0947 */ /* 0x000fea0003800000 */
[----:B------:R-:W-:Y:S02]  /*13a0*/  ISETP.NE.AND P0, PT, R11, 0x1, PT ;  /* 0x000000010b00780c */ /* 0x000fe40003f05270 */
[----:B------:R-:W-:-:S11]  /*13b0*/  LOP3.LUT R3, RZ, R6, RZ, 0x33, !PT ;  /* 0x00000006ff037212 */ /* 0x000fd600078e33ff */
[----:B------:R-:W0:Y:S02]  /*13c0*/  @P0 LDC.64 R4, c[0x0][0x9e8] ;  /* 0x00027a00ff040b82 */ /* 0x000e240000000a00 */
[----:B0-----:R-:W-:-:S05]  /*13d0*/  @P0 IMAD.HI.U32 R0, R3, R4, RZ ;  /* 0x0000000403000227 */ /* 0x001fca00078e00ff */
[----:B------:R-:W-:-:S04]  /*13e0*/  @P0 SHF.R.U32.HI R3, RZ, R5, R0 ;  /* 0x00000005ff030219 */ /* 0x000fc80000011600 */
[----:B------:R-:W-:Y:S01]  /*13f0*/  LOP3.LUT R6, RZ, R3, RZ, 0x33, !PT ;  /* 0x00000003ff067212 */ /* 0x000fe200078e33ff */
[----:B------:R-:W-:Y:S06]  /*1400*/  BRA `(.L_x_818) ;  /* 0x0000000000107947 */ /* 0x000fec0003800000 */
.L_x_817:
[----:B------:R-:W-:-:S13]  /*1410*/  ISETP.NE.AND P0, PT, R11, 0x1, PT ;  /* 0x000000010b00780c */ /* 0x000fda0003f05270 */
[----:B------:R-:W0:Y:S02]  /*1420*/  @P0 LDC.64 R4, c[0x0][0x9e8] ;  /* 0x00027a00ff040b82 */ /* 0x000e240000000a00 */
[----:B0-----:R-:W-:-:S05]  /*1430*/  @P0 IMAD.HI.U32 R0, R6, R4, RZ ;  /* 0x0000000406000227 */ /* 0x001fca00078e00ff */
[----:B------:R-:W-:-:S07]  /*1440*/  @P0 SHF.R.U32.HI R6, RZ, R5, R0 ;  /* 0x00000005ff060219 */ /* 0x000fce0000011600 */
.L_x_818:
[----:B------:R-:W-:-:S05]  /*1450*/  IMAD R6, R6, R11, RZ ;  /* 0x0000000b06067224 */ /* 0x000fca00078e02ff */
[----:B------:R-:W-:-:S13]  /*1460*/  R2UR UR5, R6 ;  /* 0x00000000060572ca */ /* 0x000fda00000e0000 */
[----:B------:R-:W-:-:S04]  /*1470*/  UISETP.LT.AND UP0, UPT, UR4, UR5, UPT ;  /* 0x000000050400728c */ /* 0x000fc8000bf01270 */
[----:B------:R-:W-:-:S12]  /*1480*/  USEL UR4, UR4, UR5, !UP0 ;  /* 0x0000000504047287 */ /* 0x000fd8000c000000 */
.L_x_816:
[----:B------:R-:W-:Y:S01]  /*1490*/  UIMAD.WIDE UR4, UR4, 0x66666667, URZ ;  /* 0x66666667040478a5 */ /* 0x000fe2000f8e023f */
[----:B------:R-:W-:Y:S01]  /*14a0*/  PLOP3.LUT P0, PT, PT, PT, PT, 0x80, 0x0 ;  /* 0x000000000000781c */ /* 0x000fe20003f0f070 */
[----:B------:R-:W-:Y:S01]  /*14b0*/  IMAD.MOV.U32 R0, RZ, RZ, RZ ;  /* 0x000000ffff007224 */ /* 0x000fe200078e00ff */
[----:B------:R-:W-:Y:S01]  /*14c0*/  CS2R R54, SRZ ;  /* 0x0000000000367805 */ /* 0x000fe2000001ff00 */
[----:B------:R-:W-:Y:S01]  /*14d0*/  USHF.R.U32.HI UR4, URZ, 0x1f, UR5 ;  /* 0x0000001f3f047899 */ /* 0x000fe20008011605 */
[----:B------:R-:W-:Y:S01]  /*14e0*/  IMAD.MOV.U32 R3, RZ, RZ, RZ ;  /* 0x000000ffff037224 */ /* 0x000fe200078e00ff */
[----:B------:R-:W-:Y:S02]  /*14f0*/  CS2R R8, SRZ ;  /* 0x0000000000087805 */ /* 0x000fe4000001ff00 */
[----:B------:R-:W-:Y:S01]  /*1500*/  CS2R R52, SRZ ;  /* 0x0000000000347805 */ /* 0x000fe2000001ff00 */
[----:B------:R-:W-:Y:S01]  /*1510*/  ULEA.HI.SX32 UR4, UR5, UR4, 0x1a ;  /* 0x0000000405047291 */ /* 0x000fe2000f8fd23f */
[----:B------:R-:W-:Y:S01]  /*1520*/  CS2R R10, SRZ ;  /* 0x00000000000a7805 */ /* 0x000fe2000001ff00 */
[----:B------:R-:W-:Y:S01]  /*1530*/  IMAD.MOV.U32 R5, RZ, RZ, RZ ;  /* 0x000000ffff057224 */ /* 0x000fe200078e00ff */
[----:B------:R-:W-:Y:S01]  /*1540*/  CS2R R46, SRZ ;  /* 0x00000000002e7805 */ /* 0x000fe2000001ff00 */
[----:B------:R-:W-:Y:S01]  /*1550*/  UISETP.LT.AND UP0, UPT, URZ, UR4, UPT ;  /* 0x000000043f00728c */ /* 0x000fe2000bf01270 */
[----:B------:R-:W-:-:S02]  /*1560*/  CS2R R12, SRZ ;  /* 0x00000000000c7805 */ /* 0x000fc4000001ff00 */
[----:B------:R-:W-:Y:S02]  /*1570*/  CS2R R44, SRZ ;  /* 0x00000000002c7805 */ /* 0x000fe4000001ff00 */
[----:B------:R-:W-:Y:S01]  /*1580*/  CS2R R14, SRZ ;  /* 0x00000000000e7805 */ /* 0x000fe2000001ff00 */
[----:B------:R-:W-:Y:S01]  /*1590*/  USEL UR43, URZ, UR4, !UP0 ;  /* 0x000000043f2b7287 */ /* 0x000fe2000c000000 */
[----:B------:R-:W-:Y:S02]  /*15a0*/  CS2R R38, SRZ ;  /* 0x0000000000267805 */ /* 0x000fe4000001ff00 */
[----:B------:R-:W-:Y:S02]  /*15b0*/  CS2R R20, SRZ ;  /* 0x0000000000147805 */ /* 0x000fe4000001ff00 */
[----:B------:R-:W-:Y:S02]  /*15c0*/  CS2R R36, SRZ ;  /* 0x0000000000247805 */ /* 0x000fe4000001ff00 */
[----:B------:R-:W-:-:S02]  /*15d0*/  CS2R R24, SRZ ;  /* 0x0000000000187805 */ /* 0x000fc4000001ff00 */
[----:B------:R-:W-:Y:S02]  /*15e0*/  CS2R R30, SRZ ;  /* 0x00000000001e7805 */ /* 0x000fe4000001ff00 */
[----:B------:R-:W-:Y:S01]  /*15f0*/  ISETP.GT.AND P1, PT, R104, UR43, PT ;  /* 0x0000002b68007c0c */ /* 0x000fe2000bf24270 */
[----:B------:R-:W-:Y:S01]  /*1600*/  IMAD.MOV.U32 R26, RZ, RZ, RZ ;  /* 0x000000ffff1a7224 */ /* 0x000fe200078e00ff */
[----:B------:R-:W-:Y:S02]  /*1610*/  CS2R R28, SRZ ;  /* 0x00000000001c7805 */ /* 0x000fe4000001ff00 */
[----:B------:R-:W-:-:S09]  /*1620*/  CS2R R56, SRZ ;  /* 0x0000000000387805 */ /* 0x000fd2000001ff00 */
[----:B------:R-:W-:Y:S05]  /*1630*/  @!P1 BRA `(.L_x_819) ;  /* 0x0000011800009947 */ /* 0x000fea0003800000 */
[----:B------:R-:W0:Y:S01]  /*1640*/  S2R R4, SR_TID.X ;  /* 0x0000000000047919 */ /* 0x000e220000002100 */
[----:B------:R-:W1:Y:S01]  /*1650*/  S2UR UR44, SR_CgaCtaId ;  /* 0x00000000002c79c3 */ /* 0x000e620000008800 */
[----:B------:R-:W-:Y:S02]  /*1660*/  UMOV UR45, 0x400 ;  /* 0x00000400002d7882 */ /* 0x000fe40000000000 */
[----:B-1----:R-:W-:Y:S01]  /*1670*/  ULEA UR45, UR44, UR45, 0x18 ;  /* 0x0000002d2c2d7291 */ /* 0x002fe2000f8ec03f */
[----:B0-----:R-:W-:-:S05]  /*1680*/  VIADD R6, R4, 0xffffff80 ;  /* 0xffffff8004067836 */ /* 0x001fca0000000000 */
[----:B------:R-:W-:-:S04]  /*1690*/  SHF.R.S32.HI R4, RZ, 0x1f, R6 ;  /* 0x0000001fff047819 */ /* 0x000fc80000011406 */
[----:B------:R-:W-:-:S04]  /*16a0*/  LEA.HI R4, R4, R6, RZ, 0x7 ;  /* 0x0000000604047211 */ /* 0x000fc800078f38ff */
[----:B------:R-:W-:-:S05]  /*16b0*/  SHF.R.S32.HI R4, RZ, 0x7, R4 ;  /* 0x00000007ff047819 */ /* 0x000fca0000011404 */
[----:B------:R-:W0:Y:S02]  /*16c0*/  SHFL.IDX PT, R0, R4, RZ, 0x1f ;  /* 0x00001fff04007589 */ /* 0x000e2400000e0000 */
[----:B0-----:R-:W-:-:S13]  /*16d0*/  R2UR UR6, R0 ;  /* 0x00000000000672ca */ /* 0x001fda00000e0000 */
[----:B------:R-:W-:Y:S02]  /*16e0*/  UIMAD.WIDE UR4, UR6, 0x55555556, URZ ;  /* 0x55555556060478a5 */ /* 0x000fe4000f8e023f */
[----:B------:R-:W-:Y:S02]  /*16f0*/  UIADD3 UR4, UR45, 0xb000, URZ ;  /* 0x0000b0002d047890 */ /* 0x000fe4000fffe03f */
[----:B------:R-:W-:Y:S02]  /*1700*/  ULEA.HI UR5, UR5, UR5, URZ, 0x1 ;  /* 0x0000000505057291 */ /* 0x000fe4000f8f083f */
[----:B------:R-:W-:Y:S02]  /*1710*/  ULOP3.LUT UP0, URZ, UR4, 0x9f, URZ, 0xc0, !UPT ;  /* 0x0000009f043f7892 */ /* 0x000fe4000f80c03f */
[----:B------:R-:W-:-:S04]  /*1720*/  UIMAD UR5, UR5, -0x3, UR6 ;  /* 0xfffffffd050578a4 */ /* 0x000fc8000f8e0206 */
[----:B------:R-:W-:Y:S01]  /*1730*/  PLOP3.LUT P0, PT, PT, PT, UP0, 0x80, 0x0 ;  /* 0x000000000000781c */ /* 0x000fe20003f0f008 */
[----:B------:R-:W-:-:S04]  /*1740*/  ULEA UR5, UR5, UR4, 0xc ;  /* 0x0000000405057291 */ /* 0x000fc8000f8e603f */
[----:B------:R-:W-:-:S04]  /*1750*/  USHF.R.U32.HI UR5, URZ, 0x4, UR5 ;  /* 0x000000043f057899 */ /* 0x000fc80008011605 */
[----:B------:R-:W-:-:S04]  /*1760*/  ULOP3.LUT UR47, UR5, 0x3fff, URZ, 0xc0, !UPT ;  /* 0x00003fff052f7892 */ /* 0x000fc8000f8ec03f */
[----:B------:R-:W-:Y:S08]  /*1770*/  @!P0 BRA `(.L_x_820) ;  /* 0x0000000000408947 */ /* 0x000ff00003800000 */
[----:B------:R-:W-:Y:S01]  /*1780*/  MOV R0, 0x0 ;  /* 0x0000000000007802 */ /* 0x000fe20000000f00 */
[----:B------:R-:W-:Y:S01]  /*1790*/  ULDC.64 UR4, c[0x4][0x98] ;  /* 0x0100260000047ab9 */ /* 0x000fe20000000a00 */
[----:B------:R-:W-:Y:S01]  /*17a0*/  ULDC.64 UR6, c[0x4][0x30] ;  /* 0x01000c0000067ab9 */ /* 0x000fe20000000a00 */
[----:B------:R-:W-:Y:S01]  /*17b0*/  IMAD.U32 R4, RZ, RZ, UR4 ;  /* 0x00000004ff047e24 */ /* 0x000fe2000f8e00ff */
[----:B------:R0:W1:Y:S01]  /*17c0*/  LDC.64 R14, c[0x4][R0] ;  /* 0x01000000000e7b82 */ /* 0x0000620000000a00 */
[----:B------:R-:W-:Y:S01]  /*17d0*/  IMAD.U32 R5, RZ, RZ, UR5 ;  /* 0x00000005ff057e24 */ /* 0x000fe2000f8e00ff */
[----:B------:R-:W-:Y:S01]  /*17e0*/  ULDC.64 UR4, c[0x4][0xa0] ;  /* 0x0100280000047ab9 */ /* 0x000fe20000000a00 */
[----:B------:R-:W-:Y:S02]  /*17f0*/  IMAD.U32 R10, RZ, RZ, UR6 ;  /* 0x00000006ff0a7e24 */ /* 0x000fe4000f8e00ff */
[----:B------:R-:W-:Y:S02]  /*1800*/  IMAD.U32 R6, RZ, RZ, UR4 ;  /* 0x00000004ff067e24 */ /* 0x000fe4000f8e00ff */
[----:B------:R-:W-:-:S02]  /*1810*/  IMAD.U32 R7, RZ, RZ, UR5 ;  /* 0x00000005ff077e24 */ /* 0x000fc4000f8e00ff */
[----:B------:R-:W-:Y:S02]  /*1820*/  IMAD.U32 R11, RZ, RZ, UR7 ;  /* 0x00000007ff0b7e24 */ /* 0x000fe4000f8e00ff */
[----:B------:R-:W-:Y:S02]  /*1830*/  IMAD.MOV.U32 R8, RZ, RZ, 0x70 ;  /* 0x00000070ff087424 */ /* 0x000fe400078e00ff */
[----:B------:R-:W-:Y:S02]  /*1840*/  IMAD.MOV.U32 R12, RZ, RZ, 0x1 ;  /* 0x00000001ff0c7424 */ /* 0x000fe400078e00ff */
[----:B0-----:R-:W-:-:S07]  /*1850*/  IMAD.MOV.U32 R13, RZ, RZ, RZ ;  /* 0x000000ffff0d7224 */ /* 0x001fce00078e00ff */
[----:B------:R-:W-:-:S07]  /*1860*/  LEPC R20, `(.L_x_820) ;  /* 0x000000001014794e */ /* 0x000fce0000000000 */
[----:B-1----:R-:W-:Y:S05]  /*1870*/  CALL.ABS.NOINC R14 ;  /* 0x000000000e007343 */ /* 0x002fea0003c00000 */
.L_x_820:
        /* <DEDUP_REMOVED lines=13> */
[----:B------:R-:W-:Y:S01]  /*1950*/  @UP1 ULDC.64 UR16, c[0x0][0x9b8] ;  /* 0x00026e0000101ab9 */ /* 0x000fe20000000a00 */
[----:B------:R-:W-:Y:S02]  /*1960*/  @UP0 UIMAD UR8, UR8, UR14, URZ ;  /* 0x0000000e080802a4 */ /* 0x000fe4000f8e023f */
[----:B------:R-:W-:Y:S02]  /*1970*/  @UP1 UIMAD UR12, UR12, UR16, URZ ;  /* 0x000000100c0c12a4 */ /* 0x000fe4000f8e023f */
[----:B------:R-:W-:Y:S02]  /*1980*/  @UP0 UIMAD UR15, UR41, UR15, UR8 ;  /* 0x0000000f290f02a4 */ /* 0x000fe4000f8e0208 */
[----:B------:R-:W-:-:S02]  /*1990*/  @UP1 UIMAD.WIDE.U32 UR8, UR41, UR16, URZ ;  /* 0x00000010290812a5 */ /* 0x000fc4000f8e003f */
[----:B------:R-:W-:Y:S02]  /*19a0*/  @UP0 UIMAD.WIDE.U32 UR10, UR41, UR14, URZ ;  /* 0x0000000e290a02a5 */ /* 0x000fe4000f8e003f */
[----:B------:R-:W-:Y:S02]  /*19b0*/  @UP1 UIMAD UR16, UR41, UR17, UR12 ;  /* 0x00000011291012a4 */ /* 0x000fe4000f8e020c */
[----:B------:R-:W-:Y:S02]  /*19c0*/  @UP1 USHF.R.S32.HI UR17, URZ, 0x1f, UR42 ;  /* 0x0000001f3f111899 */ /* 0x000fe4000801142a */
[----:B------:R-:W-:Y:S01]  /*19d0*/  @UP0 USHF.R.S32.HI UR14, URZ, 0x1f, UR42 ;  /* 0x0000001f3f0e0899 */ /* 0x000fe2000801142a */
[----:B------:R-:W-:Y:S01]  /*19e0*/  @UP1 ULDC.64 UR12, c[0x0][0x9c0] ;  /* 0x00027000000c1ab9 */ /* 0x000fe20000000a00 */
[----:B------:R-:W-:Y:S01]  /*19f0*/  @UP0 ULDC.64 UR18, c[0x0][0x9b0] ;  /* 0x00026c0000120ab9 */ /* 0x000fe20000000a00 */
[----:B------:R-:W-:Y:S02]  /*1a00*/  @UP0 UIADD3 UR11, UR11, UR15, URZ ;  /* 0x0000000f0b0b0290 */ /* 0x000fe4000fffe03f */
[----:B------:R-:W-:-:S02]  /*1a10*/  @UP1 UIMAD UR15, UR17, UR12, URZ ;  /* 0x0000000c110f12a4 */ /* 0x000fc4000f8e023f */
[----:B------:R-:W-:Y:S02]  /*1a20*/  @UP0 UIMAD UR14, UR14, UR18, URZ ;  /* 0x000000120e0e02a4 */ /* 0x000fe4000f8e023f */
[----:B------:R-:W-:Y:S02]  /*1a30*/  @UP1 UIADD3 UR9, UR9, UR16, URZ ;  /* 0x0000001009091290 */ /* 0x000fe4000fffe03f */
[----:B------:R-:W-:Y:S02]  /*1a40*/  @UP1 UIMAD UR15, UR42, UR13, UR15 ;  /* 0x0000000d2a0f12a4 */ /* 0x000fe4000f8e020f */
[----:B------:R-:W-:Y:S02]  /*1a50*/  @UP0 UIMAD UR14, UR42, UR19, UR14 ;  /* 0x000000132a0e02a4 */ /* 0x000fe4000f8e020e */
[----:B------:R-:W-:Y:S02]  /*1a60*/  @UP0 UIMAD.WIDE.U32 UR10, UR42, UR18, UR10 ;  /* 0x000000122a0a02a5 */ /* 0x000fe4000f8e000a */
[----:B------:R-:W-:-:S02]  /*1a70*/  @UP1 UIMAD.WIDE.U32 UR12, UR42, UR12, UR8 ;  /* 0x0000000c2a0c12a5 */ /* 0x000fc4000f8e0008 */
[----:B------:R-:W-:Y:S02]  /*1a80*/  @UP0 UIADD3 UR9, UR11, UR14, URZ ;  /* 0x0000000e0b090290 */ /* 0x000fe4000fffe03f */
[----:B------:R-:W-:Y:S02]  /*1a90*/  @UP0 ULEA UR6, UP2, UR10, UR6, 0x2 ;  /* 0x000000060a060291 */ /* 0x000fe4000f84103f */
[----:B------:R-:W-:Y:S02]  /*1aa0*/  @UP1 UIADD3 UR8, UR13, UR15, URZ ;  /* 0x0000000f0d081290 */ /* 0x000fe4000fffe03f */
[----:B------:R-:W-:Y:S02]  /*1ab0*/  @UP1 ULEA UR4, UP3, UR12, UR4, 0x2 ;  /* 0x000000040c041291 */ /* 0x000fe4000f86103f */
[----:B------:R-:W-:Y:S01]  /*1ac0*/  @UP0 ULEA.HI.X UR7, UR10, UR7, UR9, 0x2, UP2 ;  /* 0x000000070a070291 */ /* 0x000fe200090f1409 */
[----:B------:R-:W-:Y:S01]  /*1ad0*/  IMAD.U32 R4, RZ, RZ, UR6 ;  /* 0x00000006ff047e24 */ /* 0x000fe2000f8e00ff */
[----:B------:R-:W-:-:S02]  /*1ae0*/  @UP1 ULEA.HI.X UR5, UR12, UR5, UR8, 0x2, UP3 ;  /* 0x000000050c051291 */ /* 0x000fc400098f1408 */
[----:B------:R-:W-:Y:S02]  /*1af0*/  IMAD.U32 R6, RZ, RZ, UR4 ;  /* 0x00000004ff067e24 */ /* 0x000fe4000f8e00ff */
        /* <DEDUP_REMOVED lines=12> */
[----:B------:R-:W0:Y:S01]  /*1bc0*/  SYNCS.PHASECHK.TRANS64.TRYWAIT P1, [UR45+0x13200], R8 ;  /* 0x01320008ff0075a7 */ /* 0x000e22000802016d */
[----:B--2---:R-:W-:-:S04]  /*1bd0*/  FMUL.FTZ R0, R3, R0 ;  /* 0x0000000003007220 */ /* 0x004fc80000410000 */
[----:B------:R-:W-:Y:S01]  /*1be0*/  FMUL.FTZ R0, R0, UR4 ;  /* 0x0000000400007c20 */ /* 0x000fe20008410000 */
[----:B0-----:R-:W-:Y:S06]  /*1bf0*/  @!P1 BRA `(.L_x_821) ;  /* 0x0000017c00709947 */ /* 0x001fec0003800000 */
.L_x_995:
[----:B------:R-:W-:Y:S05]  /*1c00*/  @!P0 BRA `(.L_x_822) ;  /* 0x0000000000048947 */ /* 0x000fea0003800000 */
[----:B------:R-:W-:Y:S01]  /*1c10*/  BPT.TRAP 0x1 ;  /* 0x000000040000795c */ /* 0x000fe20000300000 */
.L_x_822:
[----:B------:R-:W-:Y:S02]  /*1c20*/  IMAD.U32 R11, RZ, RZ, UR38 ;  /* 0x00000026ff0b7e24 */ /* 0x000fe4000f8e00ff */
[----:B------:R-:W-:-:S03]  /*1c30*/  IMAD.U32 R4, RZ, RZ, UR37 ;  /* 0x00000025ff047e24 */ /* 0x000fc6000f8e00ff */
[----:B------:R-:W-:Y:S02]  /*1c40*/  LEA R11, R11, UR45, 0x3 ;  /* 0x0000002d0b0b7c11 */ /* 0x000fe4000f8e18ff */
[----:B------:R-:W-:-:S04]  /*1c50*/  SHF.L.U32 R4, R4, 0x1f, RZ ;  /* 0x0000001f04047819 */ /* 0x000fc800000006ff */
[----:B------:R1:W2:Y:S01]  /*1c60*/  SYNCS.PHASECHK.TRANS64.TRYWAIT P1, [R11+URZ+0x13230], R4 ;  /* 0x013230040b0075a7 */ /* 0x0002a2000802017f */
[----:B------:R-:W-:Y:S05]  /*1c70*/  @!P0 BRA `(.L_x_823) ;  /* 0x0000000000048947 */ /* 0x000fea0003800000 */
[----:B------:R-:W-:Y:S01]  /*1c80*/  BPT.TRAP 0x1 ;  /* 0x000000040000795c */ /* 0x000fe20000300000 */
.L_x_823:
[----:B--2---:R-:W-:Y:S05]  /*1c90*/  @P1 BRA `(.L_x_824) ;  /* 0x0000000000081947 */ /* 0x004fea0003800000 */
[----:B------:R-:W2:Y:S02]  /*1ca0*/  SYNCS.PHASECHK.TRANS64.TRYWAIT P1, [R11+URZ+0x13230], R4 ;  /* 0x013230040b0075a7 */ /* 0x000ea4000802017f */
[----:B--2---:R-:W-:Y:S05]  /*1cb0*/  @!P1 BRA `(.L_x_825) ;  /* 0x0000017c00589947 */ /* 0x004fea0003800000 */
.L_x_824:
[----:B------:R-:W-:-:S04]  /*1cc0*/  UIADD3 UR4, UR45, 0xe000, URZ ;  /* 0x0000e0002d047890 */ /* 0x000fc8000fffe03f */
[----:B------:R-:W-:-:S04]  /*1cd0*/  USHF.R.U32.HI UR4, URZ, 0x4, UR4 ;  /* 0x000000043f047899 */ /* 0x000fc80008011604 */
[----:B------:R-:W-:-:S06]  /*1ce0*/  ULOP3.LUT UR4, UR4, 0x3fff, URZ, 0xc0, !UPT ;  /* 0x00003fff04047892 */ /* 0x000fcc000f8ec03f */
[----:B------:R-:W-:Y:S01]  /*1cf0*/  IMAD.U32 R5, RZ, RZ, UR4 ;  /* 0x00000004ff057e24 */ /* 0x000fe2000f8e00ff */
[----:B------:R-:W-:Y:S05]  /*1d00*/  WARPSYNC.ALL ;  /* 0x0000000000007948 */ /* 0x000fea0003800000 */
[----:B------:R-:W-:-:S04]  /*1d10*/  LOP3.LUT R5, R5, 0x10000, RZ, 0xfc, !PT ;  /* 0x0001000005057812 */ /* 0x000fc800078efcff */
[----:B------:R-:W-:Y:S01]  /*1d20*/  R2UR UR12, R5 ;  /* 0x00000000050c72ca */ /* 0x000fe200000e0000 */
[----:B------:R-:W-:Y:S01]  /*1d30*/  ULOP3.LUT UR47, UR47, 0x10000, URZ, 0xfc, !UPT ;  /* 0x000100002f2f7892 */ /* 0x000fe2000f8efc3f */
[----:B------:R-:W-:Y:S01]  /*1d40*/  WARPGROUP.ARRIVE ;  /* 0x00000000000079c5 */ /* 0x000fe20000000000 */
[----:B------:R-:W-:Y:S01]  /*1d50*/  UMOV UR9, 0x80000020 ;  /* 0x8000002000097882 */ /* 0x000fe20000000000 */
[----:B------:R-:W-:Y:S01]  /*1d60*/  UMOV UR11, 0x80000020 ;  /* 0x80000020000b7882 */ /* 0x000fe20000000000 */
[----:B------:R-:W-:-:S03]  /*1d70*/  UMOV UR7, 0x80000020 ;  /* 0x8000002000077882 */ /* 0x000fc60000000000 */
[----:B------:R-:W-:-:S05]  /*1d80*/  UMOV UR8, UR47 ;  /* 0x0000002f00087c82 */ /* 0x000fca0008000000 */
        /* <DEDUP_REMOVED lines=60> */
.L_x_826:
[----:B------:R-:W3:Y:S01]  /*2150*/  LDC R112, c[0x0][0x448] ;  /* 0x00011200ff707b82 */ /* 0x000ee20000000800 */
[C---:B------:R-:W-:Y:S01]  /*2160*/  FMUL.FTZ R6, R0.reuse, R88 ;  /* 0x0000005800067220 */ /* 0x040fe20000410000 */
        /* <DEDUP_REMOVED lines=12> */
[C---:B-12---:R-:W-:Y:S01]  /*2230*/  FMUL.FTZ R4, R0.reuse, R91 ;  /* 0x0000005b00047220 */ /* 0x046fe20000410000 */
[C---:B------:R-:W-:Y:S01]  /*2240*/  FMUL.FTZ R21, R0.reuse, R96 ;  /* 0x0000006000157220 */ /* 0x040fe20000410000 */
[C---:B------:R-:W-:Y:S01]  /*2250*/  FMUL.FTZ R91, R0.reuse, R100 ;  /* 0x00000064005b7220 */ /* 0x040fe20000410000 */
[C---:B------:R-:W-:Y:S01]  /*2260*/  FMUL.FTZ R96, R0.reuse, R76 ;  /* 0x0000004c00607220 */ /* 0x040fe20000410000 */
[----:B------:R-:W-:Y:S01]  /*2270*/  FMUL.FTZ R76, R0, R82 ;  /* 0x00000052004c7220 */ /* 0x000fe20000410000 */
[----:B------:R-:W-:-:S02]  /*2280*/  VIADD R100, R19, UR40 ;  /* 0x0000002813647c36 */ /* 0x000fc40008000000 */
[C---:B------:R-:W-:Y:S01]  /*2290*/  FMUL.FTZ R14, R0.reuse, R93 ;  /* 0x0000005d000e7220 */ /* 0x040fe20000410000 */
[C---:B------:R-:W-:Y:S01]  /*22a0*/  FMUL.FTZ R82, R0.reuse, R84 ;  /* 0x0000005400527220 */ /* 0x040fe20000410000 */
[----:B------:R-:W-:Y:S01]  /*22b0*/  R2UR UR6, R11 ;  /* 0x000000000b0672ca */ /* 0x000fe200000e0000 */
[----:B------:R-:W-:Y:S01]  /*22c0*/  FMUL.FTZ R93, R0, R72 ;  /* 0x00000048005d7220 */ /* 0x000fe20000410000 */
[----:B---3--:R-:W-:Y:S01]  /*22d0*/  ISETP.NE.AND P2, PT, R112, 0x1, PT ;  /* 0x000000017000780c */ /* 0x008fe20003f45270 */
[C---:B------:R-:W-:Y:S01]  /*22e0*/  FMUL.FTZ R84, R0.reuse, R56 ;  /* 0x0000003800547220 */ /* 0x040fe20000410000 */
[C---:B------:R-:W-:Y:S01]  /*22f0*/  FMUL.FTZ R72, R0.reuse, R74 ;  /* 0x0000004a00487220 */ /* 0x040fe20000410000 */
[C---:B------:R-:W-:Y:S01]  /*2300*/  FMUL.FTZ R56, R0.reuse, R58 ;  /* 0x0000003a00387220 */ /* 0x040fe20000410000 */
[C---:B------:R-:W-:Y:S01]  /*2310*/  FMUL.FTZ R74, R0.reuse, R78 ;  /* 0x0000004e004a7220 */ /* 0x040fe20000410000 */
[----:B------:R-:W1:Y:S01]  /*2320*/  LDC R58, c[0x0][0x288] ;  /* 0x0000a200ff3a7b82 */ /* 0x000e620000000800 */
[C---:B------:R-:W-:Y:S01]  /*2330*/  FMUL.FTZ R78, R0.reuse, R86 ;  /* 0x00000056004e7220 */ /* 0x040fe20000410000 */
[C---:B------:R-:W-:Y:S01]  /*2340*/  FMUL.FTZ R86, R0.reuse, R60 ;  /* 0x0000003c00567220 */ /* 0x040fe20000410000 */
[C---:B0-----:R-:W-:Y:S01]  /*2350*/  FMUL.FTZ R8, R0.reuse, R94 ;  /* 0x0000005e00087220 */ /* 0x041fe20000410000 */
[C---:B------:R-:W-:Y:S01]  /*2360*/  FMUL.FTZ R9, R0.reuse, R95 ;  /* 0x0000005f00097220 */ /* 0x040fe20000410000 */
[C---:B------:R-:W-:Y:S01]  /*2370*/  FMUL.FTZ R60, R0.reuse, R63 ;  /* 0x0000003f003c7220 */ /* 0x040fe20000410000 */
[C---:B------:R-:W-:Y:S01]  /*2380*/  FMUL.FTZ R94, R0.reuse, R73 ;  /* 0x00000049005e7220 */ /* 0x040fe20000410000 */
[C---:B------:R-:W-:Y:S01]  /*2390*/  FMUL.FTZ R95, R0.reuse, R77 ;  /* 0x0000004d005f7220 */ /* 0x040fe20000410000 */
[----:B------:R-:W0:Y:S01]  /*23a0*/  @P2 LDC R13, c[0x0][0x44c] ;  /* 0x00011300ff0d2b82 */ /* 0x000e220000000800 */
[C---:B------:R-:W-:Y:S01]  /*23b0*/  FMUL.FTZ R63, R0.reuse, R70 ;  /* 0x00000046003f7220 */ /* 0x040fe20000410000 */
[C---:B------:R-:W-:Y:S01]  /*23c0*/  FMUL.FTZ R73, R0.reuse, R75 ;  /* 0x0000004b00497220 */ /* 0x040fe20000410000 */
[C---:B------:R-:W-:Y:S01]  /*23d0*/  FMUL.FTZ R77, R0.reuse, R83 ;  /* 0x00000053004d7220 */ /* 0x040fe20000410000 */
[C---:B------:R-:W-:Y:S01]  /*23e0*/  FMUL.FTZ R70, R0.reuse, R45 ;  /* 0x0000002d00467220 */ /* 0x040fe20000410000 */
[C---:B------:R-:W-:Y:S01]  /*23f0*/  FMUL.FTZ R75, R0.reuse, R79 ;  /* 0x0000004f004b7220 */ /* 0x040fe20000410000 */
[C---:B------:R-:W-:Y:S01]  /*2400*/  FMUL.FTZ R83, R0.reuse, R57 ;  /* 0x0000003900537220 */ /* 0x040fe20000410000 */
[C---:B------:R-:W-:Y:S01]  /*2410*/  FMUL.FTZ R45, R0.reuse, R51 ;  /* 0x00000033002d7220 */ /* 0x040fe20000410000 */
[----:B------:R-:W2:Y:S01]  /*2420*/  @P2 LDC R29, c[0x0][0x450] ;  /* 0x00011400ff1d2b82 */ /* 0x000ea20000000800 */
        /* <DEDUP_REMOVED lines=11> */
[----:B------:R-:W-:Y:S01]  /*24e0*/  UIADD3 UR6, UR6, 0x13240, URZ ;  /* 0x0001324006067890 */ /* 0x000fe2000fffe03f */
[C---:B------:R-:W-:Y:S01]  /*24f0*/  FMUL.FTZ R68, R0.reuse, R41 ;  /* 0x0000002900447220 */ /* 0x040fe20000410000 */
[----:B------:R-:W-:Y:S01]  /*2500*/  FMUL.FTZ R44, R0, R50 ;  /* 0x00000032002c7220 */ /* 0x000fe20000410000 */
[----:B------:R-:W-:-:S02]  /*2510*/  IMAD.MOV.U32 R109, RZ, RZ, -0xa0 ;  /* 0xffffff60ff6d7424 */ /* 0x000fc400078e00ff */
[----:B------:R-:W-:Y:S01]  /*2520*/  FMUL.FTZ R15, R0, R98 ;  /* 0x00000062000f7220 */ /* 0x000fe20000410000 */
[----:B0-----:R-:W-:-:S04]  /*2530*/  @P2 IMAD.HI.U32 R12, R100, R13, RZ ;  /* 0x0000000d640c2227 */ /* 0x001fc800078e00ff */
[C---:B------:R-:W-:Y:S01]  /*2540*/  FMUL.FTZ R41, R0.reuse, R43 ;  /* 0x0000002b00297220 */ /* 0x040fe20000410000 */
[C---:B------:R-:W-:Y:S01]  /*2550*/  FMUL.FTZ R50, R0.reuse, R52 ;  /* 0x0000003400327220 */ /* 0x040fe20000410000 */
[C---:B------:R-:W-:Y:S01]  /*2560*/  FMUL.FTZ R43, R0.reuse, R47 ;  /* 0x0000002f002b7220 */ /* 0x040fe20000410000 */
[C---:B------:R-:W-:Y:S01]  /*2570*/  FMUL.FTZ R98, R0.reuse, R48 ;  /* 0x0000003000627220 */ /* 0x040fe20000410000 */
[C---:B------:R-:W-:Y:S01]  /*2580*/  FMUL.FTZ R52, R0.reuse, R24 ;  /* 0x0000001800347220 */ /* 0x040fe20000410000 */
[C---:B------:R-:W-:Y:S01]  /*2590*/  FMUL.FTZ R7, R0.reuse, R89 ;  /* 0x0000005900077220 */ /* 0x040fe20000410000 */
[----:B--2---:R-:W-:Y:S01]  /*25a0*/  @P2 SHF.R.U32.HI R100, RZ, R29, R12 ;  /* 0x0000001dff642219 */ /* 0x004fe2000001160c */
[C---:B------:R-:W-:Y:S01]  /*25b0*/  FMUL.FTZ R3, R0.reuse, R90 ;  /* 0x0000005a00037220 */ /* 0x040fe20000410000 */
[C---:B------:R-:W-:Y:S01]  /*25c0*/  FMUL.FTZ R10, R0.reuse, R92 ;  /* 0x0000005c000a7220 */ /* 0x040fe20000410000 */
[C---:B------:R-:W-:Y:S01]  /*25d0*/  FMUL.FTZ R48, R0.reuse, R49 ;  /* 0x0000003100307220 */ /* 0x040fe20000410000 */
[C---:B------:R-:W-:Y:S01]  /*25e0*/  FMUL.FTZ R47, R0.reuse, R55 ;  /* 0x00000037002f7220 */ /* 0x040fe20000410000 */
[----:B------:R-:W0:Y:S01]  /*25f0*/  SHFL.IDX PT, R31, R100, RZ, 0x1c1f ;  /* 0x001c1fff641f7589 */ /* 0x000e2200000e0000 */
[C---:B------:R-:W-:Y:S01]  /*2600*/  FMUL.FTZ R24, R0.reuse, R26 ;  /* 0x0000001a00187220 */ /* 0x040fe20000410000 */
[----:B------:R-:W-:Y:S01]  /*2610*/  UPRMT UR6, UR44, 0x654, UR6 ;  /* 0x000006542c067896 */ /* 0x000fe20008000006 */
[C---:B------:R-:W-:Y:S01]  /*2620*/  FMUL.FTZ R92, R0.reuse, R101 ;  /* 0x00000065005c7220 */ /* 0x040fe20000410000 */
[C---:B------:R-:W-:Y:S01]  /*2630*/  FMUL.FTZ R89, R0.reuse, R102 ;  /* 0x0000006600597220 */ /* 0x040fe20000410000 */
[C---:B------:R-:W-:Y:S01]  /*2640*/  FMUL.FTZ R90, R0.reuse, R103 ;  /* 0x00000067005a7220 */ /* 0x040fe20000410000 */
[C---:B------:R-:W-:Y:S01]  /*2650*/  FMUL.FTZ R49, R0.reuse, R53 ;  /* 0x0000003500317220 */ /* 0x040fe20000410000 */
[C---:B------:R-:W-:Y:S01]  /*2660*/  FMUL.FTZ R55, R0.reuse, R28 ;  /* 0x0000001c00377220 */ /* 0x040fe20000410000 */
[----:B------:R-:W-:Y:S01]  /*2670*/  FMUL.FTZ R26, R0, R30 ;  /* 0x0000001e001a7220 */ /* 0x000fe20000410000 */
[----:B------:R-:W-:-:S02]  /*2680*/  IMAD R109, R104, R109, 0xa1 ;  /* 0x000000a1686d7424 */ /* 0x000fc400078e026d */
        /* <DEDUP_REMOVED lines=9> */
[----:B------:R-:W-:Y:S01]  /*2720*/  FMUL.FTZ R30, R0, R39 ;  /* 0x00000027001e7220 */ /* 0x000fe20000410000 */
[----:B------:R-:W-:Y:S01]  /*2730*/  LOP3.LUT P1, RZ, R2, 0x8, RZ, 0xc0, !PT ;  /* 0x0000000802ff7812 */ /* 0x000fe2000782c0ff */
[----:B------:R-:W-:Y:S01]  /*2740*/  IMAD R99, R18, -0x2, R109 ;  /* 0xfffffffe12637824 */ /* 0x000fe200078e026d */
[----:B------:R-:W2:Y:S01]  /*2750*/  MUFU.TANH R6, R6 ;  /* 0x0000000600067308 */ /* 0x000ea20000002400 */
[--C-:B------:R-:W-:Y:S01]  /*2760*/  IMAD R12, R104, -0xa0, R17.reuse ;  /* 0xffffff60680c7824 */ /* 0x100fe200078e0211 */
[----:B------:R-:W-:Y:S01]  /*2770*/  ULDC UR22, c[0x0][0x9dc] ;  /* 0x0002770000167ab9 */ /* 0x000fe20000000800 */
[----:B------:R-:W-:Y:S01]  /*2780*/  SYNCS.ARRIVE.TRANS64.RED.A1T0 RZ, [UR6], RZ ;  /* 0x000000ffffff79a7 */ /* 0x000fe20008100406 */
[----:B------:R-:W-:Y:S01]  /*2790*/  ULOP3.LUT UR6, URZ, UR22, URZ, 0x33, !UPT ;  /* 0x000000163f067292 */ /* 0x000fe2000f8e333f */
[----:B-1----:R-:W-:Y:S01]  /*27a0*/  IADD3 R108, R99, -R58, R17 ;  /* 0x8000003a636c7210 */ /* 0x002fe20007ffe011 */
[----:B------:R-:W-:Y:S01]  /*27b0*/  VIADD R13, R12, 0xa0 ;  /* 0x000000a00c0d7836 */ /* 0x000fe20000000000 */
[----:B------:R-:W-:Y:S01]  /*27c0*/  ULDC UR7, c[0x0][0x9e0] ;  /* 0x0002780000077ab9 */ /* 0x000fe20000000800 */
[----:B------:R-:W1:Y:S01]  /*27d0*/  MUFU.TANH R7, R7 ;  /* 0x0000000700077308 */ /* 0x000e620000002400 */
[----:B------:R-:W-:-:S02]  /*27e0*/  VIADD R109, R109, 0xffffffff ;  /* 0xffffffff6d6d7836 */ /* 0x000fc40000000000 */
[----:B------:R-:W-:Y:S02]  /*27f0*/  IMAD R106, R18, -0x2, R13 ;  /* 0xfffffffe126a7824 */ /* 0x000fe400078e020d */
[C---:B------:R-:W-:Y:S02]  /*2800*/  VIADD R107, R108.reuse, UR7 ;  /* 0x000000076c6b7c36 */ /* 0x040fe40008000000 */
[----:B------:R-:W-:Y:S01]  /*2810*/  VIADD R108, R108, UR6 ;  /* 0x000000066c6c7c36 */ /* 0x000fe20008000000 */
[----:B------:R-:W3:Y:S01]  /*2820*/  MUFU.TANH R3, R3 ;  /* 0x0000000300037308 */ /* 0x000ee20000002400 */
[----:B------:R-:W-:Y:S01]  /*2830*/  VIADD R99, R99, 0xffffffff ;  /* 0xffffffff63637836 */ /* 0x000fe20000000000 */
[----:B0-----:R-:W-:Y:S01]  /*2840*/  VIADDMNMX R110, R31, R107, R106, PT ;  /* 0x0000006b1f6e7246 */ /* 0x001fe2000380016a */
[----:B------:R-:W-:-:S05]  /*2850*/  IMAD.IADD R111, R108, 0x1, R31 ;  /* 0x000000016c6f7824 */ /* 0x000fca00078e021f */
[----:B------:R-:W0:Y:S08]  /*2860*/  MUFU.TANH R4, R4 ;  /* 0x0000000400047308 */ /* 0x000e300000002400 */
[----:B------:R-:W4:Y:S08]  /*2870*/  MUFU.TANH R10, R10 ;  /* 0x0000000a000a7308 */ /* 0x000f300000002400 */
[----:B------:R-:W0:Y:S08]  /*2880*/  MUFU.TANH R14, R14 ;  /* 0x0000000e000e7308 */ /* 0x000e300000002400 */
        /* <DEDUP_REMOVED lines=73> */
[----:B------:R-:W0:Y:S01]  /*2d20*/  MUFU.TANH R30, R30 ;  /* 0x0000001e001e7308 */ /* 0x000e220000002400 */
[----:B-1234-:R-:W-:Y:S05]  /*2d30*/  @!P1 BRA `(.L_x_827) ;  /* 0x00000000005c9947 */ /* 0x01efea0003800000 */
[----:B------:R-:W-:Y:S01]  /*2d40*/  IADD3 R31, R17, -R58, R31 ;  /* 0x8000003a111f7210 */ /* 0x000fe20007ffe01f */
[----:B------:R-:W-:Y:S03]  /*2d50*/  BSSY B0, `(.L_x_828) ;  /* 0x0000012000007945 */ /* 0x000fe60003800000 */
[----:B------:R-:W-:-:S13]  /*2d60*/  ISETP.GT.AND P1, PT, R31, -0x1, PT ;  /* 0xffffffff1f00780c */ /* 0x000fda0003f24270 */
[----:B------:R-:W-:Y:S05]  /*2d70*/  @P1 BRA `(.L_x_829) ;  /* 0x0000000000241947 */ /* 0x000fea0003800000 */
[----:B------:R-:W-:Y:S01]  /*2d80*/  ULDC UR6, c[0x0][0x9e4] ;  /* 0x0002790000067ab9 */ /* 0x000fe20000000800 */
[----:B------:R-:W-:Y:S01]  /*2d90*/  LOP3.LUT R31, RZ, R31, RZ, 0x33, !PT ;  /* 0x0000001fff1f7212 */ /* 0x000fe200078e33ff */
[----:B------:R-:W-:-:S05]  /*2da0*/  IMAD.U32 R32, RZ, RZ, UR6 ;  /* 0x00000006ff207e24 */ /* 0x000fca000f8e00ff */
[----:B------:R-:W-:-:S13]  /*2db0*/  ISETP.NE.AND P1, PT, R32, 0x1, PT ;  /* 0x000000012000780c */ /* 0x000fda0003f25270 */
[----:B------:R-:W1:Y:S02]  /*2dc0*/  @P1 LDC.64 R12, c[0x0][0x9e8] ;  /* 0x00027a00ff0c1b82 */ /* 0x000e640000000a00 */
[----:B-1----:R-:W-:-:S05]  /*2dd0*/  @P1 IMAD.HI.U32 R12, R31, R12, RZ ;  /* 0x0000000c1f0c1227 */ /* 0x002fca00078e00ff */
[----:B------:R-:W-:-:S04]  /*2de0*/  @P1 SHF.R.U32.HI R31, RZ, R13, R12 ;  /* 0x0000000dff1f1219 */ /* 0x000fc8000001160c */
[----:B------:R-:W-:Y:S01]  /*2df0*/  LOP3.LUT R31, RZ, R31, RZ, 0x33, !PT ;  /* 0x0000001fff1f7212 */ /* 0x000fe200078e33ff */
[----:B------:R-:W-:Y:S06]  /*2e00*/  BRA `(.L_x_830) ;  /* 0x0000000000187947 */ /* 0x000fec0003800000 */
.L_x_829:
[----:B------:R-:W-:Y:S02]  /*2e10*/  ULDC UR6, c[0x0][0x9e4] ;  /* 0x0002790000067ab9 */ /* 0x000fe40000000800 */
[----:B------:R-:W-:-:S05]  /*2e20*/  IMAD.U32 R32, RZ, RZ, UR6 ;  /* 0x00000006ff207e24 */ /* 0x000fca000f8e00ff */
[----:B------:R-:W-:-:S13]  /*2e30*/  ISETP.NE.AND P1, PT, R32, 0x1, PT ;  /* 0x000000012000780c */ /* 0x000fda0003f25270 */
[----:B------:R-:W1:Y:S02]  /*2e40*/  @P1 LDC.64 R12, c[0x0][0x9e8] ;  /* 0x00027a00ff0c1b82 */ /* 0x000e640000000a00 */
[----:B-1----:R-:W-:-:S05]  /*2e50*/  @P1 IMAD.HI.U32 R12, R31, R12, RZ ;  /* 0x0000000c1f0c1227 */ /* 0x002fca00078e00ff */
[----:B------:R-:W-:-:S07]  /*2e60*/  @P1 SHF.R.U32.HI R31, RZ, R13, R12 ;  /* 0x0000000dff1f1219 */ /* 0x000fce000001160c */
.L_x_830:
[----:B------:R-:W-:Y:S05]  /*2e70*/  BSYNC B0 ;  /* 0x0000000000007941 */ /* 0x000fea0003800000 */
.L_x_828:
[----:B------:R-:W-:-:S05]  /*2e80*/  IMAD R31, R31, R32, R99 ;  /* 0x000000201f1f7224 */ /* 0x000fca00078e0263 */
[----:B------:R-:W-:Y:S02]  /*2e90*/  VIADDMNMX R110, R31, R32, R110, PT ;  /* 0x000000201f6e7246 */ /* 0x000fe4000380016e */
[----:B------:R-:W-:-:S07]  /*2ea0*/  VIMNMX R111, R111, R31, !PT ;  /* 0x0000001f6f6f7248 */ /* 0x000fce0007fe0100 */
.L_x_827:
[C---:B------:R-:W-:Y:S02]  /*2eb0*/  ISETP.GE.AND P3, PT, R109.reuse, 0x9, PT ;  /* 0x000000096d00780c */ /* 0x040fe40003f66270 */
[----:B------:R-:W-:Y:S02]  /*2ec0*/  ISETP.GE.AND P1, PT, R109, 0x2, PT ;  /* 0x000000026d00780c */ /* 0x000fe40003f26270 */
[----:B------:R-:W-:Y:S02]  /*2ed0*/  LOP3.LUT R16, R16, 0xfffffffe, RZ, 0xc0, !PT ;  /* 0xfffffffe10107812 */ /* 0x000fe400078ec0ff */
[----:B------:R-:W-:Y:S02]  /*2ee0*/  ISETP.GT.AND P2, PT, R111, 0x1, !P1 ;  /* 0x000000016f00780c */ /* 0x000fe40004f44270 */
[----:B------:R-:W-:Y:S02]  /*2ef0*/  ISETP.GE.AND P4, PT, R109, 0x11, PT ;  /* 0x000000116d00780c */ /* 0x000fe40003f86270 */
[----:B------:R-:W-:-:S02]  /*2f00*/  ISETP.LT.OR P2, PT, R110, 0x2, P2 ;  /* 0x000000026e00780c */ /* 0x000fc40001741670 */
[----:B------:R-:W-:Y:S02]  /*2f10*/  LOP3.LUT R2, R2, 0xfffffffe, RZ, 0xc0, !PT ;  /* 0xfffffffe02027812 */ /* 0x000fe400078ec0ff */
[----:B------:R-:W-:Y:S02]  /*2f20*/  @P3 LOP3.LUT R16, R16, 0x1, RZ, 0xfc, !PT ;  /* 0x0000000110103812 */ /* 0x000fe400078efcff */
[----:B------:R-:W-:Y:S02]  /*2f30*/  ISETP.GT.AND P3, PT, R111, 0x8, !P3 ;  /* 0x000000086f00780c */ /* 0x000fe40005f64270 */
[----:B------:R-:W-:Y:S02]  /*2f40*/  FSEL R12, R7, -INF , !P2 ;  /* 0xff800000070c7808 */ /* 0x000fe40005000000 */
[----:B------:R-:W-:Y:S01]  /*2f50*/  ISETP.LT.OR P3, PT, R110, 0x9, P3 ;  /* 0x000000096e00780c */ /* 0x000fe20001f61670 */
[----:B------:R-:W1:Y:S01]  /*2f60*/  SHFL.IDX PT, R7, R100, 0x1, 0x1c1f ;  /* 0x003c1f0064077f89 */ /* 0x000e6200000e0000 */
[----:B------:R-:W-:-:S02]  /*2f70*/  ISETP.GE.AND P2, PT, R109, 0xa, PT ;  /* 0x0000000a6d00780c */ /* 0x000fc40003f46270 */
[----:B------:R-:W-:Y:S02]  /*2f80*/  FSEL R10, R10, -INF , !P3 ;  /* 0xff8000000a0a7808 */ /* 0x000fe40005800000 */
[----:B------:R-:W-:Y:S02]  /*2f90*/  ISETP.GT.AND P3, PT, R111, 0x9, !P2 ;  /* 0x000000096f00780c */ /* 0x000fe40005764270 */
[----:B------:R-:W-:Y:S02]  /*2fa0*/  @P4 LOP3.LUT R2, R2, 0x1, RZ, 0xfc, !PT ;  /* 0x0000000102024812 */ /* 0x000fe400078efcff */
[----:B------:R-:W-:Y:S02]  /*2fb0*/  ISETP.LT.OR P3, PT, R110, 0xa, P3 ;  /* 0x0000000a6e00780c */ /* 0x000fe40001f61670 */
[----:B------:R-:W-:Y:S02]  /*2fc0*/  LOP3.LUT R16, R16, 0x7fffffff, RZ, 0xc0, !PT ;  /* 0x7fffffff10107812 */ /* 0x000fe400078ec0ff */
[----:B0-----:R-:W-:-:S02]  /*2fd0*/  FSEL R14, R14, -INF , !P3 ;  /* 0xff8000000e0e7808 */ /* 0x001fc40005800000 */
[----:B------:R-:W-:Y:S02]  /*2fe0*/  ISETP.GT.AND P3, PT, R111, 0x10, !P4 ;  /* 0x000000106f00780c */ /* 0x000fe40006764270 */
[----:B------:R-:W-:Y:S02]  /*2ff0*/  ISETP.GE.AND P4, PT, R109, 0x12, PT ;  /* 0x000000126d00780c */ /* 0x000fe40003f86270 */
[----:B------:R-:W-:Y:S02]  /*3000*/  ISETP.LT.OR P3, PT, R110, 0x11, P3 ;  /* 0x000000116e00780c */ /* 0x000fe40001f61670 */
[----:B------:R-:W-:Y:S02]  /*3010*/  LOP3.LUT R2, R2, 0xfffffffd, RZ, 0xc0, !PT ;  /* 0xfffffffd02027812 */ /* 0x000fe400078ec0ff */
[----:B------:R-:W-:Y:S02]  /*3020*/  FSEL R21, R21, -INF , !P3 ;  /* 0xff80000015157808 */ /* 0x000fe40005800000 */
[----:B------:R-:W-:-:S04]  /*3030*/  ISETP.GT.AND P3, PT, R111, 0x11, !P4 ;  /* 0x000000116f00780c */ /* 0x000fc80006764270 */
[----:B------:R-:W-:Y:S02]  /*3040*/  ISETP.LT.OR P3, PT, R110, 0x12, P3 ;  /* 0x000000126e00780c */ /* 0x000fe40001f61670 */
[----:B------:R-:W-:Y:S02]  /*3050*/  @P4 LOP3.LUT R16, R16, 0x80000000, RZ, 0xfc, !PT ;  /* 0x8000000010104812 */ /* 0x000fe400078efcff */
[----:B------:R-:W-:Y:S02]  /*3060*/  ISETP.GE.AND P4, PT, R109, 0x19, PT ;  /* 0x000000196d00780c */ /* 0x000fe40003f86270 */
[----:B------:R-:W-:Y:S02]  /*3070*/  LOP3.LUT R16, R16, 0xbfffffff, RZ, 0xc0, !PT ;  /* 0xbfffffff10107812 */ /* 0x000fe400078ec0ff */
[----:B------:R-:W-:Y:S02]  /*3080*/  FSEL R88, R88, -INF , !P3 ;  /* 0xff80000058587808 */ /* 0x000fe40005800000 */
[----:B------:R-:W-:-:S04]  /*3090*/  ISETP.GT.AND P3, PT, R111, 0x18, !P4 ;  /* 0x000000186f00780c */ /* 0x000fc80006764270 */
[----:B------:R-:W-:-:S03]  /*30a0*/  ISETP.LT.OR P3, PT, R110, 0x19, P3 ;  /* 0x000000196e00780c */ /* 0x000fc60001f61670 */
        /* <DEDUP_REMOVED lines=100> */
[----:B------:R-:W-:Y:S02]  /*36f0*/  ISETP.GT.AND P3, PT, R111, 0x59, !P4 ;  /* 0x000000596f00780c */ /* 0x000fe40006764270 */
[----:B-1----:R-:W-:-:S02]  /*3700*/  VIADDMNMX R67, R7, R107, R106, PT ;  /* 0x0000006b07437246 */ /* 0x002fc4000380016a */
[----:B------:R-:W-:-:S03]  /*3710*/  ISETP.LT.OR P3, PT, R110, 0x5a, P3 ;  /* 0x0000005a6e00780c */ /* 0x000fc60001f61670 */
[----:B------:R-:W-:Y:S02]  /*3720*/  @P4 LOP3.LUT R16, R16, 0x2000, RZ, 0xfc, !PT ;  /* 0x0000200010104812 */ /* 0x000fe400078efcff */
[----:B------:R-:W-:Y:S02]  /*3730*/  ISETP.GE.AND P4, PT, R109, 0x61, PT ;  /* 0x000000616d00780c */ /* 0x000fe40003f86270 */
[----:B------:R-:W-:Y:S02]  /*3740*/  LOP3.LUT R16, R16, 0xffffefff, RZ, 0xc0, !PT ;  /* 0xffffefff10107812 */ /* 0x000fe400078ec0ff */
[----:B------:R-:W-:Y:S01]  /*3750*/  FSEL R31, R66, -INF , !P3 ;  /* 0xff800000421f7808 */ /* 0x000fe20005800000 */
[----:B------:R-:W-:Y:S01]  /*3760*/  IMAD.IADD R66, R108, 0x1, R7 ;  /* 0x000000016c427824 */ /* 0x000fe200078e0207 */
        /* <DEDUP_REMOVED lines=64> */
[----:B------:R-:W-:Y:S02]  /*3b70*/  FSEL R55, R55, -INF , !P3 ;  /* 0xff80000037377808 */ /* 0x000fe40005800000 */
[----:B------:R-:W-:Y:S02]  /*3b80*/  LOP3.LUT R16, R16, 0xfffffffd, RZ, 0xc0, !PT ;  /* 0xfffffffd10107812 */ /* 0x000fe400078ec0ff */
[----:B------:R-:W-:-:S04]  /*3b90*/  ISETP.GT.AND P3, PT, R111, 0x89, !P4 ;  /* 0x000000896f00780c */ /* 0x000fc80006764270 */
[----:B------:R-:W-:-:S03]  /*3ba0*/  ISETP.LT.OR P3, PT, R110, 0x8a, P3 ;  /* 0x0000008a6e00780c */ /* 0x000fc60001f61670 */
[----:B------:R-:W-:Y:S02]  /*3bb0*/  @P4 LOP3.LUT R16, R16, 0x2, RZ, 0xfc, !PT ;  /* 0x0000000210104812 */ /* 0x000fe400078efcff */
[----:B------:R-:W-:Y:S02]  /*3bc0*/  ISETP.GE.AND P4, PT, R109, 0x91, PT ;  /* 0x000000916d00780c */ /* 0x000fe40003f86270 */
[----:B------:R-:W-:Y:S02]  /*3bd0*/  FSEL R54, R54, -INF , !P3 ;  /* 0xff80000036367808 */ /* 0x000fe40005800000 */
[----:B------:R-:W-:-:S04]  /*3be0*/  ISETP.GT.AND P3, PT, R111, 0x90, !P4 ;  /* 0x000000906f00780c */ /* 0x000fc80006764270 */
[----:B------:R-:W-:-:S04]  /*3bf0*/  ISETP.LT.OR P3, PT, R110, 0x91, P3 ;  /* 0x000000916e00780c */ /* 0x000fc80001f61670 */
[----:B------:R-:W-:Y:S02]  /*3c00*/  FSEL R53, R53, -INF , !P3 ;  /* 0xff80000035357808 */ /* 0x000fe40005800000 */
[----:B------:R-:W-:Y:S02]  /*3c10*/  ISETP.GE.AND P3, PT, R109, 0x92, PT ;  /* 0x000000926d00780c */ /* 0x000fe40003f66270 */
[----:B------:R-:W-:Y:S02]  /*3c20*/  @P4 LOP3.LUT R2, R2, 0x2, RZ, 0xfc, !PT ;  /* 0x0000000202024812 */ /* 0x000fe400078efcff */
[----:B------:R-:W-:Y:S02]  /*3c30*/  ISETP.GT.AND P4, PT, R111, 0x91, !P3 ;  /* 0x000000916f00780c */ /* 0x000fe40005f84270 */
[----:B------:R-:W-:Y:S02]  /*3c40*/  LOP3.LUT R2, R2, 0xfffffffb, RZ, 0xc0, !PT ;  /* 0xfffffffb02027812 */ /* 0x000fe400078ec0ff */
[----:B------:R-:W-:-:S04]  /*3c50*/  ISETP.LT.OR P4, PT, R110, 0x92, P4 ;  /* 0x000000926e00780c */ /* 0x000fc80002781670 */
[----:B------:R-:W-:Y:S02]  /*3c60*/  FSEL R52, R101, -INF , !P4 ;  /* 0xff80000065347808 */ /* 0x000fe40006000000 */
[----:B------:R-:W-:-:S04]  /*3c70*/  ISETP.GE.AND P4, PT, R109, 0x99, PT ;  /* 0x000000996d00780c */ /* 0x000fc80003f86270 */
[----:B------:R-:W-:-:S04]  /*3c80*/  ISETP.GT.AND P5, PT, R111, 0x98, !P4 ;  /* 0x000000986f00780c */ /* 0x000fc800067a4270 */
[----:B------:R-:W-:-:S04]  /*3c90*/  ISETP.LT.OR P5, PT, R110, 0x99, P5 ;  /* 0x000000996e00780c */ /* 0x000fc80002fa1670 */
[----:B------:R-:W-:Y:S02]  /*3ca0*/  FSEL R48, R102, -INF , !P5 ;  /* 0xff80000066307808 */ /* 0x000fe40006800000 */
[----:B------:R-:W-:-:S04]  /*3cb0*/  ISETP.GE.AND P5, PT, R109, 0x1, PT ;  /* 0x000000016d00780c */ /* 0x000fc80003fa6270 */
[----:B------:R-:W-:-:S04]  /*3cc0*/  ISETP.GT.AND P6, PT, R111, RZ, !P5 ;  /* 0x000000ff6f00720c */ /* 0x000fc80006fc4270 */
[----:B------:R-:W-:-:S04]  /*3cd0*/  ISETP.LT.OR P6, PT, R110, 0x1, P6 ;  /* 0x000000016e00780c */ /* 0x000fc800037c1670 */
[----:B------:R-:W-:Y:S02]  /*3ce0*/  FSEL R69, R6, -INF , !P6 ;  /* 0xff80000006457808 */ /* 0x000fe40007000000 */
[----:B------:R-:W-:-:S13]  /*3cf0*/  ISETP.GE.AND P6, PT, R109, 0x9a, PT ;  /* 0x0000009a6d00780c */ /* 0x000fda0003fc6270 */
[----:B------:R-:W-:Y:S02]  /*3d00*/  @P6 LOP3.LUT R2, R2, 0x4, RZ, 0xfc, !PT ;  /* 0x0000000402026812 */ /* 0x000fe400078efcff */
[----:B------:R-:W-:-:S04]  /*3d10*/  ISETP.GT.AND P6, PT, R111, 0x99, !P6 ;  /* 0x000000996f00780c */ /* 0x000fc800077c4270 */
[----:B------:R-:W-:-:S04]  /*3d20*/  ISETP.LT.OR P6, PT, R110, 0x9a, P6 ;  /* 0x0000009a6e00780c */ /* 0x000fc800037c1670 */
[----:B------:R-:W-:Y:S02]  /*3d30*/  FSEL R50, R103, -INF , !P6 ;  /* 0xff80000067327808 */ /* 0x000fe40007000000 */
[----:B------:R-:W-:-:S13]  /*3d40*/  LOP3.LUT P6, RZ, R2, 0x8, RZ, 0xc0, !PT ;  /* 0x0000000802ff7812 */ /* 0x000fda00078cc0ff */
[----:B------:R-:W-:Y:S05]  /*3d50*/  @!P6 BRA `(.L_x_831) ;  /* 0x00000000005ce947 */ /* 0x000fea0003800000 */
        /* <DEDUP_REMOVED lines=8> */
[----:B------:R-:W0:Y:S02]  /*3de0*/  @P6 LDC.64 R6, c[0x0][0x9e8] ;  /* 0x00027a00ff066b82 */ /* 0x000e240000000a00 */
[----:B0-----:R-:W-:-:S05]  /*3df0*/  @P6 IMAD.HI.U32 R6, R71, R6, RZ ;  /* 0x0000000647066227 */ /* 0x001fca00078e00ff */
[----:B------:R-:W-:-:S04]  /*3e00*/  @P6 SHF.R.U32.HI R71, RZ, R7, R6 ;  /* 0x00000007ff476219 */ /* 0x000fc80000011606 */
[----:B------:R-:W-:Y:S01]  /*3e10*/  LOP3.LUT R68, RZ, R71, RZ, 0x33, !PT ;  /* 0x00000047ff447212 */ /* 0x000fe200078e33ff */
[----:B------:R-:W-:Y:S06]  /*3e20*/  BRA `(.L_x_834) ;  /* 0x0000000000187947 */ /* 0x000fec0003800000 */
.L_x_833:
[----:B------:R-:W-:Y:S02]  /*3e30*/  ULDC UR6, c[0x0][0x9e4] ;  /* 0x0002790000067ab9 */ /* 0x000fe40000000800 */
[----:B------:R-:W-:-:S05]  /*3e40*/  IMAD.U32 R70, RZ, RZ, UR6 ;  /* 0x00000006ff467e24 */ /* 0x000fca000f8e00ff */
[----:B------:R-:W-:-:S13]  /*3e50*/  ISETP.NE.AND P6, PT, R70, 0x1, PT ;  /* 0x000000014600780c */ /* 0x000fda0003fc5270 */
[----:B------:R-:W0:Y:S02]  /*3e60*/  @P6 LDC.64 R6, c[0x0][0x9e8] ;  /* 0x00027a00ff066b82 */ /* 0x000e240000000a00 */
[----:B0-----:R-:W-:-:S05]  /*3e70*/  @P6 IMAD.HI.U32 R6, R68, R6, RZ ;  /* 0x0000000644066227 */ /* 0x001fca00078e00ff */
[----:B------:R-:W-:-:S07]  /*3e80*/  @P6 SHF.R.U32.HI R68, RZ, R7, R6 ;  /* 0x00000007ff446219 */ /* 0x000fce0000011606 */
.L_x_834:
[----:B------:R-:W-:Y:S05]  /*3e90*/  BSYNC B0 ;  /* 0x0000000000007941 */ /* 0x000fea0003800000 */
.L_x_832:
[----:B------:R-:W-:-:S05]  /*3ea0*/  IMAD R68, R68, R70, R99 ;  /* 0x0000004644447224 */ /* 0x000fca00078e0263 */
[----:B------:R-:W-:Y:S02]  /*3eb0*/  VIADDMNMX R67, R68, R70, R67, PT ;  /* 0x0000004644437246 */ /* 0x000fe40003800143 */
[----:B------:R-:W-:-:S07]  /*3ec0*/  VIMNMX R66, R66, R68, !PT ;  /* 0x0000004442427248 */ /* 0x000fce0007fe0100 */
.L_x_831:
[----:B------:R-:W-:Y:S01]  /*3ed0*/  ISETP.GT.AND P1, PT, R66, 0x1, !P1 ;  /* 0x000000014200780c */ /* 0x000fe20004f24270 */
[----:B------:R-:W-:Y:S01]  /*3ee0*/  ULDC UR20, c[0x0][0x988] ;  /* 0x0002620000147ab9 */ /* 0x000fe20000000800 */
[----:B------:R-:W-:Y:S01]  /*3ef0*/  LOP3.LUT P6, RZ, R16, 0x1, RZ, 0xc0, !PT ;  /* 0x0000000110ff7812 */ /* 0x000fe200078cc0ff */
[----:B------:R-:W-:Y:S01]  /*3f00*/  IMAD.U32 R98, RZ, RZ, UR20 ;  /* 0x00000014ff627e24 */ /* 0x000fe2000f8e00ff */
[----:B------:R-:W-:Y:S02]  /*3f10*/  ISETP.LT.OR P1, PT, R67, 0x2, P1 ;  /* 0x000000024300780c */ /* 0x000fe40000f21670 */
[----:B------:R-:W-:Y:S02]  /*3f20*/  ISETP.GT.AND P2, PT, R66, 0x9, !P2 ;  /* 0x000000094200780c */ /* 0x000fe40005744270 */
[----:B------:R-:W-:Y:S02]  /*3f30*/  FSEL R4, R4, -INF , !P1 ;  /* 0xff80000004047808 */ /* 0x000fe40004800000 */
[----:B------:R-:W-:-:S02]  /*3f40*/  ISETP.GT.AND P1, PT, R66, 0x8, !P6 ;  /* 0x000000084200780c */ /* 0x000fc40007724270 */
[C---:B------:R-:W-:Y:S02]  /*3f50*/  ISETP.LT.OR P2, PT, R67.reuse, 0xa, P2 ;  /* 0x0000000a4300780c */ /* 0x040fe40001741670 */
[----:B------:R-:W-:Y:S02]  /*3f60*/  ISETP.LT.OR P1, PT, R67, 0x9, P1 ;  /* 0x000000094300780c */ /* 0x000fe40000f21670 */
[----:B------:R-:W-:Y:S02]  /*3f70*/  FSEL R6, R9, -INF , !P2 ;  /* 0xff80000009067808 */ /* 0x000fe40005000000 */
[----:B------:R-:W-:Y:S02]  /*3f80*/  FSEL R8, R8, -INF , !P1 ;  /* 0xff80000008087808 */ /* 0x000fe40004800000 */
[----:B------:R-:W-:Y:S02]  /*3f90*/  LOP3.LUT P1, RZ, R2, 0x1, RZ, 0xc0, !PT ;  /* 0x0000000102ff7812 */ /* 0x000fe4000782c0ff */
[----:B------:R-:W-:-:S02]  /*3fa0*/  LOP3.LUT P2, RZ, R16, 0x1000000, RZ, 0xc0, !PT ;  /* 0x0100000010ff7812 */ /* 0x000fc4000784c0ff */
[----:B------:R-:W-:Y:S02]  /*3fb0*/  ISETP.GT.AND P1, PT, R66, 0x10, !P1 ;  /* 0x000000104200780c */ /* 0x000fe40004f24270 */
[C---:B------:R-:W-:Y:S02]  /*3fc0*/  LOP3.LUT P6, RZ, R16.reuse, 0x800000, RZ, 0xc0, !PT ;  /* 0x0080000010ff7812 */ /* 0x040fe400078cc0ff */
[----:B------:R-:W-:Y:S02]  /*3fd0*/  ISETP.LT.OR P1, PT, R67, 0x11, P1 ;  /* 0x000000114300780c */ /* 0x000fe40000f21670 */
[----:B------:R-:W-:Y:S02]  /*3fe0*/  FMNMX.FTZ R9, R69, R12, !PT ;  /* 0x0000000c45097209 */ /* 0x000fe40007810000 */
[----:B------:R-:W-:Y:S02]  /*3ff0*/  FSEL R15, R15, -INF , !P1 ;  /* 0xff8000000f0f7808 */ /* 0x000fe40004800000 */
[----:B------:R-:W-:-:S02]  /*4000*/  LOP3.LUT P1, RZ, R16, 0x80000000, RZ, 0xc0, !PT ;  /* 0x8000000010ff7812 */ /* 0x000fc4000782c0ff */
[----:B------:R-:W-:Y:S02]  /*4010*/  FMNMX.FTZ R9, R10, R9, !PT ;  /* 0x000000090a097209 */ /* 0x000fe40007810000 */
[C---:B------:R-:W-:Y:S02]  /*4020*/  ISETP.GT.AND P1, PT, R66.reuse, 0x11, !P1 ;  /* 0x000000114200780c */ /* 0x040fe40004f24270 */
[----:B------:R-:W-:Y:S02]  /*4030*/  ISETP.GT.AND P5, PT, R66, RZ, !P5 ;  /* 0x000000ff4200720c */ /* 0x000fe40006fa4270 */
[C---:B------:R-:W-:Y:S02]  /*4040*/  ISETP.LT.OR P1, PT, R67.reuse, 0x12, P1 ;  /* 0x000000124300780c */ /* 0x040fe40000f21670 */
[----:B------:R-:W-:Y:S02]  /*4050*/  ISETP.LT.OR P5, PT, R67, 0x1, P5 ;  /* 0x000000014300780c */ /* 0x000fe40002fa1670 */
[----:B------:R-:W-:-:S02]  /*4060*/  FSEL R20, R20, -INF , !P1 ;  /* 0xff80000014147808 */ /* 0x000fc40004800000 */
[----:B------:R-:W-:Y:S02]  /*4070*/  LOP3.LUT P1, RZ, R16, 0x40000000, RZ, 0xc0, !PT ;  /* 0x4000000010ff7812 */ /* 0x000fe4000782c0ff */
[----:B------:R-:W-:Y:S02]  /*4080*/  FSEL R99, R3, -INF , !P5 ;  /* 0xff80000003637808 */ /* 0x000fe40006800000 */
[C---:B------:R-:W-:Y:S02]  /*4090*/  ISETP.GT.AND P1, PT, R66.reuse, 0x18, !P1 ;  /* 0x000000184200780c */ /* 0x040fe40004f24270 */
[C---:B------:R-:W-:Y:S02]  /*40a0*/  ISETP.GT.AND P3, PT, R66.reuse, 0x91, !P3 ;  /* 0x000000914200780c */ /* 0x040fe40005f64270 */
[----:B------:R-:W-:Y:S02]  /*40b0*/  ISETP.LT.OR P1, PT, R67, 0x19, P1 ;  /* 0x000000194300780c */ /* 0x000fe40000f21670 */
[----:B------:R-:W-:-:S02]  /*40c0*/  ISETP.GT.AND P4, PT, R66, 0x98, !P4 ;  /* 0x000000984200780c */ /* 0x000fc40006784270 */
[----:B------:R-:W-:Y:S02]  /*40d0*/  FSEL R89, R89, -INF , !P1 ;  /* 0xff80000059597808 */ /* 0x000fe40004800000 */
[----:B------:R-:W-:Y:S02]  /*40e0*/  LOP3.LUT P1, RZ, R16, 0x20000000, RZ, 0xc0, !PT ;  /* 0x2000000010ff7812 */ /* 0x000fe4000782c0ff */
[C---:B------:R-:W-:Y:S02]  /*40f0*/  ISETP.LT.OR P3, PT, R67.reuse, 0x92, P3 ;  /* 0x000000924300780c */ /* 0x040fe40001f61670 */
[----:B------:R-:W-:Y:S02]  /*4100*/  ISETP.GT.AND P1, PT, R66, 0x19, !P1 ;  /* 0x000000194200780c */ /* 0x000fe40004f24270 */
[C---:B------:R-:W-:Y:S02]  /*4110*/  ISETP.LT.OR P4, PT, R67.reuse, 0x99, P4 ;  /* 0x000000994300780c */ /* 0x040fe40002781670 */
[----:B------:R-:W-:-:S02]  /*4120*/  ISETP.LT.OR P1, PT, R67, 0x1a, P1 ;  /* 0x0000001a4300780c */ /* 0x000fc40000f21670 */
[----:B------:R-:W-:Y:S02]  /*4130*/  FSEL R11, R11, -INF , !P3 ;  /* 0xff8000000b0b7808 */ /* 0x000fe40005800000 */
[----:B------:R-:W-:Y:S02]  /*4140*/  FSEL R90, R90, -INF , !P1 ;  /* 0xff8000005a5a7808 */ /* 0x000fe40004800000 */
[----:B------:R-:W-:Y:S02]  /*4150*/  LOP3.LUT P1, RZ, R16, 0x10000000, RZ, 0xc0, !PT ;  /* 0x1000000010ff7812 */ /* 0x000fe4000782c0ff */
[----:B------:R-:W-:Y:S02]  /*4160*/  FSEL R29, R29, -INF , !P4 ;  /* 0xff8000001d1d7808 */ /* 0x000fe40006000000 */
[----:B------:R-:W-:-:S04]  /*4170*/  ISETP.GT.AND P1, PT, R66, 0x20, !P1 ;  /* 0x000000204200780c */ /* 0x000fc80004f24270 */
[----:B------:R-:W-:-:S04]  /*4180*/  ISETP.LT.OR P1, PT, R67, 0x21, P1 ;  /* 0x000000214300780c */ /* 0x000fc80000f21670 */
[----:B------:R-:W-:Y:S02]  /*4190*/  FSEL R72, R72, -INF , !P1 ;  /* 0xff80000048487808 */ /* 0x000fe40004800000 */
[----:B------:R-:W-:-:S04]  /*41a0*/  LOP3.LUT P1, RZ, R16, 0x8000000, RZ, 0xc0, !PT ;  /* 0x0800000010ff7812 */ /* 0x000fc8000782c0ff */
        /* <DEDUP_REMOVED lines=11> */
[----:B------:R-:W-:Y:S02]  /*4260*/  ISETP.GT.AND P1, PT, R66, 0x30, !P2 ;  /* 0x000000304200780c */ /* 0x000fe40005724270 */
[----:B------:R-:W-:Y:S02]  /*4270*/  LOP3.LUT P2, RZ, R16, 0x2000, RZ, 0xc0, !PT ;  /* 0x0000200010ff7812 */ /* 0x000fe4000784c0ff */
[----:B------:R-:W-:-:S04]  /*4280*/  ISETP.LT.OR P1, PT, R67, 0x31, P1 ;  /* 0x000000314300780c */ /* 0x000fc80000f21670 */
[----:B------:R-:W-:Y:S02]  /*4290*/  FSEL R76, R76, -INF , !P1 ;  /* 0xff8000004c4c7808 */ /* 0x000fe40004800000 */
[----:B------:R-:W-:Y:S02]  /*42a0*/  ISETP.GT.AND P1, PT, R66, 0x31, !P6 ;  /* 0x000000314200780c */ /* 0x000fe40007724270 */
[----:B------:R-:W-:Y:S02]  /*42b0*/  LOP3.LUT P6, RZ, R16, 0x1000, RZ, 0xc0, !PT ;  /* 0x0000100010ff7812 */ /* 0x000fe400078cc0ff */
        /* <DEDUP_REMOVED lines=14> */
[----:B------:R-:W-:Y:S02]  /*43a0*/  LOP3.LUT P1, RZ, R16, 0x80000, RZ, 0xc0, !PT ;  /* 0x0008000010ff7812 */ /* 0x000fe4000782c0ff */
[----:B------:R-:W-:Y:S02]  /*43b0*/  FMNMX.FTZ R56, R14, R9, !PT ;  /* 0x000000090e387209 */ /* 0x000fe40007810000 */
[----:B------:R-:W-:Y:S02]  /*43c0*/  ISETP.GT.AND P1, PT, R66, 0x41, !P1 ;  /* 0x000000414200780c */ /* 0x000fe40004f24270 */
[----:B------:R-:W-:Y:S02]  /*43d0*/  FMNMX.FTZ R9, R21, R56, !PT ;  /* 0x0000003815097209 */ /* 0x000fe40007810000 */
[----:B------:R-:W-:-:S02]  /*43e0*/  ISETP.LT.OR P1, PT, R67, 0x42, P1 ;  /* 0x000000424300780c */ /* 0x000fc40000f21670 */
[----:B------:R-:W-:Y:S02]  /*43f0*/  FMNMX.FTZ R56, R88, R9, !PT ;  /* 0x0000000958387209 */ /* 0x000fe40007810000 */
[----:B------:R-:W-:Y:S02]  /*4400*/  FSEL R57, R57, -INF , !P1 ;  /* 0xff80000039397808 */ /* 0x000fe40004800000 */
[----:B------:R-:W-:Y:S02]  /*4410*/  LOP3.LUT P1, RZ, R16, 0x40000, RZ, 0xc0, !PT ;  /* 0x0004000010ff7812 */ /* 0x000fe4000782c0ff */
[----:B------:R-:W-:Y:S02]  /*4420*/  FMNMX.FTZ R9, R91, R56, !PT ;  /* 0x000000385b097209 */ /* 0x000fe40007810000 */
[----:B------:R-:W-:Y:S02]  /*4430*/  ISETP.GT.AND P1, PT, R66, 0x48, !P1 ;  /* 0x000000484200780c */ /* 0x000fe40004f24270 */
[----:B------:R-:W-:-:S02]  /*4440*/  FMNMX.FTZ R56, R92, R9, !PT ;  /* 0x000000095c387209 */ /* 0x000fc40007810000 */
[----:B------:R-:W-:Y:S02]  /*4450*/  ISETP.LT.OR P1, PT, R67, 0x49, P1 ;  /* 0x000000494300780c */ /* 0x000fe40000f21670 */
[----:B------:R-:W-:Y:S02]  /*4460*/  FMNMX.FTZ R9, R93, R56, !PT ;  /* 0x000000385d097209 */ /* 0x000fe40007810000 */
[----:B------:R-:W-:Y:S02]  /*4470*/  FSEL R59, R59, -INF , !P1 ;  /* 0xff8000003b3b7808 */ /* 0x000fe40004800000 */
[----:B------:R-:W-:Y:S02]  /*4480*/  LOP3.LUT P1, RZ, R16, 0x20000, RZ, 0xc0, !PT ;  /* 0x0002000010ff7812 */ /* 0x000fe4000782c0ff */
[----:B------:R-:W-:Y:S02]  /*4490*/  FMNMX.FTZ R9, R94, R9, !PT ;  /* 0x000000095e097209 */ /* 0x000fe40007810000 */
[----:B------:R-:W-:-:S02]  /*44a0*/  ISETP.GT.AND P1, PT, R66, 0x49, !P1 ;  /* 0x000000494200780c */ /* 0x000fc40004f24270 */
[----:B------:R-:W-:Y:S02]  /*44b0*/  FMNMX.FTZ R56, R96, R9, !PT ;  /* 0x0000000960387209 */ /* 0x000fe40007810000 */
[----:B------:R-:W-:Y:S02]  /*44c0*/  ISETP.LT.OR P1, PT, R67, 0x4a, P1 ;  /* 0x0000004a4300780c */ /* 0x000fe40000f21670 */
[----:B------:R-:W-:Y:S02]  /*44d0*/  FMNMX.FTZ R56, R95, R56, !PT ;  /* 0x000000385f387209 */ /* 0x000fe40007810000 */
[----:B------:R-:W-:Y:S02]  /*44e0*/  FSEL R60, R60, -INF , !P1 ;  /* 0xff8000003c3c7808 */ /* 0x000fe40004800000 */
[----:B------:R-:W-:Y:S02]  /*44f0*/  LOP3.LUT P1, RZ, R16, 0x10000, RZ, 0xc0, !PT ;  /* 0x0001000010ff7812 */ /* 0x000fe4000782c0ff */
[----:B------:R-:W-:-:S02]  /*4500*/  FMNMX.FTZ R9, R97, R56, !PT ;  /* 0x0000003861097209 */ /* 0x000fc40007810000 */
[----:B------:R-:W-:Y:S02]  /*4510*/  ISETP.GT.AND P1, PT, R66, 0x50, !P1 ;  /* 0x000000504200780c */ /* 0x000fe40004f24270 */
[----:B------:R-:W-:Y:S02]  /*4520*/  FMNMX.FTZ R9, R80, R9, !PT ;  /* 0x0000000950097209 */ /* 0x000fe40007810000 */
[----:B------:R-:W-:Y:S02]  /*4530*/  ISETP.LT.OR P1, PT, R67, 0x51, P1 ;  /* 0x000000514300780c */ /* 0x000fe40000f21670 */
[----:B------:R-:W-:Y:S02]  /*4540*/  FMNMX.FTZ R56, R82, R9, !PT ;  /* 0x0000000952387209 */ /* 0x000fe40007810000 */
[----:B------:R-:W-:Y:S02]  /*4550*/  FSEL R61, R61, -INF , !P1 ;  /* 0xff8000003d3d7808 */ /* 0x000fe40004800000 */
[----:B------:R-:W-:-:S02]  /*4560*/  LOP3.LUT P1, RZ, R16, 0x8000, RZ, 0xc0, !PT ;  /* 0x0000800010ff7812 */ /* 0x000fc4000782c0ff */
[----:B------:R-:W-:Y:S02]  /*4570*/  FMNMX.FTZ R9, R81, R56, !PT ;  /* 0x0000003851097209 */ /* 0x000fe40007810000 */
[----:B------:R-:W-:Y:S02]  /*4580*/  ISETP.GT.AND P1, PT, R66, 0x51, !P1 ;  /* 0x000000514200780c */ /* 0x000fe40004f24270 */
[----:B------:R-:W-:Y:S02]  /*4590*/  FMNMX.FTZ R56, R84, R9, !PT ;  /* 0x0000000954387209 */ /* 0x000fe40007810000 */
[----:B------:R-:W-:Y:S02]  /*45a0*/  ISETP.LT.OR P1, PT, R67, 0x52, P1 ;  /* 0x000000524300780c */ /* 0x000fe40000f21670 */
[----:B------:R-:W-:Y:S02]  /*45b0*/  FMNMX.FTZ R9, R83, R56, !PT ;  /* 0x0000003853097209 */ /* 0x000fe40007810000 */
[----:B------:R-:W-:-:S02]  /*45c0*/  FSEL R62, R62, -INF , !P1 ;  /* 0xff8000003e3e7808 */ /* 0x000fc40004800000 */
[----:B------:R-:W-:Y:S02]  /*45d0*/  LOP3.LUT P1, RZ, R16, 0x4000, RZ, 0xc0, !PT ;  /* 0x0000400010ff7812 */ /* 0x000fe4000782c0ff */
[----:B------:R-:W-:Y:S02]  /*45e0*/  FMNMX.FTZ R56, R86, R9, !PT ;  /* 0x0000000956387209 */ /* 0x000fe40007810000 */
[----:B------:R-:W-:Y:S02]  /*45f0*/  ISETP.GT.AND P1, PT, R66, 0x58, !P1 ;  /* 0x000000584200780c */ /* 0x000fe40004f24270 */
[----:B------:R-:W-:Y:S02]  /*4600*/  FMNMX.FTZ R56, R85, R56, !PT ;  /* 0x0000003855387209 */ /* 0x000fe40007810000 */
[----:B------:R-:W-:Y:S02]  /*4610*/  ISETP.LT.OR P1, PT, R67, 0x59, P1 ;  /* 0x000000594300780c */ /* 0x000fe40000f21670 */
[----:B------:R-:W-:-:S02]  /*4620*/  FMNMX.FTZ R56, R87, R56, !PT ;  /* 0x0000003857387209 */ /* 0x000fc40007810000 */
[----:B------:R-:W-:Y:S02]  /*4630*/  FSEL R63, R63, -INF , !P1 ;  /* 0xff8000003f3f7808 */ /* 0x000fe40004800000 */
[----:B------:R-:W-:Y:S02]  /*4640*/  ISETP.GT.AND P1, PT, R66, 0x59, !P2 ;  /* 0x000000594200780c */ /* 0x000fe40005724270 */
[----:B------:R-:W-:Y:S02]  /*4650*/  FMNMX.FTZ R56, R65, R56, !PT ;  /* 0x0000003841387209 */ /* 0x000fe40007810000 */
[----:B------:R-:W-:Y:S02]  /*4660*/  ISETP.LT.OR P1, PT, R67, 0x5a, P1 ;  /* 0x0000005a4300780c */ /* 0x000fe40000f21670 */
[----:B------:R-:W-:Y:S02]  /*4670*/  FMNMX.FTZ R56, R13, R56, !PT ;  /* 0x000000380d387209 */ /* 0x000fe40007810000 */
[----:B------:R-:W-:-:S02]  /*4680*/  FSEL R64, R64, -INF , !P1 ;  /* 0xff80000040407808 */ /* 0x000fc40004800000 */
        /* <DEDUP_REMOVED lines=40> */
[C---:B------:R-:W-:Y:S01]  /*4910*/  LOP3.LUT P1, RZ, R16.reuse, 0x40, RZ, 0xc0, !PT ;  /* 0x0000004010ff7812 */ /* 0x040fe2000782c0ff */
[----:B------:R-:W0:Y:S01]  /*4920*/  SHFL.BFLY PT, R9, R56, 0x2, 0x1f ;  /* 0x0c401f0038097f89 */ /* 0x000e2200000e0000 */
[----:B------:R-:W-:-:S02]  /*4930*/  LOP3.LUT P2, RZ, R16, 0x4, RZ, 0xc0, !PT ;  /* 0x0000000410ff7812 */ /* 0x000fc4000784c0ff */
[----:B------:R-:W-:Y:S02]  /*4940*/  ISETP.GT.AND P1, PT, R66, 0x78, !P1 ;  /* 0x000000784200780c */ /* 0x000fe40004f24270 */
[----:B------:R-:W-:Y:S02]  /*4950*/  LOP3.LUT P6, RZ, R16, 0x2, RZ, 0xc0, !PT ;  /* 0x0000000210ff7812 */ /* 0x000fe400078cc0ff */
[----:B------:R-:W-:-:S04]  /*4960*/  ISETP.LT.OR P1, PT, R67, 0x79, P1 ;  /* 0x000000794300780c */ /* 0x000fc80000f21670 */
[----:B------:R-:W-:Y:S02]  /*4970*/  FSEL R46, R46, -INF , !P1 ;  /* 0xff8000002e2e7808 */ /* 0x000fe40004800000 */
[----:B------:R-:W-:-:S04]  /*4980*/  LOP3.LUT P1, RZ, R16, 0x20, RZ, 0xc0, !PT ;  /* 0x0000002010ff7812 */ /* 0x000fc8000782c0ff */
[----:B------:R-:W-:-:S04]  /*4990*/  ISETP.GT.AND P1, PT, R66, 0x79, !P1 ;  /* 0x000000794200780c */ /* 0x000fc80004f24270 */
[----:B------:R-:W-:Y:S02]  /*49a0*/  ISETP.LT.OR P1, PT, R67, 0x7a, P1 ;  /* 0x0000007a4300780c */ /* 0x000fe40000f21670 */
[----:B0-----:R-:W-:Y:S02]  /*49b0*/  FMNMX.FTZ R68, R56, R9, !PT ;  /* 0x0000000938447209 */ /* 0x001fe40007810000 */
[----:B------:R-:W-:Y:S02]  /*49c0*/  FSEL R47, R47, -INF , !P1 ;  /* 0xff8000002f2f7808 */ /* 0x000fe40004800000 */
[----:B------:R-:W-:Y:S01]  /*49d0*/  LOP3.LUT P1, RZ, R16, 0x10, RZ, 0xc0, !PT ;  /* 0x0000001010ff7812 */ /* 0x000fe2000782c0ff */
[----:B------:R-:W0:Y:S03]  /*49e0*/  SHFL.BFLY PT, R9, R68, 0x1, 0x1f ;  /* 0x0c201f0044097f89 */ /* 0x000e2600000e0000 */
[----:B------:R-:W-:-:S04]  /*49f0*/  ISETP.GT.AND P1, PT, R66, 0x80, !P1 ;  /* 0x000000804200780c */ /* 0x000fc80004f24270 */
[----:B------:R-:W-:-:S04]  /*4a00*/  ISETP.LT.OR P1, PT, R67, 0x81, P1 ;  /* 0x000000814300780c */ /* 0x000fc80000f21670 */
[----:B------:R-:W-:Y:S02]  /*4a10*/  FSEL R24, R24, -INF , !P1 ;  /* 0xff80000018187808 */ /* 0x000fe40004800000 */
[----:B------:R-:W-:-:S04]  /*4a20*/  LOP3.LUT P1, RZ, R16, 0x8, RZ, 0xc0, !PT ;  /* 0x0000000810ff7812 */ /* 0x000fc8000782c0ff */
[----:B------:R-:W-:-:S04]  /*4a30*/  ISETP.GT.AND P1, PT, R66, 0x81, !P1 ;  /* 0x000000814200780c */ /* 0x000fc80004f24270 */
[----:B------:R-:W-:Y:S02]  /*4a40*/  ISETP.LT.OR P1, PT, R67, 0x82, P1 ;  /* 0x000000824300780c */ /* 0x000fe40000f21670 */
[----:B0-----:R-:W-:Y:S02]  /*4a50*/  FMNMX.FTZ R9, R68, R9, !PT ;  /* 0x0000000944097209 */ /* 0x001fe40007810000 */
[----:B------:R-:W-:Y:S02]  /*4a60*/  FSEL R25, R25, -INF , !P1 ;  /* 0xff80000019197808 */ /* 0x000fe40004800000 */
[----:B------:R-:W-:Y:S01]  /*4a70*/  ISETP.GT.AND P1, PT, R66, 0x88, !P2 ;  /* 0x000000884200780c */ /* 0x000fe20005724270 */
[----:B------:R-:W-:-:S01]  /*4a80*/  FFMA.FTZ R98, R9, R98, -8 ;  /* 0xc100000009627423 */ /* 0x000fc20000010062 */
[----:B------:R-:W-:Y:S02]  /*4a90*/  LOP3.LUT P2, RZ, R2, 0x2, RZ, 0xc0, !PT ;  /* 0x0000000202ff7812 */ /* 0x000fe4000784c0ff */
[----:B------:R-:W-:-:S04]  /*4aa0*/  ISETP.LT.OR P1, PT, R67, 0x89, P1 ;  /* 0x000000894300780c */ /* 0x000fc80000f21670 */
[----:B------:R-:W-:Y:S02]  /*4ab0*/  FSEL R26, R26, -INF , !P1 ;  /* 0xff8000001a1a7808 */ /* 0x000fe40004800000 */
[----:B------:R-:W-:Y:S02]  /*4ac0*/  ISETP.GT.AND P1, PT, R66, 0x89, !P6 ;  /* 0x000000894200780c */ /* 0x000fe40007724270 */
[----:B------:R-:W-:Y:S02]  /*4ad0*/  LOP3.LUT P6, RZ, R2, 0x4, RZ, 0xc0, !PT ;  /* 0x0000000402ff7812 */ /* 0x000fe400078cc0ff */
[----:B------:R-:W-:-:S04]  /*4ae0*/  ISETP.LT.OR P1, PT, R67, 0x8a, P1 ;  /* 0x0000008a4300780c */ /* 0x000fc80000f21670 */
[----:B------:R-:W-:Y:S02]  /*4af0*/  FSEL R27, R27, -INF , !P1 ;  /* 0xff8000001b1b7808 */ /* 0x000fe40004800000 */
[----:B------:R-:W-:-:S04]  /*4b00*/  FSETP.NEU.FTZ.AND P1, PT, R9, -INF , PT ;  /* 0xff8000000900780b */ /* 0x000fc80003f3d000 */
[----:B------:R-:W-:Y:S02]  /*4b10*/  FSEL R98, R98, RZ, P1 ;  /* 0x000000ff62627208 */ /* 0x000fe40000800000 */
[C---:B------:R-:W-:Y:S02]  /*4b20*/  ISETP.GT.AND P1, PT, R66.reuse, 0x90, !P2 ;  /* 0x000000904200780c */ /* 0x040fe40005724270 */
[----:B------:R-:W-:Y:S01]  /*4b30*/  ISETP.GT.AND P2, PT, R66, 0x99, !P6 ;  /* 0x000000994200780c */ /* 0x000fe20007744270 */
[----:B------:R-:W-:-:S01]  /*4b40*/  FFMA.FTZ R68, R91, UR20, -R98 ;  /* 0x000000145b447c23 */ /* 0x000fc20008010862 */
[----:B------:R-:W-:Y:S01]  /*4b50*/  FMNMX.FTZ R91, R99, R4, !PT ;  /* 0x00000004635b7209 */ /* 0x000fe20007810000 */
[----:B------:R-:W-:-:S01]  /*4b60*/  FFMA.FTZ R70, R93, UR20, -R98 ;  /* 0x000000145d467c23 */ /* 0x000fc20008010862 */
[--C-:B------:R-:W-:Y:S01]  /*4b70*/  FFMA.FTZ R71, R92, UR20, -R98.reuse ;  /* 0x000000145c477c23 */ /* 0x100fe20008010862 */
        /* <DEDUP_REMOVED lines=19> */
[----:B------:R-:W-:Y:S01]  /*4cb0*/  ISETP.LT.OR P1, PT, R67, 0x91, P1 ;  /* 0x000000914300780c */ /* 0x000fe20000f21670 */
[----:B------:R-:W-:-:S01]  /*4cc0*/  FFMA.FTZ R12, R12, UR20, -R98 ;  /* 0x000000140c0c7c23 */ /* 0x000fc20008010862 */
[----:B------:R-:W-:Y:S01]  /*4cd0*/  FMNMX.FTZ R93, R90, R93, !PT ;  /* 0x0000005d5a5d7209 */ /* 0x000fe20007810000 */
[----:B------:R-:W-:-:S01]  /*4ce0*/  FFMA.FTZ R10, R10, UR20, -R98 ;  /* 0x000000140a0a7c23 */ /* 0x000fc20008010862 */
[----:B------:R-:W-:Y:S01]  /*4cf0*/  FSEL R28, R28, -INF , !P1 ;  /* 0xff8000001c1c7808 */ /* 0x000fe20004800000 */
[----:B------:R-:W-:Y:S01]  /*4d00*/  MUFU.EX2 R3, R3 ;  /* 0x0000000300037308 */ /* 0x000fe20000000800 */
[----:B------:R-:W-:Y:S01]  /*4d10*/  FMNMX.FTZ R56, R72, R93, !PT ;  /* 0x0000005d48387209 */ /* 0x000fe20007810000 */
[--C-:B------:R-:W-:Y:S01]  /*4d20*/  FFMA.FTZ R81, R81, UR20, -R98.reuse ;  /* 0x0000001451517c23 */ /* 0x100fe20008010862 */
[----:B------:R-:W-:Y:S01]  /*4d30*/  ISETP.LT.OR P2, PT, R67, 0x9a, P2 ;  /* 0x0000009a4300780c */ /* 0x000fe20001741670 */
[--C-:B------:R-:W-:Y:S01]  /*4d40*/  FFMA.FTZ R83, R83, UR20, -R98.reuse ;  /* 0x0000001453537c23 */ /* 0x100fe20008010862 */
[----:B------:R-:W-:Y:S01]  /*4d50*/  FMNMX.FTZ R95, R73, R56, !PT ;  /* 0x00000038495f7209 */ /* 0x000fe20007810000 */
[--C-:B------:R-:W-:Y:S01]  /*4d60*/  FFMA.FTZ R85, R85, UR20, -R98.reuse ;  /* 0x0000001455557c23 */ /* 0x100fe20008010862 */
[----:B------:R-:W-:Y:S01]  /*4d70*/  FSEL R30, R30, -INF , !P2 ;  /* 0xff8000001e1e7808 */ /* 0x000fe20005000000 */
[----:B------:R0:W-:Y:S01]  /*4d80*/  MUFU.EX2 R93, R94 ;  /* 0x0000005e005d7308 */ /* 0x0001e20000000800 */
[----:B------:R-:W-:Y:S01]  /*4d90*/  FMNMX.FTZ R56, R74, R95, !PT ;  /* 0x0000005f4a387209 */ /* 0x000fe20007810000 */
[--C-:B------:R-:W-:Y:S01]  /*4da0*/  FFMA.FTZ R65, R65, UR20, -R98.reuse ;  /* 0x0000001441417c23 */ /* 0x100fe20008010862 */
[----:B------:R-:W-:-:S01]  /*4db0*/  FFMA.FTZ R13, R13, UR20, -R98 ;  /* 0x000000140d0d7c23 */ /* 0x000fc20008010862 */
[--C-:B------:R-:W-:Y:S01]  /*4dc0*/  FFMA.FTZ R54, R54, UR20, -R98.reuse ;  /* 0x0000001436367c23 */ /* 0x100fe20008010862 */
[----:B------:R-:W-:Y:S01]  /*4dd0*/  FMNMX.FTZ R95, R75, R56, !PT ;  /* 0x000000384b5f7209 */ /* 0x000fe20007810000 */
[--C-:B------:R-:W-:Y:S01]  /*4de0*/  FFMA.FTZ R52, R52, UR20, -R98.reuse ;  /* 0x0000001434347c23 */ /* 0x100fe20008010862 */
[----:B------:R-:W-:-:S01]  /*4df0*/  FFMA.FTZ R48, R48, UR20, -R98 ;  /* 0x0000001430307c23 */ /* 0x000fc20008010862 */
[----:B------:R-:W-:Y:S01]  /*4e00*/  MUFU.EX2 R12, R12 ;  /* 0x0000000c000c7308 */ /* 0x000fe20000000800 */
[----:B------:R-:W-:Y:S01]  /*4e10*/  FMNMX.FTZ R56, R76, R95, !PT ;  /* 0x0000005f4c387209 */ /* 0x000fe20007810000 */
[----:B0-----:R-:W-:Y:S01]  /*4e20*/  FFMA.FTZ R94, R31, UR20, -R98 ;  /* 0x000000141f5e7c23 */ /* 0x001fe20008010862 */
[----:B------:R-:W-:-:S02]  /*4e30*/  ISETP.NE.AND P6, PT, R112, 0x1, PT ;  /* 0x000000017000780c */ /* 0x000fc40003fc5270 */
[----:B------:R-:W-:-:S03]  /*4e40*/  FMNMX.FTZ R97, R77, R56, !PT ;  /* 0x000000384d617209 */ /* 0x000fc60007810000 */
[----:B------:R-:W-:Y:S01]  /*4e50*/  MUFU.EX2 R10, R10 ;  /* 0x0000000a000a7308 */ /* 0x000fe20000000800 */
[----:B------:R-:W-:-:S04]  /*4e60*/  FMNMX.FTZ R56, R78, R97, !PT ;  /* 0x000000614e387209 */ /* 0x000fc80007810000 */
[----:B------:R-:W-:-:S03]  /*4e70*/  FMNMX.FTZ R56, R79, R56, !PT ;  /* 0x000000384f387209 */ /* 0x000fc60007810000 */
[----:B------:R-:W0:Y:S01]  /*4e80*/  MUFU.EX2 R69, R69 ;  /* 0x0000004500457308 */ /* 0x000e220000000800 */
[----:B------:R-:W-:-:S04]  /*4e90*/  FMNMX.FTZ R56, R7, R56, !PT ;  /* 0x0000003807387209 */ /* 0x000fc80007810000 */
[----:B------:R-:W-:-:S03]  /*4ea0*/  FMNMX.FTZ R56, R57, R56, !PT ;  /* 0x0000003839387209 */ /* 0x000fc60007810000 */
[----:B------:R-:W-:Y:S01]  /*4eb0*/  MUFU.EX2 R14, R14 ;  /* 0x0000000e000e7308 */ /* 0x000fe20000000800 */
[----:B------:R-:W-:-:S04]  /*4ec0*/  FMNMX.FTZ R97, R59, R56, !PT ;  /* 0x000000383b617209 */ /* 0x000fc80007810000 */
[----:B------:R-:W-:-:S03]  /*4ed0*/  FMNMX.FTZ R56, R60, R97, !PT ;  /* 0x000000613c387209 */ /* 0x000fc60007810000 */
[----:B------:R-:W-:Y:S01]  /*4ee0*/  MUFU.EX2 R21, R21 ;  /* 0x0000001500157308 */ /* 0x000fe20000000800 */
[----:B------:R-:W-:Y:S02]  /*4ef0*/  FMNMX.FTZ R97, R61, R56, !PT ;  /* 0x000000383d617209 */ /* 0x000fe40007810000 */
[----:B0-----:R-:W-:Y:S02]  /*4f00*/  F2FP.SATFINITE.E4M3.F32.PACK_AB_MERGE_C R152, R69, R10, RZ ;  /* 0x0000000a4598723e */ /* 0x001fe400048070ff */
[----:B------:R-:W-:Y:S02]  /*4f10*/  FMNMX.FTZ R56, R62, R97, !PT ;  /* 0x000000613e387209 */ /* 0x000fe40007810000 */
[----:B------:R-:W-:Y:S01]  /*4f20*/  F2FP.SATFINITE.E4M3.F32.PACK_AB_MERGE_C R152, R12, R3, R152 ;  /* 0x000000030c98723e */ /* 0x000fe20004807098 */
[----:B------:R-:W-:Y:S01]  /*4f30*/  MUFU.EX2 R95, R96 ;  /* 0x00000060005f7308 */ /* 0x000fe20000000800 */
[----:B------:R-:W-:-:S04]  /*4f40*/  FMNMX.FTZ R97, R63, R56, !PT ;  /* 0x000000383f617209 */ /* 0x000fc80007810000 */
        /* <DEDUP_REMOVED lines=15> */
[----:B------:R-:W0:Y:S01]  /*5040*/  MUFU.EX2 R88, R88 ;  /* 0x0000005800587308 */ /* 0x000e220000000800 */
[----:B------:R-:W-:-:S04]  /*5050*/  FMNMX.FTZ R56, R24, R87, !PT ;  /* 0x0000005718387209 */ /* 0x000fc80007810000 */
[----:B------:R-:W-:-:S03]  /*5060*/  FMNMX.FTZ R31, R25, R56, !PT ;  /* 0x00000038191f7209 */ /* 0x000fc60007810000 */
[----:B------:R-:W-:Y:S01]  /*5070*/  MUFU.EX2 R92, R92 ;  /* 0x0000005c005c7308 */ /* 0x000fe20000000800 */
[----:B------:R-:W-:-:S04]  /*5080*/  FMNMX.FTZ R32, R26, R31, !PT ;  /* 0x0000001f1a207209 */ /* 0x000fc80007810000 */
        /* <DEDUP_REMOVED lines=13> */
[----:B------:R-:W-:Y:S01]  /*5160*/  IMAD.U32 R55, RZ, RZ, UR20 ;  /* 0x00000014ff377e24 */ /* 0x000fe2000f8e00ff */
[----:B------:R1:W-:Y:S01]  /*5170*/  MUFU.EX2 R31, R66 ;  /* 0x00000042001f7308 */ /* 0x0003e20000000800 */
[----:B0-----:R-:W-:-:S02]  /*5180*/  F2FP.SATFINITE.E4M3.F32.PACK_AB_MERGE_C R148, R93, R88, RZ ;  /* 0x000000585d94723e */ /* 0x001fc400048070ff */
[----:B------:R-:W-:Y:S02]  /*5190*/  FMNMX.FTZ R67, R30, R67, !PT ;  /* 0x000000431e437209 */ /* 0x000fe40007810000 */
[----:B------:R-:W-:-:S03]  /*51a0*/  F2FP.SATFINITE.E4M3.F32.PACK_AB_MERGE_C R148, R91, R70, R148 ;  /* 0x000000465b94723e */ /* 0x000fc60004807094 */
[----:B------:R-:W0:Y:S01]  /*51b0*/  SHFL.BFLY PT, R56, R67, 0x2, 0x1f ;  /* 0x0c401f0043387f89 */ /* 0x000e2200000e0000 */
[----:B-1----:R-:W-:-:S01]  /*51c0*/  FFMA.FTZ R66, R51, UR20, -R98 ;  /* 0x0000001433427c23 */ /* 0x002fc20008010862 */
[--C-:B------:R-:W-:Y:S01]  /*51d0*/  FFMA.FTZ R51, R53, UR20, -R98.reuse ;  /* 0x0000001435337c23 */ /* 0x100fe20008010862 */
[----:B------:R-:W-:-:S01]  /*51e0*/  FFMA.FTZ R53, R50, UR20, -R98 ;  /* 0x0000001432357c23 */ /* 0x000fc20008010862 */
[----:B------:R-:W-:Y:S08]  /*51f0*/  MUFU.EX2 R80, R80 ;  /* 0x0000005000507308 */ /* 0x000ff00000000800 */
[----:B------:R-:W1:Y:S08]  /*5200*/  MUFU.EX2 R81, R81 ;  /* 0x0000005100517308 */ /* 0x000e700000000800 */
[----:B------:R-:W-:Y:S01]  /*5210*/  MUFU.EX2 R82, R82 ;  /* 0x0000005200527308 */ /* 0x000fe20000000800 */
[----:B0-----:R-:W-:-:S07]  /*5220*/  FMNMX.FTZ R87, R67, R56, !PT ;  /* 0x0000003843577209 */ /* 0x001fce0007810000 */
[----:B------:R-:W-:Y:S01]  /*5230*/  MUFU.EX2 R83, R83 ;  /* 0x0000005300537308 */ /* 0x000fe20000000800 */
[----:B------:R-:W0:Y:S01]  /*5240*/  SHFL.BFLY PT, R56, R87, 0x1, 0x1f ;  /* 0x0c201f0057387f89 */ /* 0x000e2200000e0000 */
[----:B-1----:R-:W-:-:S04]  /*5250*/  F2FP.SATFINITE.E4M3.F32.PACK_AB_MERGE_C R150, R81, R80, RZ ;  /* 0x000000505196723e */ /* 0x002fc800048070ff */
[----:B------:R-:W-:Y:S02]  /*5260*/  F2FP.SATFINITE.E4M3.F32.PACK_AB_MERGE_C R150, R95, R92, R150 ;  /* 0x0000005c5f96723e */ /* 0x000fe40004807096 */
[----:B------:R-:W-:Y:S08]  /*5270*/  MUFU.EX2 R84, R84 ;  /* 0x0000005400547308 */ /* 0x000ff00000000800 */
[----:B------:R-:W1:Y:S08]  /*5280*/  MUFU.EX2 R85, R85 ;  /* 0x0000005500557308 */ /* 0x000e700000000800 */
[----:B------:R-:W-:Y:S01]  /*5290*/  MUFU.EX2 R13, R13 ;  /* 0x0000000d000d7308 */ /* 0x000fe20000000800 */
[----:B0-----:R-:W-:-:S04]  /*52a0*/  FMNMX.FTZ R56, R87, R56, !PT ;  /* 0x0000003857387209 */ /* 0x001fc80007810000 */
[C---:B------:R-:W-:Y:S01]  /*52b0*/  FSETP.NEU.FTZ.AND P1, PT, R56.reuse, -INF , PT ;  /* 0xff8000003800780b */ /* 0x040fe20003f3d000 */
[----:B------:R-:W-:-:S02]  /*52c0*/  FFMA.FTZ R55, R56, R55, -8 ;  /* 0xc100000038377423 */ /* 0x000fc40000010037 */
[----:B------:R-:W-:Y:S01]  /*52d0*/  MUFU.EX2 R94, R94 ;  /* 0x0000005e005e7308 */ /* 0x000fe20000000800 */
[----:B-1----:R-:W-:Y:S02]  /*52e0*/  F2FP.SATFINITE.E4M3.F32.PACK_AB_MERGE_C R144, R85, R84, RZ ;  /* 0x000000545590723e */ /* 0x002fe400048070ff */
[----:B------:R-:W-:Y:S02]  /*52f0*/  FSEL R50, R55, RZ, P1 ;  /* 0x000000ff37327208 */ /* 0x000fe40000800000 */
[----:B------:R-:W-:-:S03]  /*5300*/  F2FP.SATFINITE.E4M3.F32.PACK_AB_MERGE_C R144, R83, R82, R144 ;  /* 0x000000525390723e */ /* 0x000fc60004807090 */
[--C-:B------:R-:W-:Y:S01]  /*5310*/  FFMA.FTZ R67, R6, UR20, -R50.reuse ;  /* 0x0000001406437c23 */ /* 0x100fe20008010832 */
[----:B------:R-:W-:-:S01]  /*5320*/  FFMA.FTZ R55, R99, UR20, -R50 ;  /* 0x0000001463377c23 */ /* 0x000fc20008010832 */
        /* <DEDUP_REMOVED lines=12> */
[----:B------:R-:W-:Y:S01]  /*53f0*/  FADD.FTZ R61, R3, R12 ;  /* 0x0000000c033d7221 */ /* 0x000fe20000010000 */
[----:B------:R-:W-:-:S01]  /*5400*/  FFMA.FTZ R96, R60, UR20, -R50 ;  /* 0x000000143c607c23 */ /* 0x000fc20008010832 */
[--C-:B------:R-:W-:Y:S01]  /*5410*/  FFMA.FTZ R60, R62, UR20, -R50.reuse ;  /* 0x000000143e3c7c23 */ /* 0x100fe20008010832 */
[----:B------:R-:W-:-:S01]  /*5420*/  FFMA.FTZ R87, R90, UR20, -R50 ;  /* 0x000000145a577c23 */ /* 0x000fc20008010832 */
[----:B------:R-:W0:Y:S01]  /*5430*/  MUFU.EX2 R4, R4 ;  /* 0x0000000400047308 */ /* 0x000e220000000800 */
[----:B------:R-:W-:-:S01]  /*5440*/  FADD.FTZ R62, R10, R61 ;  /* 0x0000003d0a3e7221 */ /* 0x000fc20000010000 */
[--C-:B------:R-:W-:Y:S01]  /*5450*/  FFMA.FTZ R90, R79, UR20, -R50.reuse ;  /* 0x000000144f5a7c23 */ /* 0x100fe20008010832 */
[----:B------:R-:W-:-:S01]  /*5460*/  FFMA.FTZ R61, R63, UR20, -R50 ;  /* 0x000000143f3d7c23 */ /* 0x000fc20008010832 */
[----:B------:R-:W-:Y:S01]  /*5470*/  FFMA.FTZ R72, R72, UR20, -R50 ;  /* 0x0000001448487c23 */ /* 0x000fe20008010832 */
[----:B------:R-:W-:-:S01]  /*5480*/  FADD.FTZ R79, R69, R62 ;  /* 0x0000003e454f7221 */ /* 0x000fc20000010000 */
[--C-:B------:R-:W-:Y:S01]  /*5490*/  FFMA.FTZ R73, R73, UR20, -R50.reuse ;  /* 0x0000001449497c23 */ /* 0x100fe20008010832 */
[----:B------:R-:W-:-:S01]  /*54a0*/  FFMA.FTZ R74, R74, UR20, -R50 ;  /* 0x000000144a4a7c23 */ /* 0x000fc20008010832 */
[----:B------:R-:W1:Y:S01]  /*54b0*/  MUFU.EX2 R8, R8 ;  /* 0x0000000800087308 */ /* 0x000e620000000800 */
[----:B------:R-:W-:-:S01]  /*54c0*/  FADD.FTZ R62, R14, R79 ;  /* 0x0000004f0e3e7221 */ /* 0x000fc20000010000 */
[--C-:B------:R-:W-:Y:S01]  /*54d0*/  FFMA.FTZ R40, R40, UR20, -R50.reuse ;  /* 0x0000001428287c23 */ /* 0x100fe20008010832 */
[----:B------:R-:W-:-:S01]  /*54e0*/  FFMA.FTZ R7, R7, UR20, -R50 ;  /* 0x0000001407077c23 */ /* 0x000fc20008010832 */
[----:B------:R-:W-:Y:S01]  /*54f0*/  FFMA.FTZ R14, R43, UR20, -R50 ;  /* 0x000000142b0e7c23 */ /* 0x000fe20008010832 */
[----:B------:R-:W-:-:S01]  /*5500*/  FADD.FTZ R79, R21, R62 ;  /* 0x0000003e154f7221 */ /* 0x000fc20000010000 */
[--C-:B------:R-:W-:Y:S01]  /*5510*/  FFMA.FTZ R62, R64, UR20, -R50.reuse ;  /* 0x00000014403e7c23 */ /* 0x100fe20008010832 */
[----:B------:R-:W-:-:S01]  /*5520*/  FFMA.FTZ R59, R59, UR20, -R50 ;  /* 0x000000143b3b7c23 */ /* 0x000fc20008010832 */
[----:B------:R-:W2:Y:S01]  /*5530*/  MUFU.EX2 R67, R67 ;  /* 0x0000004300437308 */ /* 0x000ea20000000800 */
[----:B0-----:R-:W-:-:S01]  /*5540*/  FADD.FTZ R63, R55, R4 ;  /* 0x00000004373f7221 */ /* 0x001fc20000010000 */
[----:B------:R-:W-:Y:S01]  /*5550*/  FADD.FTZ R98, R68, R79 ;  /* 0x0000004f44627221 */ /* 0x000fe20000010000 */
[----:B------:R-:W-:-:S01]  /*5560*/  FFMA.FTZ R3, R42, UR20, -R50 ;  /* 0x000000142a037c23 */ /* 0x000fc20008010832 */
[----:B------:R-:W-:Y:S01]  /*5570*/  F2FP.SATFINITE.E4M3.F32.PACK_AB_MERGE_C R146, R94, R13, RZ ;  /* 0x0000000d5e92723e */ /* 0x000fe200048070ff */
[----:B------:R-:W-:-:S01]  /*5580*/  FFMA.FTZ R41, R41, UR20, -R50 ;  /* 0x0000001429297c23 */ /* 0x000fc20008010832 */
[----:B------:R-:W-:Y:S01]  /*5590*/  FADD.FTZ R79, R71, R98 ;  /* 0x00000062474f7221 */ /* 0x000fe20000010000 */
[----:B------:R-:W-:-:S01]  /*55a0*/  FFMA.FTZ R46, R46, UR20, -R50 ;  /* 0x000000142e2e7c23 */ /* 0x000fc20008010832 */
[----:B------:R-:W0:Y:S01]  /*55b0*/  MUFU.EX2 R6, R6 ;  /* 0x0000000600067308 */ /* 0x000e220000000800 */
[----:B-1----:R-:W-:-:S01]  /*55c0*/  FADD.FTZ R64, R8, R63 ;  /* 0x0000003f08407221 */ /* 0x002fc20000010000 */
[----:B------:R-:W-:Y:S01]  /*55d0*/  FADD.FTZ R98, R70, R79 ;  /* 0x0000004f46627221 */ /* 0x000fe20000010000 */
[----:B------:R-:W-:-:S01]  /*55e0*/  FFMA.FTZ R47, R47, UR20, -R50 ;  /* 0x000000142f2f7c23 */ /* 0x000fc20008010832 */
[--C-:B------:R-:W-:Y:S01]  /*55f0*/  FFMA.FTZ R24, R24, UR20, -R50.reuse ;  /* 0x0000001418187c23 */ /* 0x100fe20008010832 */
[----:B------:R-:W-:-:S01]  /*5600*/  FFMA.FTZ R25, R25, UR20, -R50 ;  /* 0x0000001419197c23 */ /* 0x000fc20008010832 */
[----:B------:R-:W-:Y:S01]  /*5610*/  FADD.FTZ R69, R91, R98 ;  /* 0x000000625b457221 */ /* 0x000fe20000010000 */
[----:B------:R-:W-:-:S01]  /*5620*/  FFMA.FTZ R26, R26, UR20, -R50 ;  /* 0x000000141a1a7c23 */ /* 0x000fc20008010832 */
[----:B------:R-:W1:Y:S01]  /*5630*/  MUFU.EX2 R15, R15 ;  /* 0x0000000f000f7308 */ /* 0x000e620000000800 */
[----:B--2---:R-:W-:-:S01]  /*5640*/  FADD.FTZ R63, R67, R64 ;  /* 0x00000040433f7221 */ /* 0x004fc20000010000 */
[----:B------:R-:W-:Y:S01]  /*5650*/  FADD.FTZ R68, R88, R69 ;  /* 0x0000004558447221 */ /* 0x000fe20000010000 */
[----:B------:R-:W-:Y:S01]  /*5660*/  F2FP.SATFINITE.E4M3.F32.PACK_AB_MERGE_C R67, R67, R8, RZ ;  /* 0x000000084343723e */ /* 0x000fe200048070ff */
[--C-:B------:R-:W-:Y:S01]  /*5670*/  FFMA.FTZ R27, R27, UR20, -R50.reuse ;  /* 0x000000141b1b7c23 */ /* 0x100fe20008010832 */
[----:B------:R-:W-:-:S01]  /*5680*/  FFMA.FTZ R28, R28, UR20, -R50 ;  /* 0x000000141c1c7c23 */ /* 0x000fc20008010832 */
[----:B------:R-:W-:Y:S01]  /*5690*/  FADD.FTZ R93, R93, R68 ;  /* 0x000000445d5d7221 */ /* 0x000fe20000010000 */
[----:B------:R-:W-:Y:S01]  /*56a0*/  F2FP.SATFINITE.E4M3.F32.PACK_AB_MERGE_C R153, R4, R55, R67 ;  /* 0x000000370499723e */ /* 0x000fe20004807043 */
[----:B------:R-:W2:Y:S01]  /*56b0*/  MUFU.EX2 R20, R20 ;  /* 0x0000001400147308 */ /* 0x000ea20000000800 */
[----:B0-----:R-:W-:-:S01]  /*56c0*/  FADD.FTZ R64, R6, R63 ;  /* 0x0000003f06407221 */ /* 0x001fc20000010000 */
[--C-:B------:R-:W-:Y:S01]  /*56d0*/  FFMA.FTZ R11, R11, UR20, -R50.reuse ;  /* 0x000000140b0b7c23 */ /* 0x100fe20008010832 */
[----:B------:R-:W-:-:S01]  /*56e0*/  FFMA.FTZ R29, R29, UR20, -R50 ;  /* 0x000000141d1d7c23 */ /* 0x000fc20008010832 */
[----:B------:R-:W-:-:S04]  /*56f0*/  FFMA.FTZ R30, R30, UR20, -R50 ;  /* 0x000000141e1e7c23 */ /* 0x000fc80008010832 */
[----:B------:R-:W0:Y:S01]  /*5700*/  MUFU.EX2 R87, R87 ;  /* 0x0000005700577308 */ /* 0x000e220000000800 */
[----:B-1----:R-:W-:-:S07]  /*5710*/  FADD.FTZ R63, R15, R64 ;  /* 0x000000400f3f7221 */ /* 0x002fce0000010000 */
[----:B------:R-:W1:Y:S01]  /*5720*/  MUFU.EX2 R72, R72 ;  /* 0x0000004800487308 */ /* 0x000e620000000800 */
[----:B--2---:R-:W-:-:S07]  /*5730*/  FADD.FTZ R64, R20, R63 ;  /* 0x0000003f14407221 */ /* 0x004fce0000010000 */
[----:B------:R-:W2:Y:S01]  /*5740*/  MUFU.EX2 R73, R73 ;  /* 0x0000004900497308 */ /* 0x000ea20000000800 */
[----:B0-----:R-:W-:-:S01]  /*5750*/  FADD.FTZ R63, R87, R64 ;  /* 0x00000040573f7221 */ /* 0x001fc20000010000 */
[----:B------:R-:W-:-:S04]  /*5760*/  F2FP.SATFINITE.E4M3.F32.PACK_AB_MERGE_C R20, R87, R20, RZ ;  /* 0x000000145714723e */ /* 0x000fc800048070ff */
[----:B------:R-:W-:Y:S02]  /*5770*/  F2FP.SATFINITE.E4M3.F32.PACK_AB_MERGE_C R155, R15, R6, R20 ;  /* 0x000000060f9b723e */ /* 0x000fe40004807014 */
[----:B------:R-:W0:Y:S01]  /*5780*/  MUFU.EX2 R74, R74 ;  /* 0x0000004a004a7308 */ /* 0x000e220000000800 */
[----:B-1----:R-:W-:-:S01]  /*5790*/  FADD.FTZ R12, R72, R63 ;  /* 0x0000003f480c7221 */ /* 0x002fc20000010000 */
[----:B------:R-:W1:Y:S06]  /*57a0*/  @P6 LDC R6, c[0x0][0x44c] ;  /* 0x00011300ff066b82 */ /* 0x000e6c0000000800 */
[----:B------:R-:W3:Y:S01]  /*57b0*/  MUFU.EX2 R89, R89 ;  /* 0x0000005900597308 */ /* 0x000ee20000000800 */
[----:B--2---:R-:W-:-:S07]  /*57c0*/  FADD.FTZ R21, R73, R12 ;  /* 0x0000000c49157221 */ /* 0x004fce0000010000 */
[----:B------:R-:W2:Y:S08]  /*57d0*/  MUFU.EX2 R75, R75 ;  /* 0x0000004b004b7308 */ /* 0x000eb00000000800 */
[----:B------:R4:W-:Y:S08]  /*57e0*/  MUFU.EX2 R10, R40 ;  /* 0x00000028000a7308 */ /* 0x0009f00000000800 */
[----:B------:R-:W5:Y:S01]  /*57f0*/  MUFU.EX2 R76, R76 ;  /* 0x0000004c004c7308 */ /* 0x000f620000000800 */
[----:B----4-:R-:W-:-:S04]  /*5800*/  FADD.FTZ R40, R92, R93 ;  /* 0x0000005d5c287221 */ /* 0x010fc80000010000 */
[----:B------:R-:W-:Y:S01]  /*5810*/  FADD.FTZ R63, R95, R40 ;  /* 0x000000285f3f7221 */ /* 0x000fe20000010000 */
[----:B0-----:R-:W-:-:S01]  /*5820*/  FADD.FTZ R40, R74, R21 ;  /* 0x000000154a287221 */ /* 0x001fc20000010000 */
[----:B------:R-:W-:Y:S01]  /*5830*/  FFMA.FTZ R21, R45, UR20, -R50 ;  /* 0x000000142d157c23 */ /* 0x000fe20008010832 */
[----:B------:R-:W0:Y:S01]  /*5840*/  MUFU.EX2 R77, R77 ;  /* 0x0000004d004d7308 */ /* 0x000e220000000800 */
[----:B------:R-:W-:-:S01]  /*5850*/  FADD.FTZ R12, R80, R63 ;  /* 0x0000003f500c7221 */ /* 0x000fc20000010000 */
[C---:B---3--:R-:W-:Y:S01]  /*5860*/  FADD.FTZ R40, R89.reuse, R40 ;  /* 0x0000002859287221 */ /* 0x048fe20000010000 */
[----:B------:R-:W-:Y:S02]  /*5870*/  F2FP.SATFINITE.E4M3.F32.PACK_AB_MERGE_C R74, R89, R74, RZ ;  /* 0x0000004a594a723e */ /* 0x000fe400048070ff */
[----:B------:R-:W-:Y:S01]  /*5880*/  FADD.FTZ R81, R81, R12 ;  /* 0x0000000c51517221 */ /* 0x000fe20000010000 */
[----:B--2---:R-:W-:-:S01]  /*5890*/  FADD.FTZ R43, R75, R40 ;  /* 0x000000284b2b7221 */ /* 0x004fc20000010000 */
[----:B------:R-:W-:Y:S01]  /*58a0*/  FFMA.FTZ R12, R44, UR20, -R50 ;  /* 0x000000142c0c7c23 */ /* 0x000fe20008010832 */
[----:B------:R-:W2:Y:S01]  /*58b0*/  MUFU.EX2 R90, R90 ;  /* 0x0000005a005a7308 */ /* 0x000ea20000000800 */
[----:B------:R-:W-:-:S01]  /*58c0*/  FADD.FTZ R42, R82, R81 ;  /* 0x00000051522a7221 */ /* 0x000fc20000010000 */
[----:B-----5:R-:W-:Y:S01]  /*58d0*/  FADD.FTZ R40, R76, R43 ;  /* 0x0000002b4c287221 */ /* 0x020fe20000010000 */
[----:B------:R-:W-:-:S02]  /*58e0*/  F2FP.SATFINITE.E4M3.F32.PACK_AB_MERGE_C R149, R73, R72, R74 ;  /* 0x000000484995723e */ /* 0x000fc4000480704a */
[----:B------:R-:W-:-:S03]  /*58f0*/  FADD.FTZ R63, R83, R42 ;  /* 0x0000002a533f7221 */ /* 0x000fc60000010000 */
[----:B------:R-:W3:Y:S01]  /*5900*/  MUFU.EX2 R7, R7 ;  /* 0x0000000700077308 */ /* 0x000ee20000000800 */
[----:B0-----:R-:W-:-:S01]  /*5910*/  FADD.FTZ R43, R77, R40 ;  /* 0x000000284d2b7221 */ /* 0x001fc20000010000 */
[----:B------:R-:W-:-:S04]  /*5920*/  FADD.FTZ R84, R84, R63 ;  /* 0x0000003f54547221 */ /* 0x000fc80000010000 */
[----:B------:R-:W-:Y:S02]  /*5930*/  FADD.FTZ R85, R85, R84 ;  /* 0x0000005455557221 */ /* 0x000fe40000010000 */
[----:B------:R-:W0:Y:S01]  /*5940*/  MUFU.EX2 R78, R78 ;  /* 0x0000004e004e7308 */ /* 0x000e220000000800 */
[----:B--2---:R-:W-:-:S01]  /*5950*/  FADD.FTZ R40, R90, R43 ;  /* 0x0000002b5a287221 */ /* 0x004fc20000010000 */
[----:B------:R-:W-:-:S04]  /*5960*/  F2FP.SATFINITE.E4M3.F32.PACK_AB_MERGE_C R77, R90, R77, RZ ;  /* 0x0000004d5a4d723e */ /* 0x000fc800048070ff */
[----:B------:R-:W-:Y:S02]  /*5970*/  F2FP.SATFINITE.E4M3.F32.PACK_AB_MERGE_C R151, R76, R75, R77 ;  /* 0x0000004b4c97723e */ /* 0x000fe4000480704d */
[----:B------:R-:W2:Y:S01]  /*5980*/  MUFU.EX2 R59, R59 ;  /* 0x0000003b003b7308 */ /* 0x000ea20000000800 */
[----:B---3--:R-:W-:-:S07]  /*5990*/  FADD.FTZ R43, R7, R40 ;  /* 0x00000028072b7221 */ /* 0x008fce0000010000 */
[----:B------:R-:W-:Y:S01]  /*59a0*/  MUFU.EX2 R86, R86 ;  /* 0x0000005600567308 */ /* 0x000fe20000000800 */
[----:B0-----:R-:W-:-:S07]  /*59b0*/  FADD.FTZ R40, R78, R43 ;  /* 0x0000002b4e287221 */ /* 0x001fce0000010000 */
[----:B------:R-:W0:Y:S01]  /*59c0*/  MUFU.EX2 R65, R65 ;  /* 0x0000004100417308 */ /* 0x000e220000000800 */
[----:B--2---:R-:W-:-:S07]  /*59d0*/  FADD.FTZ R43, R59, R40 ;  /* 0x000000283b2b7221 */ /* 0x004fce0000010000 */
[----:B------:R-:W2:Y:S08]  /*59e0*/  MUFU.EX2 R96, R96 ;  /* 0x0000006000607308 */ /* 0x000eb00000000800 */
[----:B------:R-:W3:Y:S01]  /*59f0*/  MUFU.EX2 R57, R57 ;  /* 0x0000003900397308 */ /* 0x000ee20000000800 */
[----:B0-----:R-:W-:Y:S01]  /*5a00*/  F2FP.SATFINITE.E4M3.F32.PACK_AB_MERGE_C R146, R65, R86, R146 ;  /* 0x000000564192723e */ /* 0x001fe20004807092 */
[----:B------:R-:W-:-:S04]  /*5a10*/  FADD.FTZ R86, R86, R85 ;  /* 0x0000005556567221 */ /* 0x000fc80000010000 */
[----:B------:R-:W-:Y:S02]  /*5a20*/  FADD.FTZ R86, R65, R86 ;  /* 0x0000005641567221 */ /* 0x000fe40000010000 */
[----:B------:R-:W0:Y:S01]  /*5a30*/  MUFU.EX2 R60, R60 ;  /* 0x0000003c003c7308 */ /* 0x000e220000000800 */
[----:B--2---:R-:W-:-:S01]  /*5a40*/  FADD.FTZ R40, R96, R43 ;  /* 0x0000002b60287221 */ /* 0x004fc20000010000 */
[----:B------:R-:W-:Y:S01]  /*5a50*/  FADD.FTZ R13, R13, R86 ;  /* 0x000000560d0d7221 */ /* 0x000fe20000010000 */
[----:B------:R-:W-:-:S03]  /*5a60*/  F2FP.SATFINITE.E4M3.F32.PACK_AB_MERGE_C R59, R96, R59, RZ ;  /* 0x0000003b603b723e */ /* 0x000fc600048070ff */
[----:B------:R-:W-:Y:S01]  /*5a70*/  FADD.FTZ R94, R94, R13 ;  /* 0x0000000d5e5e7221 */ /* 0x000fe20000010000 */
[----:B------:R-:W-:Y:S01]  /*5a80*/  F2FP.SATFINITE.E4M3.F32.PACK_AB_MERGE_C R145, R78, R7, R59 ;  /* 0x000000074e91723e */ /* 0x000fe2000480703b */
[----:B------:R-:W2:Y:S01]  /*5a90*/  MUFU.EX2 R61, R61 ;  /* 0x0000003d003d7308 */ /* 0x000ea20000000800 */
[----:B---3--:R-:W-:-:S01]  /*5aa0*/  FADD.FTZ R43, R57, R40 ;  /* 0x00000028392b7221 */ /* 0x008fc20000010000 */
[----:B-1----:R-:W-:-:S04]  /*5ab0*/  @P6 IMAD.HI.U32 R7, R6, UR40, RZ ;  /* 0x0000002806076c27 */ /* 0x002fc8000f8e00ff */
[----:B------:R-:W-:Y:S02]  /*5ac0*/  IMAD.U32 R6, RZ, RZ, UR40 ;  /* 0x00000028ff067e24 */ /* 0x000fe4000f8e00ff */
[----:B------:R-:W-:Y:S01]  /*5ad0*/  MUFU.EX2 R33, R33 ;  /* 0x0000002100217308 */ /* 0x000fe20000000800 */
[----:B0-----:R-:W-:-:S07]  /*5ae0*/  FADD.FTZ R8, R60, R43 ;  /* 0x0000002b3c087221 */ /* 0x001fce0000010000 */
[----:B------:R-:W0:Y:S01]  /*5af0*/  MUFU.EX2 R34, R34 ;  /* 0x0000002200227308 */ /* 0x000e220000000800 */
[----:B--2---:R-:W-:-:S07]  /*5b00*/  FADD.FTZ R13, R61, R8 ;  /* 0x000000083d0d7221 */ /* 0x004fce0000010000 */
[----:B------:R-:W1:Y:S08]  /*5b10*/  MUFU.EX2 R62, R62 ;  /* 0x0000003e003e7308 */ /* 0x000e700000000800 */
[----:B------:R-:W2:Y:S01]  /*5b20*/  MUFU.EX2 R32, R32 ;  /* 0x0000002000207308 */ /* 0x000ea20000000800 */
[----:B0-----:R-:W-:-:S07]  /*5b30*/  F2FP.SATFINITE.E4M3.F32.PACK_AB_MERGE_C R140, R34, R33, RZ ;  /* 0x00000021228c723e */ /* 0x001fce00048070ff */
[----:B------:R-:W-:Y:S01]  /*5b40*/  MUFU.EX2 R37, R37 ;  /* 0x0000002500257308 */ /* 0x000fe20000000800 */
[----:B-1----:R-:W-:-:S01]  /*5b50*/  FADD.FTZ R13, R62, R13 ;  /* 0x0000000d3e0d7221 */ /* 0x002fc20000010000 */
[----:B------:R-:W-:-:S03]  /*5b60*/  F2FP.SATFINITE.E4M3.F32.PACK_AB_MERGE_C R61, R62, R61, RZ ;  /* 0x0000003d3e3d723e */ /* 0x000fc600048070ff */
[----:B------:R-:W-:Y:S01]  /*5b70*/  FADD.FTZ R8, R10, R13 ;  /* 0x0000000d0a087221 */ /* 0x000fe20000010000 */
[----:B------:R-:W-:Y:S02]  /*5b80*/  F2FP.SATFINITE.E4M3.F32.PACK_AB_MERGE_C R147, R60, R57, R61 ;  /* 0x000000393c93723e */ /* 0x000fe4000480703d */
[----:B------:R-:W0:Y:S01]  /*5b90*/  MUFU.EX2 R38, R38 ;  /* 0x0000002600267308 */ /* 0x000e220000000800 */
[----:B--2---:R-:W-:Y:S01]  /*5ba0*/  F2FP.SATFINITE.E4M3.F32.PACK_AB_MERGE_C R140, R32, R31, R140 ;  /* 0x0000001f208c723e */ /* 0x004fe2000480708c */
[----:B------:R-:W-:-:S04]  /*5bb0*/  FADD.FTZ R31, R31, R94 ;  /* 0x0000005e1f1f7221 */ /* 0x000fc80000010000 */
[----:B------:R-:W-:Y:S02]  /*5bc0*/  FADD.FTZ R32, R32, R31 ;  /* 0x0000001f20207221 */ /* 0x000fe40000010000 */
[----:B------:R-:W1:Y:S02]  /*5bd0*/  MUFU.EX2 R41, R41 ;  /* 0x0000002900297308 */ /* 0x000e640000000800 */
[----:B------:R-:W-:-:S04]  /*5be0*/  FADD.FTZ R33, R33, R32 ;  /* 0x0000002021217221 */ /* 0x000fc80000010000 */
[----:B------:R-:W-:Y:S02]  /*5bf0*/  FADD.FTZ R34, R34, R33 ;  /* 0x0000002122227221 */ /* 0x000fe40000010000 */
[----:B------:R-:W-:Y:S01]  /*5c00*/  MUFU.EX2 R35, R35 ;  /* 0x0000002300237308 */ /* 0x000fe20000000800 */
[----:B0-----:R-:W-:-:S07]  /*5c10*/  F2FP.SATFINITE.E4M3.F32.PACK_AB_MERGE_C R13, R38, R37, RZ ;  /* 0x00000025260d723e */ /* 0x001fce00048070ff */
[----:B------:R-:W0:Y:S01]  /*5c20*/  MUFU.EX2 R36, R36 ;  /* 0x0000002400247308 */ /* 0x000e220000000800 */
[----:B-1----:R-:W-:-:S07]  /*5c30*/  FADD.FTZ R8, R41, R8 ;  /* 0x0000000829087221 */ /* 0x002fce0000010000 */
[----:B------:R-:W1:Y:S08]  /*5c40*/  MUFU.EX2 R3, R3 ;  /* 0x0000000300037308 */ /* 0x000e700000000800 */
[----:B------:R-:W2:Y:S01]  /*5c50*/  MUFU.EX2 R14, R14 ;  /* 0x0000000e000e7308 */ /* 0x000ea20000000800 */
[----:B0-----:R-:W-:Y:S01]  /*5c60*/  F2FP.SATFINITE.E4M3.F32.PACK_AB_MERGE_C R142, R36, R35, R13 ;  /* 0x00000023248e723e */ /* 0x001fe2000480700d */
[----:B------:R-:W-:-:S04]  /*5c70*/  FADD.FTZ R35, R35, R34 ;  /* 0x0000002223237221 */ /* 0x000fc80000010000 */
[----:B------:R-:W-:Y:S02]  /*5c80*/  FADD.FTZ R36, R36, R35 ;  /* 0x0000002324247221 */ /* 0x000fe40000010000 */
[----:B------:R-:W0:Y:S01]  /*5c90*/  MUFU.EX2 R12, R12 ;  /* 0x0000000c000c7308 */ /* 0x000e220000000800 */
[----:B-1----:R-:W-:-:S01]  /*5ca0*/  FADD.FTZ R13, R3, R8 ;  /* 0x00000008030d7221 */ /* 0x002fc20000010000 */
[----:B------:R-:W-:-:S04]  /*5cb0*/  FADD.FTZ R37, R37, R36 ;  /* 0x0000002425257221 */ /* 0x000fc80000010000 */
[----:B------:R-:W-:Y:S02]  /*5cc0*/  FADD.FTZ R38, R38, R37 ;  /* 0x0000002526267221 */ /* 0x000fe40000010000 */
[----:B------:R-:W1:Y:S01]  /*5cd0*/  MUFU.EX2 R21, R21 ;  /* 0x0000001500157308 */ /* 0x000e620000000800 */
[----:B--2---:R-:W-:-:S01]  /*5ce0*/  FADD.FTZ R13, R14, R13 ;  /* 0x0000000d0e0d7221 */ /* 0x004fc20000010000 */
[----:B------:R-:W-:Y:S02]  /*5cf0*/  F2FP.SATFINITE.E4M3.F32.PACK_AB_MERGE_C R8, R14, R3, RZ ;  /* 0x000000030e08723e */ /* 0x000fe400048070ff */
[----:B------:R-:W2:Y:S02]  /*5d00*/  @P6 LDC R14, c[0x0][0x450] ;  /* 0x00011400ff0e6b82 */ /* 0x000ea40000000800 */
[----:B------:R-:W-:Y:S01]  /*5d10*/  F2FP.SATFINITE.E4M3.F32.PACK_AB_MERGE_C R141, R41, R10, R8 ;  /* 0x0000000a298d723e */ /* 0x000fe20004807008 */
[----:B------:R-:W-:Y:S01]  /*5d20*/  VIADD R8, R104, 0xfffffffe ;  /* 0xfffffffe68087836 */ /* 0x000fe20000000000 */
[----:B------:R-:W3:Y:S01]  /*5d30*/  MUFU.EX2 R46, R46 ;  /* 0x0000002e002e7308 */ /* 0x000ee20000000800 */
[----:B0-----:R-:W-:-:S07]  /*5d40*/  FADD.FTZ R4, R12, R13 ;  /* 0x0000000d0c047221 */ /* 0x001fce0000010000 */
[----:B------:R-:W-:Y:S01]  /*5d50*/  MUFU.EX2 R49, R49 ;  /* 0x0000003100317308 */ /* 0x000fe20000000800 */
[----:B-1----:R-:W-:-:S07]  /*5d60*/  FADD.FTZ R3, R21, R4 ;  /* 0x0000000415037221 */ /* 0x002fce0000010000 */
[----:B------:R-:W0:Y:S01]  /*5d70*/  MUFU.EX2 R54, R54 ;  /* 0x0000003600367308 */ /* 0x000e220000000800 */
[----:B---3--:R-:W-:-:S01]  /*5d80*/  FADD.FTZ R4, R46, R3 ;  /* 0x000000032e047221 */ /* 0x008fc20000010000 */
[----:B--2---:R-:W-:Y:S02]  /*5d90*/  @P6 SHF.R.U32.HI R6, RZ, R14, R7 ;  /* 0x0000000eff066219 */ /* 0x004fe40000011607 */
[----:B------:R-:W-:-:S04]  /*5da0*/  LOP3.LUT P6, RZ, R2, 0x8, RZ, 0xc0, !PT ;  /* 0x0000000802ff7812 */ /* 0x000fc800078cc0ff */
[----:B------:R-:W1:Y:S01]  /*5db0*/  MUFU.EX2 R47, R47 ;  /* 0x0000002f002f7308 */ /* 0x000e620000000800 */
[----:B------:R-:W-:-:S04]  /*5dc0*/  IMAD.IADD R105, R105, 0x1, R6 ;  /* 0x0000000169697824 */ /* 0x000fc800078e0206 */
[----:B------:R-:W-:-:S03]  /*5dd0*/  VIADD R7, R105, UR7 ;  /* 0x0000000769077c36 */ /* 0x000fc60008000000 */
[----:B------:R-:W-:Y:S01]  /*5de0*/  MUFU.EX2 R39, R39 ;  /* 0x0000002700277308 */ /* 0x000fe20000000800 */
[----:B0-----:R-:W-:Y:S02]  /*5df0*/  F2FP.SATFINITE.E4M3.F32.PACK_AB_MERGE_C R3, R54, R49, RZ ;  /* 0x000000313603723e */ /* 0x001fe400048070ff */
[----:B------:R-:W-:-:S05]  /*5e00*/  R2UR UR10, R7 ;  /* 0x00000000070a72ca */ /* 0x000fca00000e0000 */
[----:B------:R-:W0:Y:S01]  /*5e10*/  MUFU.EX2 R66, R66 ;  /* 0x0000004200427308 */ /* 0x000e220000000800 */
[C---:B-1----:R-:W-:Y:S01]  /*5e20*/  F2FP.SATFINITE.E4M3.F32.PACK_AB_MERGE_C R46, R47.reuse, R46, RZ ;  /* 0x0000002e2f2e723e */ /* 0x042fe200048070ff */
[----:B------:R-:W-:-:S03]  /*5e30*/  FADD.FTZ R47, R47, R4 ;  /* 0x000000042f2f7221 */ /* 0x000fc60000010000 */
[----:B------:R-:W-:-:S03]  /*5e40*/  F2FP.SATFINITE.E4M3.F32.PACK_AB_MERGE_C R143, R21, R12, R46 ;  /* 0x0000000c158f723e */ /* 0x000fc6000480702e */
        /* <DEDUP_REMOVED lines=9> */
[----:B------:R-:W-:Y:S01]  /*5ee0*/  MUFU.EX2 R48, R48 ;  /* 0x0000003000307308 */ /* 0x000fe20000000800 */
[----:B--2---:R-:W-:-:S07]  /*5ef0*/  FADD.FTZ R3, R25, R4 ;  /* 0x0000000419037221 */ /* 0x004fce0000010000 */
[----:B------:R-:W1:Y:S01]  /*5f00*/  MUFU.EX2 R53, R53 ;  /* 0x0000003500357308 */ /* 0x000e620000000800 */
[----:B0-----:R-:W-:-:S07]  /*5f10*/  FADD.FTZ R4, R26, R3 ;  /* 0x000000031a047221 */ /* 0x001fce0000010000 */
[----:B------:R-:W0:Y:S08]  /*5f20*/  MUFU.EX2 R27, R27 ;  /* 0x0000001b001b7308 */ /* 0x000e300000000800 */
[----:B------:R-:W-:Y:S01]  /*5f30*/  MUFU.EX2 R51, R51 ;  /* 0x0000003300337308 */ /* 0x000fe20000000800 */
[----:B-1----:R-:W-:-:S07]  /*5f40*/  F2FP.SATFINITE.E4M3.F32.PACK_AB_MERGE_C R3, R53, R48, RZ ;  /* 0x000000303503723e */ /* 0x002fce00048070ff */
[----:B------:R-:W1:Y:S01]  /*5f50*/  MUFU.EX2 R52, R52 ;  /* 0x0000003400347308 */ /* 0x000e620000000800 */
[C---:B0-----:R-:W-:Y:S01]  /*5f60*/  F2FP.SATFINITE.E4M3.F32.PACK_AB_MERGE_C R26, R27.reuse, R26, RZ ;  /* 0x0000001a1b1a723e */ /* 0x041fe200048070ff */
[----:B------:R-:W-:-:S03]  /*5f70*/  FADD.FTZ R27, R27, R4 ;  /* 0x000000041b1b7221 */ /* 0x000fc60000010000 */
[----:B------:R-:W-:-:S03]  /*5f80*/  F2FP.SATFINITE.E4M3.F32.PACK_AB_MERGE_C R137, R25, R24, R26 ;  /* 0x000000181989723e */ /* 0x000fc6000480701a */
[----:B------:R-:W0:Y:S08]  /*5f90*/  MUFU.EX2 R28, R28 ;  /* 0x0000001c001c7308 */ /* 0x000e300000000800 */
[----:B------:R-:W2:Y:S01]  /*5fa0*/  MUFU.EX2 R11, R11 ;  /* 0x0000000b000b7308 */ /* 0x000ea20000000800 */
[----:B-1----:R-:W-:Y:S01]  /*5fb0*/  F2FP.SATFINITE.E4M3.F32.PACK_AB_MERGE_C R138, R52, R51, R3 ;  /* 0x00000033348a723e */ /* 0x002fe20004807003 */
[----:B------:R-:W-:-:S04]  /*5fc0*/  FADD.FTZ R51, R51, R54 ;  /* 0x0000003633337221 */ /* 0x000fc80000010000 */
[----:B------:R-:W-:Y:S02]  /*5fd0*/  FADD.FTZ R51, R52, R51 ;  /* 0x0000003334337221 */ /* 0x000fe40000010000 */
[----:B------:R-:W1:Y:S01]  /*5fe0*/  MUFU.EX2 R29, R29 ;  /* 0x0000001d001d7308 */ /* 0x000e620000000800 */
[----:B0-----:R-:W-:-:S01]  /*5ff0*/  FADD.FTZ R4, R28, R27 ;  /* 0x0000001b1c047221 */ /* 0x001fc20000010000 */
[----:B------:R-:W-:-:S06]  /*6000*/  FADD.FTZ R48, R48, R51 ;  /* 0x0000003330307221 */ /* 0x000fcc0000010000 */
[----:B------:R-:W0:Y:S01]  /*6010*/  MUFU.EX2 R30, R30 ;  /* 0x0000001e001e7308 */ /* 0x000e220000000800 */
[----:B--2---:R-:W-:-:S04]  /*6020*/  FADD.FTZ R4, R11, R4 ;  /* 0x000000040b047221 */ /* 0x004fc80000010000 */
[----:B-1----:R-:W-:Y:S01]  /*6030*/  FADD.FTZ R3, R29, R4 ;  /* 0x000000041d037221 */ /* 0x002fe20000010000 */
[----:B------:R-:W-:-:S01]  /*6040*/  FADD.FTZ R4, R53, R48 ;  /* 0x0000003035047221 */ /* 0x000fc20000010000 */
[C---:B0-----:R-:W-:Y:S02]  /*6050*/  F2FP.SATFINITE.E4M3.F32.PACK_AB_MERGE_C R6, R30.reuse, R29, RZ ;  /* 0x0000001d1e06723e */ /* 0x041fe400048070ff */
[----:B------:R-:W-:-:S02]  /*6060*/  FADD.FTZ R3, R30, R3 ;  /* 0x000000031e037221 */ /* 0x000fc40000010000 */
[----:B------:R-:W-:Y:S01]  /*6070*/  F2FP.SATFINITE.E4M3.F32.PACK_AB_MERGE_C R139, R11, R28, R6 ;  /* 0x0000001c0b8b723e */ /* 0x000fe20004807006 */
[----:B------:R-:W-:Y:S06]  /*6080*/  @!P6 BRA `(.L_x_835) ;  /* 0x000000000054e947 */ /* 0x000fec0003800000 */
[C---:B------:R-:W-:Y:S01]  /*6090*/  ISETP.GT.AND P1, PT, R105.reuse, RZ, PT ;  /* 0x000000ff6900720c */ /* 0x040fe20003f24270 */
[----:B------:R-:W-:-:S05]  /*60a0*/  VIADD R6, R105, 0xffffffff ;  /* 0xffffffff69067836 */ /* 0x000fca0000000000 */
[----:B------:R-:W-:-:S07]  /*60b0*/  R2UR UR11, R6 ;  /* 0x00000000060b72ca */ /* 0x000fce00000e0000 */
[----:B------:R-:W-:Y:S08]  /*60c0*/  @P1 BRA `(.L_x_836) ;  /* 0x0000000000241947 */ /* 0x000ff00003800000 */
[----:B------:R-:W-:Y:S01]  /*60d0*/  R2UR UR11, R105 ;  /* 0x00000000690b72ca */ /* 0x000fe200000e0000 */
[----:B------:R-:W-:Y:S02]  /*60e0*/  ULDC UR12, c[0x0][0x9e4] ;  /* 0x00027900000c7ab9 */ /* 0x000fe40000000800 */
[----:B------:R-:W-:-:S10]  /*60f0*/  UISETP.NE.AND UP0, UPT, UR12, 0x1, UPT ;  /* 0x000000010c00788c */ /* 0x000fd4000bf05270 */
[----:B------:R-:W-:Y:S01]  /*6100*/  UIADD3 UR11, -UR11, URZ, URZ ;  /* 0x0000003f0b0b7290 */ /* 0x000fe2000fffe13f */
[----:B------:R-:W-:-:S03]  /*6110*/  @UP0 ULDC.64 UR14, c[0x0][0x9e8] ;  /* 0x00027a00000e0ab9 */ /* 0x000fc60000000a00 */
[----:B------:R-:W-:-:S04]  /*6120*/  UIMAD.WIDE.U32 UR6, UR11, UR14, URZ ;  /* 0x0000000e0b0672a5 */ /* 0x000fc8000f8e003f */
[----:B------:R-:W-:-:S04]  /*6130*/  @UP0 USHF.R.U32.HI UR11, URZ, UR15, UR7 ;  /* 0x0000000f3f0b0299 */ /* 0x000fc80008011607 */
[----:B------:R-:W-:Y:S01]  /*6140*/  ULOP3.LUT UR11, URZ, UR11, URZ, 0x33, !UPT ;  /* 0x0000000b3f0b7292 */ /* 0x000fe2000f8e333f */
[----:B------:R-:W-:Y:S11]  /*6150*/  BRA `(.L_x_837) ;  /* 0x0000000000147947 */ /* 0x000ff60003800000 */
.L_x_836:
[----:B------:R-:W-:Y:S02]  /*6160*/  ULDC UR12, c[0x0][0x9e4] ;  /* 0x00027900000c7ab9 */ /* 0x000fe40000000800 */
[----:B------:R-:W-:-:S11]  /*6170*/  UISETP.NE.AND UP0, UPT, UR12, 0x1, UPT ;  /* 0x000000010c00788c */ /* 0x000fd6000bf05270 */
[----:B------:R-:W-:Y:S02]  /*6180*/  @UP0 ULDC.64 UR14, c[0x0][0x9e8] ;  /* 0x00027a00000e0ab9 */ /* 0x000fe40000000a00 */
[----:B------:R-:W-:-:S04]  /*6190*/  UIMAD.WIDE.U32 UR6, UR11, UR14, URZ ;  /* 0x0000000e0b0672a5 */ /* 0x000fc8000f8e003f */
[----:B------:R-:W-:-:S12]  /*61a0*/  @UP0 USHF.R.U32.HI UR11, URZ, UR15, UR7 ;  /* 0x0000000f3f0b0299 */ /* 0x000fd80008011607 */
.L_x_837:
[----:B------:R-:W-:-:S04]  /*61b0*/  UIMAD UR11, UR11, UR12, UR12 ;  /* 0x0000000c0b0b72a4 */ /* 0x000fc8000f8e020c */
[----:B------:R-:W-:-:S04]  /*61c0*/  UISETP.LT.AND UP0, UPT, UR10, UR11, UPT ;  /* 0x0000000b0a00728c */ /* 0x000fc8000bf01270 */
[----:B------:R-:W-:-:S12]  /*61d0*/  USEL UR10, UR10, UR11, UP0 ;  /* 0x0000000b0a0a7287 */ /* 0x000fd80008000000 */
.L_x_835:
[----:B------:R-:W-:Y:S01]  /*61e0*/  UIMAD.WIDE UR6, UR10, 0x66666667, URZ ;  /* 0x666666670a0678a5 */ /* 0x000fe2000f8e023f */
[----:B------:R-:W-:Y:S02]  /*61f0*/  CS2R R54, SRZ ;  /* 0x0000000000367805 */ /* 0x000fe4000001ff00 */
[----:B------:R-:W-:Y:S02]  /*6200*/  CS2R R52, SRZ ;  /* 0x0000000000347805 */ /* 0x000fe4000001ff00 */
[----:B------:R-:W-:Y:S01]  /*6210*/  CS2R R50, SRZ ;  /* 0x0000000000327805 */ /* 0x000fe2000001ff00 */
[----:B------:R-:W-:Y:S01]  /*6220*/  USHF.R.U32.HI UR6, URZ, 0x1f, UR7 ;  /* 0x0000001f3f067899 */ /* 0x000fe20008011607 */
[----:B------:R-:W-:Y:S02]  /*6230*/  CS2R R48, SRZ ;  /* 0x0000000000307805 */ /* 0x000fe4000001ff00 */
[----:B------:R-:W-:Y:S02]  /*6240*/  CS2R R46, SRZ ;  /* 0x00000000002e7805 */ /* 0x000fe4000001ff00 */
[----:B------:R-:W-:Y:S01]  /*6250*/  CS2R R44, SRZ ;  /* 0x00000000002c7805 */ /* 0x000fe2000001ff00 */
[----:B------:R-:W-:Y:S01]  /*6260*/  ULEA.HI.SX32 UR6, UR7, UR6, 0x1a ;  /* 0x0000000607067291 */ /* 0x000fe2000f8fd23f */
[----:B------:R-:W-:-:S02]  /*6270*/  CS2R R42, SRZ ;  /* 0x00000000002a7805 */ /* 0x000fc4000001ff00 */
[----:B------:R-:W-:Y:S02]  /*6280*/  CS2R R40, SRZ ;  /* 0x0000000000287805 */ /* 0x000fe4000001ff00 */
[----:B------:R-:W-:Y:S01]  /*6290*/  CS2R R38, SRZ ;  /* 0x0000000000267805 */ /* 0x000fe2000001ff00 */
[----:B------:R-:W-:Y:S01]  /*62a0*/  UISETP.LT.AND UP0, UPT, UR43, UR6, UPT ;  /* 0x000000062b00728c */ /* 0x000fe2000bf01270 */
[----:B------:R-:W-:Y:S02]  /*62b0*/  CS2R R36, SRZ ;  /* 0x0000000000247805 */ /* 0x000fe4000001ff00 */
[----:B------:R-:W-:Y:S02]  /*62c0*/  CS2R R34, SRZ ;  /* 0x0000000000227805 */ /* 0x000fe4000001ff00 */
[----:B------:R-:W-:Y:S01]  /*62d0*/  CS2R R32, SRZ ;  /* 0x0000000000207805 */ /* 0x000fe2000001ff00 */
[----:B------:R-:W-:Y:S01]  /*62e0*/  USEL UR25, UR43, UR6, !UP0 ;  /* 0x000000062b197287 */ /* 0x000fe2000c000000 */
[----:B------:R-:W-:-:S02]  /*62f0*/  CS2R R30, SRZ ;  /* 0x00000000001e7805 */ /* 0x000fc4000001ff00 */
[----:B------:R-:W-:Y:S02]  /*6300*/  CS2R R28, SRZ ;  /* 0x00000000001c7805 */ /* 0x000fe4000001ff00 */
[----:B------:R-:W-:Y:S02]  /*6310*/  CS2R R26, SRZ ;  /* 0x00000000001a7805 */ /* 0x000fe4000001ff00 */
[----:B------:R-:W-:Y:S02]  /*6320*/  CS2R R24, SRZ ;  /* 0x0000000000187805 */ /* 0x000fe4000001ff00 */
[----:B------:R-:W-:-:S13]  /*6330*/  ISETP.GE.AND P1, PT, R8, UR25, PT ;  /* 0x0000001908007c0c */ /* 0x000fda000bf26270 */
[----:B------:R-:W-:Y:S05]  /*6340*/  @!P1 BRA `(.L_x_838) ;  /* 0x00000048005c9947 */ /* 0x000fea0003800000 */
[----:B------:R-:W-:Y:S01]  /*6350*/  IMAD.MOV.U32 R7, RZ, RZ, R56 ;  /* 0x000000ffff077224 */ /* 0x000fe200078e0038 */
[----:B------:R-:W-:Y:S01]  /*6360*/  UMOV UR27, UR37 ;  /* 0x00000025001b7c82 */ /* 0x000fe20008000000 */
[----:B------:R-:W-:Y:S01]  /*6370*/  IMAD.MOV.U32 R6, RZ, RZ, R9 ;  /* 0x000000ffff067224 */ /* 0x000fe200078e0009 */
[----:B------:R-:W-:Y:S01]  /*6380*/  UMOV UR26, UR38 ;  /* 0x00000026001a7c82 */ /* 0x000fe20008000000 */
[----:B------:R-:W-:Y:S01]  /*6390*/  IMAD.MOV.U32 R55, RZ, RZ, RZ ;  /* 0x000000ffff377224 */ /* 0x000fe200078e00ff */
[----:B------:R-:W-:Y:S01]  /*63a0*/  ULDC UR21, c[0x0][0x9e4] ;  /* 0x0002790000157ab9 */ /* 0x000fe20000000800 */
[----:B------:R-:W-:Y:S01]  /*63b0*/  ULDC UR22, c[0x0][0x9dc] ;  /* 0x0002770000167ab9 */ /* 0x000fe20000000800 */
[----:B------:R-:W-:Y:S01]  /*63c0*/  ULDC UR20, c[0x0][0x988] ;  /* 0x0002620000147ab9 */ /* 0x000fe20000000800 */
[----:B------:R-:W-:-:S05]  /*63d0*/  ULDC UR23, c[0x0][0x9e0] ;  /* 0x0002780000177ab9 */ /* 0x000fca0000000800 */
.L_x_857:
[----:B------:R-:W-:-:S04]  /*63e0*/  UISETP.NE.AND UP0, UPT, UR26, 0x1, UPT ;  /* 0x000000011a00788c */ /* 0x000fc8000bf05270 */
[----:B------:R-:W-:-:S04]  /*63f0*/  USEL UR37, URZ, 0x1, UP0 ;  /* 0x000000013f257887 */ /* 0x000fc80008000000 */
[----:B------:R-:W-:Y:S01]  /*6400*/  ULOP3.LUT UR37, UR27, UR37, URZ, 0x3c, !UPT ;  /* 0x000000251b257292 */ /* 0x000fe2000f8e3c3f */
[----:B------:R-:W-:Y:S11]  /*6410*/  @!P0 BRA `(.L_x_839) ;  /* 0x0000000000048947 */ /* 0x000ff60003800000 */
[----:B------:R-:W-:Y:S01]  /*6420*/  BPT.TRAP 0x1 ;  /* 0x000000040000795c */ /* 0x000fe20000300000 */
.L_x_839:
[----:B------:R-:W-:Y:S01]  /*6430*/  UIADD3 UR38, UR26, 0x1, URZ ;  /* 0x000000011a267890 */ /* 0x000fe2000fffe03f */
[----:B------:R-:W-:-:S03]  /*6440*/  IMAD.U32 R9, RZ, RZ, UR37 ;  /* 0x00000025ff097e24 */ /* 0x000fc6000f8e00ff */
[----:B------:R-:W-:Y:S02]  /*6450*/  UISETP.NE.AND UP0, UPT, UR38, 0x2, UPT ;  /* 0x000000022600788c */ /* 0x000fe4000bf05270 */
[----:B------:R-:W-:Y:S02]  /*6460*/  SHF.L.U32 R9, R9, 0x1f, RZ ;  /* 0x0000001f09097819 */ /* 0x000fe400000006ff */
[----:B------:R-:W-:-:S04]  /*6470*/  USEL UR38, UR38, URZ, UP0 ;  /* 0x0000003f26267287 */ /* 0x000fc80008000000 */
[----:B------:R-:W-:-:S09]  /*6480*/  ULEA UR24, UR38, UR45, 0x3 ;  /* 0x0000002d26187291 */ /* 0x000fd2000f8e183f */
[----:B------:R0:W1:Y:S01]  /*6490*/  SYNCS.PHASECHK.TRANS64.TRYWAIT P1, [UR24+0x13230], R9 ;  /* 0x01323009ff0075a7 */ /* 0x0000620008020158 */
[----:B------:R-:W-:Y:S05]  /*64a0*/  @!P0 BRA `(.L_x_840) ;  /* 0x0000000000048947 */ /* 0x000fea0003800000 */
[----:B------:R-:W-:Y:S01]  /*64b0*/  BPT.TRAP 0x1 ;  /* 0x000000040000795c */ /* 0x000fe20000300000 */
.L_x_840:
[----:B-1----:R-:W-:Y:S05]  /*64c0*/  @P1 BRA `(.L_x_841) ;  /* 0x0000000000081947 */ /* 0x002fea0003800000 */
[----:B------:R-:W1:Y:S02]  /*64d0*/  SYNCS.PHASECHK.TRANS64.TRYWAIT P1, [UR24+0x13230], R9 ;  /* 0x01323009ff0075a7 */ /* 0x000e640008020158 */
[----:B-1----:R-:W-:Y:S05]  /*64e0*/  @!P1 BRA `(.L_x_842) ;  /* 0x0000013400609947 */ /* 0x002fea0003800000 */
.L_x_841:
        /* <DEDUP_REMOVED lines=64> */
.L_x_843:
[----:B------:R-:W-:Y:S01]  /*68f0*/  ULEA UR11, UR26, UR45, 0x3 ;  /* 0x0000002d1a0b7291 */ /* 0x000fe2000f8e183f */
[----:B01----:R-:W-:-:S05]  /*6900*/  IMAD.U32 R9, RZ, RZ, UR27 ;  /* 0x0000001bff097e24 */ /* 0x003fca000f8e00ff */
[----:B------:R-:W-:-:S04]  /*6910*/  SHF.L.U32 R9, R9, 0x1f, RZ ;  /* 0x0000001f09097819 */ /* 0x000fc800000006ff */
[----:B------:R0:W1:Y:S01]  /*6920*/  SYNCS.PHASECHK.TRANS64.TRYWAIT P1, [UR11+0x13250], R9 ;  /* 0x01325009ff0075a7 */ /* 0x000062000802014b */
[----:B------:R-:W-:Y:S05]  /*6930*/  @!P0 BRA `(.L_x_844) ;  /* 0x0000000000048947 */ /* 0x000fea0003800000 */
[----:B------:R-:W-:Y:S01]  /*6940*/  BPT.TRAP 0x1 ;  /* 0x000000040000795c */ /* 0x000fe20000300000 */
.L_x_844:
[----:B-1----:R-:W-:Y:S05]  /*6950*/  @P1 BRA `(.L_x_845) ;  /* 0x0000000000081947 */ /* 0x002fea0003800000 */
[----:B------:R-:W1:Y:S02]  /*6960*/  SYNCS.PHASECHK.TRANS64.TRYWAIT P1, [UR11+0x13250], R9 ;  /* 0x01325009ff0075a7 */ /* 0x000e64000802014b */
[----:B-1----:R-:W-:Y:S05]  /*6970*/  @!P1 BRA `(.L_x_846) ;  /* 0x0000013000549947 */ /* 0x002fea0003800000 */
.L_x_845:
        /* <DEDUP_REMOVED lines=32> */
.L_x_847:
[----:B------:R-:W2:Y:S01]  /*6b80*/  LDC R136, c[0x0][0x448] ;  /* 0x00011200ff887b82 */ /* 0x000ea20000000800 */
[C---:B01----:R-:W-:Y:S01]  /*6b90*/  FMUL.FTZ R9, R0.reuse, R120 ;  /* 0x0000007800097220 */ /* 0x043fe20000410000 */
        /* <DEDUP_REMOVED lines=20> */
[----:B------:R-:W-:-:S02]  /*6ce0*/  VIADD R132, R19, UR40 ;  /* 0x0000002813847c36 */ /* 0x000fc40008000000 */
[----:B------:R-:W-:Y:S01]  /*6cf0*/  FMUL.FTZ R78, R0, R82 ;  /* 0x00000052004e7220 */ /* 0x000fe20000410000 */
[----:B--2---:R-:W-:Y:S01]  /*6d00*/  ISETP.NE.AND P2, PT, R136, 0x1, PT ;  /* 0x000000018800780c */ /* 0x004fe20003f45270 */
[C---:B------:R-:W-:Y:S01]  /*6d10*/  FMUL.FTZ R79, R0.reuse, R83 ;  /* 0x00000053004f7220 */ /* 0x040fe20000410000 */
[C---:B------:R-:W-:Y:S01]  /*6d20*/  FMUL.FTZ R82, R0.reuse, R86 ;  /* 0x0000005600527220 */ /* 0x040fe20000410000 */
[C---:B------:R-:W-:Y:S01]  /*6d30*/  FMUL.FTZ R83, R0.reuse, R87 ;  /* 0x0000005700537220 */ /* 0x040fe20000410000 */
[C---:B------:R-:W-:Y:S01]  /*6d40*/  FMUL.FTZ R87, R0.reuse, R56 ;  /* 0x0000003800577220 */ /* 0x040fe20000410000 */
[C---:B------:R-:W-:Y:S01]  /*6d50*/  FMUL.FTZ R86, R0.reuse, R58 ;  /* 0x0000003a00567220 */ /* 0x040fe20000410000 */
[C---:B------:R-:W-:Y:S01]  /*6d60*/  FMUL.FTZ R10, R0.reuse, R121 ;  /* 0x00000079000a7220 */ /* 0x040fe20000410000 */
[----:B------:R-:W0:Y:S01]  /*6d70*/  LDC R58, c[0x0][0x288] ;  /* 0x0000a200ff3a7b82 */ /* 0x000e220000000800 */
[C---:B------:R-:W-:Y:S01]  /*6d80*/  FMUL.FTZ R121, R0.reuse, R130 ;  /* 0x0000008200797220 */ /* 0x040fe20000410000 */
[C---:B------:R-:W-:Y:S01]  /*6d90*/  FMUL.FTZ R130, R0.reuse, R60 ;  /* 0x0000003c00827220 */ /* 0x040fe20000410000 */
[C---:B------:R-:W-:Y:S01]  /*6da0*/  FMUL.FTZ R60, R0.reuse, R62 ;  /* 0x0000003e003c7220 */ /* 0x040fe20000410000 */
[C---:B------:R-:W-:Y:S01]  /*6db0*/  FMUL.FTZ R62, R0.reuse, R66 ;  /* 0x00000042003e7220 */ /* 0x040fe20000410000 */
[----:B------:R-:W-:Y:S01]  /*6dc0*/  FMUL.FTZ R66, R0, R70 ;  /* 0x0000004600427220 */ /* 0x000fe20000410000 */
[----:B------:R-:W-:-:S02]  /*6dd0*/  IMAD R70, R8, -0xa0, RZ ;  /* 0xffffff6008467824 */ /* 0x000fc400078e02ff */
[C---:B------:R-:W-:Y:S01]  /*6de0*/  FMUL.FTZ R11, R0.reuse, R122 ;  /* 0x0000007a000b7220 */ /* 0x040fe20000410000 */
[----:B------:R-:W1:Y:S01]  /*6df0*/  @P2 LDC R57, c[0x0][0x44c] ;  /* 0x00011300ff392b82 */ /* 0x000e620000000800 */
        /* <DEDUP_REMOVED lines=23> */
[----:B-1----:R-:W-:-:S04]  /*6f70*/  @P2 IMAD.HI.U32 R56, R132, R57, RZ ;  /* 0x0000003984382227 */ /* 0x002fc800078e00ff */
[C---:B------:R-:W-:Y:S01]  /*6f80*/  FMUL.FTZ R118, R0.reuse, R118 ;  /* 0x0000007600767220 */ /* 0x040fe20000410000 */
[C---:B------:R-:W-:Y:S01]  /*6f90*/  FMUL.FTZ R119, R0.reuse, R119 ;  /* 0x0000007700777220 */ /* 0x040fe20000410000 */
[----:B------:R-:W-:Y:S01]  /*6fa0*/  FMUL.FTZ R88, R0, R88 ;  /* 0x0000005800587220 */ /* 0x000fe20000410000 */
[----:B------:R-:W-:Y:S02]  /*6fb0*/  VIADD R57, R70, 0x1 ;  /* 0x0000000146397836 */ /* 0x000fe40000000000 */
        /* <DEDUP_REMOVED lines=8> */
[----:B------:R-:W1:Y:S01]  /*7040*/  SHFL.IDX PT, R137, R132, RZ, 0x1c1f ;  /* 0x001c1fff84897589 */ /* 0x000e6200000e0000 */
        /* <DEDUP_REMOVED lines=14> */
[----:B------:R-:W-:Y:S01]  /*7130*/  UIADD3 UR24, UR24, 0x13240, URZ ;  /* 0x0001324018187890 */ /* 0x000fe2000fffe03f */
[----:B------:R-:W-:Y:S01]  /*7140*/  LOP3.LUT P1, RZ, R2, 0x8, RZ, 0xc0, !PT ;  /* 0x0000000802ff7812 */ /* 0x000fe2000782c0ff */
[----:B------:R-:W-:Y:S01]  /*7150*/  IMAD R57, R18, -0x2, R57 ;  /* 0xfffffffe12397824 */ /* 0x000fe200078e0239 */
[----:B------:R-:W2:Y:S01]  /*7160*/  MUFU.TANH R9, R9 ;  /* 0x0000000900097308 */ /* 0x000ea20000002400 */
[----:B------:R-:W-:-:S02]  /*7170*/  UPRMT UR24, UR44, 0x654, UR24 ;  /* 0x000006542c187896 */ /* 0x000fc40008000018 */
[----:B------:R-:W-:Y:S01]  /*7180*/  ULOP3.LUT UR6, URZ, UR22, URZ, 0x33, !UPT ;  /* 0x000000163f067292 */ /* 0x000fe2000f8e333f */
[C---:B0-----:R-:W-:Y:S01]  /*7190*/  IADD3 R135, R57.reuse, -R58, R17 ;  /* 0x8000003a39877210 */ /* 0x041fe20007ffe011 */
[----:B------:R-:W-:-:S03]  /*71a0*/  VIADD R67, R57, 0xffffffff ;  /* 0xffffffff39437836 */ /* 0x000fc60000000000 */
[----:B------:R-:W0:Y:S01]  /*71b0*/  MUFU.TANH R10, R10 ;  /* 0x0000000a000a7308 */ /* 0x000e220000002400 */
[C---:B------:R-:W-:Y:S01]  /*71c0*/  VIADD R136, R135.reuse, UR23 ;  /* 0x0000001787887c36 */ /* 0x040fe20008000000 */
[----:B------:R-:W-:Y:S01]  /*71d0*/  SYNCS.ARRIVE.TRANS64.RED.A1T0 RZ, [UR24], RZ ;  /* 0x000000ffffff79a7 */ /* 0x000fe20008100418 */
[----:B------:R-:W-:Y:S02]  /*71e0*/  VIADD R135, R135, UR6 ;  /* 0x0000000687877c36 */ /* 0x000fe40008000000 */
[--C-:B-1----:R-:W-:Y:S02]  /*71f0*/  IMAD.IADD R134, R136, 0x1, R137.reuse ;  /* 0x0000000188867824 */ /* 0x102fe400078e0289 */
[----:B------:R-:W-:Y:S01]  /*7200*/  IMAD.IADD R71, R135, 0x1, R137 ;  /* 0x0000000187477824 */ /* 0x000fe200078e0289 */
[----:B------:R-:W1:Y:S08]  /*7210*/  MUFU.TANH R11, R11 ;  /* 0x0000000b000b7308 */ /* 0x000e700000002400 */
[----:B------:R-:W3:Y:S08]  /*7220*/  MUFU.TANH R12, R12 ;  /* 0x0000000c000c7308 */ /* 0x000ef00000002400 */
        /* <DEDUP_REMOVED lines=81> */
[----:B------:R-:W-:Y:S01]  /*7740*/  IMAD.U32 R138, RZ, RZ, UR21 ;  /* 0x00000015ff8a7e24 */ /* 0x000fe2000f8e00ff */
[----:B------:R-:W-:-:S04]  /*7750*/  LOP3.LUT R137, RZ, R137, RZ, 0x33, !PT ;  /* 0x00000089ff897212 */ /* 0x000fc800078e33ff */
[----:B------:R-:W-:-:S13]  /*7760*/  ISETP.NE.AND P1, PT, R138, 0x1, PT ;  /* 0x000000018a00780c */ /* 0x000fda0003f25270 */
[----:B------:R-:W1:Y:S02]  /*7770*/  @P1 LDC.64 R56, c[0x0][0x9e8] ;  /* 0x00027a00ff381b82 */ /* 0x000e640000000a00 */
[----:B-1----:R-:W-:-:S05]  /*7780*/  @P1 IMAD.HI.U32 R56, R137, R56, RZ ;  /* 0x0000003889381227 */ /* 0x002fca00078e00ff */
[----:B------:R-:W-:-:S04]  /*7790*/  @P1 SHF.R.U32.HI R137, RZ, R57, R56 ;  /* 0x00000039ff891219 */ /* 0x000fc80000011638 */
[----:B------:R-:W-:Y:S01]  /*77a0*/  LOP3.LUT R137, RZ, R137, RZ, 0x33, !PT ;  /* 0x00000089ff897212 */ /* 0x000fe200078e33ff */
[----:B------:R-:W-:Y:S06]  /*77b0*/  BRA `(.L_x_851) ;  /* 0x0000000000147947 */ /* 0x000fec0003800000 */
.L_x_850:
[----:B------:R-:W-:-:S05]  /*77c0*/  IMAD.U32 R138, RZ, RZ, UR21 ;  /* 0x00000015ff8a7e24 */ /* 0x000fca000f8e00ff */
[----:B------:R-:W-:-:S13]  /*77d0*/  ISETP.NE.AND P1, PT, R138, 0x1, PT ;  /* 0x000000018a00780c */ /* 0x000fda0003f25270 */
[----:B------:R-:W1:Y:S02]  /*77e0*/  @P1 LDC.64 R56, c[0x0][0x9e8] ;  /* 0x00027a00ff381b82 */ /* 0x000e640000000a00 */
[----:B-1----:R-:W-:-:S05]  /*77f0*/  @P1 IMAD.HI.U32 R56, R137, R56, RZ ;  /* 0x0000003889381227 */ /* 0x002fca00078e00ff */
[----:B------:R-:W-:-:S07]  /*7800*/  @P1 SHF.R.U32.HI R137, RZ, R57, R56 ;  /* 0x00000039ff891219 */ /* 0x000fce0000011638 */
.L_x_851:
[----:B------:R-:W-:Y:S05]  /*7810*/  BSYNC B0 ;  /* 0x0000000000007941 */ /* 0x000fea0003800000 */
.L_x_849:
[----:B------:R-:W-:-:S05]  /*7820*/  IMAD R137, R137, R138, R67 ;  /* 0x0000008a89897224 */ /* 0x000fca00078e0243 */
[----:B------:R-:W-:Y:S02]  /*7830*/  VIADDMNMX R134, R137, R138, R134, PT ;  /* 0x0000008a89867246 */ /* 0x000fe40003800186 */
[----:B------:R-:W-:-:S07]  /*7840*/  VIMNMX R71, R71, R137, !PT ;  /* 0x0000008947477248 */ /* 0x000fce0007fe0100 */
.L_x_848:
        /* <DEDUP_REMOVED lines=9> */
[----:B0-----:R-:W-:Y:S02]  /*78e0*/  FSEL R10, R10, -INF , !P3 ;  /* 0xff8000000a0a7808 */ /* 0x001fe40005800000 */
[----:B------:R-:W-:Y:S02]  /*78f0*/  ISETP.LT.OR P2, PT, R134, 0x9, P2 ;  /* 0x000000098600780c */ /* 0x000fe40001741670 */
[----:B------:R-:W-:-:S02]  /*7900*/  ISETP.GE.AND P3, PT, R70, 0x11, PT ;  /* 0x000000114600780c */ /* 0x000fc40003f66270 */
[----:B------:R-:W-:Y:S02]  /*7910*/  LOP3.LUT R16, R16, 0xfffffffb, RZ, 0xc0, !PT ;  /* 0xfffffffb10107812 */ /* 0x000fe400078ec0ff */
[----:B------:R-:W-:Y:S02]  /*7920*/  FSEL R13, R13, -INF , !P2 ;  /* 0xff8000000d0d7808 */ /* 0x000fe40005000000 */
[----:B------:R-:W-:Y:S02]  /*7930*/  ISETP.GT.AND P2, PT, R71, 0x9, !P4 ;  /* 0x000000094700780c */ /* 0x000fe40006744270 */
[----:B------:R-:W-:Y:S02]  /*7940*/  @P4 LOP3.LUT R16, R16, 0x4, RZ, 0xfc, !PT ;  /* 0x0000000410104812 */ /* 0x000fe400078efcff */
[----:B------:R-:W-:Y:S02]  /*7950*/  ISETP.LT.OR P2, PT, R134, 0xa, P2 ;  /* 0x0000000a8600780c */ /* 0x000fe40001741670 */
[----:B------:R-:W-:-:S02]  /*7960*/  LOP3.LUT R16, R16, 0xfffffff7, RZ, 0xc0, !PT ;  /* 0xfffffff710107812 */ /* 0x000fc400078ec0ff */
[----:B------:R-:W-:Y:S02]  /*7970*/  FSEL R14, R14, -INF , !P2 ;  /* 0xff8000000e0e7808 */ /* 0x000fe40005000000 */
[----:B------:R-:W-:Y:S02]  /*7980*/  @P3 LOP3.LUT R16, R16, 0x8, RZ, 0xfc, !PT ;  /* 0x0000000810103812 */ /* 0x000fe400078efcff */
[----:B------:R-:W-:Y:S02]  /*7990*/  ISETP.GT.AND P2, PT, R71, 0x10, !P3 ;  /* 0x000000104700780c */ /* 0x000fe40005f44270 */
[----:B------:R-:W-:Y:S02]  /*79a0*/  ISETP.GE.AND P3, PT, R70, 0x12, PT ;  /* 0x000000124600780c */ /* 0x000fe40003f66270 */
[----:B------:R-:W-:Y:S02]  /*79b0*/  ISETP.LT.OR P2, PT, R134, 0x11, P2 ;  /* 0x000000118600780c */ /* 0x000fe40001741670 */
[----:B------:R-:W-:-:S02]  /*79c0*/  LOP3.LUT R16, R16, 0xffffffef, RZ, 0xc0, !PT ;  /* 0xffffffef10107812 */ /* 0x000fc400078ec0ff */
[----:B------:R-:W-:Y:S02]  /*79d0*/  FSEL R21, R21, -INF , !P2 ;  /* 0xff80000015157808 */ /* 0x000fe40005000000 */
[----:B------:R-:W-:-:S04]  /*79e0*/  ISETP.GT.AND P2, PT, R71, 0x11, !P3 ;  /* 0x000000114700780c */ /* 0x000fc80005f44270 */
[----:B------:R-:W-:Y:S02]  /*79f0*/  ISETP.LT.OR P2, PT, R134, 0x12, P2 ;  /* 0x000000128600780c */ /* 0x000fe40001741670 */
[----:B------:R-:W-:Y:S02]  /*7a00*/  @P3 LOP3.LUT R16, R16, 0x10, RZ, 0xfc, !PT ;  /* 0x0000001010103812 */ /* 0x000fe400078efcff */
[----:B------:R-:W-:Y:S02]  /*7a10*/  ISETP.GE.AND P3, PT, R70, 0x19, PT ;  /* 0x000000194600780c */ /* 0x000fe40003f66270 */
[----:B------:R-:W-:Y:S02]  /*7a20*/  FSEL R120, R120, -INF , !P2 ;  /* 0xff80000078787808 */ /* 0x000fe40005000000 */
[----:B------:R-:W-:Y:S02]  /*7a30*/  ISETP.GT.AND P2, PT, R71, 0x18, !P3 ;  /* 0x000000184700780c */ /* 0x000fe40005f44270 */
[----:B------:R-:W-:-:S02]  /*7a40*/  LOP3.LUT R16, R16, 0x7fffffff, RZ, 0xc0, !PT ;  /* 0x7fffffff10107812 */ /* 0x000fc400078ec0ff */
[----:B------:R-:W-:-:S04]  /*7a50*/  ISETP.LT.OR P2, PT, R134, 0x19, P2 ;  /* 0x000000198600780c */ /* 0x000fc80001741670 */
[----:B------:R-:W-:Y:S02]  /*7a60*/  FSEL R123, R123, -INF , !P2 ;  /* 0xff8000007b7b7808 */ /* 0x000fe40005000000 */
[----:B------:R-:W-:Y:S02]  /*7a70*/  @P3 LOP3.LUT R2, R2, 0x2, RZ, 0xfc, !PT ;  /* 0x0000000202023812 */ /* 0x000fe400078efcff */
[----:B------:R-:W-:Y:S02]  /*7a80*/  ISETP.GE.AND P3, PT, R70, 0x1a, PT ;  /* 0x0000001a4600780c */ /* 0x000fe40003f66270 */
[----:B------:R-:W-:Y:S02]  /*7a90*/  LOP3.LUT R2, R2, 0xfffffffe, RZ, 0xc0, !PT ;  /* 0xfffffffe02027812 */ /* 0x000fe400078ec0ff */
[----:B------:R-:W-:-:S04]  /*7aa0*/  ISETP.GT.AND P2, PT, R71, 0x19, !P3 ;  /* 0x000000194700780c */ /* 0x000fc80005f44270 */
        /* <DEDUP_REMOVED lines=182> */
[----:B------:R-:W-:-:S13]  /*8610*/  ISETP.GE.AND P6, PT, R70, 0x1, PT ;  /* 0x000000014600780c */ /* 0x000fda0003fc6270 */
[----:B------:R-:W-:Y:S02]  /*8620*/  @P6 LOP3.LUT R16, R16, 0x1, RZ, 0xfc, !PT ;  /* 0x0000000110106812 */ /* 0x000fe400078efcff */
[----:B------:R-:W-:-:S04]  /*8630*/  ISETP.GT.AND P6, PT, R71, RZ, !P6 ;  /* 0x000000ff4700720c */ /* 0x000fc800077c4270 */
[----:B------:R-:W-:-:S04]  /*8640*/  ISETP.LT.OR P6, PT, R134, 0x1, P6 ;  /* 0x000000018600780c */ /* 0x000fc800037c1670 */
[----:B------:R-:W-:Y:S02]  /*8650*/  FSEL R137, R9, -INF , !P6 ;  /* 0xff80000009897808 */ /* 0x000fe40007000000 */
[----:B------:R-:W-:Y:S01]  /*8660*/  ISETP.GE.AND P6, PT, R70, 0x9a, PT ;  /* 0x0000009a4600780c */ /* 0x000fe20003fc6270 */
[----:B------:R-:W0:-:S12]  /*8670*/  SHFL.IDX PT, R9, R132, 0x1, 0x1c1f ;  /* 0x003c1f0084097f89 */ /* 0x000e1800000e0000 */
[----:B------:R-:W-:Y:S02]  /*8680*/  @P6 LOP3.LUT R2, R2, 0x4, RZ, 0xfc, !PT ;  /* 0x0000000402026812 */ /* 0x000fe400078efcff */
[----:B------:R-:W-:-:S04]  /*8690*/  ISETP.GT.AND P6, PT, R71, 0x99, !P6 ;  /* 0x000000994700780c */ /* 0x000fc800077c4270 */
[----:B------:R-:W-:-:S04]  /*86a0*/  ISETP.LT.OR P6, PT, R134, 0x9a, P6 ;  /* 0x0000009a8600780c */ /* 0x000fc800037c1670 */
[----:B------:R-:W-:Y:S02]  /*86b0*/  FSEL R69, R69, -INF , !P6 ;  /* 0xff80000045457808 */ /* 0x000fe40007000000 */
[----:B------:R-:W-:Y:S01]  /*86c0*/  LOP3.LUT P6, RZ, R2, 0x8, RZ, 0xc0, !PT ;  /* 0x0000000802ff7812 */ /* 0x000fe200078cc0ff */
[--C-:B0-----:R-:W-:Y:S02]  /*86d0*/  IMAD.IADD R136, R136, 0x1, R9.reuse ;  /* 0x0000000188887824 */ /* 0x101fe400078e0209 */
[----:B------:R-:W-:-:S10]  /*86e0*/  IMAD.IADD R135, R135, 0x1, R9 ;  /* 0x0000000187877824 */ /* 0x000fd400078e0209 */
[----:B------:R-:W-:Y:S05]  /*86f0*/  @!P6 BRA `(.L_x_852) ;  /* 0x000000000054e947 */ /* 0x000fea0003800000 */
[----:B------:R-:W-:Y:S01]  /*8700*/  IADD3 R9, R17, -R58, R9 ;  /* 0x8000003a11097210 */ /* 0x000fe20007ffe009 */
[----:B------:R-:W-:Y:S03]  /*8710*/  BSSY B0, `(.L_x_853) ;  /* 0x0000010000007945 */ /* 0x000fe60003800000 */
[----:B------:R-:W-:-:S13]  /*8720*/  ISETP.GT.AND P6, PT, R9, -0x1, PT ;  /* 0xffffffff0900780c */ /* 0x000fda0003fc4270 */
[----:B------:R-:W-:Y:S05]  /*8730*/  @P6 BRA `(.L_x_854) ;  /* 0x0000000000206947 */ /* 0x000fea0003800000 */
[----:B------:R-:W-:Y:S01]  /*8740*/  IMAD.U32 R70, RZ, RZ, UR21 ;  /* 0x00000015ff467e24 */ /* 0x000fe2000f8e00ff */
[----:B------:R-:W-:-:S04]  /*8750*/  LOP3.LUT R9, RZ, R9, RZ, 0x33, !PT ;  /* 0x00000009ff097212 */ /* 0x000fc800078e33ff */
[----:B------:R-:W-:-:S13]  /*8760*/  ISETP.NE.AND P6, PT, R70, 0x1, PT ;  /* 0x000000014600780c */ /* 0x000fda0003fc5270 */
[----:B------:R-:W0:Y:S02]  /*8770*/  @P6 LDC.64 R56, c[0x0][0x9e8] ;  /* 0x00027a00ff386b82 */ /* 0x000e240000000a00 */
[----:B0-----:R-:W-:-:S05]  /*8780*/  @P6 IMAD.HI.U32 R56, R9, R56, RZ ;  /* 0x0000003809386227 */ /* 0x001fca00078e00ff */
[----:B------:R-:W-:-:S04]  /*8790*/  @P6 SHF.R.U32.HI R9, RZ, R57, R56 ;  /* 0x00000039ff096219 */ /* 0x000fc80000011638 */
[----:B------:R-:W-:Y:S01]  /*87a0*/  LOP3.LUT R9, RZ, R9, RZ, 0x33, !PT ;  /* 0x00000009ff097212 */ /* 0x000fe200078e33ff */
[----:B------:R-:W-:Y:S06]  /*87b0*/  BRA `(.L_x_855) ;  /* 0x0000000000147947 */ /* 0x000fec0003800000 */
.L_x_854:
[----:B------:R-:W-:-:S05]  /*87c0*/  IMAD.U32 R70, RZ, RZ, UR21 ;  /* 0x00000015ff467e24 */ /* 0x000fca000f8e00ff */
[----:B------:R-:W-:-:S13]  /*87d0*/  ISETP.NE.AND P6, PT, R70, 0x1, PT ;  /* 0x000000014600780c */ /* 0x000fda0003fc5270 */
[----:B------:R-:W0:Y:S02]  /*87e0*/  @P6 LDC.64 R56, c[0x0][0x9e8] ;  /* 0x00027a00ff386b82 */ /* 0x000e240000000a00 */
[----:B0-----:R-:W-:-:S05]  /*87f0*/  @P6 IMAD.HI.U32 R56, R9, R56, RZ ;  /* 0x0000003809386227 */ /* 0x001fca00078e00ff */
[----:B------:R-:W-:-:S07]  /*8800*/  @P6 SHF.R.U32.HI R9, RZ, R57, R56 ;  /* 0x00000039ff096219 */ /* 0x000fce0000011638 */
.L_x_855:
[----:B------:R-:W-:Y:S05]  /*8810*/  BSYNC B0 ;  /* 0x0000000000007941 */ /* 0x000fea0003800000 */
.L_x_853:
[----:B------:R-:W-:-:S05]  /*8820*/  IMAD R9, R9, R70, R67 ;  /* 0x0000004609097224 */ /* 0x000fca00078e0243 */
[----:B------:R-:W-:Y:S02]  /*8830*/  VIADDMNMX R136, R9, R70, R136, PT ;  /* 0x0000004609887246 */ /* 0x000fe40003800188 */
[----:B------:R-:W-:-:S07]  /*8840*/  VIMNMX R135, R135, R9, !PT ;  /* 0x0000000987877248 */ /* 0x000fce0007fe0100 */
.L_x_852:
[----:B------:R-:W-:Y:S01]  /*8850*/  ISETP.GT.AND P1, PT, R135, 0x1, !P1 ;  /* 0x000000018700780c */ /* 0x000fe20004f24270 */
[----:B------:R-:W-:Y:S01]  /*8860*/  IMAD.U32 R132, RZ, RZ, UR20 ;  /* 0x00000014ff847e24 */ /* 0x000fe2000f8e00ff */
[----:B------:R-:W-:Y:S02]  /*8870*/  LOP3.LUT P6, RZ, R16, 0x8000000, RZ, 0xc0, !PT ;  /* 0x0800000010ff7812 */ /* 0x000fe400078cc0ff */
        /* <DEDUP_REMOVED lines=73> */
[----:B------:R-:W-:Y:S02]  /*8d10*/  ISETP.GT.AND P1, PT, R135, 0x30, !P6 ;  /* 0x000000308700780c */ /* 0x000fe40007724270 */
[----:B------:R-:W-:Y:S02]  /*8d20*/  LOP3.LUT P6, RZ, R16, 0x10000, RZ, 0xc0, !PT ;  /* 0x0001000010ff7812 */ /* 0x000fe400078cc0ff */
        /* <DEDUP_REMOVED lines=22> */
[----:B------:R-:W-:Y:S01]  /*8e90*/  ISETP.GT.AND P2, PT, R135, 0x89, !P2 ;  /* 0x000000898700780c */ /* 0x000fe20005744270 */
[----:B------:R-:W0:Y:S01]  /*8ea0*/  SHFL.BFLY PT, R9, R56, 0x2, 0x1f ;  /* 0x0c401f0038097f89 */ /* 0x000e2200000e0000 */
[----:B------:R-:W-:Y:S02]  /*8eb0*/  FSEL R119, R119, -INF , !P1 ;  /* 0xff80000077777808 */ /* 0x000fe40004800000 */
[----:B------:R-:W-:-:S02]  /*8ec0*/  LOP3.LUT P1, RZ, R16, 0x800000, RZ, 0xc0, !PT ;  /* 0x0080000010ff7812 */ /* 0x000fc4000782c0ff */
[C---:B------:R-:W-:Y:S02]  /*8ed0*/  ISETP.LT.OR P2, PT, R136.reuse, 0x8a, P2 ;  /* 0x0000008a8800780c */ /* 0x040fe40001741670 */
[C---:B------:R-:W-:Y:S02]  /*8ee0*/  ISETP.GT.AND P1, PT, R135.reuse, 0x40, !P1 ;  /* 0x000000408700780c */ /* 0x040fe40004f24270 */
[----:B------:R-:W-:Y:S02]  /*8ef0*/  ISETP.GT.AND P3, PT, R135, 0x90, !P3 ;  /* 0x000000908700780c */ /* 0x000fe40005f64270 */
[----:B------:R-:W-:Y:S02]  /*8f00*/  ISETP.LT.OR P1, PT, R136, 0x41, P1 ;  /* 0x000000418800780c */ /* 0x000fe40000f21670 */
[----:B------:R-:W-:Y:S02]  /*8f10*/  FSEL R61, R61, -INF , !P2 ;  /* 0xff8000003d3d7808 */ /* 0x000fe40005000000 */
[----:B------:R-:W-:-:S02]  /*8f20*/  FSEL R90, R90, -INF , !P1 ;  /* 0xff8000005a5a7808 */ /* 0x000fc40004800000 */
[----:B------:R-:W-:Y:S02]  /*8f30*/  LOP3.LUT P1, RZ, R16, 0x400000, RZ, 0xc0, !PT ;  /* 0x0040000010ff7812 */ /* 0x000fe4000782c0ff */
[C---:B------:R-:W-:Y:S02]  /*8f40*/  ISETP.LT.OR P3, PT, R136.reuse, 0x91, P3 ;  /* 0x000000918800780c */ /* 0x040fe40001f61670 */
[C---:B------:R-:W-:Y:S02]  /*8f50*/  ISETP.GT.AND P1, PT, R135.reuse, 0x41, !P1 ;  /* 0x000000418700780c */ /* 0x040fe40004f24270 */
[----:B------:R-:W-:Y:S02]  /*8f60*/  ISETP.GT.AND P4, PT, R135, 0x91, !P4 ;  /* 0x000000918700780c */ /* 0x000fe40006784270 */
[----:B------:R-:W-:Y:S02]  /*8f70*/  ISETP.LT.OR P1, PT, R136, 0x42, P1 ;  /* 0x000000428800780c */ /* 0x000fe40000f21670 */
[----:B0-----:R-:W-:-:S02]  /*8f80*/  FMNMX.FTZ R57, R56, R9, !PT ;  /* 0x0000000938397209 */ /* 0x001fc40007810000 */
[----:B------:R-:W-:Y:S02]  /*8f90*/  FSEL R91, R91, -INF , !P1 ;  /* 0xff8000005b5b7808 */ /* 0x000fe40004800000 */
[----:B------:R-:W-:Y:S01]  /*8fa0*/  LOP3.LUT P1, RZ, R16, 0x200000, RZ, 0xc0, !PT ;  /* 0x0020000010ff7812 */ /* 0x000fe2000782c0ff */
[----:B------:R-:W0:Y:S01]  /*8fb0*/  SHFL.BFLY PT, R70, R57, 0x1, 0x1f ;  /* 0x0c201f0039467f89 */ /* 0x000e2200000e0000 */
[----:B------:R-:W-:Y:S02]  /*8fc0*/  FSEL R62, R62, -INF , !P3 ;  /* 0xff8000003e3e7808 */ /* 0x000fe40005800000 */
[C---:B------:R-:W-:Y:S02]  /*8fd0*/  ISETP.GT.AND P1, PT, R135.reuse, 0x48, !P1 ;  /* 0x000000488700780c */ /* 0x040fe40004f24270 */
[----:B------:R-:W-:Y:S02]  /*8fe0*/  ISETP.GT.AND P5, PT, R135, 0x98, !P5 ;  /* 0x000000988700780c */ /* 0x000fe40006fa4270 */
[----:B------:R-:W-:-:S02]  /*8ff0*/  ISETP.LT.OR P1, PT, R136, 0x49, P1 ;  /* 0x000000498800780c */ /* 0x000fc40000f21670 */
[----:B------:R-:W-:Y:S02]  /*9000*/  ISETP.LT.OR P4, PT, R136, 0x92, P4 ;  /* 0x000000928800780c */ /* 0x000fe40002781670 */
[----:B------:R-:W-:Y:S02]  /*9010*/  FSEL R94, R94, -INF , !P1 ;  /* 0xff8000005e5e7808 */ /* 0x000fe40004800000 */
[----:B------:R-:W-:Y:S02]  /*9020*/  LOP3.LUT P1, RZ, R16, 0x100000, RZ, 0xc0, !PT ;  /* 0x0010000010ff7812 */ /* 0x000fe4000782c0ff */
[----:B------:R-:W-:Y:S02]  /*9030*/  ISETP.LT.OR P5, PT, R136, 0x99, P5 ;  /* 0x000000998800780c */ /* 0x000fe40002fa1670 */
[----:B------:R-:W-:Y:S02]  /*9040*/  ISETP.GT.AND P1, PT, R135, 0x49, !P1 ;  /* 0x000000498700780c */ /* 0x000fe40004f24270 */
[----:B------:R-:W-:-:S02]  /*9050*/  FSEL R66, R66, -INF , !P5 ;  /* 0xff80000042427808 */ /* 0x000fc40006800000 */
[----:B------:R-:W-:Y:S02]  /*9060*/  ISETP.LT.OR P1, PT, R136, 0x4a, P1 ;  /* 0x0000004a8800780c */ /* 0x000fe40000f21670 */
[----:B0-----:R-:W-:Y:S02]  /*9070*/  FMNMX.FTZ R9, R57, R70, !PT ;  /* 0x0000004639097209 */ /* 0x001fe40007810000 */
        /* <DEDUP_REMOVED lines=61> */
[C---:B------:R-:W-:Y:S02]  /*9450*/  ISETP.GT.AND P1, PT, R135.reuse, RZ, !P6 ;  /* 0x000000ff8700720c */ /* 0x040fe40007724270 */
[----:B------:R-:W-:Y:S02]  /*9460*/  LOP3.LUT P6, RZ, R2, 0x4, RZ, 0xc0, !PT ;  /* 0x0000000402ff7812 */ /* 0x000fe400078cc0ff */
[----:B------:R-:W-:Y:S02]  /*9470*/  ISETP.LT.OR P1, PT, R136, 0x1, P1 ;  /* 0x000000018800780c */ /* 0x000fe40000f21670 */
[----:B------:R-:W-:Y:S02]  /*9480*/  ISETP.GT.AND P2, PT, R135, 0x99, !P6 ;  /* 0x000000998700780c */ /* 0x000fe40007744270 */
[----:B------:R-:W-:Y:S01]  /*9490*/  FSEL R70, R11, -INF , !P1 ;  /* 0xff8000000b467808 */ /* 0x000fe20004800000 */
[----:B------:R-:W-:-:S01]  /*94a0*/  FFMA.FTZ R11, R9, R132, -8 ;  /* 0xc1000000090b7423 */ /* 0x000fc20000010084 */
[----:B------:R-:W-:-:S02]  /*94b0*/  FSETP.NEU.FTZ.AND P1, PT, R9, -INF , PT ;  /* 0xff8000000900780b */ /* 0x000fc40003f3d000 */
[----:B------:R-:W-:Y:S02]  /*94c0*/  FMNMX.FTZ R71, R70, R7, !PT ;  /* 0x0000000746477209 */ /* 0x000fe40007810000 */
[----:B------:R-:W-:Y:S02]  /*94d0*/  FSEL R56, R11, RZ, P1 ;  /* 0x000000ff0b387208 */ /* 0x000fe40000800000 */
[----:B------:R-:W-:Y:S02]  /*94e0*/  FMNMX.FTZ R132, R12, R71, !PT ;  /* 0x000000470c847209 */ /* 0x000fe40007810000 */
[----:B------:R-:W-:Y:S01]  /*94f0*/  ISETP.LT.OR P2, PT, R136, 0x9a, P2 ;  /* 0x0000009a8800780c */ /* 0x000fe20001741670 */
        /* <DEDUP_REMOVED lines=22> */
[--C-:B0-----:R-:W-:Y:S01]  /*9660*/  FFMA.FTZ R123, R76, UR20, -R56.reuse ;  /* 0x000000144c7b7c23 */ /* 0x101fe20008010838 */
[----:B------:R-:W-:Y:S01]  /*9670*/  FSEL R76, R63, -INF , !P4 ;  /* 0xff8000003f4c7808 */ /* 0x000fe20006000000 */
[----:B------:R-:W-:Y:S01]  /*9680*/  MUFU.EX2 R105, R134 ;  /* 0x0000008600697308 */ /* 0x000fe20000000800 */
[----:B------:R-:W-:Y:S01]  /*9690*/  FMNMX.FTZ R112, R106, R109, !PT ;  /* 0x0000006d6a707209 */ /* 0x000fe20007810000 */
[--C-:B------:R-:W-:Y:S01]  /*96a0*/  FFMA.FTZ R88, R88, UR20, -R56.reuse ;  /* 0x0000001458587c23 */ /* 0x100fe20008010838 */
[----:B------:R-:W-:-:S01]  /*96b0*/  FFMA.FTZ R89, R89, UR20, -R56 ;  /* 0x0000001459597c23 */ /* 0x000fc20008010838 */
[--C-:B------:R-:W-:Y:S01]  /*96c0*/  FFMA.FTZ R92, R92, UR20, -R56.reuse ;  /* 0x000000145c5c7c23 */ /* 0x100fe20008010838 */
[----:B------:R-:W-:Y:S01]  /*96d0*/  FMNMX.FTZ R109, R107, R112, !PT ;  /* 0x000000706b6d7209 */ /* 0x000fe20007810000 */
[--C-:B------:R-:W-:Y:S01]  /*96e0*/  FFMA.FTZ R93, R93, UR20, -R56.reuse ;  /* 0x000000145d5d7c23 */ /* 0x100fe20008010838 */
[----:B------:R-:W-:-:S01]  /*96f0*/  FFMA.FTZ R128, R128, UR20, -R56 ;  /* 0x0000001480807c23 */ /* 0x000fc20008010838 */
        /* <DEDUP_REMOVED lines=15> */
[----:B------:R1:W-:Y:S01]  /*97f0*/  MUFU.EX2 R116, R117 ;  /* 0x0000007500747308 */ /* 0x0003e20000000800 */
[----:B------:R-:W-:-:S01]  /*9800*/  FFMA.FTZ R64, R64, UR20, -R56 ;  /* 0x0000001440407c23 */ /* 0x000fc20008010838 */
[----:B------:R-:W-:Y:S01]  /*9810*/  FMNMX.FTZ R132, R118, R113, !PT ;  /* 0x0000007176847209 */ /* 0x000fe20007810000 */
[----:B------:R-:W-:-:S01]  /*9820*/  FFMA.FTZ R65, R65, UR20, -R56 ;  /* 0x0000001441417c23 */ /* 0x000fc20008010838 */
[----:B0-----:R-:W-:-:S02]  /*9830*/  FFMA.FTZ R123, R133, UR20, -R56 ;  /* 0x00000014857b7c23 */ /* 0x001fc40008010838 */
[----:B------:R-:W-:Y:S02]  /*9840*/  FMNMX.FTZ R113, R119, R132, !PT ;  /* 0x0000008477717209 */ /* 0x000fe40007810000 */
[----:B------:R-:W-:Y:S02]  /*9850*/  MUFU.EX2 R11, R11 ;  /* 0x0000000b000b7308 */ /* 0x000fe40000000800 */
[----:B------:R-:W-:-:S04]  /*9860*/  FMNMX.FTZ R132, R90, R113, !PT ;  /* 0x000000715a847209 */ /* 0x000fc80007810000 */
        /* <DEDUP_REMOVED lines=8> */
[----:B------:R-:W-:Y:S01]  /*98f0*/  FMNMX.FTZ R132, R98, R113, !PT ;  /* 0x0000007162847209 */ /* 0x000fe20007810000 */
[--C-:B------:R-:W-:Y:S01]  /*9900*/  FFMA.FTZ R113, R127, UR20, -R56.reuse ;  /* 0x000000147f717c23 */ /* 0x100fe20008010838 */
[----:B------:R-:W-:-:S01]  /*9910*/  FFMA.FTZ R127, R77, UR20, -R56 ;  /* 0x000000144d7f7c23 */ /* 0x000fc20008010838 */
[----:B------:R-:W-:Y:S02]  /*9920*/  FSEL R77, R68, -INF , !P2 ;  /* 0xff800000444d7808 */ /* 0x000fe40005000000 */
[----:B-1----:R-:W-:Y:S01]  /*9930*/  FMNMX.FTZ R117, R99, R132, !PT ;  /* 0x0000008463757209 */ /* 0x002fe20007810000 */
[----:B------:R0:W-:Y:S03]  /*9940*/  MUFU.EX2 R68, R127 ;  /* 0x0000007f00447308 */ /* 0x0001e60000000800 */
[----:B------:R-:W-:-:S04]  /*9950*/  FMNMX.FTZ R132, R72, R117, !PT ;  /* 0x0000007548847209 */ /* 0x000fc80007810000 */
[----:B------:R-:W-:Y:S01]  /*9960*/  FMNMX.FTZ R117, R73, R132, !PT ;  /* 0x0000008449757209 */ /* 0x000fe20007810000 */
[----:B------:R-:W-:Y:S03]  /*9970*/  MUFU.EX2 R21, R21 ;  /* 0x0000001500157308 */ /* 0x000fe60000000800 */
        /* <DEDUP_REMOVED lines=20> */
[----:B------:R-:W-:-:S01]  /*9ac0*/  FFMA.FTZ R132, R129, UR20, -R56 ;  /* 0x0000001481847c23 */ /* 0x000fc20008010838 */
[----:B------:R-:W-:Y:S01]  /*9ad0*/  FFMA.FTZ R129, R69, UR20, -R56 ;  /* 0x0000001445817c23 */ /* 0x000fe20008010838 */
[----:B------:R-:W-:Y:S01]  /*9ae0*/  FSEL R69, R9, RZ, P1 ;  /* 0x000000ff09457208 */ /* 0x000fe20000800000 */
[----:B------:R-:W-:Y:S01]  /*9af0*/  MUFU.EX2 R112, R137 ;  /* 0x0000008900707308 */ /* 0x000fe20000000800 */
[----:B------:R-:W1:Y:S03]  /*9b00*/  SHFL.BFLY PT, R134, R117, 0x2, 0x1f ;  /* 0x0c401f0075867f89 */ /* 0x000e6600000e0000 */
[----:B------:R-:W-:-:S04]  /*9b10*/  FADD.FTZ R69, -R69, R6 ;  /* 0x0000000645457221 */ /* 0x000fc80000010100 */
[----:B------:R-:W-:Y:S01]  /*9b20*/  FMUL.FTZ R6, R69, UR20 ;  /* 0x0000001445067c20 */ /* 0x000fe20008410000 */
[----:B------:R-:W-:Y:S08]  /*9b30*/  MUFU.EX2 R109, R109 ;  /* 0x0000006d006d7308 */ /* 0x000ff00000000800 */
[----:B------:R-:W2:Y:S01]  /*9b40*/  MUFU.EX2 R6, R6 ;  /* 0x0000000600067308 */ /* 0x000ea20000000800 */
[----:B-1----:R-:W-:Y:S01]  /*9b50*/  FMNMX.FTZ R134, R117, R134, !PT ;  /* 0x0000008675867209 */ /* 0x002fe20007810000 */
[--C-:B------:R-:W-:Y:S01]  /*9b60*/  FFMA.FTZ R117, R130, UR20, -R56.reuse ;  /* 0x0000001482757c23 */ /* 0x100fe20008010838 */
[----:B------:R-:W-:-:S05]  /*9b70*/  FFMA.FTZ R130, R131, UR20, -R56 ;  /* 0x0000001483827c23 */ /* 0x000fca0008010838 */
[----:B------:R-:W-:Y:S01]  /*9b80*/  MUFU.EX2 R88, R88 ;  /* 0x0000005800587308 */ /* 0x000fe20000000800 */
[----:B0-----:R-:W0:Y:S07]  /*9b90*/  SHFL.BFLY PT, R127, R134, 0x1, 0x1f ;  /* 0x0c201f00867f7f89 */ /* 0x001e2e00000e0000 */
[----:B------:R-:W-:Y:S08]  /*9ba0*/  MUFU.EX2 R89, R89 ;  /* 0x0000005900597308 */ /* 0x000ff00000000800 */
[----:B------:R-:W-:Y:S08]  /*9bb0*/  MUFU.EX2 R92, R92 ;  /* 0x0000005c005c7308 */ /* 0x000ff00000000800 */
[----:B------:R-:W-:Y:S01]  /*9bc0*/  MUFU.EX2 R93, R93 ;  /* 0x0000005d005d7308 */ /* 0x000fe20000000800 */
[----:B0-----:R-:W-:Y:S01]  /*9bd0*/  FMNMX.FTZ R56, R134, R127, !PT ;  /* 0x0000007f86387209 */ /* 0x001fe20007810000 */
[----:B------:R-:W-:-:S03]  /*9be0*/  IMAD.U32 R127, RZ, RZ, UR20 ;  /* 0x00000014ff7f7e24 */ /* 0x000fc6000f8e00ff */
[C---:B------:R-:W-:Y:S01]  /*9bf0*/  FSETP.NEU.FTZ.AND P1, PT, R56.reuse, -INF , PT ;  /* 0xff8000003800780b */ /* 0x040fe20003f3d000 */
[----:B------:R-:W-:-:S02]  /*9c00*/  FFMA.FTZ R127, R56, R127, -8 ;  /* 0xc1000000387f7423 */ /* 0x000fc4000001007f */
[----:B------:R2:W-:Y:S03]  /*9c10*/  MUFU.EX2 R134, R129 ;  /* 0x0000008100867308 */ /* 0x0005e60000000800 */
[----:B------:R-:W-:-:S05]  /*9c20*/  FSEL R69, R127, RZ, P1 ;  /* 0x000000ff7f457208 */ /* 0x000fca0000800000 */
        /* <DEDUP_REMOVED lines=8> */
[----:B------:R-:W-:Y:S01]  /*9cb0*/  FSEL R126, R56, RZ, P1 ;  /* 0x000000ff387e7208 */ /* 0x000fe20000800000 */
[----:B------:R-:W-:-:S01]  /*9cc0*/  FFMA.FTZ R70, R70, UR20, -R69 ;  /* 0x0000001446467c23 */ /* 0x000fc20008010845 */
[----:B------:R-:W-:Y:S01]  /*9cd0*/  MUFU.EX2 R127, R127 ;  /* 0x0000007f007f7308 */ /* 0x000fe20000000800 */
[----:B--2---:R-:W-:-:S01]  /*9ce0*/  FFMA.FTZ R129, R6, R4, R11 ;  /* 0x0000000406817223 */ /* 0x004fc2000001000b */
[----:B------:R-:W-:Y:S01]  /*9cf0*/  FFMA.FTZ R106, R106, UR20, -R69 ;  /* 0x000000146a6a7c23 */ /* 0x000fe20008010845 */
[----:B------:R-:W-:-:S01]  /*9d00*/  FADD.FTZ R126, -R126, R7 ;  /* 0x000000077e7e7221 */ /* 0x000fc20000010100 */
[--C-:B------:R-:W-:Y:S01]  /*9d10*/  FFMA.FTZ R107, R107, UR20, -R69.reuse ;  /* 0x000000146b6b7c23 */ /* 0x100fe20008010845 */
[----:B------:R-:W-:-:S01]  /*9d20*/  FFMA.FTZ R110, R110, UR20, -R69 ;  /* 0x000000146e6e7c23 */ /* 0x000fc20008010845 */
[----:B------:R-:W-:Y:S01]  /*9d30*/  FFMA.FTZ R111, R111, UR20, -R69 ;  /* 0x000000146f6f7c23 */ /* 0x000fe20008010845 */
[----:B------:R-:W-:Y:S01]  /*9d40*/  FMUL.FTZ R7, R126, UR20 ;  /* 0x000000147e077c20 */ /* 0x000fe20008410000 */
[----:B------:R-:W-:Y:S01]  /*9d50*/  MUFU.EX2 R70, R70 ;  /* 0x0000004600467308 */ /* 0x000fe20000000800 */
[----:B------:R-:W-:-:S01]  /*9d60*/  FADD.FTZ R126, R10, R129 ;  /* 0x000000810a7e7221 */ /* 0x000fc20000010000 */
[--C-:B------:R-:W-:Y:S01]  /*9d70*/  FFMA.FTZ R114, R114, UR20, -R69.reuse ;  /* 0x0000001472727c23 */ /* 0x100fe20008010845 */
[----:B------:R-:W-:-:S01]  /*9d80*/  FFMA.FTZ R115, R115, UR20, -R69 ;  /* 0x0000001473737c23 */ /* 0x000fc20008010845 */
[----:B------:R-:W-:Y:S01]  /*9d90*/  FFMA.FTZ R118, R118, UR20, -R69 ;  /* 0x0000001476767c23 */ /* 0x000fe20008010845 */
[----:B------:R-:W-:-:S01]  /*9da0*/  FADD.FTZ R129, R13, R126 ;  /* 0x0000007e0d817221 */ /* 0x000fc20000010000 */
        /* <DEDUP_REMOVED lines=19> */
[----:B0-----:R-:W-:-:S01]  /*9ee0*/  FFMA.FTZ R4, R7, R3, R70 ;  /* 0x0000000307047223 */ /* 0x001fc20000010046 */
[----:B------:R-:W-:Y:S01]  /*9ef0*/  FADD.FTZ R126, R124, R129 ;  /* 0x000000817c7e7221 */ /* 0x000fe20000010000 */
[----:B------:R-:W-:-:S01]  /*9f00*/  FFMA.FTZ R75, R75, UR20, -R69 ;  /* 0x000000144b4b7c23 */ /* 0x000fc20008010845 */
[----:B------:R-:W-:Y:S01]  /*9f10*/  FFMA.FTZ R78, R78, UR20, -R69 ;  /* 0x000000144e4e7c23 */ /* 0x000fe20008010845 */
[----:B------:R-:W-:-:S01]  /*9f20*/  FADD.FTZ R3, R127, R4 ;  /* 0x000000047f037221 */ /* 0x000fc20000010000 */
        /* <DEDUP_REMOVED lines=13> */
[----:B------:R-:W-:-:S01]  /*a000*/  FFMA.FTZ R60, R60, UR20, -R69 ;  /* 0x000000143c3c7c23 */ /* 0x000fc20008010845 */
[--C-:B------:R-:W-:Y:S01]  /*a010*/  FFMA.FTZ R61, R61, UR20, -R69.reuse ;  /* 0x000000143d3d7c23 */ /* 0x100fe20008010845 */
[----:B------:R-:W-:-:S01]  /*a020*/  FFMA.FTZ R62, R62, UR20, -R69 ;  /* 0x000000143e3e7c23 */ /* 0x000fc20008010845 */
[----:B------:R-:W-:Y:S01]  /*a030*/  FADD.FTZ R129, R105, R126 ;  /* 0x0000007e69817221 */ /* 0x000fe20000010000 */
[----:B------:R-:W-:-:S01]  /*a040*/  FFMA.FTZ R66, R66, UR20, -R69 ;  /* 0x0000001442427c23 */ /* 0x000fc20008010845 */
[----:B------:R-:W2:Y:S01]  /*a050*/  MUFU.EX2 R122, R122 ;  /* 0x0000007a007a7308 */ /* 0x000ea20000000800 */
[----:B0-----:R-:W-:-:S01]  /*a060*/  FADD.FTZ R4, R20, R3 ;  /* 0x0000000314047221 */ /* 0x001fc20000010000 */
[----:B------:R-:W-:-:S04]  /*a070*/  FADD.FTZ R126, R112, R129 ;  /* 0x00000081707e7221 */ /* 0x000fc80000010000 */
[----:B------:R-:W-:Y:S02]  /*a080*/  FADD.FTZ R129, R109, R126 ;  /* 0x0000007e6d817221 */ /* 0x000fe40000010000 */
[----:B------:R-:W0:Y:S01]  /*a090*/  MUFU.EX2 R125, R125 ;  /* 0x0000007d007d7308 */ /* 0x000e220000000800 */
[----:B-1----:R-:W-:-:S01]  /*a0a0*/  FADD.FTZ R3, R121, R4 ;  /* 0x0000000479037221 */ /* 0x002fc20000010000 */
[----:B------:R-:W-:-:S06]  /*a0b0*/  FADD.FTZ R129, R116, R129 ;  /* 0x0000008174817221 */ /* 0x000fcc0000010000 */
        /* <DEDUP_REMOVED lines=19> */
[----:B--2---:R-:W-:-:S01]  /*a1f0*/  FADD.FTZ R3, R119, R4 ;  /* 0x0000000477037221 */ /* 0x004fc20000010000 */
[----:B------:R-:W-:-:S06]  /*a200*/  FADD.FTZ R4, R88, R129 ;  /* 0x0000008158047221 */ /* 0x000fcc0000010000 */
        /* <DEDUP_REMOVED lines=8> */
[----:B--2---:R-:W-:-:S01]  /*a290*/  FADD.FTZ R126, R94, R129 ;  /* 0x000000815e7e7221 */ /* 0x004fc20000010000 */
[----:B------:R-:W-:-:S06]  /*a2a0*/  FADD.FTZ R129, R113, R4 ;  /* 0x0000000471817221 */ /* 0x000fcc0000010000 */
        /* <DEDUP_REMOVED lines=21> */
[----:B-1----:R-:W-:-:S04]  /*a400*/  FADD.FTZ R4, R103, R4 ;  /* 0x0000000467047221 */ /* 0x002fc80000010000 */
[----:B------:R-:W-:-:S03]  /*a410*/  FADD.FTZ R129, R63, R4 ;  /* 0x000000043f817221 */ /* 0x000fc60000010000 */
        /* <DEDUP_REMOVED lines=8> */
[----:B--2---:R-:W-:-:S01]  /*a4a0*/  FADD.FTZ R4, R80, R129 ;  /* 0x0000008150047221 */ /* 0x004fc20000010000 */
[--C-:B------:R-:W-:Y:S01]  /*a4b0*/  FFMA.FTZ R129, R76, UR20, -R69.reuse ;  /* 0x000000144c817c23 */ /* 0x100fe20008010845 */
[----:B------:R-:W-:-:S05]  /*a4c0*/  FFMA.FTZ R69, R77, UR20, -R69 ;  /* 0x000000144d457c23 */ /* 0x000fca0008010845 */
        /* <DEDUP_REMOVED lines=40> */
[----:B------:R-:W-:Y:S01]  /*a750*/  FADD.FTZ R4, R134, R77 ;  /* 0x0000004d86047221 */ /* 0x000fe20000010000 */
[----:B--2---:R-:W-:-:S04]  /*a760*/  FADD.FTZ R76, R66, R3 ;  /* 0x00000003424c7221 */ /* 0x004fc80000010000 */
[----:B0-----:R-:W-:Y:S01]  /*a770*/  FADD.FTZ R3, R69, R76 ;  /* 0x0000004c45037221 */ /* 0x001fe20000010000 */
[----:B------:R-:W-:Y:S06]  /*a780*/  @!P0 BRA `(.L_x_856) ;  /* 0x0000000000048947 */ /* 0x000fec0003800000 */
[----:B------:R-:W-:Y:S01]  /*a790*/  BPT.TRAP 0x1 ;  /* 0x000000040000795c */ /* 0x000fe20000300000 */
.L_x_856:
[----:B------:R-:W-:Y:S01]  /*a7a0*/  UIADD3 UR6, UR11, 0x13260, URZ ;  /* 0x000132600b067890 */ /* 0x000fe2000fffe03f */
[----:B------:R-:W-:Y:S01]  /*a7b0*/  ISETP.GT.AND P1, PT, R8, UR25, PT ;  /* 0x0000001908007c0c */ /* 0x000fe2000bf24270 */
[----:B------:R-:W-:Y:S01]  /*a7c0*/  UMOV UR27, UR37 ;  /* 0x00000025001b7c82 */ /* 0x000fe20008000000 */
[----:B------:R-:W-:Y:S01]  /*a7d0*/  F2FP.SATFINITE.E4M3.F32.PACK_AB_MERGE_C R13, R14, R13, RZ ;  /* 0x0000000d0e0d723e */ /* 0x000fe200048070ff */
[----:B------:R-:W-:Y:S01]  /*a7e0*/  UPRMT UR6, UR44, 0x654, UR6 ;  /* 0x000006542c067896 */ /* 0x000fe20008000006 */
[----:B------:R-:W-:Y:S01]  /*a7f0*/  F2FP.SATFINITE.E4M3.F32.PACK_AB_MERGE_C R12, R15, R12, RZ ;  /* 0x0000000c0f0c723e */ /* 0x000fe200048070ff */
[----:B------:R-:W-:Y:S01]  /*a800*/  UMOV UR26, UR38 ;  /* 0x00000026001a7c82 */ /* 0x000fe20008000000 */
[----:B------:R-:W-:Y:S01]  /*a810*/  F2FP.SATFINITE.E4M3.F32.PACK_AB_MERGE_C R57, R124, R57, RZ ;  /* 0x000000397c39723e */ /* 0x000fe200048070ff */
[----:B------:R-:W-:Y:S01]  /*a820*/  FMUL.FTZ R24, R24, R6 ;  /* 0x0000000618187220 */ /* 0x000fe20000410000 */
[----:B------:R-:W-:Y:S01]  /*a830*/  F2FP.SATFINITE.E4M3.F32.PACK_AB_MERGE_C R122, R125, R122, RZ ;  /* 0x0000007a7d7a723e */ /* 0x000fe200048070ff */
[-C--:B------:R-:W-:Y:S01]  /*a840*/  FMUL.FTZ R25, R25, R6.reuse ;  /* 0x0000000619197220 */ /* 0x080fe20000410000 */
[----:B------:R-:W-:Y:S01]  /*a850*/  F2FP.SATFINITE.E4M3.F32.PACK_AB_MERGE_C R71, R108, R71, RZ ;  /* 0x000000476c47723e */ /* 0x000fe200048070ff */
[----:B------:R-:W-:Y:S01]  /*a860*/  FMUL.FTZ R28, R28, R6 ;  /* 0x000000061c1c7220 */ /* 0x000fe20000410000 */
[----:B------:R-:W-:Y:S01]  /*a870*/  F2FP.SATFINITE.E4M3.F32.PACK_AB_MERGE_C R110, R111, R110, RZ ;  /* 0x0000006e6f6e723e */ /* 0x000fe200048070ff */
[----:B------:R-:W-:Y:S01]  /*a880*/  SYNCS.ARRIVE.TRANS64.RED.A1T0 RZ, [UR6], RZ ;  /* 0x000000ffffff79a7 */ /* 0x000fe20008100406 */
        /* <DEDUP_REMOVED lines=65> */
[----:B------:R-:W-:Y:S01]  /*aca0*/  F2FP.SATFINITE.E4M3.F32.PACK_AB_MERGE_C R139, R129, R62, R66 ;  /* 0x0000003e818b723e */ /* 0x000fe20004807042 */
[----:B------:R-:W-:Y:S06]  /*acb0*/  @P1 BRA `(.L_x_857) ;  /* 0xffffffb400c81947 */ /* 0x000fec000383ffff */
.L_x_838:
[----:B------:R-:W0:Y:S01]  /*acc0*/  LDC R6, c[0x0][0x448] ;  /* 0x00011200ff067b82 */ /* 0x000e220000000800 */
[----:B------:R-:W-:Y:S01]  /*acd0*/  UIADD3 UR6, UR40, 0xbf, URZ ;  /* 0x000000bf28067890 */ /* 0x000fe2000fffe03f */
[----:B------:R-:W-:Y:S02]  /*ace0*/  IADD3 R7, R17, 0x1, -R58 ;  /* 0x0000000111077810 */ /* 0x000fe40007ffe83a */
[----:B------:R-:W-:Y:S02]  /*acf0*/  LOP3.LUT P1, RZ, R2, 0x8, RZ, 0xc0, !PT ;  /* 0x0000000802ff7812 */ /* 0x000fe4000782c0ff */
[----:B0-----:R-:W-:-:S13]  /*ad00*/  ISETP.NE.AND P2, PT, R6, 0x1, PT ;  /* 0x000000010600780c */ /* 0x001fda0003f45270 */
[----:B------:R-:W0:Y:S08]  /*ad10*/  @P2 LDC R6, c[0x0][0x44c] ;  /* 0x00011300ff062b82 */ /* 0x000e300000000800 */
[----:B------:R-:W1:Y:S01]  /*ad20*/  @P2 LDC R11, c[0x0][0x450] ;  /* 0x00011400ff0b2b82 */ /* 0x000e620000000800 */
[----:B0-----:R-:W-:-:S04]  /*ad30*/  @P2 IMAD.HI.U32 R10, R6, UR6, RZ ;  /* 0x00000006060a2c27 */ /* 0x001fc8000f8e00ff */
[----:B------:R-:W-:Y:S01]  /*ad40*/  IMAD.U32 R6, RZ, RZ, UR6 ;  /* 0x00000006ff067e24 */ /* 0x000fe2000f8e00ff */
[----:B-1----:R-:W-:-:S05]  /*ad50*/  @P2 SHF.R.U32.HI R6, RZ, R11, R10 ;  /* 0x0000000bff062219 */ /* 0x002fca000001160a */
[----:B------:R-:W-:-:S04]  /*ad60*/  IMAD.IADD R6, R7, 0x1, R6 ;  /* 0x0000000107067824 */ /* 0x000fc800078e0206 */
[----:B------:R-:W-:-:S05]  /*ad70*/  VIADD R7, R6, -UR22 ;  /* 0x8000001606077c36 */ /* 0x000fca0008000000 */
[----:B------:R-:W-:Y:S01]  /*ad80*/  R2UR UR11, R7 ;  /* 0x00000000070b72ca */ /* 0x000fe200000e0000 */
[----:B------:R-:W-:-:S14]  /*ad90*/  @!P1 BRA `(.L_x_858) ;  /* 0x0000000000509947 */ /* 0x000fdc0003800000 */
[----:B------:R-:W-:-:S13]  /*ada0*/  R2UR UR10, R6 ;  /* 0x00000000060a72ca */ /* 0x000fda00000e0000 */
[----:B------:R-:W-:-:S06]  /*adb0*/  UISETP.GT.AND UP0, UPT, UR10, -0x1, UPT ;  /* 0xffffffff0a00788c */ /* 0x000fcc000bf04270 */
[----:B------:R-:W-:-:S13]  /*adc0*/  PLOP3.LUT P1, PT, PT, PT, UP0, 0x80, 0x0 ;  /* 0x000000000000781c */ /* 0x000fda0003f2f008 */
[----:B------:R-:W-:Y:S05]  /*add0*/  @P1 BRA `(.L_x_859) ;  /* 0x0000000000201947 */ /* 0x000fea0003800000 */
[----:B------:R-:W-:Y:S01]  /*ade0*/  ULDC UR12, c[0x0][0x9e4] ;  /* 0x00027900000c7ab9 */ /* 0x000fe20000000800 */
[----:B------:R-:W-:Y:S02]  /*adf0*/  ULOP3.LUT UR10, URZ, UR10, URZ, 0x33, !UPT ;  /* 0x0000000a3f0a7292 */ /* 0x000fe4000f8e333f */
[----:B------:R-:W-:-:S11]  /*ae00*/  UISETP.NE.AND UP0, UPT, UR12, 0x1, UPT ;  /* 0x000000010c00788c */ /* 0x000fd6000bf05270 */
[----:B------:R-:W-:Y:S02]  /*ae10*/  @UP0 ULDC.64 UR14, c[0x0][0x9e8] ;  /* 0x00027a00000e0ab9 */ /* 0x000fe40000000a00 */
[----:B------:R-:W-:-:S04]  /*ae20*/  UIMAD.WIDE.U32 UR6, UR10, UR14, URZ ;  /* 0x0000000e0a0672a5 */ /* 0x000fc8000f8e003f */
[----:B------:R-:W-:-:S04]  /*ae30*/  @UP0 USHF.R.U32.HI UR10, URZ, UR15, UR7 ;  /* 0x0000000f3f0a0299 */ /* 0x000fc80008011607 */
[----:B------:R-:W-:Y:S01]  /*ae40*/  ULOP3.LUT UR10, URZ, UR10, URZ, 0x33, !UPT ;  /* 0x0000000a3f0a7292 */ /* 0x000fe2000f8e333f */
[----:B------:R-:W-:Y:S11]  /*ae50*/  BRA `(.L_x_860) ;  /* 0x0000000000147947 */ /* 0x000ff60003800000 */
.L_x_859:
[----:B------:R-:W-:Y:S02]  /*ae60*/  ULDC UR12, c[0x0][0x9e4] ;  /* 0x00027900000c7ab9 */ /* 0x000fe40000000800 */
[----:B------:R-:W-:-:S11]  /*ae70*/  UISETP.NE.AND UP0, UPT, UR12, 0x1, UPT ;  /* 0x000000010c00788c */ /* 0x000fd6000bf05270 */
[----:B------:R-:W-:Y:S02]  /*ae80*/  @UP0 ULDC.64 UR14, c[0x0][0x9e8] ;  /* 0x00027a00000e0ab9 */ /* 0x000fe40000000a00 */
[----:B------:R-:W-:-:S04]  /*ae90*/  UIMAD.WIDE.U32 UR6, UR10, UR14, URZ ;  /* 0x0000000e0a0672a5 */ /* 0x000fc8000f8e003f */
[----:B------:R-:W-:-:S12]  /*aea0*/  @UP0 USHF.R.U32.HI UR10, URZ, UR15, UR7 ;  /* 0x0000000f3f0a0299 */ /* 0x000fd80008011607 */
.L_x_860:
[----:B------:R-:W-:-:S04]  /*aeb0*/  UIMAD UR10, UR10, UR12, URZ ;  /* 0x0000000c0a0a72a4 */ /* 0x000fc8000f8e023f */
[----:B------:R-:W-:-:S04]  /*aec0*/  UISETP.LT.AND UP0, UPT, UR11, UR10, UPT ;  /* 0x0000000a0b00728c */ /* 0x000fc8000bf01270 */
[----:B------:R-:W-:-:S12]  /*aed0*/  USEL UR11, UR11, UR10, !UP0 ;  /* 0x0000000a0b0b7287 */ /* 0x000fd8000c000000 */
.L_x_858:
[----:B------:R-:W-:-:S04]  /*aee0*/  UIADD3 UR6, UR11, 0x9f, URZ ;  /* 0x0000009f0b067890 */ /* 0x000fc8000fffe03f */
[----:B------:R-:W-:-:S04]  /*aef0*/  UIMAD.WIDE UR6, UR6, 0x66666667, URZ ;  /* 0x66666667060678a5 */ /* 0x000fc8000f8e023f */
[----:B------:R-:W-:-:S04]  /*af00*/  USHF.R.U32.HI UR6, URZ, 0x1f, UR7 ;  /* 0x0000001f3f067899 */ /* 0x000fc80008011607 */
[----:B------:R-:W-:-:S04]  /*af10*/  ULEA.HI.SX32 UR6, UR7, UR6, 0x1a ;  /* 0x0000000607067291 */ /* 0x000fc8000f8fd23f */
[----:B------:R-:W-:-:S04]  /*af20*/  UISETP.LT.AND UP0, UPT, UR43, UR6, UPT ;  /* 0x000000062b00728c */ /* 0x000fc8000bf01270 */
[----:B------:R-:W-:-:S06]  /*af30*/  USEL UR22, UR43, UR6, !UP0 ;  /* 0x000000062b167287 */ /* 0x000fcc000c000000 */
[----:B------:R-:W-:-:S13]  /*af40*/  ISETP.GE.AND P1, PT, R8, UR22, PT ;  /* 0x0000001608007c0c */ /* 0x000fda000bf26270 */
[----:B------:R-:W-:Y:S05]  /*af50*/  @!P1 BRA `(.L_x_861) ;  /* 0x0000002c00209947 */ /* 0x000fea0003800000 */
[----:B------:R-:W-:Y:S01]  /*af60*/  IMAD.MOV.U32 R7, RZ, RZ, R56 ;  /* 0x000000ffff077224 */ /* 0x000fe200078e0038 */
[----:B------:R-:W-:Y:S01]  /*af70*/  UMOV UR24, UR37 ;  /* 0x0000002500187c82 */ /* 0x000fe20008000000 */
[----:B------:R-:W-:Y:S01]  /*af80*/  IMAD.MOV.U32 R6, RZ, RZ, R9 ;  /* 0x000000ffff067224 */ /* 0x000fe200078e0009 */
[----:B------:R-:W-:Y:S01]  /*af90*/  UMOV UR23, UR38 ;  /* 0x0000002600177c82 */ /* 0x000fe20008000000 */
[----:B------:R-:W-:-:S05]  /*afa0*/  ULDC UR20, c[0x0][0x988] ;  /* 0x0002620000147ab9 */ /* 0x000fca0000000800 */
.L_x_872:
[----:B------:R-:W-:-:S04]  /*afb0*/  UISETP.NE.AND UP0, UPT, UR23, 0x1, UPT ;  /* 0x000000011700788c */ /* 0x000fc8000bf05270 */
[----:B------:R-:W-:-:S04]  /*afc0*/  USEL UR37, URZ, 0x1, UP0 ;  /* 0x000000013f257887 */ /* 0x000fc80008000000 */
[----:B------:R-:W-:Y:S01]  /*afd0*/  ULOP3.LUT UR37, UR24, UR37, URZ, 0x3c, !UPT ;  /* 0x0000002518257292 */ /* 0x000fe2000f8e3c3f */
[----:B------:R-:W-:Y:S11]  /*afe0*/  @!P0 BRA `(.L_x_862) ;  /* 0x0000000000048947 */ /* 0x000ff60003800000 */
[----:B------:R-:W-:Y:S01]  /*aff0*/  BPT.TRAP 0x1 ;  /* 0x000000040000795c */ /* 0x000fe20000300000 */
.L_x_862:
        /* <DEDUP_REMOVED lines=9> */
.L_x_863:
[----:B-1----:R-:W-:Y:S05]  /*b090*/  @P1 BRA `(.L_x_864) ;  /* 0x0000000000081947 */ /* 0x002fea0003800000 */
[----:B------:R-:W1:Y:S02]  /*b0a0*/  SYNCS.PHASECHK.TRANS64.TRYWAIT P1, [UR21+0x13230], R9 ;  /* 0x01323009ff0075a7 */ /* 0x000e640008020155 */
[----:B-1----:R-:W-:Y:S05]  /*b0b0*/  @!P1 BRA `(.L_x_865) ;  /* 0x000000e8009c9947 */ /* 0x002fea0003800000 */
.L_x_864:
        /* <DEDUP_REMOVED lines=64> */
.L_x_866:
[----:B------:R-:W-:Y:S01]  /*b4c0*/  ULEA UR11, UR23, UR45, 0x3 ;  /* 0x0000002d170b7291 */ /* 0x000fe2000f8e183f */
[----:B01----:R-:W-:-:S05]  /*b4d0*/  IMAD.U32 R9, RZ, RZ, UR24 ;  /* 0x00000018ff097e24 */ /* 0x003fca000f8e00ff */
[----:B------:R-:W-:-:S04]  /*b4e0*/  SHF.L.U32 R9, R9, 0x1f, RZ ;  /* 0x0000001f09097819 */ /* 0x000fc800000006ff */
[----:B------:R0:W1:Y:S01]  /*b4f0*/  SYNCS.PHASECHK.TRANS64.TRYWAIT P1, [UR11+0x13250], R9 ;  /* 0x01325009ff0075a7 */ /* 0x000062000802014b */
[----:B------:R-:W-:Y:S05]  /*b500*/  @!P0 BRA `(.L_x_867) ;  /* 0x0000000000048947 */ /* 0x000fea0003800000 */
[----:B------:R-:W-:Y:S01]  /*b510*/  BPT.TRAP 0x1 ;  /* 0x000000040000795c */ /* 0x000fe20000300000 */
.L_x_867:
[----:B-1----:R-:W-:Y:S05]  /*b520*/  @P1 BRA `(.L_x_868) ;  /* 0x0000000000081947 */ /* 0x002fea0003800000 */
[----:B------:R-:W1:Y:S02]  /*b530*/  SYNCS.PHASECHK.TRANS64.TRYWAIT P1, [UR11+0x13250], R9 ;  /* 0x01325009ff0075a7 */ /* 0x000e64000802014b */
[----:B-1----:R-:W-:Y:S05]  /*b540*/  @!P1 BRA `(.L_x_869) ;  /* 0x000000e400909947 */ /* 0x002fea0003800000 */
.L_x_868:
        /* <DEDUP_REMOVED lines=32> */
.L_x_870:
[C---:B------:R-:W-:Y:S01]  /*b750*/  FMUL.FTZ R11, R0.reuse, R120 ;  /* 0x00000078000b7220 */ /* 0x040fe20000410000 */
[C---:B------:R-:W-:Y:S01]  /*b760*/  FMUL.FTZ R12, R0.reuse, R122 ;  /* 0x0000007a000c7220 */ /* 0x040fe20000410000 */
[C---:B-1----:R-:W-:Y:S01]  /*b770*/  FMUL.FTZ R10, R0.reuse, R121 ;  /* 0x00000079000a7220 */ /* 0x042fe20000410000 */
        /* <DEDUP_REMOVED lines=34> */
[----:B------:R-:W-:Y:S01]  /*b9a0*/  FMUL.FTZ R119, R0, R119 ;  /* 0x0000007700777220 */ /* 0x000fe20000410000 */
        /* <DEDUP_REMOVED lines=203> */
[----:B--2---:R-:W-:Y:S02]  /*c660*/  FMNMX.FTZ R130, R70, R129, !PT ;  /* 0x0000008146827209 */ /* 0x004fe40007810000 */
[----:B0-----:R-:W-:-:S05]  /*c670*/  FMNMX.FTZ R129, R69, R56, !PT ;  /* 0x0000003845817209 */ /* 0x001fca0007810000 */
[----:B------:R-:W0:Y:S01]  /*c680*/  SHFL.BFLY PT, R56, R129, 0x2, 0x1f ;  /* 0x0c401f0081387f89 */ /* 0x000e2200000e0000 */
[----:B-1----:R-:W-:-:S05]  /*c690*/  FMNMX.FTZ R130, R71, R130, !PT ;  /* 0x0000008247827209 */ /* 0x002fca0007810000 */
[----:B------:R-:W1:Y:S01]  /*c6a0*/  SHFL.BFLY PT, R9, R130, 0x2, 0x1f ;  /* 0x0c401f0082097f89 */ /* 0x000e6200000e0000 */
[----:B0-----:R-:W-:-:S05]  /*c6b0*/  FMNMX.FTZ R131, R129, R56, !PT ;  /* 0x0000003881837209 */ /* 0x001fca0007810000 */
[----:B------:R-:W0:Y:S01]  /*c6c0*/  SHFL.BFLY PT, R56, R131, 0x1, 0x1f ;  /* 0x0c201f0083387f89 */ /* 0x000e2200000e0000 */
[----:B-1----:R-:W-:-:S05]  /*c6d0*/  FMNMX.FTZ R132, R130, R9, !PT ;  /* 0x0000000982847209 */ /* 0x002fca0007810000 */
[----:B------:R-:W1:Y:S01]  /*c6e0*/  SHFL.BFLY PT, R133, R132, 0x1, 0x1f ;  /* 0x0c201f0084857f89 */ /* 0x000e6200000e0000 */
[----:B0-----:R-:W-:Y:S01]  /*c6f0*/  FMNMX.FTZ R9, R131, R56, !PT ;  /* 0x0000003883097209 */ /* 0x001fe20007810000 */
[----:B------:R-:W-:-:S04]  /*c700*/  IMAD.U32 R131, RZ, RZ, UR20 ;  /* 0x00000014ff837e24 */ /* 0x000fc8000f8e00ff */
[C---:B------:R-:W-:Y:S01]  /*c710*/  FFMA.FTZ R129, R9.reuse, R134, -8 ;  /* 0xc100000009817423 */ /* 0x040fe20000010086 */
[----:B------:R-:W-:-:S01]  /*c720*/  FADD.FTZ R6, -R9, R6 ;  /* 0x0000000609067221 */ /* 0x000fc20000010100 */
[----:B-1----:R-:W-:Y:S02]  /*c730*/  FMNMX.FTZ R56, R132, R133, !PT ;  /* 0x0000008584387209 */ /* 0x002fe40007810000 */
[----:B------:R-:W-:-:S01]  /*c740*/  FFMA.FTZ R130, R11, UR20, -R129 ;  /* 0x000000140b827c23 */ /* 0x000fc20008010881 */
[--C-:B------:R-:W-:Y:S01]  /*c750*/  FFMA.FTZ R11, R10, UR20, -R129.reuse ;  /* 0x000000140a0b7c23 */ /* 0x100fe20008010881 */
[----:B------:R-:W-:-:S01]  /*c760*/  FFMA.FTZ R10, R14, UR20, -R129 ;  /* 0x000000140e0a7c23 */ /* 0x000fc20008010881 */
[--C-:B------:R-:W-:Y:S01]  /*c770*/  FFMA.FTZ R14, R120, UR20, -R129.reuse ;  /* 0x00000014780e7c23 */ /* 0x100fe20008010881 */
[----:B------:R-:W-:-:S01]  /*c780*/  FFMA.FTZ R120, R124, UR20, -R129 ;  /* 0x000000147c787c23 */ /* 0x000fc20008010881 */
[----:B------:R-:W-:Y:S01]  /*c790*/  FMUL.FTZ R133, R6, UR20 ;  /* 0x0000001406857c20 */ /* 0x000fe20008410000 */
[----:B------:R-:W-:-:S01]  /*c7a0*/  FFMA.FTZ R124, R128, UR20, -R129 ;  /* 0x00000014807c7c23 */ /* 0x000fc20008010881 */
[C---:B------:R-:W-:Y:S01]  /*c7b0*/  FADD.FTZ R6, -R56.reuse, R7 ;  /* 0x0000000738067221 */ /* 0x040fe20000010100 */
[----:B------:R-:W-:-:S01]  /*c7c0*/  FFMA.FTZ R128, R56, R131, -8 ;  /* 0xc100000038807423 */ /* 0x000fc20000010083 */
        /* <DEDUP_REMOVED lines=34> */
[----:B------:R-:W-:Y:S01]  /*c9f0*/  FMUL.FTZ R6, R6, UR20 ;  /* 0x0000001406067c20 */ /* 0x000fe20008410000 */
[----:B------:R-:W-:-:S01]  /*ca00*/  FFMA.FTZ R129, R12, UR20, -R128 ;  /* 0x000000140c817c23 */ /* 0x000fc20008010880 */
[--C-:B------:R-:W-:Y:S01]  /*ca10*/  FFMA.FTZ R12, R13, UR20, -R128.reuse ;  /* 0x000000140d0c7c23 */ /* 0x100fe20008010880 */
        /* <DEDUP_REMOVED lines=25> */
[----:B0-----:R-:W-:-:S01]  /*cbb0*/  FFMA.FTZ R4, R7, R4, R130 ;  /* 0x0000000407047223 */ /* 0x001fc20000010082 */
        /* <DEDUP_REMOVED lines=14> */
[----:B------:R-:W2:Y:S01]  /*cca0*/  MUFU.EX2 R12, R12 ;  /* 0x0000000c000c7308 */ /* 0x000ea20000000800 */
[----:B-1----:R-:W-:-:S01]  /*ccb0*/  FFMA.FTZ R3, R6, R3, R129 ;  /* 0x0000000306037223 */ /* 0x002fc20000010081 */
[--C-:B------:R-:W-:Y:S01]  /*ccc0*/  FFMA.FTZ R66, R66, UR20, -R128.reuse ;  /* 0x0000001442427c23 */ /* 0x100fe20008010880 */
[----:B------:R-:W-:-:S01]  /*ccd0*/  FFMA.FTZ R67, R67, UR20, -R128 ;  /* 0x0000001443437c23 */ /* 0x000fc20008010880 */
[--C-:B------:R-:W-:Y:S01]  /*cce0*/  FFMA.FTZ R70, R70, UR20, -R128.reuse ;  /* 0x0000001446467c23 */ /* 0x100fe20008010880 */
[----:B------:R-:W-:-:S03]  /*ccf0*/  FFMA.FTZ R71, R71, UR20, -R128 ;  /* 0x0000001447477c23 */ /* 0x000fc60008010880 */
        /* <DEDUP_REMOVED lines=156> */
.L_x_871:
        /* <DEDUP_REMOVED lines=82> */
.L_x_861:
[----:B------:R-:W-:-:S13]  /*dbe0*/  ISETP.GE.AND P1, PT, R8, UR43, PT ;  /* 0x0000002b08007c0c */ /* 0x000fda000bf26270 */
[----:B------:R-:W-:Y:S05]  /*dbf0*/  @!P1 BRA `(.L_x_873) ;  /* 0x0000004800589947 */ /* 0x000fea0003800000 */
[----:B------:R-:W-:Y:S01]  /*dc00*/  IMAD.MOV.U32 R7, RZ, RZ, R56 ;  /* 0x000000ffff077224 */ /* 0x000fe200078e0038 */
[----:B------:R-:W-:Y:S01]  /*dc10*/  UMOV UR27, UR37 ;  /* 0x00000025001b7c82 */ /* 0x000fe20008000000 */
[----:B------:R-:W-:Y:S01]  /*dc20*/  IMAD.MOV.U32 R6, RZ, RZ, R9 ;  /* 0x000000ffff067224 */ /* 0x000fe200078e0009 */
[----:B------:R-:W-:Y:S01]  /*dc30*/  UMOV UR26, UR38 ;  /* 0x00000026001a7c82 */ /* 0x000fe20008000000 */
[----:B------:R-:W-:Y:S01]  /*dc40*/  ULDC UR21, c[0x0][0x9e4] ;  /* 0x0002790000157ab9 */ /* 0x000fe20000000800 */
[----:B------:R-:W-:Y:S01]  /*dc50*/  ULDC UR24, c[0x0][0x9dc] ;  /* 0x0002770000187ab9 */ /* 0x000fe20000000800 */
[----:B------:R-:W-:Y:S01]  /*dc60*/  ULDC UR23, c[0x0][0x288] ;  /* 0x0000a20000177ab9 */ /* 0x000fe20000000800 */
[----:B------:R-:W-:Y:S01]  /*dc70*/  ULDC UR20, c[0x0][0x988] ;  /* 0x0002620000147ab9 */ /* 0x000fe20000000800 */
[----:B------:R-:W-:-:S05]  /*dc80*/  ULDC UR22, c[0x0][0x9e0] ;  /* 0x0002780000167ab9 */ /* 0x000fca0000000800 */
.L_x_892:
[----:B------:R-:W-:-:S04]  /*dc90*/  UISETP.NE.AND UP0, UPT, UR26, 0x1, UPT ;  /* 0x000000011a00788c */ /* 0x000fc8000bf05270 */
[----:B------:R-:W-:-:S04]  /*dca0*/  USEL UR37, URZ, 0x1, UP0 ;  /* 0x000000013f257887 */ /* 0x000fc80008000000 */
[----:B------:R-:W-:Y:S01]  /*dcb0*/  ULOP3.LUT UR37, UR27, UR37, URZ, 0x3c, !UPT ;  /* 0x000000251b257292 */ /* 0x000fe2000f8e3c3f */
[----:B------:R-:W-:Y:S11]  /*dcc0*/  @!P0 BRA `(.L_x_874) ;  /* 0x0000000000048947 */ /* 0x000ff60003800000 */
[----:B------:R-:W-:Y:S01]  /*dcd0*/  BPT.TRAP 0x1 ;  /* 0x000000040000795c */ /* 0x000fe20000300000 */
.L_x_874:
        /* <DEDUP_REMOVED lines=9> */
.L_x_875:
[----:B-1----:R-:W-:Y:S05]  /*dd70*/  @P1 BRA `(.L_x_876) ;  /* 0x0000000000081947 */ /* 0x002fea0003800000 */
[----:B------:R-:W1:Y:S02]  /*dd80*/  SYNCS.PHASECHK.TRANS64.TRYWAIT P1, [UR25+0x13230], R9 ;  /* 0x01323009ff0075a7 */ /* 0x000e640008020159 */
[----:B-1----:R-:W-:Y:S05]  /*dd90*/  @!P1 BRA `(.L_x_877) ;  /* 0x000000bc00949947 */ /* 0x002fea0003800000 */
.L_x_876:
        /* <DEDUP_REMOVED lines=64> */
.L_x_878:
[----:B------:R-:W-:Y:S01]  /*e1a0*/  ULEA UR11, UR26, UR45, 0x3 ;  /* 0x0000002d1a0b7291 */ /* 0x000fe2000f8e183f */
[----:B01----:R-:W-:-:S05]  /*e1b0*/  IMAD.U32 R9, RZ, RZ, UR27 ;  /* 0x0000001bff097e24 */ /* 0x003fca000f8e00ff */
[----:B------:R-:W-:-:S04]  /*e1c0*/  SHF.L.U32 R9, R9, 0x1f, RZ ;  /* 0x0000001f09097819 */ /* 0x000fc800000006ff */
[----:B------:R0:W1:Y:S01]  /*e1d0*/  SYNCS.PHASECHK.TRANS64.TRYWAIT P1, [UR11+0x13250], R9 ;  /* 0x01325009ff0075a7 */ /* 0x000062000802014b */
[----:B------:R-:W-:Y:S05]  /*e1e0*/  @!P0 BRA `(.L_x_879) ;  /* 0x0000000000048947 */ /* 0x000fea0003800000 */
[----:B------:R-:W-:Y:S01]  /*e1f0*/  BPT.TRAP 0x1 ;  /* 0x000000040000795c */ /* 0x000fe20000300000 */
.L_x_879:
[----:B-1----:R-:W-:Y:S05]  /*e200*/  @P1 BRA `(.L_x_880) ;  /* 0x0000000000081947 */ /* 0x002fea0003800000 */
[----:B------:R-:W1:Y:S02]  /*e210*/  SYNCS.PHASECHK.TRANS64.TRYWAIT P1, [UR11+0x13250], R9 ;  /* 0x01325009ff0075a7 */ /* 0x000e64000802014b */
[----:B-1----:R-:W-:Y:S05]  /*e220*/  @!P1 BRA `(.L_x_881) ;  /* 0x000000b800889947 */ /* 0x002fea0003800000 */
.L_x_880:
        /* <DEDUP_REMOVED lines=32> */
.L_x_882:
[----:B------:R-:W2:Y:S01]  /*e430*/  LDC R136, c[0x0][0x448] ;  /* 0x00011200ff887b82 */ /* 0x000ea20000000800 */
        /* <DEDUP_REMOVED lines=22> */
[----:B------:R-:W-:Y:S01]  /*e5a0*/  VIADD R132, R19, UR40 ;  /* 0x0000002813847c36 */ /* 0x000fe20008000000 */
[----:B--2---:R-:W-:Y:S01]  /*e5b0*/  ISETP.NE.AND P2, PT, R136, 0x1, PT ;  /* 0x000000018800780c */ /* 0x004fe20003f45270 */
[C---:B------:R-:W-:Y:S01]  /*e5c0*/  FMUL.FTZ R13, R0.reuse, R124 ;  /* 0x0000007c000d7220 */ /* 0x040fe20000410000 */
[C---:B------:R-:W-:Y:S01]  /*e5d0*/  FMUL.FTZ R124, R0.reuse, R133 ;  /* 0x00000085007c7220 */ /* 0x040fe20000410000 */
[C---:B------:R-:W-:Y:S01]  /*e5e0*/  FMUL.FTZ R133, R0.reuse, R69 ;  /* 0x0000004500857220 */ /* 0x040fe20000410000 */
[----:B01----:R-:W-:Y:S01]  /*e5f0*/  FMUL.FTZ R9, R0, R120 ;  /* 0x0000007800097220 */ /* 0x003fe20000410000 */
[----:B------:R-:W-:-:S02]  /*e600*/  IMAD R69, R8, -0xa0, RZ ;  /* 0xffffff6008457824 */ /* 0x000fc400078e02ff */
[C---:B------:R-:W-:Y:S01]  /*e610*/  FMUL.FTZ R10, R0.reuse, R121 ;  /* 0x00000079000a7220 */ /* 0x040fe20000410000 */
[C---:B------:R-:W-:Y:S01]  /*e620*/  FMUL.FTZ R120, R0.reuse, R129 ;  /* 0x0000008100787220 */ /* 0x040fe20000410000 */
[C---:B------:R-:W-:Y:S01]  /*e630*/  FMUL.FTZ R11, R0.reuse, R122 ;  /* 0x0000007a000b7220 */ /* 0x040fe20000410000 */
        /* <DEDUP_REMOVED lines=35> */
[C---:B------:R-:W-:Y:S01]  /*e870*/  FMUL.FTZ R92, R0.reuse, R92 ;  /* 0x0000005c005c7220 */ /* 0x040fe20000410000 */
[----:B-1----:R-:W-:Y:S01]  /*e880*/  @P2 SHF.R.U32.HI R132, RZ, R56, R57 ;  /* 0x00000038ff842219 */ /* 0x002fe20000011639 */
[----:B------:R-:W-:Y:S02]  /*e890*/  VIADD R57, R69, 0x1 ;  /* 0x0000000145397836 */ /* 0x000fe40000000000 */
[C---:B------:R-:W-:Y:S01]  /*e8a0*/  FMUL.FTZ R93, R0.reuse, R93 ;  /* 0x0000005d005d7220 */ /* 0x040fe20000410000 */
[C---:B------:R-:W-:Y:S01]  /*e8b0*/  FMUL.FTZ R94, R0.reuse, R94 ;  /* 0x0000005e005e7220 */ /* 0x040fe20000410000 */
[C---:B------:R-:W-:Y:S01]  /*e8c0*/  FMUL.FTZ R95, R0.reuse, R95 ;  /* 0x0000005f005f7220 */ /* 0x040fe20000410000 */
[----:B------:R-:W0:Y:S01]  /*e8d0*/  SHFL.IDX PT, R136, R132, RZ, 0x1c1f ;  /* 0x001c1fff84887589 */ /* 0x000e2200000e0000 */
        /* <DEDUP_REMOVED lines=18> */
[----:B------:R-:W1:Y:S01]  /*ea00*/  MUFU.TANH R9, R9 ;  /* 0x0000000900097308 */ /* 0x000e620000002400 */
[----:B------:R-:W-:-:S02]  /*ea10*/  UPRMT UR25, UR44, 0x654, UR25 ;  /* 0x000006542c197896 */ /* 0x000fc40008000019 */
[----:B------:R-:W-:Y:S01]  /*ea20*/  ULOP3.LUT UR6, URZ, UR24, URZ, 0x33, !UPT ;  /* 0x000000183f067292 */ /* 0x000fe2000f8e333f */
[C---:B------:R-:W-:Y:S01]  /*ea30*/  IADD3 R134, R56.reuse, -UR23, R17 ;  /* 0x8000001738867c10 */ /* 0x040fe2000fffe011 */
[----:B------:R-:W-:-:S03]  /*ea40*/  VIADD R67, R56, 0xffffffff ;  /* 0xffffffff38437836 */ /* 0x000fc60000000000 */
[----:B------:R-:W2:Y:S01]  /*ea50*/  MUFU.TANH R10, R10 ;  /* 0x0000000a000a7308 */ /* 0x000ea20000002400 */
[C---:B------:R-:W-:Y:S01]  /*ea60*/  VIADD R135, R134.reuse, UR22 ;  /* 0x0000001686877c36 */ /* 0x040fe20008000000 */
[----:B------:R-:W-:Y:S01]  /*ea70*/  SYNCS.ARRIVE.TRANS64.RED.A1T0 RZ, [UR25], RZ ;  /* 0x000000ffffff79a7 */ /* 0x000fe20008100419 */
[----:B------:R-:W-:Y:S02]  /*ea80*/  VIADD R134, R134, UR6 ;  /* 0x0000000686867c36 */ /* 0x000fe40008000000 */
[--C-:B0-----:R-:W-:Y:S02]  /*ea90*/  IMAD.IADD R71, R135, 0x1, R136.reuse ;  /* 0x0000000187477824 */ /* 0x101fe400078e0288 */
[----:B------:R-:W-:Y:S01]  /*eaa0*/  IMAD.IADD R70, R134, 0x1, R136 ;  /* 0x0000000186467824 */ /* 0x000fe200078e0288 */
[----:B------:R-:W0:Y:S08]  /*eab0*/  MUFU.TANH R11, R11 ;  /* 0x0000000b000b7308 */ /* 0x000e300000002400 */
        /* <DEDUP_REMOVED lines=78> */
[----:B------:R-:W-:Y:S01]  /*efa0*/  IADD3 R136, R17, -UR23, R136 ;  /* 0x8000001711887c10 */ /* 0x000fe2000fffe088 */
        /* <DEDUP_REMOVED lines=11> */
.L_x_885:
[----:B------:R-:W-:-:S05]  /*f060*/  IMAD.U32 R138, RZ, RZ, UR21 ;  /* 0x00000015ff8a7e24 */ /* 0x000fca000f8e00ff */
[----:B------:R-:W-:-:S13]  /*f070*/  ISETP.NE.AND P1, PT, R138, 0x1, PT ;  /* 0x000000018a00780c */ /* 0x000fda0003f25270 */
[----:B------:R-:W1:Y:S02]  /*f080*/  @P1 LDC.64 R56, c[0x0][0x9e8] ;  /* 0x00027a00ff381b82 */ /* 0x000e640000000a00 */
[----:B-1----:R-:W-:-:S05]  /*f090*/  @P1 IMAD.HI.U32 R56, R136, R56, RZ ;  /* 0x0000003888381227 */ /* 0x002fca00078e00ff */
[----:B------:R-:W-:-:S07]  /*f0a0*/  @P1 SHF.R.U32.HI R136, RZ, R57, R56 ;  /* 0x00000039ff881219 */ /* 0x000fce0000011638 */
.L_x_886:
[----:B------:R-:W-:Y:S05]  /*f0b0*/  BSYNC B0 ;  /* 0x0000000000007941 */ /* 0x000fea0003800000 */
.L_x_884:
[----:B------:R-:W-:-:S05]  /*f0c0*/  IMAD R136, R136, R138, R67 ;  /* 0x0000008a88887224 */ /* 0x000fca00078e0243 */
[----:B------:R-:W-:Y:S02]  /*f0d0*/  VIADDMNMX R71, R136, R138, R71, PT ;  /* 0x0000008a88477246 */ /* 0x000fe40003800147 */
[----:B------:R-:W-:-:S07]  /*f0e0*/  VIMNMX R70, R70, R136, !PT ;  /* 0x0000008846467248 */ /* 0x000fce0007fe0100 */
.L_x_883:
[C---:B------:R-:W-:Y:S01]  /*f0f0*/  ISETP.GE.AND P2, PT, R69.reuse, 0x9, PT ;  /* 0x000000094500780c */ /* 0x040fe20003f46270 */
[----:B------:R-:W1:Y:S01]  /*f100*/  SHFL.IDX PT, R132, R132, 0x1, 0x1c1f ;  /* 0x003c1f0084847f89 */ /* 0x000e6200000e0000 */
[C---:B------:R-:W-:Y:S02]  /*f110*/  ISETP.GE.AND P1, PT, R69.reuse, 0x2, PT ;  /* 0x000000024500780c */ /* 0x040fe40003f26270 */
        /* <DEDUP_REMOVED lines=8> */
[----:B------:R-:W-:Y:S02]  /*f1a0*/  ISETP.LT.OR P2, PT, R71, 0x9, P2 ;  /* 0x000000094700780c */ /* 0x000fe40001741670 */
[----:B------:R-:W-:-:S02]  /*f1b0*/  ISETP.GE.AND P3, PT, R69, 0x11, PT ;  /* 0x000000114500780c */ /* 0x000fc40003f66270 */
[----:B------:R-:W-:Y:S01]  /*f1c0*/  LOP3.LUT R16, R16, 0xfffffffb, RZ, 0xc0, !PT ;  /* 0xfffffffb10107812 */ /* 0x000fe200078ec0ff */
[--C-:B-1----:R-:W-:Y:S01]  /*f1d0*/  IMAD.IADD R135, R135, 0x1, R132.reuse ;  /* 0x0000000187877824 */ /* 0x102fe200078e0284 */
[----:B------:R-:W-:Y:S01]  /*f1e0*/  FSEL R13, R13, -INF , !P2 ;  /* 0xff8000000d0d7808 */ /* 0x000fe20005000000 */
[----:B------:R-:W-:Y:S01]  /*f1f0*/  IMAD.IADD R134, R134, 0x1, R132 ;  /* 0x0000000186867824 */ /* 0x000fe200078e0284 */
[----:B------:R-:W-:Y:S02]  /*f200*/  ISETP.GT.AND P2, PT, R70, 0x9, !P4 ;  /* 0x000000094600780c */ /* 0x000fe40006744270 */
[----:B------:R-:W-:Y:S02]  /*f210*/  @P4 LOP3.LUT R16, R16, 0x4, RZ, 0xfc, !PT ;  /* 0x0000000410104812 */ /* 0x000fe400078efcff */
[----:B------:R-:W-:Y:S02]  /*f220*/  ISETP.LT.OR P2, PT, R71, 0xa, P2 ;  /* 0x0000000a4700780c */ /* 0x000fe40001741670 */
[----:B------:R-:W-:-:S02]  /*f230*/  LOP3.LUT R16, R16, 0xfffffff7, RZ, 0xc0, !PT ;  /* 0xfffffff710107812 */ /* 0x000fc400078ec0ff */
[----:B0-----:R-:W-:Y:S02]  /*f240*/  FSEL R14, R14, -INF , !P2 ;  /* 0xff8000000e0e7808 */ /* 0x001fe40005000000 */
        /* <DEDUP_REMOVED lines=213> */
[----:B------:R-:W-:Y:S01]  /*ffa0*/  IADD3 R9, R17, -UR23, R132 ;  /* 0x8000001711097c10 */ /* 0x000fe2000fffe084 */
        /* <DEDUP_REMOVED lines=11> */
.L_x_889:
[----:B------:R-:W-:-:S05]  /*10060*/  IMAD.U32 R70, RZ, RZ, UR21 ;  /* 0x00000015ff467e24 */ /* 0x000fca000f8e00ff */
[----:B------:R-:W-:-:S13]  /*10070*/  ISETP.NE.AND P6, PT, R70, 0x1, PT ;  /* 0x000000014600780c */ /* 0x000fda0003fc5270 */
[----:B------:R-:W0:Y:S02]  /*10080*/  @P6 LDC.64 R56, c[0x0][0x9e8] ;  /* 0x00027a00ff386b82 */ /* 0x000e240000000a00 */
[----:B0-----:R-:W-:-:S05]  /*10090*/  @P6 IMAD.HI.U32 R56, R9, R56, RZ ;  /* 0x0000003809386227 */ /* 0x001fca00078e00ff */
[----:B------:R-:W-:-:S07]  /*100a0*/  @P6 SHF.R.U32.HI R9, RZ, R57, R56 ;  /* 0x00000039ff096219 */ /* 0x000fce0000011638 */
.L_x_890:
[----:B------:R-:W-:Y:S05]  /*100b0*/  BSYNC B0 ;  /* 0x0000000000007941 */ /* 0x000fea0003800000 */
.L_x_888:
[----:B------:R-:W-:-:S05]  /*100c0*/  IMAD R9, R9, R70, R67 ;  /* 0x0000004609097224 */ /* 0x000fca00078e0243 */
[----:B------:R-:W-:Y:S02]  /*100d0*/  VIADDMNMX R135, R9, R70, R135, PT ;  /* 0x0000004609877246 */ /* 0x000fe40003800187 */
[----:B------:R-:W-:-:S07]  /*100e0*/  VIMNMX R134, R134, R9, !PT ;  /* 0x0000000986867248 */ /* 0x000fce0007fe0100 */
.L_x_887:
        /* <DEDUP_REMOVED lines=97> */
[C---:B------:R-:W-:Y:S02]  /*10700*/  ISETP.GT.AND P1, PT, R134.reuse, 0x39, !P1 ;  /* 0x000000398600780c */ /* 0x040fe40004f24270 */
        /* <DEDUP_REMOVED lines=25> */
[C---:B------:R-:W-:Y:S02]  /*108a0*/  ISETP.LT.OR P4, PT, R135.reuse, 0x92, P4 ;  /* 0x000000928700780c */ /* 0x040fe40002781670 */
        /* <DEDUP_REMOVED lines=68> */
[----:B------:R-:W-:Y:S02]  /*10cf0*/  ISETP.GT.AND P1, PT, R134, RZ, !P6 ;  /* 0x000000ff8600720c */ /* 0x000fe40007724270 */
        /* <DEDUP_REMOVED lines=21> */
[----:B------:R0:W-:Y:S01]  /*10e50*/  MUFU.EX2 R69, R123 ;  /* 0x0000007b00457308 */ /* 0x0001e20000000800 */
        /* <DEDUP_REMOVED lines=8> */
[----:B0-----:R-:W-:-:S01]  /*10ee0*/  FFMA.FTZ R123, R101, UR20, -R56 ;  /* 0x00000014657b7c23 */ /* 0x001fc20008010838 */
        /* <DEDUP_REMOVED lines=25> */
[----:B------:R-:W-:Y:S03]  /*11080*/  MUFU.EX2 R11, R11 ;  /* 0x0000000b000b7308 */ /* 0x000fe60000000800 */
[----:B------:R-:W-:-:S04]  /*11090*/  FMNMX.FTZ R132, R118, R109, !PT ;  /* 0x0000006d76847209 */ /* 0x000fc80007810000 */
[----:B------:R-:W-:Y:S01]  /*110a0*/  FMNMX.FTZ R109, R119, R132, !PT ;  /* 0x00000084776d7209 */ /* 0x000fe20007810000 */
        /* <DEDUP_REMOVED lines=13> */
[----:B------:R-:W-:Y:S01]  /*11180*/  FMNMX.FTZ R132, R72, R109, !PT ;  /* 0x0000006d48847209 */ /* 0x000fe20007810000 */
[----:B------:R-:W-:Y:S01]  /*11190*/  FFMA.FTZ R109, R127, UR20, -R56 ;  /* 0x000000147f6d7c23 */ /* 0x000fe20008010838 */
[----:B------:R-:W-:Y:S02]  /*111a0*/  FSEL R127, R9, RZ, P1 ;  /* 0x000000ff097f7208 */ /* 0x000fe40000800000 */
[----:B0-----:R-:W-:Y:S01]  /*111b0*/  FMNMX.FTZ R113, R73, R132, !PT ;  /* 0x0000008449717209 */ /* 0x001fe20007810000 */
[----:B------:R-:W-:Y:S02]  /*111c0*/  MUFU.EX2 R120, R120 ;  /* 0x0000007800787308 */ /* 0x000fe40000000800 */
[----:B------:R-:W-:-:S01]  /*111d0*/  FADD.FTZ R127, -R127, R6 ;  /* 0x000000067f7f7221 */ /* 0x000fc20000010100 */
[----:B------:R-:W-:Y:S01]  /*111e0*/  FMNMX.FTZ R132, R74, R113, !PT ;  /* 0x000000714a847209 */ /* 0x000fe20007810000 */
[----:B------:R-:W-:-:S02]  /*111f0*/  FFMA.FTZ R113, R128, UR20, -R56 ;  /* 0x0000001480717c23 */ /* 0x000fc40008010838 */
[----:B------:R-:W-:Y:S01]  /*11200*/  FMUL.FTZ R6, R127, UR20 ;  /* 0x000000147f067c20 */ /* 0x000fe20008410000 */
[----:B-1----:R-:W-:Y:S01]  /*11210*/  FMNMX.FTZ R117, R75, R132, !PT ;  /* 0x000000844b757209 */ /* 0x002fe20007810000 */
[----:B------:R-:W-:Y:S03]  /*11220*/  MUFU.EX2 R57, R57 ;  /* 0x0000003900397308 */ /* 0x000fe60000000800 */
[----:B------:R-:W-:-:S04]  /*11230*/  FMNMX.FTZ R128, R78, R117, !PT ;  /* 0x000000754e807209 */ /* 0x000fc80007810000 */
[----:B------:R-:W-:Y:S01]  /*11240*/  FMNMX.FTZ R101, R79, R128, !PT ;  /* 0x000000804f657209 */ /* 0x000fe20007810000 */
[----:B------:R-:W0:Y:S03]  /*11250*/  MUFU.EX2 R6, R6 ;  /* 0x0000000600067308 */ /* 0x000e260000000800 */
[----:B------:R-:W-:Y:S01]  /*11260*/  FMNMX.FTZ R132, R82, R101, !PT ;  /* 0x0000006552847209 */ /* 0x000fe20007810000 */
[----:B------:R-:W-:-:S03]  /*11270*/  FFMA.FTZ R101, R102, UR20, -R56 ;  /* 0x0000001466657c23 */ /* 0x000fc60008010838 */
[----:B------:R-:W-:Y:S01]  /*11280*/  FMNMX.FTZ R117, R83, R132, !PT ;  /* 0x0000008453757209 */ /* 0x000fe20007810000 */
[----:B------:R1:W-:Y:S03]  /*11290*/  MUFU.EX2 R128, R123 ;  /* 0x0000007b00807308 */ /* 0x0003e60000000800 */
[----:B------:R-:W-:Y:S01]  /*112a0*/  FMNMX.FTZ R102, R58, R117, !PT ;  /* 0x000000753a667209 */ /* 0x000fe20007810000 */
[----:B------:R-:W-:-:S03]  /*112b0*/  FFMA.FTZ R117, R103, UR20, -R56 ;  /* 0x0000001467757c23 */ /* 0x000fc60008010838 */
[----:B------:R-:W-:Y:S01]  /*112c0*/  FMNMX.FTZ R103, R59, R102, !PT ;  /* 0x000000663b677209 */ /* 0x000fe20007810000 */
[----:B------:R-:W-:Y:S01]  /*112d0*/  MUFU.EX2 R124, R124 ;  /* 0x0000007c007c7308 */ /* 0x000fe20000000800 */
[----:B-1----:R-:W-:-:S01]  /*112e0*/  FFMA.FTZ R123, R76, UR20, -R56 ;  /* 0x000000144c7b7c23 */ /* 0x002fc20008010838 */
[----:B------:R-:W-:Y:S02]  /*112f0*/  FSEL R76, R63, -INF , !P4 ;  /* 0xff8000003f4c7808 */ /* 0x000fe40006000000 */
[----:B------:R-:W-:-:S04]  /*11300*/  FMNMX.FTZ R132, R60, R103, !PT ;  /* 0x000000673c847209 */ /* 0x000fc80007810000 */
[----:B------:R-:W-:Y:S01]  /*11310*/  FMNMX.FTZ R103, R61, R132, !PT ;  /* 0x000000843d677209 */ /* 0x000fe20007810000 */
[----:B------:R1:W-:Y:S03]  /*11320*/  MUFU.EX2 R102, R117 ;  /* 0x0000007500667308 */ /* 0x0003e60000000800 */
[----:B------:R-:W-:-:S04]  /*11330*/  FMNMX.FTZ R103, R62, R103, !PT ;  /* 0x000000673e677209 */ /* 0x000fc80007810000 */
[----:B------:R-:W-:Y:S01]  /*11340*/  FMNMX.FTZ R103, R76, R103, !PT ;  /* 0x000000674c677209 */ /* 0x000fe20007810000 */
[----:B------:R-:W-:Y:S01]  /*11350*/  MUFU.EX2 R63, R123 ;  /* 0x0000007b003f7308 */ /* 0x000fe20000000800 */
[----:B-1----:R-:W-:-:S01]  /*11360*/  FFMA.FTZ R117, R77, UR20, -R56 ;  /* 0x000000144d757c23 */ /* 0x002fc20008010838 */
[----:B------:R-:W-:Y:S02]  /*11370*/  FSEL R77, R68, -INF , !P2 ;  /* 0xff800000444d7808 */ /* 0x000fe40005000000 */
[----:B------:R-:W-:-:S04]  /*11380*/  FMNMX.FTZ R132, R66, R103, !PT ;  /* 0x0000006742847209 */ /* 0x000fc80007810000 */
[----:B------:R-:W-:Y:S01]  /*11390*/  FMNMX.FTZ R132, R77, R132, !PT ;  /* 0x000000844d847209 */ /* 0x000fe20007810000 */
[----:B------:R1:W-:Y:S04]  /*113a0*/  MUFU.EX2 R68, R117 ;  /* 0x0000007500447308 */ /* 0x0003e80000000800 */
[----:B------:R-:W2:Y:S04]  /*113b0*/  SHFL.BFLY PT, R103, R132, 0x2, 0x1f ;  /* 0x0c401f0084677f89 */ /* 0x000ea800000e0000 */
[----:B------:R-:W-:Y:S01]  /*113c0*/  MUFU.EX2 R67, R67 ;  /* 0x0000004300437308 */ /* 0x000fe20000000800 */
[----:B-1----:R-:W-:-:S07]  /*113d0*/  FFMA.FTZ R117, R131, UR20, -R56 ;  /* 0x0000001483757c23 */ /* 0x002fce0008010838 */
[----:B------:R-:W-:Y:S08]  /*113e0*/  MUFU.EX2 R104, R104 ;  /* 0x0000006800687308 */ /* 0x000ff00000000800 */
[----:B------:R-:W-:Y:S01]  /*113f0*/  MUFU.EX2 R108, R108 ;  /* 0x0000006c006c7308 */ /* 0x000fe20000000800 */
[----:B--2---:R-:W-:Y:S01]  /*11400*/  FMNMX.FTZ R123, R132, R103, !PT ;  /* 0x00000067847b7209 */ /* 0x004fe20007810000 */
[----:B------:R-:W-:Y:S01]  /*11410*/  FFMA.FTZ R103, R129, UR20, -R56 ;  /* 0x0000001481677c23 */ /* 0x000fe20008010838 */
[----:B0-----:R-:W-:-:S05]  /*11420*/  FFMA.FTZ R129, R6, R4, R11 ;  /* 0x0000000406817223 */ /* 0x001fca000001000b */
[----:B------:R-:W-:Y:S01]  /*11430*/  MUFU.EX2 R71, R136 ;  /* 0x0000008800477308 */ /* 0x000fe20000000800 */
[----:B------:R-:W0:Y:S07]  /*11440*/  SHFL.BFLY PT, R132, R123, 0x1, 0x1f ;  /* 0x0c201f007b847f89 */ /* 0x000e2e00000e0000 */
[----:B------:R-:W-:Y:S08]  /*11450*/  MUFU.EX2 R105, R105 ;  /* 0x0000006900697308 */ /* 0x000ff00000000800 */
[----:B------:R-:W-:Y:S08]  /*11460*/  MUFU.EX2 R88, R88 ;  /* 0x0000005800587308 */ /* 0x000ff00000000800 */
[----:B------:R-:W-:Y:S01]  /*11470*/  MUFU.EX2 R89, R89 ;  /* 0x0000005900597308 */ /* 0x000fe20000000800 */
[----:B0-----:R-:W-:Y:S01]  /*11480*/  FMNMX.FTZ R56, R123, R132, !PT ;  /* 0x000000847b387209 */ /* 0x001fe20007810000 */
[----:B------:R-:W-:-:S03]  /*11490*/  IMAD.U32 R123, RZ, RZ, UR20 ;  /* 0x00000014ff7b7e24 */ /* 0x000fc6000f8e00ff */
[C---:B------:R-:W-:Y:S01]  /*114a0*/  FSETP.NEU.FTZ.AND P1, PT, R56.reuse, -INF , PT ;  /* 0xff8000003800780b */ /* 0x040fe20003f3d000 */
[----:B------:R-:W-:-:S02]  /*114b0*/  FFMA.FTZ R123, R56, R123, -8 ;  /* 0xc1000000387b7423 */ /* 0x000fc4000001007b */
[----:B------:R-:W-:Y:S03]  /*114c0*/  MUFU.EX2 R92, R92 ;  /* 0x0000005c005c7308 */ /* 0x000fe60000000800 */
[----:B------:R-:W-:-:S05]  /*114d0*/  FSEL R123, R123, RZ, P1 ;  /* 0x000000ff7b7b7208 */ /* 0x000fca0000800000 */
[--C-:B------:R-:W-:Y:S01]  /*114e0*/  FFMA.FTZ R127, R12, UR20, -R123.reuse ;  /* 0x000000140c7f7c23 */ /* 0x100fe2000801087b */
[----:B------:R-:W-:-:S01]  /*114f0*/  FFMA.FTZ R12, R15, UR20, -R123 ;  /* 0x000000140f0c7c23 */ /* 0x000fc2000801087b */
[--C-:B------:R-:W-:Y:S01]  /*11500*/  FFMA.FTZ R15, R20, UR20, -R123.reuse ;  /* 0x00000014140f7c23 */ /* 0x100fe2000801087b */
[----:B------:R-:W-:-:S01]  /*11510*/  FFMA.FTZ R20, R121, UR20, -R123 ;  /* 0x0000001479147c23 */ /* 0x000fc2000801087b */
[--C-:B------:R-:W-:Y:S01]  /*11520*/  FFMA.FTZ R121, R122, UR20, -R123.reuse ;  /* 0x000000147a797c23 */ /* 0x100fe2000801087b */
[----:B------:R-:W-:-:S01]  /*11530*/  FFMA.FTZ R122, R125, UR20, -R123 ;  /* 0x000000147d7a7c23 */ /* 0x000fc2000801087b */
[--C-:B------:R-:W-:Y:S01]  /*11540*/  FFMA.FTZ R125, R126, UR20, -R123.reuse ;  /* 0x000000147e7d7c23 */ /* 0x100fe2000801087b */
[----:B------:R-:W-:Y:S01]  /*11550*/  FSEL R126, R56, RZ, P1 ;  /* 0x000000ff387e7208 */ /* 0x000fe20000800000 */
[--C-:B------:R-:W-:Y:S01]  /*11560*/  FFMA.FTZ R70, R70, UR20, -R123.reuse ;  /* 0x0000001446467c23 */ /* 0x100fe2000801087b */
[----:B------:R-:W-:Y:S01]  /*11570*/  MUFU.EX2 R127, R127 ;  /* 0x0000007f007f7308 */ /* 0x000fe20000000800 */
[----:B------:R-:W-:-:S01]  /*11580*/  FFMA.FTZ R106, R106, UR20, -R123 ;  /* 0x000000146a6a7c23 */ /* 0x000fc2000801087b */
        /* <DEDUP_REMOVED lines=103> */
[----:B0-----:R-:W-:-:S04]  /*11c00*/  FADD.FTZ R3, R113, R4 ;  /* 0x0000000471037221 */ /* 0x001fc80000010000 */
[----:B------:R-:W-:-:S03]  /*11c10*/  FADD.FTZ R4, R128, R3 ;  /* 0x0000000380047221 */ /* 0x000fc60000010000 */
        /* <DEDUP_REMOVED lines=8> */
[----:B-1----:R-:W-:-:S01]  /*11ca0*/  FADD.FTZ R4, R72, R129 ;  /* 0x0000008148047221 */ /* 0x002fc20000010000 */
[----:B------:R-:W-:-:S04]  /*11cb0*/  FADD.FTZ R129, R63, R126 ;  /* 0x0000007e3f817221 */ /* 0x000fc80000010000 */
[----:B------:R-:W-:Y:S02]  /*11cc0*/  FADD.FTZ R129, R68, R129 ;  /* 0x0000008144817221 */ /* 0x000fe40000010000 */
        /* <DEDUP_REMOVED lines=8> */
[----:B------:R-:W-:-:S06]  /*11d50*/  FFMA.FTZ R129, R76, UR20, -R123 ;  /* 0x000000144c817c23 */ /* 0x000fcc000801087b */
        /* <DEDUP_REMOVED lines=42> */
[----:B0-----:R-:W-:-:S03]  /*12000*/  FADD.FTZ R4, R132, R123 ;  /* 0x0000007b84047221 */ /* 0x001fc60000010000 */
[----:B-1----:R-:W-:Y:S01]  /*12010*/  FADD.FTZ R3, R77, R76 ;  /* 0x0000004c4d037221 */ /* 0x002fe20000010000 */
[----:B------:R-:W-:Y:S06]  /*12020*/  @!P0 BRA `(.L_x_891) ;  /* 0x0000000000048947 */ /* 0x000fec0003800000 */
[----:B------:R-:W-:Y:S01]  /*12030*/  BPT.TRAP 0x1 ;  /* 0x000000040000795c */ /* 0x000fe20000300000 */
.L_x_891:
        /* <DEDUP_REMOVED lines=82> */
.L_x_873:
[----:B------:R-:W-:Y:S06]  /*12560*/  BAR.ARV 0x8, 0x200 ;  /* 0x0208000000007b1d */ /* 0x000fec0000002000 */
[----:B------:R-:W-:Y:S05]  /*12570*/  @!P0 BRA `(.L_x_893) ;  /* 0x0000000000048947 */ /* 0x000fea0003800000 */
[----:B------:R-:W-:Y:S01]  /*12580*/  BPT.TRAP 0x1 ;  /* 0x000000040000795c */ /* 0x000fe20000300000 */
.L_x_893:
[----:B------:R-:W-:Y:S01]  /*12590*/  ULEA UR14, UR38, UR45, 0x3 ;  /* 0x0000002d260e7291 */ /* 0x000fe2000f8e183f */
[----:B------:R-:W-:-:S05]  /*125a0*/  IMAD.U32 R0, RZ, RZ, UR37 ;  /* 0x00000025ff007e24 */ /* 0x000fca000f8e00ff */
[----:B------:R-:W-:-:S04]  /*125b0*/  SHF.L.U32 R0, R0, 0x1f, RZ ;  /* 0x0000001f00007819 */ /* 0x000fc800000006ff */
[----:B------:R0:W1:Y:S01]  /*125c0*/  SYNCS.PHASECHK.TRANS64.TRYWAIT P1, [UR14+0x13250], R0 ;  /* 0x01325000ff0075a7 */ /* 0x000062000802014e */
[----:B------:R-:W-:Y:S05]  /*125d0*/  @!P0 BRA `(.L_x_894) ;  /* 0x0000000000048947 */ /* 0x000fea0003800000 */
[----:B------:R-:W-:Y:S01]  /*125e0*/  BPT.TRAP 0x1 ;  /* 0x000000040000795c */ /* 0x000fe20000300000 */
.L_x_894:
[----:B-1----:R-:W-:Y:S05]  /*125f0*/  @P1 BRA `(.L_x_895) ;  /* 0x0000000000081947 */ /* 0x002fea0003800000 */
[----:B------:R-:W1:Y:S02]  /*12600*/  SYNCS.PHASECHK.TRANS64.TRYWAIT P1, [UR14+0x13250], R0 ;  /* 0x01325000ff0075a7 */ /* 0x000e64000802014e */
[----:B-1----:R-:W-:Y:S05]  /*12610*/  @!P1 BRA `(.L_x_896) ;  /* 0x0000007400a49947 */ /* 0x002fea0003800000 */
.L_x_895:
[----:B------:R-:W-:Y:S01]  /*12620*/  ULDC.64 UR4, c[0x0][0x9a0] ;  /* 0x0002680000047ab9 */ /* 0x000fe20000000a00 */
[----:B------:R-:W-:Y:S01]  /*12630*/  UIADD3 UR45, UR45, 0x1000, URZ ;  /* 0x000010002d2d7890 */ /* 0x000fe2000fffe03f */
[----:B------:R-:W-:Y:S01]  /*12640*/  WARPGROUP.ARRIVE ;  /* 0x00000000000079c5 */ /* 0x000fe20000000000 */
[----:B------:R-:W-:Y:S01]  /*12650*/  UISETP.NE.U32.AND UP0, UPT, UR4, URZ, UPT ;  /* 0x0000003f0400728c */ /* 0x000fe2000bf05070 */
[----:B-1----:R-:W-:Y:S01]  /*12660*/  IMAD.MOV.U32 R5, RZ, RZ, 0x3f800000 ;  /* 0x3f800000ff057424 */ /* 0x002fe200078e00ff */
[----:B------:R-:W-:Y:S02]  /*12670*/  USHF.R.U32.HI UR45, URZ, 0x4, UR45 ;  /* 0x000000043f2d7899 */ /* 0x000fe4000801162d */
[----:B------:R-:W-:Y:S02]  /*12680*/  UISETP.NE.AND.EX UP0, UPT, UR5, URZ, UPT, UP0 ;  /* 0x0000003f0500728c */ /* 0x000fe4000bf05300 */
[----:B------:R-:W-:-:S04]  /*12690*/  ULOP3.LUT UR45, UR45, 0x3fff, URZ, 0xc0, !UPT ;  /* 0x00003fff2d2d7892 */ /* 0x000fc8000f8ec03f */
[----:B------:R-:W-:Y:S01]  /*126a0*/  ULOP3.LUT UR45, UR45, 0x10000, URZ, 0xfc, !UPT ;  /* 0x000100002d2d7892 */ /* 0x000fe2000f8efc3f */
[----:B------:R-:W-:-:S04]  /*126b0*/  PLOP3.LUT P1, PT, PT, PT, UP0, 0x80, 0x0 ;  /* 0x000000000000781c */ /* 0x000fc80003f2f008 */
[----:B------:R-:W-:Y:S01]  /*126c0*/  @UP0 USHF.R.S32.HI UR8, URZ, 0x1f, UR41 ;  /* 0x0000001f3f080899 */ /* 0x000fe20008011429 */
[----:B------:R-:W-:Y:S01]  /*126d0*/  @UP0 ULDC.64 UR10, c[0x0][0x9c8] ;  /* 0x00027200000a0ab9 */ /* 0x000fe20000000a00 */
[----:B------:R-:W-:Y:S02]  /*126e0*/  @UP0 USHF.R.S32.HI UR9, URZ, 0x1f, UR42 ;  /* 0x0000001f3f090899 */ /* 0x000fe4000801142a */
[----:B------:R-:W-:Y:S02]  /*126f0*/  @UP0 UIMAD UR8, UR8, UR10, URZ ;  /* 0x0000000a080802a4 */ /* 0x000fe4000f8e023f */
[----:B------:R-:W-:Y:S02]  /*12700*/  @UP0 UIMAD.WIDE.U32 UR6, UR41, UR10, URZ ;  /* 0x0000000a290602a5 */ /* 0x000fe4000f8e003f */
[----:B------:R-:W-:Y:S02]  /*12710*/  UIMAD UR10, UR38, 0x280, UR45 ;  /* 0x00000280260a78a4 */ /* 0x000fe4000f8e022d */
[----:B------:R-:W-:Y:S01]  /*12720*/  @UP0 UIMAD UR8, UR41, UR11, UR8 ;  /* 0x0000000b290802a4 */ /* 0x000fe2000f8e0208 */
[----:B------:R-:W-:-:S02]  /*12730*/  @UP0 ULDC.64 UR12, c[0x0][0x9d0] ;  /* 0x00027400000c0ab9 */ /* 0x000fc40000000a00 */
[----:B------:R-:W-:Y:S01]  /*12740*/  UMOV UR11, 0xc0000010 ;  /* 0xc0000010000b7882 */ /* 0x000fe20000000000 */
[----:B------:R-:W-:Y:S02]  /*12750*/  @UP0 UIMAD UR9, UR9, UR12, URZ ;  /* 0x0000000c090902a4 */ /* 0x000fe4000f8e023f */
[----:B------:R-:W-:-:S07]  /*12760*/  @UP0 UIADD3 UR7, UR7, UR8, URZ ;  /* 0x0000000807070290 */ /* 0x000fce000fffe03f */
[----:B------:R-:W-:Y:S01]  /*12770*/  QGMMA.64x64x32.F32.E4M3.E4M3 R24, R152, gdesc[UR8], R24, gsb0 ;  /* 0x00e0000898187df3 */ /* 0x000fe20008000818 */
[----:B------:R-:W-:Y:S02]  /*12780*/  @UP0 UIMAD UR9, UR42, UR13, UR9 ;  /* 0x0000000d2a0902a4 */ /* 0x000fe4000f8e0209 */
[----:B------:R-:W-:-:S04]  /*12790*/  @UP0 UIMAD.WIDE.U32 UR6, UR42, UR12, UR6 ;  /* 0x0000000c2a0602a5 */ /* 0x000fc8000f8e0006 */
[----:B------:R-:W-:Y:S02]  /*127a0*/  @UP0 UIADD3 UR7, UR7, UR9, URZ ;  /* 0x0000000907070290 */ /* 0x000fe4000fffe03f */
[----:B------:R-:W-:-:S04]  /*127b0*/  @UP0 ULEA UR4, UP1, UR6, UR4, 0x2 ;  /* 0x0000000406040291 */ /* 0x000fc8000f82103f */
[----:B------:R-:W-:Y:S02]  /*127c0*/  @UP0 ULEA.HI.X UR5, UR6, UR5, UR7, 0x2, UP1 ;  /* 0x0000000506050291 */ /* 0x000fe400088f1407 */
[----:B------:R-:W-:-:S04]  /*127d0*/  IMAD.U32 R6, RZ, RZ, UR4 ;  /* 0x00000004ff067e24 */ /* 0x000fc8000f8e00ff */
[----:B------:R-:W-:Y:S01]  /*127e0*/  IMAD.U32 R7, RZ, RZ, UR5 ;  /* 0x00000005ff077e24 */ /* 0x000fe2000f8e00ff */
        /* <DEDUP_REMOVED lines=51> */
[----:B------:R-:W-:Y:S01]  /*12b20*/  @P2 FFMA.FTZ R3, R6, R9, R7 ;  /* 0x0000000906032223 */ /* 0x000fe20000010007 */
[----:B------:R-:W-:Y:S02]  /*12b30*/  IMAD.MOV.U32 R0, RZ, RZ, -0x800000 ;  /* 0xff800000ff007424 */ /* 0x000fe400078e00ff */
[----:B------:R-:W-:Y:S01]  /*12b40*/  @P3 FFMA.FTZ R0, R12, R56, R11 ;  /* 0x000000380c003223 */ /* 0x000fe2000001000b */
[-C--:B--2---:R-:W-:Y:S01]  /*12b50*/  FMUL.FTZ R4, R4, R5.reuse ;  /* 0x0000000504047220 */ /* 0x084fe20000410000 */
[----:B---3--:R-:W-:Y:S01]  /*12b60*/  FMUL.FTZ R6, R8, R5 ;  /* 0x0000000508067220 */ /* 0x008fe20000410000 */
[----:B------:R-:W-:-:S02]  /*12b70*/  WARPGROUP.DEPBAR.LE gsb0, 0x0 ;  /* 0x00008000000079c5 */ /* 0x000fc40000010000 */
[----:B------:R-:W-:Y:S05]  /*12b80*/  @!P0 BRA `(.L_x_897) ;  /* 0x0000000000048947 */ /* 0x000fea0003800000 */
[----:B------:R-:W-:Y:S01]  /*12b90*/  BPT.TRAP 0x1 ;  /* 0x000000040000795c */ /* 0x000fe20000300000 */
.L_x_897:
[----:B------:R-:W-:Y:S01]  /*12ba0*/  UIADD3 UR4, UR14, 0x13260, URZ ;  /* 0x000132600e047890 */ /* 0x000fe2000fffe03f */
[-C--:B------:R-:W-:Y:S01]  /*12bb0*/  FMUL.FTZ R56, R25, R4.reuse ;  /* 0x0000000419387220 */ /* 0x080fe20000410000 */
[----:B------:R-:W-:Y:S01]  /*12bc0*/  UIADD3 UR38, UR38, 0x1, URZ ;  /* 0x0000000126267890 */ /* 0x000fe2000fffe03f */
[----:B------:R-:W-:Y:S01]  /*12bd0*/  FMUL.FTZ R57, R24, R4 ;  /* 0x0000000418397220 */ /* 0x000fe20000410000 */
[----:B------:R-:W-:Y:S01]  /*12be0*/  UPRMT UR4, UR44, 0x654, UR4 ;  /* 0x000006542c047896 */ /* 0x000fe20008000004 */
[----:B------:R-:W-:Y:S01]  /*12bf0*/  FMUL.FTZ R25, R26, R6 ;  /* 0x000000061a197220 */ /* 0x000fe20000410000 */
        /* <DEDUP_REMOVED lines=8> */
[----:B------:R-:W-:Y:S01]  /*12c80*/  USEL UR4, URZ, 0x1, UP0 ;  /* 0x000000013f047887 */ /* 0x000fe20008000000 */
        /* <DEDUP_REMOVED lines=27> */
.L_x_819:
[----:B------:R-:W0:Y:S01]  /*12e40*/  S2R R7, SR_CgaCtaId ;  /* 0x0000000000077919 */ /* 0x000e220000008800 */
[----:B------:R-:W-:Y:S01]  /*12e50*/  MOV R4, 0x400 ;  /* 0x0000040000047802 */ /* 0x000fe20000000f00 */
[----:B------:R-:W-:Y:S01]  /*12e60*/  BSSY B0, `(.L_x_898) ;  /* 0x0000182000007945 */ /* 0x000fe20003800000 */
[----:B------:R-:W-:Y:S02]  /*12e70*/  BAR.SYNC.DEFER_BLOCKING 0x5, 0x200 ;  /* 0x0148000000007b1d */ /* 0x000fe40000010000 */
[----:B0-----:R-:W-:-:S05]  /*12e80*/  LEA R4, R7, R4, 0x18 ;  /* 0x0000000407047211 */ /* 0x001fca00078ec0ff */
[----:B------:R-:W0:Y:S02]  /*12e90*/  LDS R6, [R4+0x132d0] ;  /* 0x0132d00004067984 */ /* 0x000e240000000800 */
[----:B0-----:R-:W-:Y:S01]  /*12ea0*/  R2UR UR4, R6 ;  /* 0x00000000060472ca */ /* 0x001fe200000e0000 */
[----:B------:R-:W-:Y:S06]  /*12eb0*/  BAR.ARV 0x4, 0x200 ;  /* 0x0108000000007b1d */ /* 0x000fec0000002000 */
[----:B------:R-:W-:Y:S08]  /*12ec0*/  @P0 BRA `(.L_x_899) ;  /* 0x00000010000c0947 */ /* 0x000ff00003800000 */
[----:B------:R-:W0:Y:S01]  /*12ed0*/  S2R R27, SR_TID.X ;  /* 0x00000000001b7919 */ /* 0x000e220000002100 */
[----:B------:R-:W-:Y:S01]  /*12ee0*/  ULDC.64 UR6, c[0x4][0x38] ;  /* 0x01000e0000067ab9 */ /* 0x000fe20000000a00 */
[----:B------:R-:W2:Y:S04]  /*12ef0*/  LDL R35, [R1+0xc] ;  /* 0x00000c0001237983 */ /* 0x000ea80000100800 */
[----:B------:R-:W3:Y:S01]  /*12f00*/  LDL R41, [R1+0x8] ;  /* 0x0000080001297983 */ /* 0x000ee20000100800 */
[----:B------:R-:W-:Y:S01]  /*12f10*/  F2FP.BF16.F32.PACK_AB R54, R54, R5 ;  /* 0x000000053636723e */ /* 0x000fe200000010ff */
[----:B------:R-:W1:Y:S01]  /*12f20*/  S2R R33, SR_SWINHI ;  /* 0x0000000000217919 */ /* 0x000e620000002f00 */
[----:B------:R-:W4:Y:S01]  /*12f30*/  LDC R5, c[0x0][0xbe8] ;  /* 0x0002fa00ff057b82 */ /* 0x000f220000000800 */
[----:B------:R-:W-:-:S02]  /*12f40*/  F2FP.BF16.F32.PACK_AB R25, R30, R25 ;  /* 0x000000191e19723e */ /* 0x000fc400000010ff */
[----:B------:R-:W-:Y:S02]  /*12f50*/  F2FP.BF16.F32.PACK_AB R26, R31, R26 ;  /* 0x0000001a1f1a723e */ /* 0x000fe400000010ff */
[----:B------:R-:W-:Y:S02]  /*12f60*/  F2FP.BF16.F32.PACK_AB R21, R36, R21 ;  /* 0x000000152415723e */ /* 0x000fe400000010ff */
[----:B------:R-:W-:Y:S02]  /*12f70*/  F2FP.BF16.F32.PACK_AB R9, R52, R9 ;  /* 0x000000093409723e */ /* 0x000fe400000010ff */
[----:B------:R-:W-:Y:S02]  /*12f80*/  F2FP.BF16.F32.PACK_AB R10, R53, R10 ;  /* 0x0000000a350a723e */ /* 0x000fe400000010ff */
[----:B------:R-:W-:Y:S02]  /*12f90*/  F2FP.BF16.F32.PACK_AB R46, R46, R11 ;  /* 0x0000000b2e2e723e */ /* 0x000fe400000010ff */
[----:B------:R-:W-:-:S02]  /*12fa0*/  F2FP.BF16.F32.PACK_AB R20, R39, R20 ;  /* 0x000000142714723e */ /* 0x000fc400000010ff */
[----:B------:R-:W-:Y:S01]  /*12fb0*/  F2FP.BF16.F32.PACK_AB R55, R55, R8 ;  /* 0x000000083737723e */ /* 0x000fe200000010ff */
[----:B------:R-:W-:Y:S01]  /*12fc0*/  USHF.R.S32.HI UR12, URZ, 0x1f, UR42 ;  /* 0x0000001f3f0c7899 */ /* 0x000fe2000801142a */
[----:B------:R-:W-:Y:S01]  /*12fd0*/  F2FP.BF16.F32.PACK_AB R24, R37, R24 ;  /* 0x000000182518723e */ /* 0x000fe200000010ff */
[----:B------:R-:W-:Y:S01]  /*12fe0*/  ULDC.64 UR8, c[0x0][0xb90] ;  /* 0x0002e40000087ab9 */ /* 0x000fe20000000a00 */
[----:B0-----:R-:W-:Y:S01]  /*12ff0*/  IMAD.SHL.U32 R6, R27, 0x4, RZ ;  /* 0x000000041b067824 */ /* 0x001fe200078e00ff */
[----:B------:R-:W-:Y:S02]  /*13000*/  F2FP.BF16.F32.PACK_AB R13, R44, R13 ;  /* 0x0000000d2c0d723e */ /* 0x000fe400000010ff */
[----:B------:R-:W-:Y:S02]  /*13010*/  F2FP.BF16.F32.PACK_AB R14, R45, R14 ;  /* 0x0000000e2d0e723e */ /* 0x000fe400000010ff */
[----:B------:R-:W-:Y:S02]  /*13020*/  F2FP.BF16.F32.PACK_AB R15, R38, R15 ;  /* 0x0000000f260f723e */ /* 0x000fe400000010ff */
[----:B------:R-:W-:Y:S01]  /*13030*/  F2FP.BF16.F32.PACK_AB R47, R47, R12 ;  /* 0x0000000c2f2f723e */ /* 0x000fe200000010ff */
[----:B------:R-:W-:Y:S01]  /*13040*/  USHF.R.S32.HI UR13, URZ, 0x1f, UR41 ;  /* 0x0000001f3f0d7899 */ /* 0x000fe20008011429 */
[----:B------:R-:W-:Y:S01]  /*13050*/  LOP3.LUT R6, R6, 0xc, RZ, 0xc0, !PT ;  /* 0x0000000c06067812 */ /* 0x000fe200078ec0ff */
[----:B------:R-:W-:Y:S01]  /*13060*/  ULDC.64 UR10, c[0x0][0xb98] ;  /* 0x0002e600000a7ab9 */ /* 0x000fe20000000a00 */
[----:B------:R-:W-:Y:S02]  /*13070*/  BAR.SYNC.DEFER_BLOCKING 0x1, 0x180 ;  /* 0x0046000000007b1d */ /* 0x000fe40000010000 */
[----:B------:R-:W-:-:S05]  /*13080*/  IADD3 R6, P0, R6, UR6, RZ ;  /* 0x0000000606067c10 */ /* 0x000fca000ff1e0ff */
[----:B------:R-:W-:-:S05]  /*13090*/  IMAD.X R7, RZ, RZ, UR7, P0 ;  /* 0x00000007ff077e24 */ /* 0x000fca00080e06ff */
[----:B------:R0:W3:Y:S01]  /*130a0*/  LDG.E.CONSTANT R17, desc[UR48][R6.64] ;  /* 0x0000003006117981 */ /* 0x0000e2000c1e9900 */
[----:B----4-:R-:W-:Y:S02]  /*130b0*/  ISETP.NE.AND P2, PT, R5, 0x1, PT ;  /* 0x000000010500780c */ /* 0x010fe40003f45270 */
[----:B------:R-:W-:Y:S02]  /*130c0*/  F2FP.BF16.F32.PACK_AB R28, R28, R57 ;  /* 0x000000391c1c723e */ /* 0x000fe400000010ff */
[----:B------:R-:W-:Y:S02]  /*130d0*/  F2FP.BF16.F32.PACK_AB R29, R29, R56 ;  /* 0x000000381d1d723e */ /* 0x000fe400000010ff */
[----:B0-----:R-:W-:-:S04]  /*130e0*/  LOP3.LUT P0, R6, R27, 0x3, RZ, 0xc0, !PT ;  /* 0x000000031b067812 */ /* 0x001fc8000780c0ff */
[----:B------:R-:W-:-:S03]  /*130f0*/  ISETP.EQ.OR P0, PT, R6, 0x3, !P0 ;  /* 0x000000030600780c */ /* 0x000fc60004702670 */
[----:B------:R-:W0:Y:S01]  /*13100*/  @P2 LDC R42, c[0x0][0xbf0] ;  /* 0x0002fc00ff2a2b82 */ /* 0x000e220000000800 */
[----:B------:R-:W-:Y:S02]  /*13110*/  MOV R6, R4 ;  /* 0x0000000400067202 */ /* 0x000fe40000000f00 */
[----:B-1----:R-:W-:Y:S02]  /*13120*/  MOV R7, R33 ;  /* 0x0000002100077202 */ /* 0x002fe40000000f00 */
[----:B------:R-:W-:Y:S02]  /*13130*/  SEL R36, R25, R26, P0 ;  /* 0x0000001a19247207 */ /* 0x000fe40000000000 */
[----:B------:R-:W-:Y:S02]  /*13140*/  SEL R25, R26, R25, P0 ;  /* 0x000000191a197207 */ /* 0x000fe40000000000 */
[----:B------:R-:W-:Y:S01]  /*13150*/  SEL R34, R9, R10, P0 ;  /* 0x0000000a09227207 */ /* 0x000fe20000000000 */
[----:B------:R-:W1:Y:S01]  /*13160*/  @P2 LDC R26, c[0x0][0xbec] ;  /* 0x0002fb00ff1a2b82 */ /* 0x000e620000000800 */
[----:B------:R-:W-:Y:S01]  /*13170*/  SEL R31, R10, R9, P0 ;  /* 0x000000090a1f7207 */ /* 0x000fe20000000000 */
[----:B------:R-:W-:Y:S01]  /*13180*/  IMAD R9, R156, 0x40, R23 ;  /* 0x000000409c097824 */ /* 0x000fe200078e0217 */
[----:B------:R-:W-:Y:S01]  /*13190*/  SEL R32, R21, R24, P0 ;  /* 0x0000001815207207 */ /* 0x000fe20000000000 */
[----:B------:R-:W-:Y:S01]  /*131a0*/  UIMAD UR5, UR12, UR8, URZ ;  /* 0x000000080c0572a4 */ /* 0x000fe2000f8e023f */
[----:B------:R-:W-:-:S02]  /*131b0*/  SEL R21, R24, R21, P0 ;  /* 0x0000001518157207 */ /* 0x000fc40000000000 */
[----:B------:R-:W-:Y:S02]  /*131c0*/  SEL R24, R13, R14, P0 ;  /* 0x0000000e0d187207 */ /* 0x000fe40000000000 */
[----:B------:R-:W-:Y:S01]  /*131d0*/  SEL R27, R14, R13, P0 ;  /* 0x0000000d0e1b7207 */ /* 0x000fe20000000000 */
[----:B------:R-:W-:Y:S01]  /*131e0*/  UIMAD.WIDE.U32 UR6, UR42, UR8, URZ ;  /* 0x000000082a0672a5 */ /* 0x000fe2000f8e003f */
[----:B------:R-:W-:Y:S01]  /*131f0*/  SEL R38, R15, R20, P0 ;  /* 0x000000140f267207 */ /* 0x000fe20000000000 */
[----:B------:R-:W-:Y:S01]  /*13200*/  UIMAD UR5, UR42, UR9, UR5 ;  /* 0x000000092a0572a4 */ /* 0x000fe2000f8e0205 */
[----:B------:R-:W-:Y:S01]  /*13210*/  SEL R33, R20, R15, P0 ;  /* 0x0000000f14217207 */ /* 0x000fe20000000000 */
[----:B------:R-:W-:Y:S01]  /*13220*/  UIMAD UR8, UR13, UR10, URZ ;  /* 0x0000000a0d0872a4 */ /* 0x000fe2000f8e023f */
[----:B------:R-:W-:Y:S01]  /*13230*/  SEL R30, R28, R29, P0 ;  /* 0x0000001d1c1e7207 */ /* 0x000fe20000000000 */
[----:B------:R-:W-:Y:S01]  /*13240*/  UIADD3 UR7, UR7, UR5, URZ ;  /* 0x0000000507077290 */ /* 0x000fe2000fffe03f */
[----:B------:R-:W-:Y:S01]  /*13250*/  SEL R29, R29, R28, P0 ;  /* 0x0000001c1d1d7207 */ /* 0x000fe20000000000 */
[----:B------:R-:W-:Y:S01]  /*13260*/  UIMAD UR8, UR41, UR11, UR8 ;  /* 0x0000000b290872a4 */ /* 0x000fe2000f8e0208 */
[----:B------:R-:W-:Y:S01]  /*13270*/  SEL R40, R46, R47, P0 ;  /* 0x0000002f2e287207 */ /* 0x000fe20000000000 */
[----:B------:R-:W-:Y:S01]  /*13280*/  UIMAD.WIDE.U32 UR6, UR41, UR10, UR6 ;  /* 0x0000000a290672a5 */ /* 0x000fe2000f8e0006 */
[----:B------:R-:W-:Y:S01]  /*13290*/  SEL R44, R54, R55, P0 ;  /* 0x00000037362c7207 */ /* 0x000fe20000000000 */
[----:B------:R-:W-:Y:S01]  /*132a0*/  ULDC UR5, c[0x0][0xa88] ;  /* 0x0002a20000057ab9 */ /* 0x000fe20000000800 */
[----:B------:R-:W-:Y:S01]  /*132b0*/  SEL R47, R47, R46, P0 ;  /* 0x0000002e2f2f7207 */ /* 0x000fe20000000000 */
[----:B------:R-:W-:Y:S01]  /*132c0*/  ULDC.64 UR10, c[0x0][0xaf0] ;  /* 0x0002bc00000a7ab9 */ /* 0x000fe20000000a00 */
[----:B------:R-:W-:Y:S01]  /*132d0*/  SEL R55, R55, R54, P0 ;  /* 0x0000003637377207 */ /* 0x000fe20000000000 */
[----:B--2---:R-:W-:-:S03]  /*132e0*/  IMAD.WIDE R10, R35, 0x2, R6 ;  /* 0x00000002230a7825 */ /* 0x004fc600078e0206 */
[C---:B------:R-:W-:Y:S01]  /*132f0*/  IADD3 R39, P4, R10.reuse, 0x20, RZ ;  /* 0x000000200a277810 */ /* 0x040fe20007f9e0ff */
[----:B------:R-:W-:Y:S01]  /*13300*/  IMAD.WIDE R6, R9, 0x2, R6 ;  /* 0x0000000209067825 */ /* 0x000fe200078e0206 */
[C---:B------:R-:W-:Y:S02]  /*13310*/  LOP3.LUT R9, R10.reuse, 0x380, RZ, 0xc0, !PT ;  /* 0x000003800a097812 */ /* 0x040fe400078ec0ff */
[----:B------:R-:W-:Y:S02]  /*13320*/  LOP3.LUT R8, R39, 0x380, RZ, 0xc0, !PT ;  /* 0x0000038027087812 */ /* 0x000fe400078ec0ff */
[----:B------:R-:W-:Y:S02]  /*13330*/  IADD3 R37, P1, R10, 0x60, RZ ;  /* 0x000000600a257810 */ /* 0x000fe40007f3e0ff */
[----:B------:R-:W-:Y:S02]  /*13340*/  SHF.R.U64 R9, R9, 0x3, RZ ;  /* 0x0000000309097819 */ /* 0x000fe400000012ff */
[----:B------:R-:W-:-:S02]  /*13350*/  SHF.R.U64 R8, R8, 0x3, RZ ;  /* 0x0000000308087819 */ /* 0x000fc400000012ff */
[----:B------:R-:W-:Y:S02]  /*13360*/  IADD3 R35, P3, R10, 0x40, RZ ;  /* 0x000000400a237810 */ /* 0x000fe40007f7e0ff */
[----:B------:R-:W-:Y:S02]  /*13370*/  LOP3.LUT R12, R37, 0x380, RZ, 0xc0, !PT ;  /* 0x00000380250c7812 */ /* 0x000fe400078ec0ff */
[----:B------:R-:W-:Y:S02]  /*13380*/  LOP3.LUT R10, R9, R10, RZ, 0x3c, !PT ;  /* 0x0000000a090a7212 */ /* 0x000fe400078e3cff */
[----:B------:R-:W-:Y:S01]  /*13390*/  LOP3.LUT R8, R8, R39, RZ, 0x3c, !PT ;  /* 0x0000002708087212 */ /* 0x000fe200078e3cff */
[----:B------:R-:W-:Y:S01]  /*133a0*/  VIADD R39, R19, UR40 ;  /* 0x0000002813277c36 */ /* 0x000fe20008000000 */
[----:B------:R-:W-:Y:S01]  /*133b0*/  LOP3.LUT R14, R35, 0x380, RZ, 0xc0, !PT ;  /* 0x00000380230e7812 */ /* 0x000fe200078ec0ff */
[--C-:B------:R-:W-:Y:S01]  /*133c0*/  IMAD.X R13, RZ, RZ, R11.reuse, P1 ;  /* 0x000000ffff0d7224 */ /* 0x100fe200008e060b */
[----:B------:R-:W-:Y:S01]  /*133d0*/  SHF.R.U64 R12, R12, 0x3, RZ ;  /* 0x000000030c0c7819 */ /* 0x000fe200000012ff */
[--C-:B------:R-:W-:Y:S01]  /*133e0*/  IMAD.X R15, RZ, RZ, R11.reuse, P3 ;  /* 0x000000ffff0f7224 */ /* 0x100fe200018e060b */
[----:B------:R-:W-:Y:S01]  /*133f0*/  MOV R48, R10 ;  /* 0x0000000a00307202 */ /* 0x000fe20000000f00 */
[----:B------:R-:W-:Y:S01]  /*13400*/  IMAD.X R9, RZ, RZ, R11, P4 ;  /* 0x000000ffff097224 */ /* 0x000fe200020e060b */
[----:B------:R-:W-:Y:S01]  /*13410*/  SHF.R.U64 R14, R14, 0x3, RZ ;  /* 0x000000030e0e7819 */ /* 0x000fe200000012ff */
[----:B-1----:R-:W-:Y:S01]  /*13420*/  @P2 IMAD.HI.U32 R11, R39, R26, RZ ;  /* 0x0000001a270b2227 */ /* 0x002fe200078e00ff */
[----:B------:R-:W-:-:S02]  /*13430*/  LOP3.LUT R12, R12, R37, RZ, 0x3c, !PT ;  /* 0x000000250c0c7212 */ /* 0x000fc400078e3cff */
[----:B------:R-:W-:Y:S01]  /*13440*/  IADD3 R37, P4, R6, 0x1800, RZ ;  /* 0x0000180006257810 */ /* 0x000fe20007f9e0ff */
[----:B------:R-:W-:Y:S01]  /*13450*/  IMAD.MOV.U32 R10, RZ, RZ, R39 ;  /* 0x000000ffff0a7224 */ /* 0x000fe200078e0027 */
[----:B------:R-:W-:Y:S02]  /*13460*/  LOP3.LUT R14, R14, R35, RZ, 0x3c, !PT ;  /* 0x000000230e0e7212 */ /* 0x000fe400078e3cff */
[----:B------:R-:W-:Y:S02]  /*13470*/  IADD3 R35, P3, R6, 0x3000, RZ ;  /* 0x0000300006237810 */ /* 0x000fe40007f7e0ff */
[----:B0-----:R-:W-:Y:S02]  /*13480*/  @P2 SHF.R.U32.HI R10, RZ, R42, R11 ;  /* 0x0000002aff0a2219 */ /* 0x001fe4000001160b */
[----:B------:R-:W-:Y:S01]  /*13490*/  LOP3.LUT R28, R37, 0x380, RZ, 0xc0, !PT ;  /* 0x00000380251c7812 */ /* 0x000fe200078ec0ff */
[----:B------:R-:W-:Y:S01]  /*134a0*/  IMAD.U32 R42, RZ, RZ, UR8 ;  /* 0x00000008ff2a7e24 */ /* 0x000fe2000f8e00ff */
[----:B------:R-:W-:Y:S01]  /*134b0*/  LOP3.LUT R20, R35, 0x380, RZ, 0xc0, !PT ;  /* 0x0000038023147812 */ /* 0x000fe200078ec0ff */
[----:B------:R-:W-:Y:S01]  /*134c0*/  ULDC.64 UR8, c[0x0][0xae8] ;  /* 0x0002ba0000087ab9 */ /* 0x000fe20000000a00 */
[----:B------:R-:W-:Y:S01]  /*134d0*/  MOV R45, R14 ;  /* 0x0000000e002d7202 */ /* 0x000fe20000000f00 */
[----:B------:R-:W-:Y:S01]  /*134e0*/  IMAD.MOV R14, RZ, RZ, -R10 ;  /* 0x000000ffff0e7224 */ /* 0x000fe200078e0a0a */
[----:B------:R-:W-:-:S02]  /*134f0*/  MOV R43, R12 ;  /* 0x0000000c002b7202 */ /* 0x000fc40000000f00 */
[----:B------:R-:W-:Y:S02]  /*13500*/  SHF.R.S32.HI R11, RZ, 0x1f, R10 ;  /* 0x0000001fff0b7819 */ /* 0x000fe4000001140a */
[----:B------:R-:W-:Y:S02]  /*13510*/  IADD3 R10, P1, R10, UR6, RZ ;  /* 0x000000060a0a7c10 */ /* 0x000fe4000ff3e0ff */
[----:B---3--:R-:W-:Y:S02]  /*13520*/  LOP3.LUT R12, R17, 0x2, RZ, 0x3c, !PT ;  /* 0x00000002110c7812 */ /* 0x008fe400078e3cff */
[----:B------:R-:W-:Y:S02]  /*13530*/  SHF.R.U64 R28, R28, 0x3, RZ ;  /* 0x000000031c1c7819 */ /* 0x000fe400000012ff */
[----:B------:R-:W-:Y:S01]  /*13540*/  SHF.R.U64 R20, R20, 0x3, RZ ;  /* 0x0000000314147819 */ /* 0x000fe200000012ff */
[----:B------:R-:W-:Y:S01]  /*13550*/  SHFL.IDX PT, R30, R30, R17, 0x1c1f ;  /* 0x001c1f111e1e7589 */ /* 0x000fe200000e0000 */
[----:B------:R-:W-:Y:S01]  /*13560*/  IADD3.X R11, R11, UR7, R42, P1, !PT ;  /* 0x000000070b0b7c10 */ /* 0x000fe20008ffe42a */
[----:B------:R-:W-:Y:S01]  /*13570*/  IMAD R13, R5, R14, R39 ;  /* 0x0000000e050d7224 */ /* 0x000fe200078e0227 */
[----:B------:R-:W-:Y:S01]  /*13580*/  LOP3.LUT R28, R28, R37, RZ, 0x3c, !PT ;  /* 0x000000251c1c7212 */ /* 0x000fe200078e3cff */
[----:B------:R0:W-:Y:S01]  /*13590*/  SHFL.IDX PT, R26, R24, R17, 0x1c1f ;  /* 0x001c1f11181a7589 */ /* 0x0001e200000e0000 */
[----:B------:R-:W-:Y:S01]  /*135a0*/  LOP3.LUT R20, R20, R35, RZ, 0x3c, !PT ;  /* 0x0000002314147212 */ /* 0x000fe200078e3cff */
[----:B------:R-:W-:-:S02]  /*135b0*/  ULDC.64 UR6, c[0x0][0xb88] ;  /* 0x0002e20000067ab9 */ /* 0x000fc40000000a00 */
[----:B------:R-:W-:Y:S04]  /*135c0*/  SHFL.IDX PT, R36, R36, R17, 0x1c1f ;  /* 0x001c1f1124247589 */ /* 0x000fe800000e0000 */
[----:B------:R-:W-:Y:S04]  /*135d0*/  SHFL.IDX PT, R15, R38, R17, 0x1c1f ;  /* 0x001c1f11260f7589 */ /* 0x000fe800000e0000 */
[----:B------:R-:W1:Y:S04]  /*135e0*/  SHFL.IDX PT, R29, R29, R12, 0x1c1f ;  /* 0x001c1f0c1d1d7589 */ /* 0x000e6800000e0000 */
[----:B------:R-:W2:Y:S04]  /*135f0*/  SHFL.IDX PT, R27, R27, R12, 0x1c1f ;  /* 0x001c1f0c1b1b7589 */ /* 0x000ea800000e0000 */
[----:B------:R-:W3:Y:S04]  /*13600*/  SHFL.IDX PT, R25, R25, R12, 0x1c1f ;  /* 0x001c1f0c19197589 */ /* 0x000ee800000e0000 */
[----:B------:R-:W4:Y:S04]  /*13610*/  SHFL.IDX PT, R42, R33, R12, 0x1c1f ;  /* 0x001c1f0c212a7589 */ /* 0x000f2800000e0000 */
[----:B------:R-:W-:Y:S04]  /*13620*/  SHFL.IDX PT, R32, R32, R17, 0x1c1f ;  /* 0x001c1f1120207589 */ /* 0x000fe800000e0000 */
[----:B------:R-:W-:Y:S04]  /*13630*/  SHFL.IDX PT, R37, R44, R17, 0x1c1f ;  /* 0x001c1f112c257589 */ /* 0x000fe800000e0000 */
[----:B------:R-:W4:Y:S01]  /*13640*/  SHFL.IDX PT, R21, R21, R12, 0x1c1f ;  /* 0x001c1f0c15157589 */ /* 0x000f2200000e0000 */
[----:B------:R-:W-:-:S03]  /*13650*/  SHF.R.S32.HI R14, RZ, 0x1f, R13 ;  /* 0x0000001fff0e7819 */ /* 0x000fc6000001140d */
[----:B------:R-:W-:Y:S04]  /*13660*/  SHFL.IDX PT, R34, R34, R17, 0x1c1f ;  /* 0x001c1f1122227589 */ /* 0x000fe800000e0000 */
[----:B------:R1:W-:Y:S04]  /*13670*/  SHFL.IDX PT, R35, R40, R17, 0x1c1f ;  /* 0x001c1f1128237589 */ /* 0x0003e800000e0000 */
[----:B------:R-:W4:Y:S04]  /*13680*/  SHFL.IDX PT, R31, R31, R12, 0x1c1f ;  /* 0x001c1f0c1f1f7589 */ /* 0x000f2800000e0000 */
[----:B------:R2:W4:Y:S04]  /*13690*/  SHFL.IDX PT, R44, R47, R12, 0x1c1f ;  /* 0x001c1f0c2f2c7589 */ /* 0x00052800000e0000 */
[----:B------:R4:W4:Y:S01]  /*136a0*/  SHFL.IDX PT, R46, R55, R12, 0x1c1f ;  /* 0x001c1f0c372e7589 */ /* 0x00092200000e0000 */
[----:B------:R-:W-:-:S02]  /*136b0*/  IMAD R14, R14, UR6, RZ ;  /* 0x000000060e0e7c24 */ /* 0x000fc4000f8e02ff */
[----:B------:R-:W-:-:S04]  /*136c0*/  IMAD.WIDE.U32 R10, R13, UR6, R10 ;  /* 0x000000060d0a7c25 */ /* 0x000fc8000f8e000a */
[----:B------:R-:W-:Y:S01]  /*136d0*/  IMAD R13, R13, UR7, R14 ;  /* 0x000000070d0d7c24 */ /* 0x000fe2000f8e020e */
[----:B------:R-:W-:Y:S01]  /*136e0*/  ULDC.64 UR6, c[0x0][0xb50] ;  /* 0x0002d40000067ab9 */ /* 0x000fe20000000a00 */
[----:B0-----:R-:W-:Y:S01]  /*136f0*/  VIADD R24, R41, UR40 ;  /* 0x0000002829187c36 */ /* 0x001fe20008000000 */
[----:B------:R-:W-:Y:S01]  /*13700*/  LOP3.LUT P1, RZ, R157, 0x3, RZ, 0xc0, !PT ;  /* 0x000000039dff7812 */ /* 0x000fe2000782c0ff */
[----:B-1----:R-:W-:Y:S01]  /*13710*/  IMAD R17, R5, UR5, RZ ;  /* 0x0000000505117c24 */ /* 0x002fe2000f8e02ff */
[----:B------:R-:W-:Y:S01]  /*13720*/  LEA R33, P6, R10, UR6, 0x2 ;  /* 0x000000060a217c11 */ /* 0x000fe2000f8c10ff */
[----:B------:R-:W-:Y:S02]  /*13730*/  IMAD.IADD R11, R11, 0x1, R13 ;  /* 0x000000010b0b7824 */ /* 0x000fe400078e020d */
[C---:B------:R-:W-:Y:S01]  /*13740*/  VIADD R14, R24.reuse, 0x8 ;  /* 0x00000008180e7836 */ /* 0x040fe20000000000 */
[----:B--2---:R-:W-:Y:S02]  /*13750*/  MOV R47, R8 ;  /* 0x00000008002f7202 */ /* 0x004fe40000000f00 */
[----:B------:R-:W-:-:S02]  /*13760*/  ISETP.GE.OR P5, PT, R24, R17, P1 ;  /* 0x000000111800720c */ /* 0x000fc40000fa6670 */
[----:B------:R-:W-:Y:S02]  /*13770*/  LEA.HI.X R49, R10, UR7, R11, 0x2, P6 ;  /* 0x000000070a317c11 */ /* 0x000fe4000b0f140b */
[----:B------:R-:W-:Y:S02]  /*13780*/  ISETP.GE.OR P1, PT, R14, R17, P1 ;  /* 0x000000110e00720c */ /* 0x000fe40000f26670 */
[----:B------:R-:W-:Y:S02]  /*13790*/  SEL R8, R30, R29, P0 ;  /* 0x0000001d1e087207 */ /* 0x000fe40000000000 */
[----:B------:R-:W-:Y:S02]  /*137a0*/  SEL R10, R29, R30, P0 ;  /* 0x0000001e1d0a7207 */ /* 0x000fe40000000000 */
[----:B------:R-:W-:Y:S02]  /*137b0*/  SEL R24, R26, R27, P0 ;  /* 0x0000001b1a187207 */ /* 0x000fe40000000000 */
[----:B---3--:R-:W-:-:S02]  /*137c0*/  SEL R9, R36, R25, P0 ;  /* 0x0000001924097207 */ /* 0x008fc40000000000 */
[----:B------:R-:W-:Y:S02]  /*137d0*/  SEL R11, R25, R36, P0 ;  /* 0x00000024190b7207 */ /* 0x000fe40000000000 */
[----:B----4-:R-:W-:Y:S01]  /*137e0*/  SEL R13, R15, R42, P0 ;  /* 0x0000002a0f0d7207 */ /* 0x010fe20000000000 */
[----:B------:R-:W-:Y:S01]  /*137f0*/  SHFL.IDX PT, R38, R33, RZ, 0x1c1f ;  /* 0x001c1fff21267589 */ /* 0x000fe200000e0000 */
[----:B------:R-:W-:Y:S02]  /*13800*/  SEL R12, R32, R21, P0 ;  /* 0x00000015200c7207 */ /* 0x000fe40000000000 */
[----:B------:R-:W-:Y:S01]  /*13810*/  SEL R14, R21, R32, P0 ;  /* 0x00000020150e7207 */ /* 0x000fe20000000000 */
[----:B------:R0:W-:Y:S01]  /*13820*/  SHFL.IDX PT, R40, R33, 0x1, 0x1c1f ;  /* 0x003c1f0021287f89 */ /* 0x0001e200000e0000 */
[----:B------:R-:W-:Y:S02]  /*13830*/  SEL R26, R27, R26, P0 ;  /* 0x0000001a1b1a7207 */ /* 0x000fe40000000000 */
[----:B------:R-:W-:-:S02]  /*13840*/  SEL R15, R42, R15, P0 ;  /* 0x0000000f2a0f7207 */ /* 0x000fc40000000000 */
[----:B------:R-:W-:Y:S02]  /*13850*/  SEL R32, R34, R31, P0 ;  /* 0x0000001f22207207 */ /* 0x000fe40000000000 */
[----:B------:R-:W-:Y:S02]  /*13860*/  SEL R25, R35, R44, P0 ;  /* 0x0000002c23197207 */ /* 0x000fe40000000000 */
[----:B------:R-:W-:Y:S02]  /*13870*/  SEL R27, R44, R35, P0 ;  /* 0x000000232c1b7207 */ /* 0x000fe40000000000 */
[----:B------:R-:W-:Y:S02]  /*13880*/  SEL R34, R31, R34, P0 ;  /* 0x000000221f227207 */ /* 0x000fe40000000000 */
[----:B0-----:R-:W-:Y:S02]  /*13890*/  SEL R33, R37, R46, P0 ;  /* 0x0000002e25217207 */ /* 0x001fe40000000000 */
[----:B------:R-:W-:Y:S01]  /*138a0*/  SEL R35, R46, R37, P0 ;  /* 0x000000252e237207 */ /* 0x000fe20000000000 */
[----:B------:R-:W-:Y:S04]  /*138b0*/  STSM.16.M88.4 [R48], R8 ;  /* 0x0000000830007844 */ /* 0x000fe80000000200 */
[----:B------:R-:W-:Y:S04]  /*138c0*/  STSM.16.M88.4 [R47], R12 ;  /* 0x0000000c2f007844 */ /* 0x000fe80000000200 */
[----:B------:R-:W-:Y:S04]  /*138d0*/  STSM.16.M88.4 [R45], R24 ;  /* 0x000000182d007844 */ /* 0x000fe80000000200 */
[----:B------:R-:W-:Y:S04]  /*138e0*/  STSM.16.M88.4 [R43], R32 ;  /* 0x000000202b007844 */ /* 0x000fe80000000200 */
[----:B------:R-:W0:Y:S01]  /*138f0*/  SHFL.IDX PT, R39, R49, RZ, 0x1c1f ;  /* 0x001c1fff31277589 */ /* 0x000e2200000e0000 */
[----:B------:R-:W-:Y:S06]  /*13900*/  BAR.SYNC.DEFER_BLOCKING 0x1, 0x180 ;  /* 0x0046000000007b1d */ /* 0x000fec0000010000 */
[----:B------:R-:W1:Y:S01]  /*13910*/  SHFL.IDX PT, R41, R49, 0x1, 0x1c1f ;  /* 0x003c1f0031297f89 */ /* 0x000e6200000e0000 */
[----:B------:R-:W-:-:S04]  /*13920*/  LOP3.LUT R37, R6, 0x380, RZ, 0xc0, !PT ;  /* 0x0000038006257812 */ /* 0x000fc800078ec0ff */
[----:B------:R-:W-:Y:S01]  /*13930*/  SHF.R.U64 R37, R37, 0x3, RZ ;  /* 0x0000000325257819 */ /* 0x000fe200000012ff */
[----:B------:R-:W-:-:S03]  /*13940*/  IMAD.X R29, RZ, RZ, R7, P4 ;  /* 0x000000ffff1d7224 */ /* 0x000fc600020e0607 */
[----:B------:R-:W-:Y:S01]  /*13950*/  LOP3.LUT R36, R37, R6, RZ, 0x3c, !PT ;  /* 0x0000000625247212 */ /* 0x000fe200078e3cff */
[--C-:B------:R-:W-:Y:S02]  /*13960*/  IMAD.MOV.U32 R37, RZ, RZ, R7.reuse ;  /* 0x000000ffff257224 */ /* 0x100fe400078e0007 */
[----:B------:R-:W-:Y:S01]  /*13970*/  IMAD.X R21, RZ, RZ, R7, P3 ;  /* 0x000000ffff157224 */ /* 0x000fe200018e0607 */
[----:B0-----:R0:W-:Y:S04]  /*13980*/  @!P5 ST.E desc[UR48][R38.64], R3 ;  /* 0x000000032600d985 */ /* 0x0011e8000c101930 */
[----:B-1----:R1:W-:Y:S04]  /*13990*/  @!P1 ST.E desc[UR48][R40.64], R0 ;  /* 0x0000000028009985 */ /* 0x0023e8000c101930 */
[----:B------:R-:W2:Y:S04]  /*139a0*/  LD.E.128 R8, desc[UR48][R36.64] ;  /* 0x0000003024087980 */ /* 0x000ea8000c101d00 */
[----:B------:R-:W3:Y:S04]  /*139b0*/  LD.E.128 R28, desc[UR48][R28.64] ;  /* 0x000000301c1c7980 */ /* 0x000ee8000c101d00 */
[----:B------:R4:W3:Y:S01]  /*139c0*/  LD.E.128 R12, desc[UR48][R20.64] ;  /* 0x00000030140c7980 */ /* 0x0008e2000c101d00 */
[----:B------:R-:W-:-:S04]  /*139d0*/  IADD3 R24, P0, R6, 0x4800, RZ ;  /* 0x0000480006187810 */ /* 0x000fc80007f1e0ff */
[----:B------:R-:W-:-:S04]  /*139e0*/  LOP3.LUT R6, R24, 0x380, RZ, 0xc0, !PT ;  /* 0x0000038018067812 */ /* 0x000fc800078ec0ff */
[----:B0-----:R-:W-:Y:S02]  /*139f0*/  SHF.R.U64 R3, R6, 0x3, RZ ;  /* 0x0000000306037819 */ /* 0x001fe400000012ff */
[----:B------:R-:W0:Y:S01]  /*13a00*/  @P2 LDC R6, c[0x0][0xbec] ;  /* 0x0002fb00ff062b82 */ /* 0x000e220000000800 */
[----:B------:R-:W-:-:S07]  /*13a10*/  IMAD.X R25, RZ, RZ, R7, P0 ;  /* 0x000000ffff197224 */ /* 0x000fce00000e0607 */
[----:B------:R-:W0:Y:S01]  /*13a20*/  @P2 LDC R7, c[0x0][0xbf0] ;  /* 0x0002fc00ff072b82 */ /* 0x000e220000000800 */
[----:B-1----:R-:W-:Y:S01]  /*13a30*/  IMAD R0, R22, 0x30, R156 ;  /* 0x0000003016007824 */ /* 0x002fe200078e029c */
[----:B------:R-:W-:-:S03]  /*13a40*/  UIMAD UR5, UR12, UR8, URZ ;  /* 0x000000080c0572a4 */ /* 0x000fc6000f8e023f */
[----:B----4-:R-:W-:Y:S01]  /*13a50*/  VIADD R21, R0, UR40 ;  /* 0x0000002800157c36 */ /* 0x010fe20008000000 */
[----:B------:R-:W-:Y:S02]  /*13a60*/  UIMAD.WIDE.U32 UR6, UR42, UR8, URZ ;  /* 0x000000082a0672a5 */ /* 0x000fe4000f8e003f */
[----:B------:R-:W-:Y:S01]  /*13a70*/  UIMAD UR5, UR42, UR9, UR5 ;  /* 0x000000092a0572a4 */ /* 0x000fe2000f8e0205 */
[----:B------:R-:W-:Y:S01]  /*13a80*/  LOP3.LUT R24, R3, R24, RZ, 0x3c, !PT ;  /* 0x0000001803187212 */ /* 0x000fe200078e3cff */
[----:B------:R-:W-:Y:S02]  /*13a90*/  UIMAD UR8, UR13, UR10, URZ ;  /* 0x0000000a0d0872a4 */ /* 0x000fe4000f8e023f */
[----:B------:R-:W-:Y:S01]  /*13aa0*/  UIADD3 UR7, UR7, UR5, URZ ;  /* 0x0000000507077290 */ /* 0x000fe2000fffe03f */
[----:B0-----:R-:W-:Y:S01]  /*13ab0*/  @P2 IMAD.HI.U32 R0, R21, R6, RZ ;  /* 0x0000000615002227 */ /* 0x001fe200078e00ff */
[----:B------:R-:W-:Y:S01]  /*13ac0*/  UIMAD UR5, UR41, UR11, UR8 ;  /* 0x0000000b290572a4 */ /* 0x000fe2000f8e0208 */
[----:B------:R-:W5:Y:S02]  /*13ad0*/  LD.E.128 R24, desc[UR48][R24.64] ;  /* 0x0000003018187980 */ /* 0x000f64000c101d00 */
[----:B------:R-:W-:Y:S01]  /*13ae0*/  IMAD.MOV.U32 R3, RZ, RZ, R21 ;  /* 0x000000ffff037224 */ /* 0x000fe200078e0015 */
[----:B------:R-:W-:Y:S01]  /*13af0*/  UIMAD.WIDE.U32 UR6, UR41, UR10, UR6 ;  /* 0x0000000a290672a5 */ /* 0x000fe2000f8e0006 */
[----:B------:R-:W-:Y:S01]  /*13b00*/  VIADD R36, R156, UR40 ;  /* 0x000000289c247c36 */ /* 0x000fe20008000000 */
[----:B------:R-:W-:Y:S01]  /*13b10*/  ULDC.64 UR8, c[0x0][0xae0] ;  /* 0x0002b80000087ab9 */ /* 0x000fe20000000a00 */
[----:B------:R-:W-:Y:S01]  /*13b20*/  @P2 SHF.R.U32.HI R3, RZ, R7, R0 ;  /* 0x00000007ff032219 */ /* 0x000fe20000011600 */
[----:B------:R-:W-:Y:S01]  /*13b30*/  UIADD3 UR5, UR7, UR5, URZ ;  /* 0x0000000507057290 */ /* 0x000fe2000fffe03f */
[----:B------:R-:W-:Y:S01]  /*13b40*/  @!PT LDS RZ, [RZ] ;  /* 0x00000000fffff984 */ /* 0x000fe20000000800 */
[----:B------:R-:W-:Y:S01]  /*13b50*/  @!PT LDS RZ, [RZ] ;  /* 0x00000000fffff984 */ /* 0x000fe20000000800 */
[----:B------:R-:W-:Y:S01]  /*13b60*/  @!PT LDS RZ, [RZ] ;  /* 0x00000000fffff984 */ /* 0x000fe20000000800 */
[----:B------:R-:W-:Y:S01]  /*13b70*/  @!PT LDS RZ, [RZ] ;  /* 0x00000000fffff984 */ /* 0x000fe20000000800 */
[----:B------:R0:W-:Y:S06]  /*13b80*/  MEMBAR.ALL.CTA ;  /* 0x0000000000007992 */ /* 0x0001ec0000008000 */
[----:B0-----:R-:W0:Y:S01]  /*13b90*/  FENCE.VIEW.ASYNC.S ;  /* 0x00000000000073c6 */ /* 0x001e220000000000 */
[--C-:B------:R-:W-:Y:S01]  /*13ba0*/  SHF.R.S32.HI R0, RZ, 0x1f, R3.reuse ;  /* 0x0000001fff007819 */ /* 0x100fe20000011403 */
[----:B------:R-:W-:-:S02]  /*13bb0*/  IMAD.MOV R20, RZ, RZ, -R3 ;  /* 0x000000ffff147224 */ /* 0x000fc400078e0a03 */
[----:B------:R-:W-:Y:S02]  /*13bc0*/  IMAD.U32 R7, RZ, RZ, UR7 ;  /* 0x00000007ff077e24 */ /* 0x000fe4000f8e00ff */
[----:B------:R-:W-:Y:S02]  /*13bd0*/  IMAD R0, R0, UR8, RZ ;  /* 0x0000000800007c24 */ /* 0x000fe4000f8e02ff */
[----:B------:R-:W-:Y:S02]  /*13be0*/  IMAD R5, R5, R20, R21 ;  /* 0x0000001405057224 */ /* 0x000fe400078e0215 */
[----:B------:R-:W-:Y:S01]  /*13bf0*/  IMAD.U32 R6, RZ, RZ, UR6 ;  /* 0x00000006ff067e24 */ /* 0x000fe2000f8e00ff */
[----:B------:R-:W-:Y:S01]  /*13c00*/  ULDC.64 UR6, c[0x0][0xad8] ;  /* 0x0002b60000067ab9 */ /* 0x000fe20000000a00 */
[----:B------:R-:W-:Y:S01]  /*13c10*/  IMAD.U32 R7, RZ, RZ, UR5 ;  /* 0x00000005ff077e24 */ /* 0x000fe2000f8e00ff */
[----:B------:R-:W-:Y:S01]  /*13c20*/  ULDC UR5, c[0x0][0xac8] ;  /* 0x0002b20000057ab9 */ /* 0x000fe20000000800 */
[C---:B------:R-:W-:Y:S01]  /*13c30*/  IMAD R21, R3.reuse, UR9, R0 ;  /* 0x0000000903157c24 */ /* 0x040fe2000f8e0200 */
[----:B------:R-:W-:Y:S01]  /*13c40*/  SHF.R.S32.HI R0, RZ, 0x1f, R5 ;  /* 0x0000001fff007819 */ /* 0x000fe20000011405 */
[----:B------:R-:W-:-:S04]  /*13c50*/  IMAD.WIDE.U32 R6, R3, UR8, R6 ;  /* 0x0000000803067c25 */ /* 0x000fc8000f8e0006 */
[----:B------:R-:W-:Y:S02]  /*13c60*/  IMAD.IADD R7, R7, 0x1, R21 ;  /* 0x0000000107077824 */ /* 0x000fe400078e0215 */
[----:B------:R-:W-:Y:S02]  /*13c70*/  IMAD R0, R0, UR6, RZ ;  /* 0x0000000600007c24 */ /* 0x000fe4000f8e02ff */
[----:B------:R-:W-:-:S04]  /*13c80*/  IMAD.WIDE.U32 R6, R5, UR6, R6 ;  /* 0x0000000605067c25 */ /* 0x000fc8000f8e0006 */
[----:B------:R-:W-:Y:S01]  /*13c90*/  IMAD R3, R5, UR7, R0 ;  /* 0x0000000705037c24 */ /* 0x000fe2000f8e0200 */
[----:B------:R-:W-:Y:S02]  /*13ca0*/  ULDC.64 UR6, c[0x0][0xa80] ;  /* 0x0002a00000067ab9 */ /* 0x000fe40000000a00 */
[----:B------:R-:W-:Y:S01]  /*13cb0*/  LEA R32, P0, R6, UR6, 0x1 ;  /* 0x0000000606207c11 */ /* 0x000fe2000f8008ff */
[----:B------:R-:W-:-:S04]  /*13cc0*/  IMAD.IADD R3, R7, 0x1, R3 ;  /* 0x0000000107037824 */ /* 0x000fc800078e0203 */
[----:B0-----:R-:W0:Y:S01]  /*13cd0*/  SHFL.IDX PT, R20, R32, RZ, 0x181f ;  /* 0x00181fff20147589 */ /* 0x001e2200000e0000 */
[----:B------:R-:W-:-:S03]  /*13ce0*/  LEA.HI.X R3, R6, UR7, R3, 0x1, P0 ;  /* 0x0000000706037c11 */ /* 0x000fc600080f0c03 */
[----:B------:R-:W1:Y:S04]  /*13cf0*/  SHFL.IDX PT, R40, R32, 0x1, 0x181f ;  /* 0x00381f0020287f89 */ /* 0x000e6800000e0000 */
[----:B------:R-:W4:Y:S01]  /*13d00*/  SHFL.IDX PT, R44, R32, 0x2, 0x181f ;  /* 0x00581f00202c7f89 */ /* 0x000f2200000e0000 */
[----:B------:R-:W-:-:S03]  /*13d10*/  ISETP.GE.AND P0, PT, R23, UR5, PT ;  /* 0x0000000517007c0c */ /* 0x000fc6000bf06270 */
[----:B------:R-:W4:Y:S01]  /*13d20*/  SHFL.IDX PT, R34, R3, RZ, 0x181f ;  /* 0x00181fff03227589 */ /* 0x000f2200000e0000 */
[----:B------:R-:W-:-:S03]  /*13d30*/  VIADD R0, R36, 0x30 ;  /* 0x0000003024007836 */ /* 0x000fc60000000000 */
[----:B------:R-:W4:Y:S01]  /*13d40*/  SHFL.IDX PT, R38, R3, 0x1, 0x181f ;  /* 0x00381f0003267f89 */ /* 0x000f2200000e0000 */
[----:B------:R-:W-:-:S03]  /*13d50*/  VIADD R6, R36, 0x60 ;  /* 0x0000006024067836 */ /* 0x000fc60000000000 */
[----:B------:R-:W4:Y:S01]  /*13d60*/  SHFL.IDX PT, R42, R3, 0x2, 0x181f ;  /* 0x00581f00032a7f89 */ /* 0x000f2200000e0000 */
[-C--:B------:R-:W-:Y:S02]  /*13d70*/  ISETP.GE.OR P1, PT, R36, R17.reuse, P0 ;  /* 0x000000112400720c */ /* 0x080fe40000726670 */
[-C--:B------:R-:W-:Y:S02]  /*13d80*/  ISETP.GE.OR P2, PT, R0, R17.reuse, P0 ;  /* 0x000000110000720c */ /* 0x080fe40000746670 */
[----:B------:R-:W-:Y:S01]  /*13d90*/  ISETP.GE.OR P3, PT, R6, R17, P0 ;  /* 0x000000110600720c */ /* 0x000fe20000766670 */
[----:B------:R-:W-:Y:S01]  /*13da0*/  VIADD R0, R4, 0x13220 ;  /* 0x0001322004007836 */ /* 0x000fe20000000000 */
[----:B------:R-:W-:-:S07]  /*13db0*/  SHF.R.S32.HI R50, RZ, 0x1f, R23 ;  /* 0x0000001fff327819 */ /* 0x000fce0000011417 */
[C---:B0-----:R-:W-:Y:S02]  /*13dc0*/  @!P1 LEA R4, P4, R23.reuse, R20, 0x1 ;  /* 0x0000001417049211 */ /* 0x041fe400078808ff */
[C---:B-1----:R-:W-:Y:S02]  /*13dd0*/  @!P2 LEA R6, P5, R23.reuse, R40, 0x1 ;  /* 0x000000281706a211 */ /* 0x042fe400078a08ff */
[C---:B----4-:R-:W-:Y:S02]  /*13de0*/  @!P3 LEA R20, P6, R23.reuse, R44, 0x1 ;  /* 0x0000002c1714b211 */ /* 0x050fe400078c08ff */
[----:B------:R-:W-:Y:S02]  /*13df0*/  PRMT R0, RZ, 0x654, R0 ;  /* 0x00000654ff007816 */ /* 0x000fe40000000000 */
[C-C-:B------:R-:W-:Y:S02]  /*13e00*/  @!P1 LEA.HI.X R5, R23.reuse, R34, R50.reuse, 0x1, P4 ;  /* 0x0000002217059211 */ /* 0x140fe400020f0c32 */
[C-C-:B------:R-:W-:Y:S01]  /*13e10*/  @!P2 LEA.HI.X R7, R23.reuse, R38, R50.reuse, 0x1, P5 ;  /* 0x000000261707a211 */ /* 0x140fe200028f0c32 */
[----:B------:R0:W-:Y:S01]  /*13e20*/  SYNCS.ARRIVE.TRANS64.RED.A1T0 RZ, [R0+URZ], RZ ;  /* 0x000000ff00ff79a7 */ /* 0x0001e2000810043f */
[----:B------:R-:W-:Y:S01]  /*13e30*/  @!P3 LEA.HI.X R21, R23, R42, R50, 0x1, P6 ;  /* 0x0000002a1715b211 */ /* 0x000fe200030f0c32 */
[----:B0-----:R-:W-:-:S05]  /*13e40*/  VIADD R0, R36, 0x90 ;  /* 0x0000009024007836 */ /* 0x001fca0000000000 */
[----:B------:R-:W-:Y:S01]  /*13e50*/  ISETP.GE.OR P0, PT, R0, R17, P0 ;  /* 0x000000110000720c */ /* 0x000fe20000706670 */
[----:B------:R-:W0:Y:S04]  /*13e60*/  SHFL.IDX PT, R32, R32, 0x3, 0x181f ;  /* 0x00781f0020207f89 */ /* 0x000e2800000e0000 */
[----:B------:R1:W4:Y:S04]  /*13e70*/  SHFL.IDX PT, R34, R3, 0x3, 0x181f ;  /* 0x00781f0003227f89 */ /* 0x00032800000e0000 */
[----:B--2---:R1:W-:Y:S04]  /*13e80*/  @!P1 ST.E.128 desc[UR48][R4.64], R8 ;  /* 0x0000000804009985 */ /* 0x0043e8000c101d30 */
[----:B---3--:R1:W-:Y:S04]  /*13e90*/  @!P2 ST.E.128 desc[UR48][R6.64], R28 ;  /* 0x0000001c0600a985 */ /* 0x0083e8000c101d30 */
[----:B------:R1:W-:Y:S01]  /*13ea0*/  @!P3 ST.E.128 desc[UR48][R20.64], R12 ;  /* 0x0000000c1400b985 */ /* 0x0003e2000c101d30 */
[----:B0---4-:R-:W-:Y:S05]  /*13eb0*/  @P0 BRA `(.L_x_900) ;  /* 0x0000000400f00947 */ /* 0x011fea0003800000 */
[----:B-1----:R-:W-:-:S04]  /*13ec0*/  LEA R4, P0, R23, R32, 0x1 ;  /* 0x0000002017047211 */ /* 0x002fc800078008ff */
[----:B------:R-:W-:-:S05]  /*13ed0*/  LEA.HI.X R5, R23, R34, R50, 0x1, P0 ;  /* 0x0000002217057211 */ /* 0x000fca00000f0c32 */
[----:B-----5:R0:W-:Y:S01]  /*13ee0*/  ST.E.128 desc[UR48][R4.64], R24 ;  /* 0x0000001804007985 */ /* 0x0201e2000c101d30 */
[----:B------:R-:W-:Y:S05]  /*13ef0*/  BRA `(.L_x_900) ;  /* 0x0000000400e07947 */ /* 0x000fea0003800000 */
.L_x_899:
[----:B------:R-:W0:Y:S01]  /*13f00*/  LDC R11, c[0x0][0xbe8] ;  /* 0x0002fa00ff0b7b82 */ /* 0x000e220000000800 */
[----:B------:R-:W1:Y:S01]  /*13f10*/  S2R R0, SR_TID.X ;  /* 0x0000000000007919 */ /* 0x000e620000002100 */
[----:B------:R-:W-:Y:S01]  /*13f20*/  USHF.R.S32.HI UR8, URZ, 0x1f, UR42 ;  /* 0x0000001f3f087899 */ /* 0x000fe2000801142a */
[----:B------:R-:W-:Y:S01]  /*13f30*/  BSSY B1, `(.L_x_901) ;  /* 0x0000031000017945 */ /* 0x000fe20003800000 */
[----:B------:R-:W-:Y:S01]  /*13f40*/  USHF.R.S32.HI UR9, URZ, 0x1f, UR41 ;  /* 0x0000001f3f097899 */ /* 0x000fe20008011429 */
[----:B------:R-:W-:Y:S01]  /*13f50*/  IMAD R8, R22, 0x30, R156 ;  /* 0x0000003016087824 */ /* 0x000fe200078e029c */
[----:B0-----:R-:W-:Y:S01]  /*13f60*/  ISETP.NE.AND P1, PT, R11, 0x1, PT ;  /* 0x000000010b00780c */ /* 0x001fe20003f25270 */
[----:B-1----:R-:W-:-:S12]  /*13f70*/  VIADD R0, R0, 0xffffff80 ;  /* 0xffffff8000007836 */ /* 0x002fd80000000000 */
[----:B------:R-:W0:Y:S01]  /*13f80*/  @P1 LDC R9, c[0x0][0xbec] ;  /* 0x0002fb00ff091b82 */ /* 0x000e220000000800 */
[----:B------:R-:W-:-:S07]  /*13f90*/  ISETP.GE.AND P0, PT, R0, 0xc0, PT ;  /* 0x000000c00000780c */ /* 0x000fce0003f06270 */
[----:B------:R-:W1:Y:S06]  /*13fa0*/  @P1 LDC R13, c[0x0][0xbf0] ;  /* 0x0002fc00ff0d1b82 */ /* 0x000e6c0000000800 */
[----:B------:R-:W-:Y:S05]  /*13fb0*/  @P0 BRA `(.L_x_902) ;  /* 0x0000000000a00947 */ /* 0x000fea0003800000 */
[----:B------:R-:W2:Y:S01]  /*13fc0*/  S2R R0, SR_TID.X ;  /* 0x0000000000007919 */ /* 0x000ea20000002100 */
[----:B------:R-:W3:Y:S01]  /*13fd0*/  LDC R5, c[0x0][0xbe8] ;  /* 0x0002fa00ff057b82 */ /* 0x000ee20000000800 */
[----:B------:R-:W-:Y:S01]  /*13fe0*/  IMAD.U32 R6, RZ, RZ, UR40 ;  /* 0x00000028ff067e24 */ /* 0x000fe2000f8e00ff */
[----:B------:R-:W-:Y:S02]  /*13ff0*/  ULDC UR5, c[0x0][0xa88] ;  /* 0x0002a20000057ab9 */ /* 0x000fe40000000800 */
[----:B---3--:R-:W-:Y:S02]  /*14000*/  IMAD R3, R5, UR5, RZ ;  /* 0x0000000505037c24 */ /* 0x008fe4000f8e02ff */
[----:B--2---:R-:W-:-:S04]  /*14010*/  IADD3 R6, R6, -0x80, R0 ;  /* 0xffffff8006067810 */ /* 0x004fc80007ffe000 */
[----:B------:R-:W-:-:S13]  /*14020*/  ISETP.GE.AND P0, PT, R6, R3, PT ;  /* 0x000000030600720c */ /* 0x000fda0003f06270 */
[----:B------:R-:W-:Y:S05]  /*14030*/  @P0 BRA `(.L_x_902) ;  /* 0x0000000000800947 */ /* 0x000fea0003800000 */
[----:B------:R-:W-:Y:S01]  /*14040*/  ISETP.NE.AND P0, PT, R5, 0x1, PT ;  /* 0x000000010500780c */ /* 0x000fe20003f05270 */
[----:B------:R-:W-:Y:S01]  /*14050*/  ULDC.64 UR10, c[0x0][0xb90] ;  /* 0x0002e400000a7ab9 */ /* 0x000fe20000000a00 */
[----:B------:R-:W-:Y:S01]  /*14060*/  IMAD.MOV.U32 R4, RZ, RZ, R6 ;  /* 0x000000ffff047224 */ /* 0x000fe200078e0006 */
[----:B------:R-:W-:Y:S02]  /*14070*/  UIMAD UR5, UR8, UR10, URZ ;  /* 0x0000000a080572a4 */ /* 0x000fe4000f8e023f */
[----:B------:R-:W-:Y:S02]  /*14080*/  UIMAD.WIDE.U32 UR6, UR42, UR10, URZ ;  /* 0x0000000a2a0672a5 */ /* 0x000fe4000f8e003f */
[----:B------:R-:W-:-:S03]  /*14090*/  UIMAD UR5, UR42, UR11, UR5 ;  /* 0x0000000b2a0572a4 */ /* 0x000fc6000f8e0205 */
[----:B------:R-:W-:Y:S01]  /*140a0*/  ULDC.64 UR10, c[0x0][0xb98] ;  /* 0x0002e600000a7ab9 */ /* 0x000fe20000000a00 */
[----:B------:R-:W-:Y:S02]  /*140b0*/  UIADD3 UR7, UR7, UR5, URZ ;  /* 0x0000000507077290 */ /* 0x000fe4000fffe03f */
[----:B------:R-:W2:Y:S01]  /*140c0*/  @P0 LDC R3, c[0x0][0xbec] ;  /* 0x0002fb00ff030b82 */ /* 0x000ea20000000800 */
[----:B------:R-:W-:Y:S02]  /*140d0*/  UIMAD UR5, UR9, UR10, URZ ;  /* 0x0000000a090572a4 */ /* 0x000fe4000f8e023f */
[----:B------:R-:W-:Y:S02]  /*140e0*/  UIMAD.WIDE.U32 UR6, UR41, UR10, UR6 ;  /* 0x0000000a290672a5 */ /* 0x000fe4000f8e0006 */
[----:B------:R-:W-:-:S03]  /*140f0*/  UIMAD UR5, UR41, UR11, UR5 ;  /* 0x0000000b290572a4 */ /* 0x000fc6000f8e0205 */
[----:B------:R-:W3:Y:S01]  /*14100*/  @P0 LDC R7, c[0x0][0xbf0] ;  /* 0x0002fc00ff070b82 */ /* 0x000ee20000000800 */
[----:B------:R-:W-:Y:S01]  /*14110*/  ULDC.64 UR10, c[0x0][0xb88] ;  /* 0x0002e200000a7ab9 */ /* 0x000fe20000000a00 */
[----:B--2---:R-:W-:-:S05]  /*14120*/  @P0 IMAD.HI.U32 R0, R6, R3, RZ ;  /* 0x0000000306000227 */ /* 0x004fca00078e00ff */
[----:B---3--:R-:W-:-:S05]  /*14130*/  @P0 SHF.R.U32.HI R4, RZ, R7, R0 ;  /* 0x00000007ff040219 */ /* 0x008fca0000011600 */
[----:B------:R-:W-:-:S04]  /*14140*/  IMAD.MOV R3, RZ, RZ, -R4 ;  /* 0x000000ffff037224 */ /* 0x000fc800078e0a04 */
[----:B------:R-:W-:Y:S01]  /*14150*/  IMAD R3, R5, R3, R6 ;  /* 0x0000000305037224 */ /* 0x000fe200078e0206 */
[----:B------:R-:W-:Y:S01]  /*14160*/  SHF.R.S32.HI R5, RZ, 0x1f, R4 ;  /* 0x0000001fff057819 */ /* 0x000fe20000011404 */
[----:B------:R-:W-:Y:S01]  /*14170*/  IMAD.U32 R6, RZ, RZ, UR5 ;  /* 0x00000005ff067e24 */ /* 0x000fe2000f8e00ff */
[----:B------:R-:W-:Y:S02]  /*14180*/  IADD3 R4, P0, R4, UR6, RZ ;  /* 0x0000000604047c10 */ /* 0x000fe4000ff1e0ff */
[----:B------:R-:W-:Y:S02]  /*14190*/  SHF.R.S32.HI R0, RZ, 0x1f, R3 ;  /* 0x0000001fff007819 */ /* 0x000fe40000011403 */
[----:B------:R-:W-:Y:S01]  /*141a0*/  IADD3.X R5, R5, UR7, R6, P0, !PT ;  /* 0x0000000705057c10 */ /* 0x000fe200087fe406 */
[----:B------:R-:W-:Y:S02]  /*141b0*/  ULDC.64 UR6, c[0x0][0xb50] ;  /* 0x0002d40000067ab9 */ /* 0x000fe40000000a00 */
[----:B------:R-:W-:-:S02]  /*141c0*/  IMAD R0, R0, UR10, RZ ;  /* 0x0000000a00007c24 */ /* 0x000fc4000f8e02ff */
[----:B------:R-:W-:-:S04]  /*141d0*/  IMAD.WIDE.U32 R4, R3, UR10, R4 ;  /* 0x0000000a03047c25 */ /* 0x000fc8000f8e0004 */
[----:B------:R-:W-:Y:S01]  /*141e0*/  IMAD R7, R3, UR11, R0 ;  /* 0x0000000b03077c24 */ /* 0x000fe2000f8e0200 */
[----:B------:R-:W-:-:S03]  /*141f0*/  LEA R6, P0, R4, UR6, 0x2 ;  /* 0x0000000604067c11 */ /* 0x000fc6000f8010ff */
[----:B------:R-:W-:-:S05]  /*14200*/  IMAD.IADD R3, R5, 0x1, R7 ;  /* 0x0000000105037824 */ /* 0x000fca00078e0207 */
[----:B------:R-:W-:Y:S01]  /*14210*/  LEA.HI.X R7, R4, UR7, R3, 0x2, P0 ;  /* 0x0000000704077c11 */ /* 0x000fe200080f1403 */
[----:B------:R-:W-:-:S05]  /*14220*/  IMAD.MOV.U32 R3, RZ, RZ, -0x800000 ;  /* 0xff800000ff037424 */ /* 0x000fca00078e00ff */
[----:B------:R2:W-:Y:S02]  /*14230*/  STG.E desc[UR48][R6.64], R3 ;  /* 0x0000000306007986 */ /* 0x0005e4000c101930 */
.L_x_902:
[----:B------:R-:W-:Y:S05]  /*14240*/  BSYNC B1 ;  /* 0x0000000000017941 */ /* 0x000fea0003800000 */
.L_x_901:
[----:B------:R-:W-:Y:S01]  /*14250*/  ULDC.64 UR10, c[0x0][0xae8] ;  /* 0x0002ba00000a7ab9 */ /* 0x000fe20000000a00 */
[----:B------:R-:W-:Y:S01]  /*14260*/  VIADD R8, R8, UR40 ;  /* 0x0000002808087c36 */ /* 0x000fe20008000000 */
[----:B------:R-:W-:Y:S01]  /*14270*/  UIMAD UR5, UR8, UR10, URZ ;  /* 0x0000000a080572a4 */ /* 0x000fe2000f8e023f */
[----:B------:R-:W-:Y:S01]  /*14280*/  VIADD R30, R156, UR40 ;  /* 0x000000289c1e7c36 */ /* 0x000fe20008000000 */
[----:B------:R-:W-:Y:S01]  /*14290*/  UIMAD.WIDE.U32 UR6, UR42, UR10, URZ ;  /* 0x0000000a2a0672a5 */ /* 0x000fe2000f8e003f */
[----:B0-----:R-:W-:Y:S01]  /*142a0*/  @P1 IMAD.HI.U32 R0, R8, R9, RZ ;  /* 0x0000000908001227 */ /* 0x001fe200078e00ff */
[----:B------:R-:W-:Y:S01]  /*142b0*/  UIMAD UR5, UR42, UR11, UR5 ;  /* 0x0000000b2a0572a4 */ /* 0x000fe2000f8e0205 */
[----:B------:R-:W-:Y:S02]  /*142c0*/  SHF.R.S32.HI R15, RZ, 0x1f, R23 ;  /* 0x0000001fff0f7819 */ /* 0x000fe40000011417 */
[----:B------:R-:W-:Y:S01]  /*142d0*/  ULDC.64 UR10, c[0x0][0xaf0] ;  /* 0x0002bc00000a7ab9 */ /* 0x000fe20000000a00 */
[----:B------:R-:W-:Y:S01]  /*142e0*/  UIADD3 UR7, UR7, UR5, URZ ;  /* 0x0000000507077290 */ /* 0x000fe2000fffe03f */
[----:B--2---:R-:W-:Y:S01]  /*142f0*/  IMAD.MOV.U32 R3, RZ, RZ, R8 ;  /* 0x000000ffff037224 */ /* 0x004fe200078e0008 */
[----:B------:R-:W-:Y:S01]  /*14300*/  UIMAD UR5, UR9, UR10, URZ ;  /* 0x0000000a090572a4 */ /* 0x000fe2000f8e023f */
[----:B-1----:R-:W-:Y:S01]  /*14310*/  @P1 SHF.R.U32.HI R3, RZ, R13, R0 ;  /* 0x0000000dff031219 */ /* 0x002fe20000011600 */
[----:B------:R-:W-:-:S02]  /*14320*/  UIMAD.WIDE.U32 UR6, UR41, UR10, UR6 ;  /* 0x0000000a290672a5 */ /* 0x000fc4000f8e0006 */
[----:B------:R-:W-:Y:S01]  /*14330*/  UIMAD UR5, UR41, UR11, UR5 ;  /* 0x0000000b290572a4 */ /* 0x000fe2000f8e0205 */
[--C-:B------:R-:W-:Y:S01]  /*14340*/  SHF.R.S32.HI R0, RZ, 0x1f, R3.reuse ;  /* 0x0000001fff007819 */ /* 0x100fe20000011403 */
[----:B------:R-:W-:Y:S01]  /*14350*/  IMAD.MOV R7, RZ, RZ, -R3 ;  /* 0x000000ffff077224 */ /* 0x000fe200078e0a03 */
[----:B------:R-:W-:Y:S01]  /*14360*/  ULDC.64 UR8, c[0x0][0xae0] ;  /* 0x0002b80000087ab9 */ /* 0x000fe20000000a00 */
[----:B------:R-:W-:Y:S02]  /*14370*/  UIADD3 UR5, UR7, UR5, URZ ;  /* 0x0000000507057290 */ /* 0x000fe4000fffe03f */
[----:B------:R-:W-:Y:S02]  /*14380*/  IMAD.U32 R5, RZ, RZ, UR7 ;  /* 0x00000007ff057e24 */ /* 0x000fe4000f8e00ff */
[----:B------:R-:W-:Y:S02]  /*14390*/  IMAD R7, R11, R7, R8 ;  /* 0x000000070b077224 */ /* 0x000fe400078e0208 */
[----:B------:R-:W-:-:S02]  /*143a0*/  IMAD R0, R0, UR8, RZ ;  /* 0x0000000800007c24 */ /* 0x000fc4000f8e02ff */
[----:B------:R-:W-:Y:S01]  /*143b0*/  IMAD.U32 R4, RZ, RZ, UR6 ;  /* 0x00000006ff047e24 */ /* 0x000fe2000f8e00ff */
[----:B------:R-:W-:Y:S01]  /*143c0*/  ULDC.64 UR6, c[0x0][0xad8] ;  /* 0x0002b60000067ab9 */ /* 0x000fe20000000a00 */
[----:B------:R-:W-:Y:S01]  /*143d0*/  IMAD.U32 R5, RZ, RZ, UR5 ;  /* 0x00000005ff057e24 */ /* 0x000fe2000f8e00ff */
[----:B------:R-:W-:Y:S01]  /*143e0*/  ULDC UR5, c[0x0][0xac8] ;  /* 0x0002b20000057ab9 */ /* 0x000fe20000000800 */
[C---:B------:R-:W-:Y:S01]  /*143f0*/  IMAD R9, R3.reuse, UR9, R0 ;  /* 0x0000000903097c24 */ /* 0x040fe2000f8e0200 */
[----:B------:R-:W-:Y:S01]  /*14400*/  SHF.R.S32.HI R0, RZ, 0x1f, R7 ;  /* 0x0000001fff007819 */ /* 0x000fe20000011407 */
        /* <DEDUP_REMOVED lines=8> */
[----:B------:R-:W-:Y:S01]  /*14490*/  ULDC UR6, c[0x0][0xa88] ;  /* 0x0002a20000067ab9 */ /* 0x000fe20000000800 */
[----:B------:R-:W-:Y:S02]  /*144a0*/  VIADD R0, R30, 0x30 ;  /* 0x000000301e007836 */ /* 0x000fe40000000000 */
[----:B------:R-:W-:Y:S01]  /*144b0*/  LEA.HI.X R10, R4, UR7, R3, 0x1, P0 ;  /* 0x00000007040a7c11 */ /* 0x000fe200080f0c03 */
[----:B------:R-:W0:Y:S01]  /*144c0*/  SHFL.IDX PT, R6, R5, RZ, 0x181f ;  /* 0x00181fff05067589 */ /* 0x000e2200000e0000 */
[----:B------:R-:W-:Y:S01]  /*144d0*/  IMAD R11, R11, UR6, RZ ;  /* 0x000000060b0b7c24 */ /* 0x000fe2000f8e02ff */
[----:B------:R-:W-:Y:S01]  /*144e0*/  ISETP.GE.AND P0, PT, R23, UR5, PT ;  /* 0x0000000517007c0c */ /* 0x000fe2000bf06270 */
[C---:B------:R-:W-:Y:S01]  /*144f0*/  VIADD R3, R30.reuse, 0x60 ;  /* 0x000000601e037836 */ /* 0x040fe20000000000 */
[----:B------:R-:W1:Y:S01]  /*14500*/  SHFL.IDX PT, R8, R5, 0x1, 0x181f ;  /* 0x00381f0005087f89 */ /* 0x000e6200000e0000 */
[C---:B------:R-:W-:Y:S01]  /*14510*/  VIADD R4, R30.reuse, 0x90 ;  /* 0x000000901e047836 */ /* 0x040fe20000000000 */
[----:B------:R-:W-:-:S02]  /*14520*/  ISETP.GE.OR P3, PT, R30, R11, P0 ;  /* 0x0000000b1e00720c */ /* 0x000fc40000766670 */
[----:B------:R-:W2:Y:S01]  /*14530*/  SHFL.IDX PT, R24, R5, 0x2, 0x181f ;  /* 0x00581f0005187f89 */ /* 0x000ea200000e0000 */
[-C--:B------:R-:W-:Y:S02]  /*14540*/  ISETP.GE.OR P2, PT, R0, R11.reuse, P0 ;  /* 0x0000000b0000720c */ /* 0x080fe40000746670 */
[-C--:B------:R-:W-:Y:S01]  /*14550*/  ISETP.GE.OR P1, PT, R3, R11.reuse, P0 ;  /* 0x0000000b0300720c */ /* 0x080fe20000726670 */
[----:B------:R-:W3:Y:S01]  /*14560*/  SHFL.IDX PT, R12, R10, RZ, 0x181f ;  /* 0x00181fff0a0c7589 */ /* 0x000ee200000e0000 */
[----:B------:R-:W-:-:S03]  /*14570*/  ISETP.GE.OR P0, PT, R4, R11, P0 ;  /* 0x0000000b0400720c */ /* 0x000fc60000706670 */
[----:B------:R3:W4:Y:S04]  /*14580*/  SHFL.IDX PT, R28, R5, 0x3, 0x181f ;  /* 0x00781f00051c7f89 */ /* 0x00072800000e0000 */
[----:B------:R-:W5:Y:S04]  /*14590*/  SHFL.IDX PT, R14, R10, 0x1, 0x181f ;  /* 0x00381f000a0e7f89 */ /* 0x000f6800000e0000 */
[----:B------:R-:W5:Y:S01]  /*145a0*/  SHFL.IDX PT, R20, R10, 0x2, 0x181f ;  /* 0x00581f000a147f89 */ /* 0x000f6200000e0000 */
[----:B0-----:R-:W-:-:S03]  /*145b0*/  @!P3 LEA R4, P6, R23, R6, 0x1 ;  /* 0x000000061704b211 */ /* 0x001fc600078c08ff */
[----:B------:R4:W0:Y:S01]  /*145c0*/  SHFL.IDX PT, R26, R10, 0x3, 0x181f ;  /* 0x00781f000a1a7f89 */ /* 0x00082200000e0000 */
[C---:B-1----:R-:W-:Y:S02]  /*145d0*/  @!P2 LEA R6, P5, R23.reuse, R8, 0x1 ;  /* 0x000000081706a211 */ /* 0x042fe400078a08ff */
[C---:B--2---:R-:W-:Y:S02]  /*145e0*/  @!P1 LEA R8, P4, R23.reuse, R24, 0x1 ;  /* 0x0000001817089211 */ /* 0x044fe400078808ff */
[C---:B---3--:R-:W-:Y:S02]  /*145f0*/  @!P3 LEA.HI.X R5, R23.reuse, R12, R15, 0x1, P6 ;  /* 0x0000000c1705b211 */ /* 0x048fe400030f0c0f */
[----:B----4-:R-:W-:-:S03]  /*14600*/  @!P0 LEA R10, P6, R23, R28, 0x1 ;  /* 0x0000001c170a8211 */ /* 0x010fc600078c08ff */
[----:B------:R2:W-:Y:S01]  /*14610*/  @!P3 ST.E.128 desc[UR48][R4.64], RZ ;  /* 0x000000ff0400b985 */ /* 0x0005e2000c101d30 */
[C-C-:B-----5:R-:W-:Y:S02]  /*14620*/  @!P2 LEA.HI.X R7, R23.reuse, R14, R15.reuse, 0x1, P5 ;  /* 0x0000000e1707a211 */ /* 0x160fe400028f0c0f */
[----:B------:R-:W-:-:S03]  /*14630*/  @!P1 LEA.HI.X R9, R23, R20, R15, 0x1, P4 ;  /* 0x0000001417099211 */ /* 0x000fc600020f0c0f */
[----:B------:R2:W-:Y:S01]  /*14640*/  @!P2 ST.E.128 desc[UR48][R6.64], RZ ;  /* 0x000000ff0600a985 */ /* 0x0005e2000c101d30 */
[----:B0-----:R-:W-:-:S03]  /*14650*/  @!P0 LEA.HI.X R11, R23, R26, R15, 0x1, P6 ;  /* 0x0000001a170b8211 */ /* 0x001fc600030f0c0f */
[----:B------:R2:W-:Y:S04]  /*14660*/  @!P1 ST.E.128 desc[UR48][R8.64], RZ ;  /* 0x000000ff08009985 */ /* 0x0005e8000c101d30 */
[----:B------:R2:W-:Y:S02]  /*14670*/  @!P0 ST.E.128 desc[UR48][R10.64], RZ ;  /* 0x000000ff0a008985 */ /* 0x0005e4000c101d30 */
.L_x_900:
[----:B------:R-:W-:Y:S05]  /*14680*/  BSYNC B0 ;  /* 0x0000000000007941 */ /* 0x000fea0003800000 */
.L_x_898:
[----:B------:R-:W-:Y:S02]  /*14690*/  ULDC UR5, c[0x0][0xc38] ;  /* 0x00030e0000057ab9 */ /* 0x000fe40000000800 */
[----:B------:R-:W-:-:S06]  /*146a0*/  UISETP.GE.AND UP0, UPT, UR4, UR5, UPT ;  /* 0x000000050400728c */ /* 0x000fcc000bf06270 */
[----:B------:R-:W-:-:S13]  /*146b0*/  PLOP3.LUT P0, PT, PT, PT, UP0, 0x80, 0x0 ;  /* 0x000000000000781c */ /* 0x000fda0003f0f008 */
[----:B------:R-:W-:Y:S05]  /*146c0*/  @!P0 BRA `(.L_x_903) ;  /* 0xfffffec400808947 */ /* 0x000fea000383ffff */
[----:B------:R-:W-:Y:S05]  /*146d0*/  EXIT ;  /* 0x000000000000794d */ /* 0x000fea0003800000 */
.L_x_809:
[----:B------:R-:W-:-:S08]  /*146e0*/  NOP ;  /* 0x0000000000007918 */ /* 0x000fd00000000000 */
[----:B------:R-:W0:-:S00]  /*146f0*/  USETMAXREG.DEALLOC.CTAPOOL 0x20 ;  /* 0x00000020000079c8 */ /* 0x000e0000080e0500 */
[----:B0-----:R-:W-:-:S06]  /*14700*/  LOP3.LUT R0, R0, 0x3, RZ, 0xc0, !PT ;  /* 0x0000000300007812 */ /* 0x001fcc00078ec0ff */
[----:B------:R-:W0:Y:S01]  /*14710*/  S2UR UR7, SR_CTAID.X ;  /* 0x00000000000779c3 */ /* 0x000e220000002500 */
[----:B------:R-:W-:Y:S01]  /*14720*/  LOP3.LUT R16, R16, 0xffffff7f, RZ, 0xc0, !PT ;  /* 0xffffff7f10107812 */ /* 0x000fe200078ec0ff */
[----:B------:R-:W-:Y:S01]  /*14730*/  STL [R1+0x30], RZ ;  /* 0x000030ff01007387 */ /* 0x000fe20000100800 */
[----:B------:R-:W-:-:S03]  /*14740*/  IMAD.MOV.U32 R28, RZ, RZ, RZ ;  /* 0x000000ffff1c7224 */ /* 0x000fc600078e00ff */
[----:B------:R1:W2:Y:S02]  /*14750*/  SHFL.IDX PT, R2, R0, RZ, 0x1f ;  /* 0x00001fff00027589 */ /* 0x0002a400000e0000 */
[----:B-1----:R-:W0:Y:S01]  /*14760*/  LDC R0, c[0x0][0xc38] ;  /* 0x00030e00ff007b82 */ /* 0x002e220000000800 */
[----:B--2---:R-:W-:-:S13]  /*14770*/  ISETP.NE.AND P0, PT, R2, RZ, PT ;  /* 0x000000ff0200720c */ /* 0x004fda0003f05270 */
[----:B------:R-:W-:Y:S01]  /*14780*/  @P0 LOP3.LUT R16, R16, 0x80, RZ, 0xfc, !PT ;  /* 0x0000008010100812 */ /* 0x000fe200078efcff */
[----:B------:R-:W-:Y:S06]  /*14790*/  @P0 BAR.ARV 0x4, 0x200 ;  /* 0x0108000000000b1d */ /* 0x000fec0000002000 */
[----:B0-----:R-:W-:Y:S01]  /*147a0*/  ISETP.LE.AND P0, PT, R0, UR7, PT ;  /* 0x0000000700007c0c */ /* 0x001fe2000bf03270 */
[----:B------:R-:W-:-:S05]  /*147b0*/  IMAD.MOV.U32 R0, RZ, RZ, 0x1 ;  /* 0x00000001ff007424 */ /* 0x000fca00078e00ff */
[----:B------:R0:W-:Y:S07]  /*147c0*/  STL [R1], R0 ;  /* 0x0000000001007387 */ /* 0x0001ee0000100800 */
[----:B------:R-:W-:Y:S05]  /*147d0*/  @P0 BRA `(.L_x_904) ;  /* 0x0000004c00680947 */ /* 0x000fea0003800000 */
[----:B------:R-:W1:Y:S01]  /*147e0*/  S2R R11, SR_TID.X ;  /* 0x00000000000b7919 */ /* 0x000e620000002100 */
[----:B------:R-:W-:Y:S01]  /*147f0*/  ULDC.64 UR42, c[0x0][0x2f0] ;  /* 0x0000bc00002a7ab9 */ /* 0x000fe20000000a00 */
[----:B------:R-:W-:Y:S01]  /*14800*/  ULDC.64 UR4, c[0x0][0x418] ;  /* 0x0001060000047ab9 */ /* 0x000fe20000000a00 */
[----:B------:R-:W-:Y:S01]  /*14810*/  MOV R17, 0x400 ;  /* 0x0000040000117802 */ /* 0x000fe20000000f00 */
[----:B------:R-:W-:Y:S01]  /*14820*/  UISETP.NE.U32.AND UP0, UPT, UR4, URZ, UPT ;  /* 0x0000003f0400728c */ /* 0x000fe2000bf05070 */
[----:B------:R-:W-:Y:S01]  /*14830*/  LOP3.LUT R16, R16, 0xfffffffe, RZ, 0xc0, !PT ;  /* 0xfffffffe10107812 */ /* 0x000fe200078ec0ff */
[----:B------:R-:W-:Y:S01]  /*14840*/  ULDC UR6, c[0x0][0x2b8] ;  /* 0x0000ae0000067ab9 */ /* 0x000fe20000000800 */
[----:B------:R-:W-:Y:S01]  /*14850*/  ULDC UR4, c[0x0][0x424] ;  /* 0x0001090000047ab9 */ /* 0x000fe20000000800 */
[----:B------:R-:W-:Y:S01]  /*14860*/  UISETP.NE.AND.EX UP0, UPT, UR5, URZ, UPT, UP0 ;  /* 0x0000003f0500728c */ /* 0x000fe2000bf05300 */
[----:B------:R-:W-:Y:S01]  /*14870*/  ULDC UR40, c[0x0][0x288] ;  /* 0x0000a20000287ab9 */ /* 0x000fe20000000800 */
[----:B------:R-:W-:Y:S01]  /*14880*/  ULDC UR41, c[0x0][0x448] ;  /* 0x0001120000297ab9 */ /* 0x000fe20000000800 */
[----:B------:R-:W-:Y:S01]  /*14890*/  ULOP3.LUT UR51, UR39, 0x2, URZ, 0xfc, !UPT ;  /* 0x0000000227337892 */ /* 0x000fe2000f8efc3f */
[C---:B-1----:R-:W-:Y:S01]  /*148a0*/  IMAD.SHL.U32 R2, R11.reuse, 0x40, RZ ;  /* 0x000000400b027824 */ /* 0x042fe200078e00ff */
[----:B------:R-:W-:Y:S01]  /*148b0*/  SHF.R.U32.HI R4, RZ, 0x1, R11 ;  /* 0x00000001ff047819 */ /* 0x000fe2000001160b */
[----:B0-----:R-:W-:-:S02]  /*148c0*/  IMAD.SHL.U32 R0, R11, 0x20, RZ ;  /* 0x000000200b007824 */ /* 0x001fc400078e00ff */
[C---:B------:R-:W-:Y:S01]  /*148d0*/  IMAD.SHL.U32 R9, R11.reuse, 0x4, RZ ;  /* 0x000000040b097824 */ /* 0x040fe200078e00ff */
[----:B------:R-:W-:Y:S01]  /*148e0*/  LOP3.LUT R3, R2, 0x180, RZ, 0xc0, !PT ;  /* 0x0000018002037812 */ /* 0x000fe200078ec0ff */
[C---:B------:R-:W-:Y:S02]  /*148f0*/  IMAD.SHL.U32 R5, R11.reuse, 0x10, RZ ;  /* 0x000000100b057824 */ /* 0x040fe400078e00ff */
[----:B------:R-:W-:Y:S01]  /*14900*/  IMAD.SHL.U32 R8, R11, 0x2, RZ ;  /* 0x000000020b087824 */ /* 0x000fe200078e00ff */
[----:B------:R-:W-:Y:S01]  /*14910*/  LOP3.LUT R3, R3, 0x30, R4, 0xf8, !PT ;  /* 0x0000003003037812 */ /* 0x000fe200078ef804 */
[----:B------:R-:W-:Y:S01]  /*14920*/  IMAD.SHL.U32 R6, R11, 0x8, RZ ;  /* 0x000000080b067824 */ /* 0x000fe200078e00ff */
[----:B------:R-:W-:Y:S02]  /*14930*/  LOP3.LUT R4, R0, 0x80, RZ, 0xc0, !PT ;  /* 0x0000008000047812 */ /* 0x000fe400078ec0ff */
[----:B------:R-:W-:Y:S02]  /*14940*/  LOP3.LUT R7, R5, 0x1b0, RZ, 0xc0, !PT ;  /* 0x000001b005077812 */ /* 0x000fe400078ec0ff */
[----:B------:R-:W-:-:S02]  /*14950*/  LOP3.LUT R4, R4, 0x10, R11, 0xf8, !PT ;  /* 0x0000001004047812 */ /* 0x000fc400078ef80b */
[----:B------:R-:W-:Y:S02]  /*14960*/  LOP3.LUT R8, R7, 0x30, R8, 0x78, !PT ;  /* 0x0000003007087812 */ /* 0x000fe400078e7808 */
[----:B------:R-:W-:Y:S02]  /*14970*/  LOP3.LUT R4, R4, 0x10, R9, 0x78, !PT ;  /* 0x0000001004047812 */ /* 0x000fe400078e7809 */
[----:B------:R-:W2:Y:S01]  /*14980*/  LDL R9, [R1+0x18] ;  /* 0x0000180001097983 */ /* 0x000ea20000100800 */
[----:B------:R-:W-:Y:S02]  /*14990*/  LOP3.LUT R7, R5, 0x600, RZ, 0xc0, !PT ;  /* 0x0000060005077812 */ /* 0x000fe400078ec0ff */
[----:B------:R-:W-:Y:S02]  /*149a0*/  LOP3.LUT R3, R3, 0x30, R6, 0x78, !PT ;  /* 0x0000003003037812 */ /* 0x000fe400078e7806 */
[----:B------:R-:W-:Y:S02]  /*149b0*/  LOP3.LUT R7, R7, 0x60, R0, 0xf8, !PT ;  /* 0x0000006007077812 */ /* 0x000fe400078ef800 */
[----:B------:R-:W-:-:S02]  /*149c0*/  LOP3.LUT R2, R3, 0x640, R2, 0xf8, !PT ;  /* 0x0000064003027812 */ /* 0x000fc400078ef802 */
[----:B------:R-:W-:Y:S02]  /*149d0*/  LOP3.LUT R7, R7, 0x100, R0, 0xf8, !PT ;  /* 0x0000010007077812 */ /* 0x000fe400078ef800 */
[----:B------:R-:W-:Y:S01]  /*149e0*/  LOP3.LUT R6, R8, 0x640, R5, 0xf8, !PT ;  /* 0x0000064008067812 */ /* 0x000fe200078ef805 */
[----:B------:R0:W-:Y:S01]  /*149f0*/  STL [R1+0x24], R2 ;  /* 0x0000240201007387 */ /* 0x0001e20000100800 */
[----:B------:R-:W-:-:S03]  /*14a00*/  LOP3.LUT R10, R5, 0x30, RZ, 0xc0, !PT ;  /* 0x00000030050a7812 */ /* 0x000fc600078ec0ff */
[----:B------:R-:W-:Y:S01]  /*14a10*/  STL [R1+0x1c], R6 ;  /* 0x00001c0601007387 */ /* 0x000fe20000100800 */
[----:B0-----:R-:W-:-:S05]  /*14a20*/  LOP3.LUT R2, R7, R4, RZ, 0xfc, !PT ;  /* 0x0000000407027212 */ /* 0x001fca00078efcff */
[----:B------:R0:W-:Y:S01]  /*14a30*/  STL [R1+0x20], R2 ;  /* 0x0000200201007387 */ /* 0x0001e20000100800 */
[----:B------:R-:W-:Y:S02]  /*14a40*/  ISETP.GE.AND P1, PT, R10, UR43, PT ;  /* 0x0000002b0a007c0c */ /* 0x000fe4000bf26270 */
[----:B0-----:R-:W-:-:S04]  /*14a50*/  LOP3.LUT R2, R11, 0x7f, RZ, 0xc0, !PT ;  /* 0x0000007f0b027812 */ /* 0x001fc800078ec0ff */
[----:B------:R-:W-:Y:S01]  /*14a60*/  SHF.R.U32.HI R2, RZ, 0x2, R2 ;  /* 0x00000002ff027819 */ /* 0x000fe20000011602 */
[----:B------:R-:W-:-:S03]  /*14a70*/  IMAD.U32 R4, RZ, RZ, UR7 ;  /* 0x00000007ff047e24 */ /* 0x000fc6000f8e00ff */
[----:B------:R-:W-:Y:S01]  /*14a80*/  LOP3.LUT R0, R2, 0x60, R0, 0xf8, !PT ;  /* 0x0000006002007812 */ /* 0x000fe200078ef800 */
[----:B------:R-:W-:Y:S01]  /*14a90*/  IMAD.MOV.U32 R3, RZ, RZ, 0x1 ;  /* 0x00000001ff037424 */ /* 0x000fe200078e00ff */
[----:B------:R-:W-:Y:S02]  /*14aa0*/  ISETP.GE.AND P0, PT, R10, UR43, PT ;  /* 0x0000002b0a007c0c */ /* 0x000fe4000bf06270 */
[----:B------:R-:W-:Y:S01]  /*14ab0*/  LOP3.LUT R2, R0, 0x80, RZ, 0xfc, !PT ;  /* 0x0000008000027812 */ /* 0x000fe200078efcff */
[----:B------:R0:W-:Y:S01]  /*14ac0*/  STL [R1+0x28], R4 ;  /* 0x0000280401007387 */ /* 0x0001e20000100800 */
[----:B------:R-:W-:-:S03]  /*14ad0*/  @P1 LOP3.LUT R16, R16, 0x1, RZ, 0xfc, !PT ;  /* 0x0000000110101812 */ /* 0x000fc600078efcff */
[----:B------:R0:W-:Y:S01]  /*14ae0*/  STL [R1], R3 ;  /* 0x0000000301007387 */ /* 0x0001e20000100800 */
[----:B------:R-:W-:-:S03]  /*14af0*/  LOP3.LUT R16, R16, 0xffffffef, RZ, 0xc0, !PT ;  /* 0xffffffef10107812 */ /* 0x000fc600078ec0ff */
[----:B------:R0:W-:Y:S01]  /*14b00*/  STL [R1+0x30], RZ ;  /* 0x000030ff01007387 */ /* 0x0001e20000100800 */
[----:B------:R-:W-:Y:S01]  /*14b10*/  USEL UR4, UR4, 0x1, UP0 ;  /* 0x0000000104047887 */ /* 0x000fe20008000000 */
[----:B------:R-:W-:Y:S02]  /*14b20*/  @P0 LOP3.LUT R16, R16, 0x10, RZ, 0xfc, !PT ;  /* 0x0000001010100812 */ /* 0x000fe400078efcff */
[----:B------:R-:W-:Y:S01]  /*14b30*/  ISETP.GE.AND P0, PT, R10, UR6, PT ;  /* 0x000000060a007c0c */ /* 0x000fe2000bf06270 */
[----:B------:R-:W-:-:S04]  /*14b40*/  UIMAD UR42, UR4, UR42, URZ ;  /* 0x0000002a042a72a4 */ /* 0x000fc8000f8e023f */
[----:B------:R-:W-:Y:S01]  /*14b50*/  UIADD3 UR4, UR42, 0x9f, URZ ;  /* 0x0000009f2a047890 */ /* 0x000fe2000fffe03f */
[----:B------:R-:W-:-:S03]  /*14b60*/  LOP3.LUT R16, R16, 0xffffffbf, RZ, 0xc0, !PT ;  /* 0xffffffbf10107812 */ /* 0x000fc600078ec0ff */
[----:B------:R-:W-:Y:S01]  /*14b70*/  UIMAD.WIDE UR4, UR4, 0x66666667, URZ ;  /* 0x66666667040478a5 */ /* 0x000fe2000f8e023f */
[----:B------:R-:W-:-:S03]  /*14b80*/  IMAD.MOV.U32 R28, RZ, RZ, RZ ;  /* 0x000000ffff1c7224 */ /* 0x000fc600078e00ff */
[----:B------:R-:W-:Y:S01]  /*14b90*/  USHF.R.U32.HI UR38, URZ, 0x1f, UR5 ;  /* 0x0000001f3f267899 */ /* 0x000fe20008011605 */
[----:B------:R-:W-:Y:S01]  /*14ba0*/  @P0 LOP3.LUT R16, R16, 0x40, RZ, 0xfc, !PT ;  /* 0x0000004010100812 */ /* 0x000fe200078efcff */
[----:B------:R-:W-:Y:S02]  /*14bb0*/  UIMAD UR41, UR41, UR40, URZ ;  /* 0x00000028292972a4 */ /* 0x000fe4000f8e023f */
[----:B------:R-:W-:Y:S02]  /*14bc0*/  UIADD3 UR47, UR42, 0x1, -UR40 ;  /* 0x000000012a2f7890 */ /* 0x000fe4000fffe828 */
[----:B------:R-:W-:Y:S02]  /*14bd0*/  ULOP3.LUT UR50, UR39, 0x1, URZ, 0xfc, !UPT ;  /* 0x0000000127327892 */ /* 0x000fe4000f8efc3f */
[----:B------:R-:W-:Y:S02]  /*14be0*/  UIADD3 UR40, UR42, -UR40, URZ ;  /* 0x800000282a287290 */ /* 0x000fe4000fffe03f */
[----:B------:R-:W-:Y:S01]  /*14bf0*/  ULEA.HI.SX32 UR38, UR5, UR38, 0x1a ;  /* 0x0000002605267291 */ /* 0x000fe2000f8fd23f */
[----:B------:R-:W-:Y:S01]  /*14c00*/  ULDC UR46, c[0x0][0xc] ;  /* 0x00000300002e7ab9 */ /* 0x000fe20000000800 */
[----:B--2---:R-:W-:-:S05]  /*14c10*/  LEA R17, R9, R17, 0x18 ;  /* 0x0000001109117211 */ /* 0x004fca00078ec0ff */
[----:B------:R-:W-:-:S05]  /*14c20*/  IMAD.IADD R0, R17, 0x1, R6 ;  /* 0x0000000111007824 */ /* 0x000fca00078e0206 */
[----:B------:R0:W-:Y:S02]  /*14c30*/  STL [R1+0x2c], R0 ;  /* 0x00002c0001007387 */ /* 0x0001e40000100800 */
.L_x_977:
[----:B0-----:R-:W2:Y:S01]  /*14c40*/  LDL R0, [R1+0x28] ;  /* 0x0000280001007983 */ /* 0x001ea20000100800 */
[----:B------:R-:W-:Y:S02]  /*14c50*/  ULDC UR7, c[0x0][0xc60] ;  /* 0x0003180000077ab9 */ /* 0x000fe40000000800 */
[----:B------:R-:W-:-:S11]  /*14c60*/  UISETP.NE.AND UP0, UPT, UR7, 0x1, UPT ;  /* 0x000000010700788c */ /* 0x000fd6000bf05270 */
[----:B------:R-:W-:Y:S01]  /*14c70*/  @UP0 ULDC UR4, c[0x0][0xc64] ;  /* 0x0003190000040ab9 */ /* 0x000fe20000000800 */
[----:B------:R-:W-:Y:S01]  /*14c80*/  @UP0 ULDC UR8, c[0x0][0xc68] ;  /* 0x00031a0000080ab9 */ /* 0x000fe20000000800 */
[C---:B--2---:R-:W-:Y:S02]  /*14c90*/  R2UR UR37, R0.reuse ;  /* 0x00000000002572ca */ /* 0x044fe400000e0000 */
[----:B------:R-:W-:-:S11]  /*14ca0*/  R2UR UR6, R0 ;  /* 0x00000000000672ca */ /* 0x000fd600000e0000 */
[----:B------:R-:W-:-:S04]  /*14cb0*/  UIMAD.WIDE.U32 UR4, UR37, UR4, URZ ;  /* 0x00000004250472a5 */ /* 0x000fc8000f8e003f */
[----:B------:R-:W-:-:S03]  /*14cc0*/  @UP0 USHF.R.U32.HI UR37, URZ, UR8, UR5 ;  /* 0x000000083f250299 */ /* 0x000fc60008011605 */
[----:B------:R-:W-:Y:S02]  /*14cd0*/  ULDC UR4, c[0x0][0xc78] ;  /* 0x00031e0000047ab9 */ /* 0x000fe40000000800 */
[----:B------:R-:W-:Y:S02]  /*14ce0*/  UISETP.GE.AND UP0, UPT, UR37, UR4, UPT ;  /* 0x000000042500728c */ /* 0x000fe4000bf06270 */
[----:B------:R-:W-:-:S04]  /*14cf0*/  UIADD3 UR4, -UR37, URZ, URZ ;  /* 0x0000003f25047290 */ /* 0x000fc8000fffe13f */
[----:B------:R-:W-:Y:S01]  /*14d00*/  PLOP3.LUT P0, PT, PT, PT, UP0, 0x80, 0x0 ;  /* 0x000000000000781c */ /* 0x000fe20003f0f008 */
[----:B------:R-:W-:-:S12]  /*14d10*/  UIMAD UR7, UR7, UR4, UR6 ;  /* 0x00000004070772a4 */ /* 0x000fd8000f8e0206 */
[----:B-1----:R-:W-:Y:S05]  /*14d20*/  @!P0 BRA `(.L_x_905) ;  /* 0x0000000000208947 */ /* 0x002fea0003800000 */
        /* <DEDUP_REMOVED lines=8> */
.L_x_905:
[----:B------:R-:W-:Y:S01]  /*14db0*/  ULDC UR8, c[0x0][0xc54] ;  /* 0x0003150000087ab9 */ /* 0x000fe20000000800 */
[----:B------:R-:W-:Y:S01]  /*14dc0*/  UMOV UR6, UR7 ;  /* 0x0000000700067c82 */ /* 0x000fe20008000000 */
[----:B------:R-:W-:-:S11]  /*14dd0*/  UISETP.NE.AND UP0, UPT, UR8, 0x1, UPT ;  /* 0x000000010800788c */ /* 0x000fd6000bf05270 */
[----:B------:R-:W-:Y:S02]  /*14de0*/  @UP0 ULDC.64 UR10, c[0x0][0xc58] ;  /* 0x00031600000a0ab9 */ /* 0x000fe40000000a00 */
[----:B------:R-:W-:-:S04]  /*14df0*/  UIMAD.WIDE.U32 UR4, UR7, UR10, URZ ;  /* 0x0000000a070472a5 */ /* 0x000fc8000f8e003f */
[----:B------:R-:W-:-:S04]  /*14e00*/  @UP0 USHF.R.U32.HI UR6, URZ, UR11, UR5 ;  /* 0x0000000b3f060299 */ /* 0x000fc80008011605 */
[----:B------:R-:W-:-:S12]  /*14e10*/  UIMAD UR4, UR6, UR8, URZ ;  /* 0x00000008060472a4 */ /* 0x000fd8000f8e023f */
.L_x_906:
[----:B------:R-:W-:Y:S01]  /*14e20*/  ULDC UR5, c[0x0][0xc48] ;  /* 0x0003120000057ab9 */ /* 0x000fe20000000800 */
[----:B------:R-:W-:Y:S01]  /*14e30*/  ULDC.64 UR8, c[0x0][0xa28] ;  /* 0x00028a0000087ab9 */ /* 0x000fe20000000a00 */
[----:B------:R-:W-:Y:S01]  /*14e40*/  UISETP.NE.AND UP1, UPT, UR5, 0x1, UPT ;  /* 0x000000010500788c */ /* 0x000fe2000bf25270 */
[----:B------:R-:W-:Y:S01]  /*14e50*/  IMAD.MOV.U32 R22, RZ, RZ, RZ ;  /* 0x000000ffff167224 */ /* 0x000fe200078e00ff */
[----:B------:R-:W-:Y:S02]  /*14e60*/  UIADD3 UR4, UR7, -UR4, URZ ;  /* 0x8000000407047290 */ /* 0x000fe4000fffe03f */
[----:B------:R-:W-:Y:S01]  /*14e70*/  UISETP.NE.U32.AND UP0, UPT, UR8, URZ, UPT ;  /* 0x0000003f0800728c */ /* 0x000fe2000bf05070 */
[----:B------:R-:W-:Y:S02]  /*14e80*/  ULDC UR5, c[0x0][0xc54] ;  /* 0x0003150000057ab9 */ /* 0x000fe40000000800 */
[----:B------:R-:W-:Y:S02]  /*14e90*/  UIMAD UR37, UR37, UR5, UR4 ;  /* 0x00000005252572a4 */ /* 0x000fe4000f8e0204 */
[----:B------:R-:W-:-:S02]  /*14ea0*/  UISETP.NE.AND.EX UP0, UPT, UR9, URZ, UPT, UP0 ;  /* 0x0000003f0900728c */ /* 0x000fc4000bf05300 */
[----:B------:R-:W-:Y:S01]  /*14eb0*/  @UP1 ULDC UR4, c[0x0][0xc4c] ;  /* 0x0003130000041ab9 */ /* 0x000fe20000000800 */
[----:B------:R-:W-:Y:S01]  /*14ec0*/  @UP1 ULDC UR7, c[0x0][0xc50] ;  /* 0x0003140000071ab9 */ /* 0x000fe20000000800 */
[----:B------:R-:W-:Y:S02]  /*14ed0*/  UIMAD.WIDE.U32 UR4, UR37, UR4, URZ ;  /* 0x00000004250472a5 */ /* 0x000fe4000f8e003f */
[----:B------:R-:W-:Y:S01]  /*14ee0*/  UMOV UR36, UR37 ;  /* 0x0000002500247c82 */ /* 0x000fe20008000000 */
[----:B------:R-:W-:Y:S01]  /*14ef0*/  PLOP3.LUT P0, PT, PT, PT, UP0, 0x80, 0x0 ;  /* 0x000000000000781c */ /* 0x000fe20003f0f008 */
[----:B------:R-:W-:-:S03]  /*14f00*/  @UP1 USHF.R.U32.HI UR36, URZ, UR7, UR5 ;  /* 0x000000073f241299 */ /* 0x000fc60008011605 */
[----:B------:R-:W-:Y:S02]  /*14f10*/  @UP0 ULDC.64 UR4, c[0x0][0xa28] ;  /* 0x00028a0000040ab9 */ /* 0x000fe40000000a00 */
[----:B------:R-:W-:-:S06]  /*14f20*/  @UP0 UIMAD.WIDE UR4, UR36, 0x4, UR4 ;  /* 0x00000004240408a5 */ /* 0x000fcc000f8e0204 */
[----:B------:R-:W-:Y:S01]  /*14f30*/  IMAD.U32 R2, RZ, RZ, UR4 ;  /* 0x00000004ff027e24 */ /* 0x000fe2000f8e00ff */
[----:B------:R-:W-:Y:S01]  /*14f40*/  ULOP3.LUT UR6, URZ, UR6, URZ, 0x33, !UPT ;  /* 0x000000063f067292 */ /* 0x000fe2000f8e333f */
[----:B------:R-:W-:Y:S01]  /*14f50*/  IMAD.U32 R3, RZ, RZ, UR5 ;  /* 0x00000005ff037e24 */ /* 0x000fe2000f8e00ff */
[----:B------:R-:W-:Y:S01]  /*14f60*/  ULDC UR5, c[0x0][0x448] ;  /* 0x0001120000057ab9 */ /* 0x000fe20000000800 */
[----:B------:R-:W-:-:S03]  /*14f70*/  ULDC UR4, c[0x0][0xc3c] ;  /* 0x00030f0000047ab9 */ /* 0x000fc60000000800 */
[----:B------:R-:W2:Y:S01]  /*14f80*/  @P0 LDG.E R22, desc[UR48][R2.64] ;  /* 0x0000003002160981 */ /* 0x000ea2000c1e1900 */
[----:B------:R-:W-:Y:S02]  /*14f90*/  UISETP.NE.AND UP2, UPT, UR5, 0x1, UPT ;  /* 0x000000010500788c */ /* 0x000fe4000bf45270 */
[----:B------:R-:W-:Y:S02]  /*14fa0*/  UIADD3 UR6, UR6, UR4, URZ ;  /* 0x0000000406067290 */ /* 0x000fe4000fffe03f */
[----:B------:R-:W-:Y:S02]  /*14fb0*/  UP2UR UR52, UPR, URZ, 0x4 ;  /* 0x000000043f347883 */ /* 0x000fe40008000000 */
[----:B------:R-:W-:Y:S01]  /*14fc0*/  UIMAD UR43, UR6, 0xc0, URZ ;  /* 0x000000c0062b78a4 */ /* 0x000fe2000f8e023f */
[----:B------:R-:W-:Y:S02]  /*14fd0*/  ULDC.64 UR4, c[0x0][0x9e0] ;  /* 0x0002780000047ab9 */ /* 0x000fe40000000a00 */
[----:B------:R-:W-:-:S02]  /*14fe0*/  UISETP.GE.AND UP0, UPT, UR5, 0x1, UPT ;  /* 0x000000010500788c */ /* 0x000fc4000bf06270 */
[----:B------:R-:W-:Y:S01]  /*14ff0*/  UIADD3 UR8, UR43, 0xbf, URZ ;  /* 0x000000bf2b087890 */ /* 0x000fe2000fffe03f */
[----:B------:R-:W-:Y:S01]  /*15000*/  @UP2 ULDC UR6, c[0x0][0x44c] ;  /* 0x0001130000062ab9 */ /* 0x000fe20000000800 */
[----:B------:R-:W-:Y:S02]  /*15010*/  @UP2 ULDC UR9, c[0x0][0x450] ;  /* 0x0001140000092ab9 */ /* 0x000fe40000000800 */
[----:B------:R-:W-:Y:S01]  /*15020*/  UIMAD.WIDE.U32 UR6, UR8, UR6, URZ ;  /* 0x00000006080672a5 */ /* 0x000fe2000f8e003f */
[----:B------:R-:W-:-:S03]  /*15030*/  PLOP3.LUT P1, PT, PT, PT, UP0, 0x80, 0x0 ;  /* 0x000000000000781c */ /* 0x000fc60003f2f008 */
[----:B------:R-:W-:-:S04]  /*15040*/  @UP2 USHF.R.U32.HI UR8, URZ, UR9, UR7 ;  /* 0x000000093f082299 */ /* 0x000fc80008011607 */
[----:B------:R-:W-:-:S04]  /*15050*/  UIADD3 UR6, UR47, UR8, URZ ;  /* 0x000000082f067290 */ /* 0x000fc8000fffe03f */
[----:B------:R-:W-:Y:S01]  /*15060*/  UIADD3 UR4, UR6, UR4, URZ ;  /* 0x0000000406047290 */ /* 0x000fe2000fffe03f */
[----:B--2---:R0:W-:Y:S01]  /*15070*/  STL [R1+0x14], R22 ;  /* 0x0000141601007387 */ /* 0x0041e20000100800 */
[----:B------:R-:W-:Y:S10]  /*15080*/  @!P1 BRA `(.L_x_907) ;  /* 0x0000000000449947 */ /* 0x000ff40003800000 */
[----:B------:R-:W-:Y:S01]  /*15090*/  ISETP.LT.AND P0, PT, RZ, UR6, PT ;  /* 0x00000006ff007c0c */ /* 0x000fe2000bf01270 */
[----:B------:R-:W-:-:S12]  /*150a0*/  UIADD3 UR8, UR6, -0x1, URZ ;  /* 0xffffffff06087890 */ /* 0x000fd8000fffe03f */
[----:B------:R-:W-:Y:S05]  /*150b0*/  @P0 BRA `(.L_x_908) ;  /* 0x00000000001c0947 */ /* 0x000fea0003800000 */
[----:B------:R-:W-:Y:S02]  /*150c0*/  UISETP.NE.AND UP0, UPT, UR5, 0x1, UPT ;  /* 0x000000010500788c */ /* 0x000fe4000bf05270 */
[----:B------:R-:W-:-:S09]  /*150d0*/  UIADD3 UR8, -UR6, URZ, URZ ;  /* 0x0000003f06087290 */ /* 0x000fd2000fffe13f */
[----:B------:R-:W-:Y:S02]  /*150e0*/  @UP0 ULDC.64 UR10, c[0x0][0x9e8] ;  /* 0x00027a00000a0ab9 */ /* 0x000fe40000000a00 */
[----:B------:R-:W-:-:S04]  /*150f0*/  UIMAD.WIDE.U32 UR6, UR8, UR10, URZ ;  /* 0x0000000a080672a5 */ /* 0x000fc8000f8e003f */
[----:B------:R-:W-:-:S04]  /*15100*/  @UP0 USHF.R.U32.HI UR8, URZ, UR11, UR7 ;  /* 0x0000000b3f080299 */ /* 0x000fc80008011607 */
[----:B------:R-:W-:Y:S01]  /*15110*/  ULOP3.LUT UR8, URZ, UR8, URZ, 0x33, !UPT ;  /* 0x000000083f087292 */ /* 0x000fe2000f8e333f */
[----:B------:R-:W-:Y:S11]  /*15120*/  BRA `(.L_x_909) ;  /* 0x0000000000107947 */ /* 0x000ff60003800000 */
.L_x_908:
[----:B------:R-:W-:-:S11]  /*15130*/  UISETP.NE.AND UP0, UPT, UR5, 0x1, UPT ;  /* 0x000000010500788c */ /* 0x000fd6000bf05270 */
[----:B------:R-:W-:Y:S02]  /*15140*/  @UP0 ULDC.64 UR10, c[0x0][0x9e8] ;  /* 0x00027a00000a0ab9 */ /* 0x000fe40000000a00 */
[----:B------:R-:W-:-:S04]  /*15150*/  UIMAD.WIDE.U32 UR6, UR8, UR10, URZ ;  /* 0x0000000a080672a5 */ /* 0x000fc8000f8e003f */
[----:B------:R-:W-:-:S12]  /*15160*/  @UP0 USHF.R.U32.HI UR8, URZ, UR11, UR7 ;  /* 0x0000000b3f080299 */ /* 0x000fd80008011607 */
.L_x_909:
[----:B------:R-:W-:-:S04]  /*15170*/  UIMAD UR8, UR8, UR5, UR5 ;  /* 0x00000005080872a4 */ /* 0x000fc8000f8e0205 */
[----:B------:R-:W-:-:S04]  /*15180*/  UISETP.LT.AND UP0, UPT, UR4, UR8, UPT ;  /* 0x000000080400728c */ /* 0x000fc8000bf01270 */
[----:B------:R-:W-:-:S12]  /*15190*/  USEL UR4, UR4, UR8, UP0 ;  /* 0x0000000804047287 */ /* 0x000fd80008000000 */
.L_x_907:
[----:B------:R-:W-:Y:S02]  /*151a0*/  UISETP.NE.AND UP0, UPT, UR52, URZ, UPT ;  /* 0x0000003f3400728c */ /* 0x000fe4000bf05270 */
[----:B------:R-:W-:Y:S01]  /*151b0*/  UIADD3 UR6, UR4, 0x9f, URZ ;  /* 0x0000009f04067890 */ /* 0x000fe2000fffe03f */
[----:B------:R-:W-:-:S03]  /*151c0*/  UMOV UR10, UR43 ;  /* 0x0000002b000a7c82 */ /* 0x000fc60008000000 */
[----:B------:R-:W-:-:S04]  /*151d0*/  UIMAD.WIDE UR6, UR6, 0x66666667, URZ ;  /* 0x66666667060678a5 */ /* 0x000fc8000f8e023f */
[----:B------:R-:W-:Y:S01]  /*151e0*/  USHF.R.U32.HI UR4, URZ, 0x1f, UR7 ;  /* 0x0000001f3f047899 */ /* 0x000fe20008011607 */
[----:B------:R-:W-:Y:S02]  /*151f0*/  @UP0 ULDC UR8, c[0x0][0x44c] ;  /* 0x0001130000080ab9 */ /* 0x000fe40000000800 */
[----:B------:R-:W-:Y:S01]  /*15200*/  @UP0 ULDC UR6, c[0x0][0x450] ;  /* 0x0001140000060ab9 */ /* 0x000fe20000000800 */
[----:B------:R-:W-:Y:S02]  /*15210*/  UIMAD.WIDE.U32 UR8, UR43, UR8, URZ ;  /* 0x000000082b0872a5 */ /* 0x000fe4000f8e003f */
[----:B------:R-:W-:Y:S02]  /*15220*/  ULEA.HI.SX32 UR4, UR7, UR4, 0x1a ;  /* 0x0000000407047291 */ /* 0x000fe4000f8fd23f */
[----:B------:R-:W-:Y:S02]  /*15230*/  @UP0 USHF.R.U32.HI UR10, URZ, UR6, UR9 ;  /* 0x000000063f0a0299 */ /* 0x000fe40008011609 */
[----:B------:R-:W-:-:S02]  /*15240*/  UISETP.LT.AND UP0, UPT, UR38, UR4, UPT ;  /* 0x000000042600728c */ /* 0x000fc4000bf01270 */
[----:B------:R-:W-:Y:S01]  /*15250*/  UIADD3 UR6, UR40, UR10, URZ ;  /* 0x0000000a28067290 */ /* 0x000fe2000fffe03f */
[----:B------:R-:W-:Y:S01]  /*15260*/  ULDC UR8, c[0x0][0x9dc] ;  /* 0x0002770000087ab9 */ /* 0x000fe20000000800 */
[----:B------:R-:W-:Y:S02]  /*15270*/  USEL UR44, UR38, UR4, UP0 ;  /* 0x00000004262c7287 */ /* 0x000fe40008000000 */
[----:B------:R-:W-:Y:S01]  /*15280*/  UIADD3 UR8, UR6, -UR8, URZ ;  /* 0x8000000806087290 */ /* 0x000fe2000fffe03f */
[----:B------:R-:W-:Y:S11]  /*15290*/  @!P1 BRA `(.L_x_910) ;  /* 0x0000000000489947 */ /* 0x000ff60003800000 */
[----:B------:R-:W-:Y:S02]  /*152a0*/  UMOV UR4, UR6 ;  /* 0x0000000600047c82 */ /* 0x000fe40008000000 */
[----:B------:R-:W-:-:S06]  /*152b0*/  UISETP.GT.AND UP0, UPT, UR4, -0x1, UPT ;  /* 0xffffffff0400788c */ /* 0x000fcc000bf04270 */
[----:B------:R-:W-:-:S13]  /*152c0*/  PLOP3.LUT P0, PT, PT, PT, UP0, 0x80, 0x0 ;  /* 0x000000000000781c */ /* 0x000fda0003f0f008 */
[----:B------:R-:W-:Y:S05]  /*152d0*/  @P0 BRA `(.L_x_911) ;  /* 0x00000000001c0947 */ /* 0x000fea0003800000 */
[----:B------:R-:W-:Y:S02]  /*152e0*/  UISETP.NE.AND UP0, UPT, UR5, 0x1, UPT ;  /* 0x000000010500788c */ /* 0x000fe4000bf05270 */
[----:B------:R-:W-:-:S09]  /*152f0*/  ULOP3.LUT UR4, URZ, UR4, URZ, 0x33, !UPT ;  /* 0x000000043f047292 */ /* 0x000fd2000f8e333f */
[----:B------:R-:W-:Y:S02]  /*15300*/  @UP0 ULDC.64 UR10, c[0x0][0x9e8] ;  /* 0x00027a00000a0ab9 */ /* 0x000fe40000000a00 */
[----:B------:R-:W-:-:S04]  /*15310*/  UIMAD.WIDE.U32 UR6, UR4, UR10, URZ ;  /* 0x0000000a040672a5 */ /* 0x000fc8000f8e003f */
[----:B------:R-:W-:-:S04]  /*15320*/  @UP0 USHF.R.U32.HI UR4, URZ, UR11, UR7 ;  /* 0x0000000b3f040299 */ /* 0x000fc80008011607 */
[----:B------:R-:W-:Y:S01]  /*15330*/  ULOP3.LUT UR4, URZ, UR4, URZ, 0x33, !UPT ;  /* 0x000000043f047292 */ /* 0x000fe2000f8e333f */
[----:B------:R-:W-:Y:S11]  /*15340*/  BRA `(.L_x_912) ;  /* 0x0000000000107947 */ /* 0x000ff60003800000 */
.L_x_911:
[----:B------:R-:W-:-:S11]  /*15350*/  UISETP.NE.AND UP0, UPT, UR5, 0x1, UPT ;  /* 0x000000010500788c */ /* 0x000fd6000bf05270 */
[----:B------:R-:W-:Y:S02]  /*15360*/  @UP0 ULDC.64 UR10, c[0x0][0x9e8] ;  /* 0x00027a00000a0ab9 */ /* 0x000fe40000000a00 */
[----:B------:R-:W-:-:S04]  /*15370*/  UIMAD.WIDE.U32 UR6, UR4, UR10, URZ ;  /* 0x0000000a040672a5 */ /* 0x000fc8000f8e003f */
[----:B------:R-:W-:-:S12]  /*15380*/  @UP0 USHF.R.U32.HI UR4, URZ, UR11, UR7 ;  /* 0x0000000b3f040299 */ /* 0x000fd80008011607 */
.L_x_912:
[----:B------:R-:W-:-:S04]  /*15390*/  UIMAD UR4, UR4, UR5, URZ ;  /* 0x00000005040472a4 */ /* 0x000fc8000f8e023f */
[----:B------:R-:W-:-:S04]  /*153a0*/  UISETP.LT.AND UP0, UPT, UR8, UR4, UPT ;  /* 0x000000040800728c */ /* 0x000fc8000bf01270 */
[----:B------:R-:W-:-:S12]  /*153b0*/  USEL UR8, UR8, UR4, !UP0 ;  /* 0x0000000408087287 */ /* 0x000fd8000c000000 */
.L_x_910:
[----:B------:R-:W-:Y:S01]  /*153c0*/  UIMAD.WIDE UR4, UR8, 0x66666667, URZ ;  /* 0x66666667080478a5 */ /* 0x000fe2000f8e023f */
[----:B------:R-:W-:Y:S03]  /*153d0*/  BSSY B7, `(.L_x_913) ;  /* 0x00003fe000077945 */ /* 0x000fe60003800000 */
[----:B------:R-:W-:-:S04]  /*153e0*/  USHF.R.U32.HI UR4, URZ, 0x1f, UR5 ;  /* 0x0000001f3f047899 */ /* 0x000fc80008011605 */
[----:B------:R-:W-:-:S04]  /*153f0*/  ULEA.HI.SX32 UR4, UR5, UR4, 0x1a ;  /* 0x0000000405047291 */ /* 0x000fc8000f8fd23f */
[----:B------:R-:W-:-:S04]  /*15400*/  UISETP.LT.AND UP0, UPT, URZ, UR4, UPT ;  /* 0x000000043f00728c */ /* 0x000fc8000bf01270 */
[----:B------:R-:W-:-:S04]  /*15410*/  USEL UR45, URZ, UR4, !UP0 ;  /* 0x000000043f2d7287 */ /* 0x000fc8000c000000 */
[----:B------:R-:W-:-:S06]  /*15420*/  UISETP.GT.AND UP0, UPT, UR44, UR45, UPT ;  /* 0x0000002d2c00728c */ /* 0x000fcc000bf04270 */
[----:B------:R-:W-:-:S13]  /*15430*/  PLOP3.LUT P0, PT, PT, PT, UP0, 0x80, 0x0 ;  /* 0x000000000000781c */ /* 0x000fda0003f0f008 */
[----:B------:R-:W-:Y:S05]  /*15440*/  @P0 BRA `(.L_x_914) ;  /* 0x0000000000480947 */ /* 0x000fea0003800000 */
[----:B------:R-:W1:Y:S02]  /*15450*/  S2R R0, SR_TID.X ;  /* 0x0000000000007919 */ /* 0x000e640000002100 */
[----:B-1----:R-:W-:-:S04]  /*15460*/  LOP3.LUT R0, R0, 0x7f, RZ, 0xc0, !PT ;  /* 0x0000007f00007812 */ /* 0x002fc800078ec0ff */
[----:B------:R-:W-:-:S13]  /*15470*/  ISETP.NE.AND P0, PT, R0, RZ, PT ;  /* 0x000000ff0000720c */ /* 0x000fda0003f05270 */
[----:B------:R-:W-:Y:S05]  /*15480*/  @P0 BRA `(.L_x_915) ;  /* 0x0000003c00c80947 */ /* 0x000fea0003800000 */
[----:B------:R-:W1:Y:S01]  /*15490*/  S2R R5, SR_LANEID ;  /* 0x0000000000057919 */ /* 0x000e620000000000 */
[----:B------:R-:W-:Y:S01]  /*154a0*/  VOTEU.ANY UR4, UPT, PT ;  /* 0x0000000000047886 */ /* 0x000fe200038e0100 */
[----:B------:R-:W2:Y:S01]  /*154b0*/  LDC.64 R2, c[0x0][0xc80] ;  /* 0x00032000ff027b82 */ /* 0x000ea20000000a00 */
[----:B------:R-:W1:Y:S02]  /*154c0*/  FLO.U32 R0, UR4 ;  /* 0x0000000400007d00 */ /* 0x000e6400080e0000 */
[----:B-1----:R-:W-:-:S06]  /*154d0*/  ISETP.EQ.U32.AND P1, PT, R0, R5, PT ;  /* 0x000000050000720c */ /* 0x002fcc0003f22070 */
[----:B------:R-:W2:Y:S07]  /*154e0*/  POPC R5, UR4 ;  /* 0x0000000400057d09 */ /* 0x000eae0008000000 */
[----:B--2---:R-:W2:Y:S01]  /*154f0*/  @P1 ATOMG.E.ADD.STRONG.GPU PT, R3, desc[UR48][R2.64], R5 ;  /* 0x00000005020319a8 */ /* 0x004ea200081ee1f0 */
[----:B------:R-:W1:Y:S02]  /*15500*/  S2R R4, SR_LTMASK ;  /* 0x0000000000047919 */ /* 0x000e640000003900 */
[----:B-1----:R-:W-:-:S04]  /*15510*/  LOP3.LUT R4, R4, UR4, RZ, 0xc0, !PT ;  /* 0x0000000404047c12 */ /* 0x002fc8000f8ec0ff */
[----:B------:R-:W1:Y:S01]  /*15520*/  POPC R7, R4 ;  /* 0x0000000400077309 */ /* 0x000e620000000000 */
[----:B--2---:R-:W1:Y:S02]  /*15530*/  SHFL.IDX PT, R0, R3, R0, 0x1f ;  /* 0x00001f0003007589 */ /* 0x004e6400000e0000 */
[----:B-1----:R-:W-:-:S05]  /*15540*/  IADD3 R0, R0, UR46, R7 ;  /* 0x0000002e00007c10 */ /* 0x002fca000fffe007 */
[----:B------:R2:W-:Y:S01]  /*15550*/  STL [R1+0x28], R0 ;  /* 0x0000280001007387 */ /* 0x0005e20000100800 */
[----:B------:R-:W-:Y:S05]  /*15560*/  BRA `(.L_x_915) ;  /* 0x0000003c00907947 */ /* 0x000fea0003800000 */
.L_x_914:
        /* <DEDUP_REMOVED lines=8> */
[----:B------:R-:W-:Y:S02]  /*155f0*/  IMAD.U32 R4, RZ, RZ, UR6 ;  /* 0x00000006ff047e24 */ /* 0x000fe4000f8e00ff */
[----:B------:R-:W1:Y:S01]  /*15600*/  LDC.64 R2, c[0x4][R2] ;  /* 0x0100000002027b82 */ /* 0x000e620000000a00 */
[----:B------:R-:W-:Y:S02]  /*15610*/  IMAD.U32 R5, RZ, RZ, UR7 ;  /* 0x00000007ff057e24 */ /* 0x000fe4000f8e00ff */
[----:B------:R-:W-:Y:S02]  /*15620*/  IMAD.U32 R6, RZ, RZ, UR8 ;  /* 0x00000008ff067e24 */ /* 0x000fe4000f8e00ff */
[----:B------:R-:W-:-:S02]  /*15630*/  IMAD.U32 R7, RZ, RZ, UR9 ;  /* 0x00000009ff077e24 */ /* 0x000fc4000f8e00ff */
[----:B------:R-:W-:Y:S02]  /*15640*/  IMAD.U32 R10, RZ, RZ, UR4 ;  /* 0x00000004ff0a7e24 */ /* 0x000fe4000f8e00ff */
[----:B------:R-:W-:Y:S02]  /*15650*/  IMAD.U32 R11, RZ, RZ, UR5 ;  /* 0x00000005ff0b7e24 */ /* 0x000fe4000f8e00ff */
[----:B------:R-:W-:Y:S02]  /*15660*/  IMAD.MOV.U32 R8, RZ, RZ, 0x70 ;  /* 0x00000070ff087424 */ /* 0x000fe400078e00ff */
[----:B------:R-:W-:Y:S02]  /*15670*/  IMAD.MOV.U32 R12, RZ, RZ, 0x1 ;  /* 0x00000001ff0c7424 */ /* 0x000fe400078e00ff */
[----:B------:R-:W-:-:S07]  /*15680*/  IMAD.MOV.U32 R13, RZ, RZ, RZ ;  /* 0x000000ffff0d7224 */ /* 0x000fce00078e00ff */
[----:B------:R-:W-:-:S07]  /*15690*/  LEPC R20, `(.L_x_917) ;  /* 0x000000001014794e */ /* 0x000fce0000000000 */
[----:B01----:R-:W-:Y:S05]  /*156a0*/  CALL.ABS.NOINC R2 ;  /* 0x0000000002007343 */ /* 0x003fea0003c00000 */
.L_x_917:
[----:B------:R-:W-:Y:S05]  /*156b0*/  BSYNC B6 ;  /* 0x0000000000067941 */ /* 0x000fea0003800000 */
.L_x_916:
[----:B------:R-:W-:Y:S01]  /*156c0*/  VIADD R0, R17, 0x6000 ;  /* 0x0000600011007836 */ /* 0x000fe20000000000 */
[----:B------:R-:W-:Y:S01]  /*156d0*/  LOP3.LUT R16, R16, 0xfffffffd, RZ, 0xc0, !PT ;  /* 0xfffffffd10107812 */ /* 0x000fe200078ec0ff */
[----:B------:R-:W-:Y:S03]  /*156e0*/  BSSY B6, `(.L_x_918) ;  /* 0x0000014000067945 */ /* 0x000fe60003800000 */
[----:B------:R-:W-:-:S13]  /*156f0*/  LOP3.LUT P0, RZ, R0, 0x1bf, RZ, 0xc0, !PT ;  /* 0x000001bf00ff7812 */ /* 0x000fda000780c0ff */
[----:B------:R-:W-:Y:S01]  /*15700*/  @P0 LOP3.LUT R16, R16, 0x2, RZ, 0xfc, !PT ;  /* 0x0000000210100812 */ /* 0x000fe200078efcff */
[----:B------:R-:W-:Y:S06]  /*15710*/  @!P0 BRA `(.L_x_919) ;  /* 0x0000000000408947 */ /* 0x000fec0003800000 */
        /* <DEDUP_REMOVED lines=16> */
.L_x_919:
[----:B------:R-:W-:Y:S05]  /*15820*/  BSYNC B6 ;  /* 0x0000000000067941 */ /* 0x000fea0003800000 */
.L_x_918:
        /* <DEDUP_REMOVED lines=20> */
.L_x_921:
[----:B------:R-:W-:Y:S05]  /*15970*/  BSYNC B6 ;  /* 0x0000000000067941 */ /* 0x000fea0003800000 */
.L_x_920:
[----:B------:R-:W-:Y:S01]  /*15980*/  LOP3.LUT P6, RZ, R16, 0x2, RZ, 0xc0, !PT ;  /* 0x0000000210ff7812 */ /* 0x000fe200078cc0ff */
[----:B------:R-:W-:-:S12]  /*15990*/  BSSY B6, `(.L_x_922) ;  /* 0x0000012000067945 */ /* 0x000fd80003800000 */
        /* <DEDUP_REMOVED lines=17> */
.L_x_923:
[----:B------:R-:W-:Y:S05]  /*15ab0*/  BSYNC B6 ;  /* 0x0000000000067941 */ /* 0x000fea0003800000 */
.L_x_922:
[----:B------:R-:W-:Y:S01]  /*15ac0*/  ULDC.64 UR4, c[0x0][0x9f8] ;  /* 0x00027e0000047ab9 */ /* 0x000fe20000000a00 */
[----:B------:R-:W-:Y:S01]  /*15ad0*/  IMAD.U32 R20, RZ, RZ, UR36 ;  /* 0x00000024ff147e24 */ /* 0x000fe2000f8e00ff */
[----:B------:R-:W-:Y:S01]  /*15ae0*/  UISETP.NE.U32.AND UP0, UPT, UR4, URZ, UPT ;  /* 0x0000003f0400728c */ /* 0x000fe2000bf05070 */
[----:B------:R-:W1:Y:S03]  /*15af0*/  LDC R19, c[0x0][0x430] ;  /* 0x00010c00ff137b82 */ /* 0x000e660000000800 */
[----:B------:R-:W-:-:S06]  /*15b00*/  UISETP.NE.AND.EX UP0, UPT, UR5, URZ, UPT, UP0 ;  /* 0x0000003f0500728c */ /* 0x000fcc000bf05300 */
[----:B------:R-:W-:-:S05]  /*15b10*/  PLOP3.LUT P0, PT, PT, PT, UP0, 0x80, 0x0 ;  /* 0x000000000000781c */ /* 0x000fca0003f0f008 */
[----:B------:R-:W-:Y:S02]  /*15b20*/  @UP0 ULDC.64 UR4, c[0x0][0x9f8] ;  /* 0x00027e0000040ab9 */ /* 0x000fe40000000a00 */
[----:B------:R-:W-:-:S06]  /*15b30*/  @UP0 UIMAD.WIDE UR4, UR36, 0x4, UR4 ;  /* 0x00000004240408a5 */ /* 0x000fcc000f8e0204 */
[----:B------:R-:W-:Y:S01]  /*15b40*/  IMAD.U32 R2, RZ, RZ, UR4 ;  /* 0x00000004ff027e24 */ /* 0x000fe2000f8e00ff */
[----:B------:R-:W-:Y:S01]  /*15b50*/  ULDC UR4, c[0x0][0xc48] ;  /* 0x0003120000047ab9 */ /* 0x000fe20000000800 */
[----:B------:R-:W-:-:S05]  /*15b60*/  IMAD.U32 R3, RZ, RZ, UR5 ;  /* 0x00000005ff037e24 */ /* 0x000fca000f8e00ff */
[----:B------:R-:W2:Y:S01]  /*15b70*/  @P0 LDG.E R20, desc[UR48][R2.64] ;  /* 0x0000003002140981 */ /* 0x000ea2000c1e1900 */
[----:B-1----:R-:W-:Y:S01]  /*15b80*/  ISETP.NE.AND P2, PT, R19, 0x1, PT ;  /* 0x000000011300780c */ /* 0x002fe20003f45270 */
[----:B------:R-:W-:Y:S01]  /*15b90*/  UMOV UR5, 0xffffffff ;  /* 0xffffffff00057882 */ /* 0x000fe20000000000 */
[----:B------:R-:W-:Y:S01]  /*15ba0*/  LOP3.LUT R16, R16, 0xfffffff7, RZ, 0xc0, !PT ;  /* 0xfffffff710107812 */ /* 0x000fe200078ec0ff */
[----:B------:R-:W-:-:S10]  /*15bb0*/  IMAD.U32 R18, RZ, RZ, UR4 ;  /* 0x00000004ff127e24 */ /* 0x000fd4000f8e00ff */
[----:B------:R-:W-:Y:S01]  /*15bc0*/  @P2 LOP3.LUT R16, R16, 0x8, RZ, 0xfc, !PT ;  /* 0x0000000810102812 */ /* 0x000fe200078efcff */
[----:B--2---:R1:W-:Y:S01]  /*15bd0*/  STL [R1+0x4], R20 ;  /* 0x0000041401007387 */ /* 0x0043e20000100800 */
[----:B------:R-:W-:Y:S05]  /*15be0*/  BRA.DIV UR5, `(.L_x_924) ;  /* 0x0000004205487947 */ /* 0x000fea000b800000 */
.L_x_997:
[----:B------:R-:W2:Y:S01]  /*15bf0*/  S2R R0, SR_TID.X ;  /* 0x0000000000007919 */ /* 0x000ea20000002100 */
[----:B------:R-:W-:Y:S01]  /*15c00*/  UMOV UR4, 0xa0 ;  /* 0x000000a000047882 */ /* 0x000fe20000000000 */
[----:B------:R-:W3:Y:S01]  /*15c10*/  @P2 LDC R5, c[0x0][0x434] ;  /* 0x00010d00ff052b82 */ /* 0x000ee20000000800 */
[----:B------:R-:W-:Y:S01]  /*15c20*/  UIMAD UR4, UR44, UR4, -0xa0 ;  /* 0xffffff602c0474a4 */ /* 0x000fe2000f8e0204 */
[----:B------:R-:W4:Y:S01]  /*15c30*/  S2R R11, SR_TID.X ;  /* 0x00000000000b7919 */ /* 0x000f220000002100 */
[----:B------:R-:W-:-:S05]  /*15c40*/  SHF.R.S32.HI R14, RZ, 0x1f, R20 ;  /* 0x0000001fff0e7819 */ /* 0x000fca0000011414 */
[----:B------:R-:W0:Y:S01]  /*15c50*/  @P2 LDC R7, c[0x0][0x438] ;  /* 0x00010e00ff072b82 */ /* 0x000e220000000800 */
[----:B------:R0:W-:Y:S01]  /*15c60*/  STL [R1+0x10], R14 ;  /* 0x0000100e01007387 */ /* 0x0001e20000100800 */
[----:B--2---:R-:W-:Y:S01]  /*15c70*/  LOP3.LUT R0, R0, 0x7f, RZ, 0xc0, !PT ;  /* 0x0000007f00007812 */ /* 0x004fe200078ec0ff */
[----:B----4-:R-:W-:-:S03]  /*15c80*/  IMAD.SHL.U32 R13, R11, 0x20, RZ ;  /* 0x000000200b0d7824 */ /* 0x010fc600078e00ff */
[----:B------:R-:W-:Y:S01]  /*15c90*/  SHF.R.U32.HI R10, RZ, 0x2, R0 ;  /* 0x00000002ff0a7819 */ /* 0x000fe20000011600 */
[----:B------:R-:W-:-:S03]  /*15ca0*/  IMAD.SHL.U32 R12, R11, 0x20, RZ ;  /* 0x000000200b0c7824 */ /* 0x000fc600078e00ff */
[C---:B------:R-:W-:Y:S02]  /*15cb0*/  LOP3.LUT R13, R10.reuse, 0x60, R13, 0xf8, !PT ;  /* 0x000000600a0d7812 */ /* 0x040fe400078ef80d */
[----:B------:R-:W-:Y:S02]  /*15cc0*/  LOP3.LUT R12, R10, 0x60, R12, 0xf8, !PT ;  /* 0x000000600a0c7812 */ /* 0x000fe400078ef80c */
[----:B------:R-:W-:-:S05]  /*15cd0*/  LOP3.LUT R13, R13, 0x80, RZ, 0xfc, !PT ;  /* 0x000000800d0d7812 */ /* 0x000fca00078efcff */
[----:B------:R-:W-:-:S05]  /*15ce0*/  VIADD R8, R13, UR4 ;  /* 0x000000040d087c36 */ /* 0x000fca0008000000 */
[C---:B------:R-:W-:Y:S01]  /*15cf0*/  ISETP.GE.AND P0, PT, R8.reuse, UR42, PT ;  /* 0x0000002a08007c0c */ /* 0x040fe2000bf06270 */
[----:B------:R-:W-:-:S03]  /*15d00*/  IMAD.IADD R8, R8, 0x1, R22 ;  /* 0x0000000108087824 */ /* 0x000fc600078e0216 */
[----:B------:R-:W-:Y:S01]  /*15d10*/  ISETP.GT.U32.OR P0, PT, R13, 0x9f, P0 ;  /* 0x0000009f0d00780c */ /* 0x000fe20000704470 */
[----:B---3--:R-:W-:-:S04]  /*15d20*/  @P2 IMAD.HI.U32 R4, R8, R5, RZ ;  /* 0x0000000508042227 */ /* 0x008fc800078e00ff */
[----:B------:R-:W-:Y:S01]  /*15d30*/  IMAD.MOV.U32 R0, RZ, RZ, R8 ;  /* 0x000000ffff007224 */ /* 0x000fe200078e0008 */
[----:B0-----:R-:W-:-:S07]  /*15d40*/  @P2 SHF.R.U32.HI R0, RZ, R7, R4 ;  /* 0x00000007ff002219 */ /* 0x001fce0000011604 */
[----:B------:R-:W0:Y:S01]  /*15d50*/  @!P0 LDC.64 R2, c[0x0][0x428] ;  /* 0x00010a00ff028b82 */ /* 0x000e220000000a00 */
[--C-:B------:R-:W-:Y:S01]  /*15d60*/  @!P0 SHF.R.S32.HI R7, RZ, 0x1f, R0.reuse ;  /* 0x0000001fff078819 */ /* 0x100fe20000011400 */
[----:B------:R-:W-:-:S06]  /*15d70*/  @!P0 IMAD.MOV.U32 R6, RZ, RZ, R0 ;  /* 0x000000ffff068224 */ /* 0x000fcc00078e0000 */
[----:B------:R-:W2:Y:S01]  /*15d80*/  @!P0 LDC.64 R4, c[0x0][0x418] ;  /* 0x00010600ff048b82 */ /* 0x000ea20000000a00 */
[----:B0-----:R-:W-:-:S04]  /*15d90*/  @!P0 IMAD R9, R14, R2, RZ ;  /* 0x000000020e098224 */ /* 0x001fc800078e02ff */
[C---:B------:R-:W-:Y:S02]  /*15da0*/  @!P0 IMAD R9, R20.reuse, R3, R9 ;  /* 0x0000000314098224 */ /* 0x040fe400078e0209 */
[----:B------:R-:W-:-:S04]  /*15db0*/  @!P0 IMAD.WIDE.U32 R2, R20, R2, R6 ;  /* 0x0000000214028225 */ /* 0x000fc800078e0006 */
[----:B------:R-:W-:Y:S01]  /*15dc0*/  @!P0 IMAD.IADD R9, R9, 0x1, R3 ;  /* 0x0000000109098824 */ /* 0x000fe200078e0203 */
[C---:B--2---:R-:W-:Y:S01]  /*15dd0*/  @!P0 LEA R10, P1, R2.reuse, R4, 0x2 ;  /* 0x00000004020a8211 */ /* 0x044fe200078210ff */
[----:B------:R-:W0:Y:S01]  /*15de0*/  @P2 LDC R3, c[0x0][0x434] ;  /* 0x00010d00ff032b82 */ /* 0x000e220000000800 */
[----:B------:R-:W-:Y:S02]  /*15df0*/  IMAD.MOV.U32 R6, RZ, RZ, RZ ;  /* 0x000000ffff067224 */ /* 0x000fe400078e00ff */
[----:B------:R-:W-:Y:S01]  /*15e00*/  @!P0 LEA.HI.X R11, R2, R5, R9, 0x2, P1 ;  /* 0x00000005020b8211 */ /* 0x000fe200008f1409 */
[----:B------:R-:W-:-:S04]  /*15e10*/  VIADD R9, R12, UR4 ;  /* 0x000000040c097c36 */ /* 0x000fc80008000000 */
[----:B------:R-:W2:Y:S01]  /*15e20*/  @P2 LDC R2, c[0x0][0x438] ;  /* 0x00010e00ff022b82 */ /* 0x000ea20000000800 */
[C---:B------:R-:W-:Y:S01]  /*15e30*/  ISETP.GE.AND P1, PT, R9.reuse, UR42, PT ;  /* 0x0000002a09007c0c */ /* 0x040fe2000bf26270 */
[----:B------:R-:W-:Y:S01]  /*15e40*/  IMAD.IADD R9, R9, 0x1, R22 ;  /* 0x0000000109097824 */ /* 0x000fe200078e0216 */
[----:B------:R-:W5:Y:S03]  /*15e50*/  @!P0 LDG.E R6, desc[UR48][R10.64] ;  /* 0x000000300a068981 */ /* 0x000f66000c1e1900 */
[----:B------:R-:W-:-:S08]  /*15e60*/  IMAD.MOV.U32 R12, RZ, RZ, R9 ;  /* 0x000000ffff0c7224 */ /* 0x000fd000078e0009 */
[----:B------:R-:W3:Y:S01]  /*15e70*/  @!P1 LDC.64 R4, c[0x0][0x428] ;  /* 0x00010a00ff049b82 */ /* 0x000ee20000000a00 */
[----:B0-----:R-:W-:-:S05]  /*15e80*/  @P2 IMAD.HI.U32 R3, R9, R3, RZ ;  /* 0x0000000309032227 */ /* 0x001fca00078e00ff */
[----:B--2---:R-:W-:-:S04]  /*15e90*/  @P2 SHF.R.U32.HI R12, RZ, R2, R3 ;  /* 0x00000002ff0c2219 */ /* 0x004fc80000011603 */
[--C-:B------:R-:W-:Y:S01]  /*15ea0*/  @!P1 SHF.R.S32.HI R3, RZ, 0x1f, R12.reuse ;  /* 0x0000001fff039819 */ /* 0x100fe2000001140c */
[----:B------:R-:W-:Y:S02]  /*15eb0*/  @!P1 IMAD.MOV.U32 R2, RZ, RZ, R12 ;  /* 0x000000ffff029224 */ /* 0x000fe400078e000c */
[-C--:B---3--:R-:W-:Y:S02]  /*15ec0*/  @!P1 IMAD R7, R14, R4.reuse, RZ ;  /* 0x000000040e079224 */ /* 0x088fe400078e02ff */
[----:B------:R-:W-:-:S04]  /*15ed0*/  @!P1 IMAD.WIDE.U32 R2, R20, R4, R2 ;  /* 0x0000000414029225 */ /* 0x000fc800078e0002 */
[----:B------:R-:W-:Y:S02]  /*15ee0*/  @!P1 IMAD R7, R20, R5, R7 ;  /* 0x0000000514079224 */ /* 0x000fe400078e0207 */
[----:B------:R-:W0:Y:S02]  /*15ef0*/  @!P1 LDC.64 R4, c[0x0][0x418] ;  /* 0x00010600ff049b82 */ /* 0x000e240000000a00 */
[----:B------:R-:W-:Y:S02]  /*15f00*/  @!P1 IMAD.IADD R7, R3, 0x1, R7 ;  /* 0x0000000103079824 */ /* 0x000fe400078e0207 */
[----:B------:R-:W-:Y:S02]  /*15f10*/  IMAD.MOV R3, RZ, RZ, -R0 ;  /* 0x000000ffff037224 */ /* 0x000fe400078e0a00 */
[----:B------:R-:W-:Y:S01]  /*15f20*/  IMAD.MOV R0, RZ, RZ, -R12 ;  /* 0x000000ffff007224 */ /* 0x000fe200078e0a0c */
[----:B0-----:R-:W-:-:S04]  /*15f30*/  @!P1 LEA R4, P0, R2, R4, 0x2 ;  /* 0x0000000402049211 */ /* 0x001fc800078010ff */
[----:B------:R-:W-:Y:S01]  /*15f40*/  @!P1 LEA.HI.X R5, R2, R5, R7, 0x2, P0 ;  /* 0x0000000502059211 */ /* 0x000fe200000f1407 */
[----:B------:R-:W-:-:S06]  /*15f50*/  IMAD.MOV.U32 R7, RZ, RZ, RZ ;  /* 0x000000ffff077224 */ /* 0x000fcc00078e00ff */
[----:B------:R0:W5:Y:S02]  /*15f60*/  @!P1 LDG.E R7, desc[UR48][R4.64] ;  /* 0x0000003004079981 */ /* 0x000164000c1e1900 */
[----:B0-----:R-:W-:Y:S02]  /*15f70*/  IMAD R5, R19, R3, R8 ;  /* 0x0000000313057224 */ /* 0x001fe400078e0208 */
[----:B------:R-:W-:-:S04]  /*15f80*/  IMAD R3, RZ, RZ, -UR36 ;  /* 0x80000024ff037e24 */ /* 0x000fc8000f8e02ff */
[----:B------:R-:W-:Y:S02]  /*15f90*/  IMAD R18, R18, R3, UR37 ;  /* 0x0000002512127e24 */ /* 0x000fe4000f8e0203 */
[----:B------:R-:W-:-:S03]  /*15fa0*/  IMAD R8, R19, R0, R9 ;  /* 0x0000000013087224 */ /* 0x000fc600078e0209 */
[----:B------:R-:W-:Y:S01]  /*15fb0*/  SHF.R.S32.HI R0, RZ, 0x1f, R18 ;  /* 0x0000001fff007819 */ /* 0x000fe20000011412 */
[----:B------:R-:W-:Y:S01]  /*15fc0*/  IMAD.U32 R2, RZ, RZ, UR51 ;  /* 0x00000033ff027e24 */ /* 0x000fe2000f8e00ff */
[----:B------:R-:W-:-:S03]  /*15fd0*/  ISETP.GT.U32.AND P0, PT, R13, 0x9f, PT ;  /* 0x0000009f0d00780c */ /* 0x000fc60003f04070 */
[----:B------:R0:W-:Y:S01]  /*15fe0*/  STL [R1+0x8], R0 ;  /* 0x0000080001007387 */ /* 0x0001e20000100800 */
[----:B------:R-:W-:Y:S02]  /*15ff0*/  ISETP.NE.AND P2, PT, R2, 0x3, PT ;  /* 0x000000030200780c */ /* 0x000fe40003f45270 */
[----:B------:R-:W-:-:S04]  /*16000*/  LOP3.LUT R16, R16, 0xfffffffb, RZ, 0xc0, !PT ;  /* 0xfffffffb10107812 */ /* 0x000fc800078ec0ff */
[----:B------:R-:W-:Y:S01]  /*16010*/  LOP3.LUT R16, R16, 0xfffffffd, RZ, 0xc0, !PT ;  /* 0xfffffffd10107812 */ /* 0x000fe200078ec0ff */
[----:B------:R-:W-:-:S03]  /*16020*/  IMAD.U32 R12, RZ, RZ, UR44 ;  /* 0x0000002cff0c7e24 */ /* 0x000fc6000f8e00ff */
[----:B------:R-:W-:Y:S01]  /*16030*/  @P0 LOP3.LUT R16, R16, 0x2, RZ, 0xfc, !PT ;  /* 0x0000000210100812 */ /* 0x000fe200078efcff */
[----:B------:R-:W-:-:S03]  /*16040*/  VIADD R12, R12, 0xffffffff ;  /* 0xffffffff0c0c7836 */ /* 0x000fc60000000000 */
[----:B------:R-:W-:Y:S01]  /*16050*/  @P2 LOP3.LUT R16, R16, 0x4, RZ, 0xfc, !PT ;  /* 0x0000000410102812 */ /* 0x000fe200078efcff */
[----:B0-----:R-:W-:Y:S06]  /*16060*/  @!P2 BRA `(.L_x_925) ;  /* 0x000000000004a947 */ /* 0x001fec0003800000 */
[----:B------:R-:W-:Y:S01]  /*16070*/  BPT.TRAP 0x1 ;  /* 0x000000040000795c */ /* 0x000fe20000300000 */
.L_x_925:
[----:B------:R-:W2:Y:S01]  /*16080*/  LDL R0, [R1] ;  /* 0x0000000001007983 */ /* 0x000ea20000100800 */
[----:B------:R-:W-:Y:S01]  /*16090*/  IMAD R4, R28, 0x8, R17 ;  /* 0x000000081c047824 */ /* 0x000fe200078e0211 */
[----:B------:R-:W-:Y:S01]  /*160a0*/  BSSY B0, `(.L_x_926) ;  /* 0x0000005000007945 */ /* 0x000fe20003800000 */
[----:B------:R-:W-:Y:S02]  /*160b0*/  SHF.R.S32.HI R25, RZ, 0x1f, R8 ;  /* 0x0000001fff197819 */ /* 0x000fe40000011408 */
[----:B--2---:R-:W-:-:S04]  /*160c0*/  SHF.L.U32 R27, R0, 0x1f, RZ ;  /* 0x0000001f001b7819 */ /* 0x004fc800000006ff */
[----:B------:R-:W0:Y:S02]  /*160d0*/  SYNCS.PHASECHK.TRANS64.TRYWAIT P0, [R4+URZ+0x13280], R27 ;  /* 0x0132801b040075a7 */ /* 0x000e24000800017f */
[----:B0-----:R-:W-:Y:S05]  /*160e0*/  @!P0 BRA `(.L_x_927) ;  /* 0x0000003c00348947 */ /* 0x001fea0003800000 */
.L_x_998:
[----:B------:R-:W-:Y:S05]  /*160f0*/  BSYNC B0 ;  /* 0x0000000000007941 */ /* 0x000fea0003800000 */
.L_x_926:
[----:B------:R-:W2:Y:S01]  /*16100*/  LDL R9, [R1+0x8] ;  /* 0x0000080001097983 */ /* 0x000ea20000100800 */
[----:B------:R-:W-:-:S03]  /*16110*/  ULDC.64 UR4, c[0x0][0x328] ;  /* 0x0000ca0000047ab9 */ /* 0x000fc60000000a00 */
[----:B------:R-:W3:Y:S01]  /*16120*/  LDL R13, [R1+0x1c] ;  /* 0x00001c00010d7983 */ /* 0x000ee20000100800 */
[----:B------:R-:W-:Y:S01]  /*16130*/  IMAD R0, R25, UR4, RZ ;  /* 0x0000000419007c24 */ /* 0x000fe2000f8e02ff */
[----:B-----5:R-:W-:Y:S01]  /*16140*/  SHF.R.S32.HI R26, RZ, 0x1f, R7 ;  /* 0x0000001fff1a7819 */ /* 0x020fe20000011407 */
[C---:B------:R-:W-:Y:S01]  /*16150*/  IMAD.WIDE.U32 R2, R8.reuse, UR4, RZ ;  /* 0x0000000408027c25 */ /* 0x040fe2000f8e00ff */
[----:B------:R-:W-:Y:S01]  /*16160*/  ULDC.64 UR6, c[0x0][0x338] ;  /* 0x0000ce0000067ab9 */ /* 0x000fe20000000a00 */
[----:B------:R-:W-:Y:S01]  /*16170*/  ULDC.64 UR8, c[0x0][0x330] ;  /* 0x0000cc0000087ab9 */ /* 0x000fe20000000a00 */
[----:B------:R-:W-:Y:S01]  /*16180*/  SHF.R.S32.HI R23, RZ, 0x1f, R5 ;  /* 0x0000001fff177819 */ /* 0x000fe20000011405 */
[----:B------:R-:W-:Y:S01]  /*16190*/  IMAD R0, R8, UR5, R0 ;  /* 0x0000000508007c24 */ /* 0x000fe2000f8e0200 */
[----:B------:R-:W-:Y:S01]  /*161a0*/  ULDC.64 UR10, c[0x0][0x318] ;  /* 0x0000c600000a7ab9 */ /* 0x000fe20000000a00 */
[----:B------:R-:W4:Y:S01]  /*161b0*/  S2R R14, SR_TID.X ;  /* 0x00000000000e7919 */ /* 0x000f220000002100 */
[----:B------:R-:W-:Y:S01]  /*161c0*/  SHF.R.S32.HI R24, RZ, 0x1f, R6 ;  /* 0x0000001fff187819 */ /* 0x000fe20000011406 */
[----:B------:R-:W-:Y:S01]  /*161d0*/  IMAD.IADD R3, R3, 0x1, R0 ;  /* 0x0000000103037824 */ /* 0x000fe200078e0200 */
[----:B------:R-:W-:Y:S01]  /*161e0*/  LOP3.LUT P2, RZ, R16, 0x10, RZ, 0xc0, !PT ;  /* 0x0000001010ff7812 */ /* 0x000fe2000784c0ff */
[----:B------:R-:W-:-:S02]  /*161f0*/  IMAD R0, R26, UR6, RZ ;  /* 0x000000061a007c24 */ /* 0x000fc4000f8e02ff */
[----:B------:R-:W-:-:S04]  /*16200*/  IMAD.WIDE.U32 R2, R7, UR6, R2 ;  /* 0x0000000607027c25 */ /* 0x000fc8000f8e0002 */
[----:B------:R-:W-:Y:S02]  /*16210*/  IMAD R0, R7, UR7, R0 ;  /* 0x0000000707007c24 */ /* 0x000fe4000f8e0200 */
[----:B------:R-:W-:Y:S02]  /*16220*/  IMAD R11, R23, UR4, RZ ;  /* 0x00000004170b7c24 */ /* 0x000fe4000f8e02ff */
[----:B------:R-:W-:Y:S02]  /*16230*/  IMAD.IADD R3, R3, 0x1, R0 ;  /* 0x0000000103037824 */ /* 0x000fe400078e0200 */
[----:B------:R-:W-:Y:S02]  /*16240*/  IMAD R11, R5, UR5, R11 ;  /* 0x00000005050b7c24 */ /* 0x000fe4000f8e020b */
[----:B------:R-:W-:Y:S01]  /*16250*/  IMAD.WIDE.U32 R2, R18, UR8, R2 ;  /* 0x0000000812027c25 */ /* 0x000fe2000f8e0002 */
[----:B----4-:R-:W-:-:S04]  /*16260*/  LOP3.LUT R14, R14, 0x7f, RZ, 0xc0, !PT ;  /* 0x0000007f0e0e7812 */ /* 0x010fc800078ec0ff */
[----:B------:R-:W-:Y:S01]  /*16270*/  SHF.R.U32.HI R14, RZ, 0x2, R14 ;  /* 0x00000002ff0e7819 */ /* 0x000fe2000001160e */
        /* <DEDUP_REMOVED lines=11> */
[----:B------:R-:W-:-:S03]  /*16330*/  IMAD.WIDE.U32 R2, R18, UR8, R2 ;  /* 0x0000000812027c25 */ /* 0x000fc6000f8e0002 */
[----:B------:R-:W-:Y:S01]  /*16340*/  IADD3 R22, P0, R2, UR10, RZ ;  /* 0x0000000a02167c10 */ /* 0x000fe2000ff1e0ff */
[----:B---3--:R-:W-:-:S03]  /*16350*/  IMAD R2, R28, 0x2800, R13 ;  /* 0x000028001c027824 */ /* 0x008fc600078e020d */
[----:B------:R-:W-:Y:S01]  /*16360*/  IADD3.X R19, R0, UR11, R3, P0, !PT ;  /* 0x0000000b00137c10 */ /* 0x000fe200087fe403 */
[----:B------:R-:W-:-:S04]  /*16370*/  IMAD.MOV.U32 R3, RZ, RZ, -0xa0 ;  /* 0xffffff60ff037424 */ /* 0x000fc800078e00ff */
[----:B------:R-:W-:-:S04]  /*16380*/  IMAD R3, R12, R3, UR42 ;  /* 0x0000002a0c037e24 */ /* 0x000fc8000f8e0203 */
[----:B------:R-:W-:-:S05]  /*16390*/  IMAD.IADD R3, R3, 0x1, -R14 ;  /* 0x0000000103037824 */ /* 0x000fca00078e0a0e */
[----:B------:R-:W-:Y:S01]  /*163a0*/  ISETP.GE.AND P5, PT, R3, 0x1, PT ;  /* 0x000000010300780c */ /* 0x000fe20003fa6270 */
[----:B------:R-:W-:-:S12]  /*163b0*/  BRA.DIV UR4, `(.L_x_928) ;  /* 0x0000003a04947947 */ /* 0x000fd8000b800000 */
[----:B------:R-:W2:Y:S01]  /*163c0*/  S2R R11, SR_TID.X ;  /* 0x00000000000b7919 */ /* 0x000ea20000002100 */
[----:B------:R-:W-:Y:S02]  /*163d0*/  LOP3.LUT R16, R16, 0xffffffdf, RZ, 0xc0, !PT ;  /* 0xffffffdf10107812 */ /* 0x000fe400078ec0ff */
[C---:B------:R-:W-:Y:S01]  /*163e0*/  ISETP.GE.AND P4, PT, R3.reuse, 0x21, PT ;  /* 0x000000210300780c */ /* 0x040fe20003f86270 */
[----:B------:R-:W3:Y:S01]  /*163f0*/  SHFL.IDX PT, R12, R9, RZ, 0x1c1f ;  /* 0x001c1fff090c7589 */ /* 0x000ee200000e0000 */
[C---:B------:R-:W-:Y:S02]  /*16400*/  ISETP.GE.AND P3, PT, R3.reuse, 0x41, PT ;  /* 0x000000410300780c */ /* 0x040fe40003f66270 */
[----:B------:R-:W-:Y:S01]  /*16410*/  ISETP.GE.AND P1, PT, R3, 0x61, PT ;  /* 0x000000610300780c */ /* 0x000fe20003f26270 */
[----:B------:R-:W4:Y:S01]  /*16420*/  SHFL.IDX PT, R0, R10, RZ, 0x1c1f ;  /* 0x001c1fff0a007589 */ /* 0x000f2200000e0000 */
[----:B--2---:R-:W-:-:S05]  /*16430*/  IMAD.SHL.U32 R11, R11, 0x10, RZ ;  /* 0x000000100b0b7824 */ /* 0x004fca00078e00ff */
[----:B------:R-:W-:-:S04]  /*16440*/  LOP3.LUT R11, R11, 0x30, RZ, 0xc0, !PT ;  /* 0x000000300b0b7812 */ /* 0x000fc800078ec0ff */
[----:B---3--:R-:W-:-:S05]  /*16450*/  IADD3 R12, P0, R11, R12, RZ ;  /* 0x0000000c0b0c7210 */ /* 0x008fca0007f1e0ff */
[----:B----4-:R-:W-:Y:S01]  /*16460*/  IMAD.X R13, RZ, RZ, R0, P0 ;  /* 0x000000ffff0d7224 */ /* 0x010fe200000e0600 */
[----:B------:R-:W-:Y:S01]  /*16470*/  ISETP.LT.OR P0, PT, R3, 0x1, P2 ;  /* 0x000000010300780c */ /* 0x000fe20001701670 */
[----:B------:R-:W-:Y:S02]  /*16480*/  IMAD.IADD R0, R17, 0x1, R2 ;  /* 0x0000000111007824 */ /* 0x000fe400078e0202 */
[----:B------:R-:W-:Y:S10]  /*16490*/  SHFL.IDX PT, R2, R10, 0x1, 0x1c1f ;  /* 0x003c1f000a027f89 */ /* 0x000ff400000e0000 */
[----:B------:R2:W-:Y:S04]  /*164a0*/  LDGSTS.E.BYPASS.LTC128B.128 [R0+0x6000], desc[UR48][R12.64], !P0 ;  /* 0x060000000c007fae */ /* 0x0005e8000c101d70 */
[----:B--2---:R-:W2:Y:S02]  /*164b0*/  SHFL.IDX PT, R12, R9, 0x1, 0x1c1f ;  /* 0x003c1f00090c7f89 */ /* 0x004ea400000e0000 */
[----:B--2---:R-:W-:-:S05]  /*164c0*/  IADD3 R12, P0, R11, R12, RZ ;  /* 0x0000000c0b0c7210 */ /* 0x004fca0007f1e0ff */
[----:B------:R-:W-:Y:S01]  /*164d0*/  IMAD.X R13, RZ, RZ, R2, P0 ;  /* 0x000000ffff0d7224 */ /* 0x000fe200000e0602 */
[----:B------:R-:W-:Y:S01]  /*164e0*/  ISETP.LT.OR P0, PT, R3, 0x21, P2 ;  /* 0x000000210300780c */ /* 0x000fe20001701670 */
[----:B------:R-:W-:Y:S04]  /*164f0*/  SHFL.IDX PT, R2, R10, 0x2, 0x1c1f ;  /* 0x005c1f000a027f89 */ /* 0x000fe800000e0000 */
[----:B------:R-:W-:Y:S08]  /*16500*/  SHFL.IDX PT, R10, R10, 0x3, 0x1c1f ;  /* 0x007c1f000a0a7f89 */ /* 0x000ff000000e0000 */
[----:B------:R2:W-:Y:S04]  /*16510*/  LDGSTS.E.BYPASS.LTC128B.128 [R0+0x6800], desc[UR48][R12.64], !P0 ;  /* 0x068000000c007fae */ /* 0x0005e8000c101d70 */
[----:B--2---:R-:W2:Y:S04]  /*16520*/  SHFL.IDX PT, R12, R9, 0x2, 0x1c1f ;  /* 0x005c1f00090c7f89 */ /* 0x004ea800000e0000 */
[----:B------:R-:W3:Y:S01]  /*16530*/  SHFL.IDX PT, R9, R9, 0x3, 0x1c1f ;  /* 0x007c1f0009097f89 */ /* 0x000ee200000e0000 */
[----:B--2---:R-:W-:-:S05]  /*16540*/  IADD3 R12, P0, R11, R12, RZ ;  /* 0x0000000c0b0c7210 */ /* 0x004fca0007f1e0ff */
[----:B------:R-:W-:Y:S01]  /*16550*/  IMAD.X R13, RZ, RZ, R2, P0 ;  /* 0x000000ffff0d7224 */ /* 0x000fe200000e0602 */
[----:B------:R-:W-:Y:S01]  /*16560*/  ISETP.LT.OR P0, PT, R3, 0x41, P2 ;  /* 0x000000410300780c */ /* 0x000fe20001701670 */
[----:B------:R2:W4:-:S12]  /*16570*/  SHFL.IDX PT, R2, R19, RZ, 0x1c1f ;  /* 0x001c1fff13027589 */ /* 0x00051800000e0000 */
[----:B------:R3:W-:Y:S02]  /*16580*/  LDGSTS.E.BYPASS.LTC128B.128 [R0+0x7000], desc[UR48][R12.64], !P0 ;  /* 0x070000000c007fae */ /* 0x0007e4000c101d70 */
[----:B---3--:R-:W-:-:S05]  /*16590*/  IADD3 R12, P0, R11, R9, RZ ;  /* 0x000000090b0c7210 */ /* 0x008fca0007f1e0ff */
[----:B------:R-:W-:Y:S01]  /*165a0*/  IMAD.X R13, RZ, RZ, R10, P0 ;  /* 0x000000ffff0d7224 */ /* 0x000fe200000e060a */
[----:B------:R-:W-:Y:S01]  /*165b0*/  ISETP.LT.OR P0, PT, R3, 0x61, P2 ;  /* 0x000000610300780c */ /* 0x000fe20001701670 */
[----:B------:R2:W3:-:S12]  /*165c0*/  SHFL.IDX PT, R10, R22, RZ, 0x1c1f ;  /* 0x001c1fff160a7589 */ /* 0x0004d800000e0000 */
[----:B------:R2:W-:Y:S01]  /*165d0*/  LDGSTS.E.BYPASS.LTC128B.128 [R0+0x7800], desc[UR48][R12.64], !P0 ;  /* 0x078000000c007fae */ /* 0x0005e2000c101d70 */
[----:B------:R-:W-:-:S13]  /*165e0*/  ISETP.GE.AND P0, PT, R3, 0x81, PT ;  /* 0x000000810300780c */ /* 0x000fda0003f06270 */
[----:B--234-:R-:W-:-:S07]  /*165f0*/  @P0 LOP3.LUT R16, R16, 0x20, RZ, 0xfc, !PT ;  /* 0x0000002010100812 */ /* 0x01cfce00078efcff */
.L_x_1010:
[----:B------:R-:W2:Y:S02]  /*16600*/  S2R R9, SR_TID.X ;  /* 0x0000000000097919 */ /* 0x000ea40000002100 */
[----:B--2---:R-:W-:-:S05]  /*16610*/  IMAD.SHL.U32 R9, R9, 0x10, RZ ;  /* 0x0000001009097824 */ /* 0x004fca00078e00ff */
[----:B------:R-:W-:-:S04]  /*16620*/  LOP3.LUT R9, R9, 0x30, RZ, 0xc0, !PT ;  /* 0x0000003009097812 */ /* 0x000fc800078ec0ff */
[----:B------:R-:W-:-:S05]  /*16630*/  IADD3 R10, P0, R9, R10, RZ ;  /* 0x0000000a090a7210 */ /* 0x000fca0007f1e0ff */
[----:B------:R-:W-:Y:S01]  /*16640*/  IMAD.X R11, RZ, RZ, R2, P0 ;  /* 0x000000ffff0b7224 */ /* 0x000fe200000e0602 */
[----:B------:R-:W-:-:S13]  /*16650*/  ISETP.LT.OR P0, PT, R3, 0x81, P2 ;  /* 0x000000810300780c */ /* 0x000fda0001701670 */
[----:B------:R-:W-:Y:S01]  /*16660*/  @!PT LDS RZ, [RZ] ;  /* 0x00000000fffff984 */ /* 0x000fe20000000800 */
[----:B------:R-:W-:Y:S01]  /*16670*/  @!PT LDS RZ, [RZ] ;  /* 0x00000000fffff984 */ /* 0x000fe20000000800 */
[----:B------:R-:W-:Y:S01]  /*16680*/  @!PT LDS RZ, [RZ] ;  /* 0x00000000fffff984 */ /* 0x000fe20000000800 */
[----:B------:R2:W-:Y:S01]  /*16690*/  LDGSTS.E.BYPASS.LTC128B.128 [R0+0x8000], desc[UR48][R10.64], !P0 ;  /* 0x080000000a007fae */ /* 0x0005e2000c101d70 */
[----:B------:R-:W-:Y:S01]  /*166a0*/  PLOP3.LUT P0, PT, PT, PT, PT, 0x80, 0x0 ;  /* 0x000000000000781c */ /* 0x000fe20003f0f070 */
[----:B------:R-:W-:-:S12]  /*166b0*/  NOP ;  /* 0x0000000000007918 */ /* 0x000fd80000000000 */
.L_x_929:
        /* <DEDUP_REMOVED lines=11> */
.L_x_930:
[----:B------:R3:W-:Y:S01]  /*16770*/  SYNCS.ARRIVE.TRANS64.A1T0 RZ, [R4+URZ+0x13270], RZ ;  /* 0x013270ff04ff79a7 */ /* 0x0007e2000810003f */
[----:B------:R-:W-:Y:S05]  /*16780*/  @!P6 BRA `(.L_x_931) ;  /* 0x000000000004e947 */ /* 0x000fea0003800000 */
[----:B------:R-:W-:Y:S01]  /*16790*/  BPT.TRAP 0x1 ;  /* 0x000000040000795c */ /* 0x000fe20000300000 */
.L_x_931:
[----:B------:R-:W4:Y:S01]  /*167a0*/  SYNCS.PHASECHK.TRANS64.TRYWAIT P0, [R4+URZ+0x13240], R27 ;  /* 0x0132401b040075a7 */ /* 0x000f22000800017f */
[----:B------:R-:W-:Y:S04]  /*167b0*/  BSSY B0, `(.L_x_932) ;  /* 0x0000002000007945 */ /* 0x000fe80003800000 */
[----:B----4-:R-:W-:Y:S05]  /*167c0*/  @!P0 BRA `(.L_x_933) ;  /* 0x0000003c00488947 */ /* 0x010fea0003800000 */
.L_x_1011:
[----:B------:R-:W-:Y:S05]  /*167d0*/  BSYNC B0 ;  /* 0x0000000000007941 */ /* 0x000fea0003800000 */
.L_x_932:
[----:B--2---:R-:W2:Y:S01]  /*167e0*/  LDL R11, [R1+0x8] ;  /* 0x00000800010b7983 */ /* 0x004ea20000100800 */
[----:B------:R-:W-:Y:S01]  /*167f0*/  ULDC.64 UR4, c[0x0][0x300] ;  /* 0x0000c00000047ab9 */ /* 0x000fe20000000a00 */
[----:B------:R-:W-:Y:S01]  /*16800*/  ULDC.64 UR6, c[0x0][0x310] ;  /* 0x0000c40000067ab9 */ /* 0x000fe20000000a00 */
[----:B------:R-:W-:Y:S02]  /*16810*/  IMAD R9, R25, UR4, RZ ;  /* 0x0000000419097c24 */ /* 0x000fe4000f8e02ff */
        /* <DEDUP_REMOVED lines=8> */
[----:B------:R-:W-:Y:S02]  /*168a0*/  IMAD.MOV.U32 R8, RZ, RZ, R2 ;  /* 0x000000ffff087224 */ /* 0x000fe400078e0002 */
        /* <DEDUP_REMOVED lines=20> */
[----:B------:R-:W-:Y:S01]  /*169f0*/  LOP3.LUT P2, RZ, R16, 0x1, RZ, 0xc0, !PT ;  /* 0x0000000110ff7812 */ /* 0x000fe2000784c0ff */
[----:B------:R-:W5:Y:S04]  /*16a00*/  SHFL.IDX PT, R3, R5, RZ, 0x1c1f ;  /* 0x001c1fff05037589 */ /* 0x000f6800000e0000 */
[----:B------:R-:W-:Y:S04]  /*16a10*/  SHFL.IDX PT, R7, R7, RZ, 0x1c1f ;  /* 0x001c1fff07077589 */ /* 0x000fe800000e0000 */
[----:B------:R-:W-:Y:S01]  /*16a20*/  SHFL.IDX PT, R14, R8, RZ, 0x1c1f ;  /* 0x001c1fff080e7589 */ /* 0x000fe200000e0000 */
[----:B--2---:R-:W-:-:S03]  /*16a30*/  IMAD.SHL.U32 R9, R2, 0x10, RZ ;  /* 0x0000001002097824 */ /* 0x004fc600078e00ff */
[----:B------:R-:W2:Y:S02]  /*16a40*/  SHFL.IDX PT, R2, R6, RZ, 0x1c1f ;  /* 0x001c1fff06027589 */ /* 0x000ea400000e0000 */
[----:B------:R-:W-:-:S04]  /*16a50*/  LOP3.LUT R9, R9, 0x30, RZ, 0xc0, !PT ;  /* 0x0000003009097812 */ /* 0x000fc800078ec0ff */
[----:B-----5:R-:W-:-:S05]  /*16a60*/  @P5 IADD3 R3, P0, R9, R3, RZ ;  /* 0x0000000309035210 */ /* 0x020fca0007f1e0ff */
[----:B--2---:R-:W-:-:S05]  /*16a70*/  @P5 IMAD.X R2, RZ, RZ, R2, P0 ;  /* 0x000000ffff025224 */ /* 0x004fca00000e0602 */
[----:B------:R-:W-:-:S04]  /*16a80*/  @P5 LOP3.LUT R3, R3, R2, RZ, 0x3c, !PT ;  /* 0x0000000203035212 */ /* 0x000fc800078e3cff */
[----:B------:R-:W-:-:S04]  /*16a90*/  @P5 LOP3.LUT R2, R3, R2, RZ, 0x3c, !PT ;  /* 0x0000000203025212 */ /* 0x000fc800078e3cff */
[----:B------:R-:W-:-:S05]  /*16aa0*/  @P5 LOP3.LUT R3, R3, R2, RZ, 0x3c, !PT ;  /* 0x0000000203035212 */ /* 0x000fca00078e3cff */
[----:B------:R2:W-:Y:S04]  /*16ab0*/  @P5 LDGSTS.E.BYPASS.LTC128B.128 [R0+0xe000], desc[UR48][R2.64], !P2 ;  /* 0x0e00000002005fae */ /* 0x0005e8000d101d70 */
[----:B--2---:R-:W2:Y:S04]  /*16ac0*/  SHFL.IDX PT, R3, R5, 0x1, 0x1c1f ;  /* 0x003c1f0005037f89 */ /* 0x004ea800000e0000 */
[----:B------:R-:W5:Y:S01]  /*16ad0*/  SHFL.IDX PT, R2, R6, 0x1, 0x1c1f ;  /* 0x003c1f0006027f89 */ /* 0x000f6200000e0000 */
[----:B--2---:R-:W-:-:S05]  /*16ae0*/  @P4 IADD3 R3, P0, R9, R3, RZ ;  /* 0x0000000309034210 */ /* 0x004fca0007f1e0ff */
[----:B-----5:R-:W-:-:S05]  /*16af0*/  @P4 IMAD.X R2, RZ, RZ, R2, P0 ;  /* 0x000000ffff024224 */ /* 0x020fca00000e0602 */
[----:B------:R-:W-:-:S04]  /*16b00*/  @P4 LOP3.LUT R3, R3, R2, RZ, 0x3c, !PT ;  /* 0x0000000203034212 */ /* 0x000fc800078e3cff */
[----:B------:R-:W-:-:S04]  /*16b10*/  @P4 LOP3.LUT R2, R3, R2, RZ, 0x3c, !PT ;  /* 0x0000000203024212 */ /* 0x000fc800078e3cff */
[----:B------:R-:W-:-:S05]  /*16b20*/  @P4 LOP3.LUT R3, R3, R2, RZ, 0x3c, !PT ;  /* 0x0000000203034212 */ /* 0x000fca00078e3cff */
[----:B------:R2:W-:Y:S04]  /*16b30*/  @P4 LDGSTS.E.BYPASS.LTC128B.128 [R0+0xe800], desc[UR48][R2.64], !P2 ;  /* 0x0e80000002004fae */ /* 0x0005e8000d101d70 */
[----:B--2---:R-:W2:Y:S04]  /*16b40*/  SHFL.IDX PT, R3, R5, 0x2, 0x1c1f ;  /* 0x005c1f0005037f89 */ /* 0x004ea800000e0000 */
[----:B------:R-:W5:Y:S04]  /*16b50*/  SHFL.IDX PT, R2, R6, 0x2, 0x1c1f ;  /* 0x005c1f0006027f89 */ /* 0x000f6800000e0000 */
[----:B------:R-:W0:Y:S04]  /*16b60*/  SHFL.IDX PT, R5, R5, 0x3, 0x1c1f ;  /* 0x007c1f0005057f89 */ /* 0x000e2800000e0000 */
[----:B------:R-:W1:Y:S01]  /*16b70*/  SHFL.IDX PT, R6, R6, 0x3, 0x1c1f ;  /* 0x007c1f0006067f89 */ /* 0x000e6200000e0000 */
[----:B--2---:R-:W-:-:S05]  /*16b80*/  @P3 IADD3 R3, P0, R9, R3, RZ ;  /* 0x0000000309033210 */ /* 0x004fca0007f1e0ff */
[----:B-----5:R-:W-:-:S05]  /*16b90*/  @P3 IMAD.X R2, RZ, RZ, R2, P0 ;  /* 0x000000ffff023224 */ /* 0x020fca00000e0602 */
[----:B------:R-:W-:-:S04]  /*16ba0*/  @P3 LOP3.LUT R3, R3, R2, RZ, 0x3c, !PT ;  /* 0x0000000203033212 */ /* 0x000fc800078e3cff */
[----:B------:R-:W-:-:S04]  /*16bb0*/  @P3 LOP3.LUT R2, R3, R2, RZ, 0x3c, !PT ;  /* 0x0000000203023212 */ /* 0x000fc800078e3cff */
[----:B------:R-:W-:-:S05]  /*16bc0*/  @P3 LOP3.LUT R3, R3, R2, RZ, 0x3c, !PT ;  /* 0x0000000203033212 */ /* 0x000fca00078e3cff */
[----:B------:R0:W-:Y:S02]  /*16bd0*/  @P3 LDGSTS.E.BYPASS.LTC128B.128 [R0+0xf000], desc[UR48][R2.64], !P2 ;  /* 0x0f00000002003fae */ /* 0x0001e4000d101d70 */
[----:B0-----:R-:W-:-:S05]  /*16be0*/  @P1 IADD3 R2, P0, R9, R5, RZ ;  /* 0x0000000509021210 */ /* 0x001fca0007f1e0ff */
[----:B-1----:R-:W-:-:S05]  /*16bf0*/  @P1 IMAD.X R3, RZ, RZ, R6, P0 ;  /* 0x000000ffff031224 */ /* 0x002fca00000e0606 */
[----:B------:R0:W-:Y:S03]  /*16c00*/  @P1 LDGSTS.E.BYPASS.LTC128B.128 [R0+0xf800], desc[UR48][R2.64], !P2 ;  /* 0x0f80000002001fae */ /* 0x0001e6000d101d70 */
.L_x_1023:
[----:B------:R-:W-:Y:S01]  /*16c10*/  LOP3.LUT P0, RZ, R16, 0x20, RZ, 0xc0, !PT ;  /* 0x0000002010ff7812 */ /* 0x000fe2000780c0ff */
[----:B------:R-:W-:-:S12]  /*16c20*/  BSSY B0, `(.L_x_935) ;  /* 0x000000c000007945 */ /* 0x000fd80003800000 */
[----:B------:R-:W-:Y:S05]  /*16c30*/  @!P0 BRA `(.L_x_936) ;  /* 0x0000000000288947 */ /* 0x000fea0003800000 */
[----:B0-----:R-:W0:Y:S01]  /*16c40*/  S2R R2, SR_TID.X ;  /* 0x0000000000027919 */ /* 0x001e220000002100 */
[----:B------:R-:W-:Y:S01]  /*16c50*/  LOP3.LUT P1, RZ, R16, 0x1, RZ, 0xc0, !PT ;  /* 0x0000000110ff7812 */ /* 0x000fe2000782c0ff */
[----:B0-----:R-:W-:-:S05]  /*16c60*/  IMAD.SHL.U32 R2, R2, 0x10, RZ ;  /* 0x0000001002027824 */ /* 0x001fca00078e00ff */
[----:B------:R-:W-:-:S04]  /*16c70*/  LOP3.LUT R2, R2, 0x30, RZ, 0xc0, !PT ;  /* 0x0000003002027812 */ /* 0x000fc800078ec0ff */
[----:B------:R-:W-:-:S05]  /*16c80*/  IADD3 R2, P0, R2, R14, RZ ;  /* 0x0000000e02027210 */ /* 0x000fca0007f1e0ff */
[----:B------:R-:W-:-:S05]  /*16c90*/  IMAD.X R3, RZ, RZ, R7, P0 ;  /* 0x000000ffff037224 */ /* 0x000fca00000e0607 */
[----:B------:R-:W-:Y:S01]  /*16ca0*/  @!PT LDS RZ, [RZ] ;  /* 0x00000000fffff984 */ /* 0x000fe20000000800 */
[----:B------:R-:W-:Y:S01]  /*16cb0*/  @!PT LDS RZ, [RZ] ;  /* 0x00000000fffff984 */ /* 0x000fe20000000800 */
[----:B------:R-:W-:Y:S01]  /*16cc0*/  @!PT LDS RZ, [RZ] ;  /* 0x00000000fffff984 */ /* 0x000fe20000000800 */
[----:B------:R1:W-:Y:S03]  /*16cd0*/  LDGSTS.E.BYPASS.LTC128B.128 [R0+0x10000], desc[UR48][R2.64], !P1 ;  /* 0x1000000002007fae */ /* 0x0003e6000c901d70 */
.L_x_936:
[----:B------:R-:W-:Y:S05]  /*16ce0*/  BSYNC B0 ;  /* 0x0000000000007941 */ /* 0x000fea0003800000 */
.L_x_935:
[----:B------:R-:W-:Y:S01]  /*16cf0*/  NOP ;  /* 0x0000000000007918 */ /* 0x000fe20000000000 */
[----:B------:R-:W-:-:S13]  /*16d00*/  PLOP3.LUT P0, PT, PT, PT, PT, 0x80, 0x0 ;  /* 0x000000000000781c */ /* 0x000fda0003f0f070 */
.L_x_937:
        /* <DEDUP_REMOVED lines=11> */
.L_x_938:
[----:B------:R-:W-:Y:S01]  /*16dc0*/  VIADD R0, R17, 0xb000 ;  /* 0x0000b00011007836 */ /* 0x000fe20000000000 */
[----:B------:R0:W-:Y:S06]  /*16dd0*/  SYNCS.ARRIVE.TRANS64.A1T0 RZ, [R4+URZ+0x13230], RZ ;  /* 0x013230ff04ff79a7 */ /* 0x0001ec000810003f */
[----:B------:R-:W-:Y:S05]  /*16de0*/  WARPSYNC.ALL ;  /* 0x0000000000007948 */ /* 0x000fea0003800000 */
[----:B------:R-:W-:Y:S01]  /*16df0*/  BAR.SYNC.DEFER_BLOCKING 0x8, 0x200 ;  /* 0x0208000000007b1d */ /* 0x000fe20000010000 */
[----:B------:R-:W-:-:S05]  /*16e00*/  LOP3.LUT P0, RZ, R0, 0x1bf, RZ, 0xc0, !PT ;  /* 0x000001bf00ff7812 */ /* 0x000fca000780c0ff */
[----:B------:R-:W-:Y:S08]  /*16e10*/  BSSY B6, `(.L_x_939) ;  /* 0x0000012000067945 */ /* 0x000ff00003800000 */
[----:B------:R-:W-:Y:S05]  /*16e20*/  @!P0 BRA `(.L_x_940) ;  /* 0x0000000000408947 */ /* 0x000fea0003800000 */
[----:B------:R-:W-:Y:S01]  /*16e30*/  MOV R2, 0x0 ;  /* 0x0000000000027802 */ /* 0x000fe20000000f00 */
[----:B------:R-:W-:Y:S01]  /*16e40*/  ULDC.64 UR6, c[0x4][0x98] ;  /* 0x0100260000067ab9 */ /* 0x000fe20000000a00 */
[----:B------:R-:W-:Y:S01]  /*16e50*/  ULDC.64 UR8, c[0x4][0xa0] ;  /* 0x0100280000087ab9 */ /* 0x000fe20000000a00 */
[----:B------:R-:W-:Y:S01]  /*16e60*/  ULDC.64 UR4, c[0x4][0x28] ;  /* 0x01000a0000047ab9 */ /* 0x000fe20000000a00 */
[----:B0--34-:R-:W-:Y:S02]  /*16e70*/  IMAD.U32 R4, RZ, RZ, UR6 ;  /* 0x00000006ff047e24 */ /* 0x019fe4000f8e00ff */
[----:B------:R-:W0:Y:S01]  /*16e80*/  LDC.64 R2, c[0x4][R2] ;  /* 0x0100000002027b82 */ /* 0x000e220000000a00 */
        /* <DEDUP_REMOVED lines=9> */
[----:B0-----:R-:W-:Y:S05]  /*16f20*/  CALL.ABS.NOINC R2 ;  /* 0x0000000002007343 */ /* 0x001fea0003c00000 */
.L_x_940:
[----:B------:R-:W-:Y:S05]  /*16f30*/  BSYNC B6 ;  /* 0x0000000000067941 */ /* 0x000fea0003800000 */
.L_x_939:
[----:B------:R-:W1:Y:S01]  /*16f40*/  S2R R2, SR_TID.X ;  /* 0x0000000000027919 */ /* 0x000e620000002100 */
[----:B------:R2:W5:Y:S01]  /*16f50*/  LDL R9, [R1+0x2c] ;  /* 0x00002c0001097983 */ /* 0x0005620000100800 */
[----:B------:R-:W-:Y:S01]  /*16f60*/  UISETP.NE.AND UP0, UPT, UR52, URZ, UPT ;  /* 0x0000003f3400728c */ /* 0x000fe2000bf05270 */
[----:B------:R-:W-:Y:S01]  /*16f70*/  R2UR UR7, R18 ;  /* 0x00000000120772ca */ /* 0x000fe200000e0000 */
[----:B------:R-:W-:Y:S01]  /*16f80*/  ULDC.64 UR8, c[0x0][0x2d8] ;  /* 0x0000b60000087ab9 */ /* 0x000fe20000000a00 */
[----:B------:R-:W-:Y:S01]  /*16f90*/  ULDC UR12, c[0x0][0x448] ;  /* 0x00011200000c7ab9 */ /* 0x000fe20000000800 */
[----:B------:R-:W-:Y:S01]  /*16fa0*/  ULDC.64 UR10, c[0x0][0x280] ;  /* 0x0000a000000a7ab9 */ /* 0x000fe20000000a00 */
[----:B-1----:R-:W-:-:S06]  /*16fb0*/  LOP3.LUT R19, R2, 0x7f, RZ, 0xc0, !PT ;  /* 0x0000007f02137812 */ /* 0x002fcc00078ec0ff */
[----:B------:R-:W-:Y:S01]  /*16fc0*/  @UP0 ULDC UR4, c[0x0][0x44c] ;  /* 0x0001130000040ab9 */ /* 0x000fe20000000800 */
[----:B------:R-:W-:Y:S01]  /*16fd0*/  @UP0 ULDC UR13, c[0x0][0x44c] ;  /* 0x00011300000d0ab9 */ /* 0x000fe20000000800 */
[----:B------:R-:W-:Y:S02]  /*16fe0*/  SHF.R.U32.HI R20, RZ, 0x2, R19 ;  /* 0x00000002ff147819 */ /* 0x000fe40000011613 */
[----:B------:R-:W3:Y:S01]  /*16ff0*/  LDL R19, [R1+0x8] ;  /* 0x0000080001137983 */ /* 0x000ee20000100800 */
[----:B------:R-:W-:Y:S01]  /*17000*/  IMAD.SHL.U32 R2, R2, 0x20, RZ ;  /* 0x0000002002027824 */ /* 0x000fe200078e00ff */
[----:B------:R-:W-:Y:S02]  /*17010*/  PLOP3.LUT P0, PT, PT, PT, UP0, 0x80, 0x0 ;  /* 0x000000000000781c */ /* 0x000fe40003f0f008 */
[----:B------:R-:W-:Y:S02]  /*17020*/  LOP3.LUT P5, RZ, R16, 0x40, RZ, 0xc0, !PT ;  /* 0x0000004010ff7812 */ /* 0x000fe400078ac0ff */
[----:B------:R-:W-:-:S05]  /*17030*/  LOP3.LUT R2, R20, 0x60, R2, 0xf8, !PT ;  /* 0x0000006014027812 */ /* 0x000fca00078ef802 */
[----:B------:R-:W-:-:S04]  /*17040*/  VIADD R6, R2, UR43 ;  /* 0x0000002b02067c36 */ /* 0x000fc80008000000 */
[----:B------:R-:W-:Y:S01]  /*17050*/  @P0 IMAD.HI.U32 R0, R6, UR4, RZ ;  /* 0x0000000406000c27 */ /* 0x000fe2000f8e00ff */
[----:B------:R-:W-:Y:S01]  /*17060*/  PLOP3.LUT P0, PT, PT, PT, UP0, 0x80, 0x0 ;  /* 0x000000000000781c */ /* 0x000fe20003f0f008 */
[----:B------:R-:W-:Y:S02]  /*17070*/  @UP0 ULDC UR4, c[0x0][0x450] ;  /* 0x0001140000040ab9 */ /* 0x000fe40000000800 */
[----:B------:R-:W-:-:S10]  /*17080*/  IMAD.MOV.U32 R2, RZ, RZ, R6 ;  /* 0x000000ffff027224 */ /* 0x000fd400078e0006 */
[----:B------:R-:W-:Y:S02]  /*17090*/  @P0 SHF.R.U32.HI R2, RZ, UR4, R0 ;  /* 0x00000004ff020c19 */ /* 0x000fe40008011600 */
[----:B------:R-:W-:Y:S02]  /*170a0*/  R2UR UR4, R18 ;  /* 0x00000000120472ca */ /* 0x000fe400000e0000 */
[----:B------:R-:W-:-:S11]  /*170b0*/  SHF.R.S32.HI R0, RZ, 0x1f, R2 ;  /* 0x0000001fff007819 */ /* 0x000fd60000011402 */
[----:B------:R-:W-:Y:S01]  /*170c0*/  UIMAD.WIDE.U32 UR4, UR4, UR8, URZ ;  /* 0x00000008040472a5 */ /* 0x000fe2000f8e003f */
[----:B------:R-:W1:Y:S02]  /*170d0*/  S2R R20, SR_TID.X ;  /* 0x0000000000147919 */ /* 0x000e640000002100 */
[----:B-1----:R-:W-:-:S05]  /*170e0*/  IMAD.SHL.U32 R10, R20, 0x10, RZ ;  /* 0x00000010140a7824 */ /* 0x002fca00078e00ff */
[----:B------:R-:W-:Y:S02]  /*170f0*/  LOP3.LUT R10, R10, 0x30, RZ, 0xc0, !PT ;  /* 0x000000300a0a7812 */ /* 0x000fe400078ec0ff */
[----:B---3--:R-:W-:-:S13]  /*17100*/  R2UR UR6, R19 ;  /* 0x00000000130672ca */ /* 0x008fda00000e0000 */
[----:B------:R-:W-:-:S04]  /*17110*/  UIMAD UR6, UR6, UR8, URZ ;  /* 0x00000008060672a4 */ /* 0x000fc8000f8e023f */
[----:B------:R-:W-:Y:S02]  /*17120*/  UIMAD UR7, UR7, UR9, UR6 ;  /* 0x00000009070772a4 */ /* 0x000fe4000f8e0206 */
[----:B------:R-:W-:Y:S01]  /*17130*/  USHF.R.S32.HI UR6, URZ, 0x1f, UR36 ;  /* 0x0000001f3f067899 */ /* 0x000fe20008011424 */
[----:B------:R-:W-:Y:S01]  /*17140*/  ULDC.64 UR8, c[0x0][0x2e0] ;  /* 0x0000b80000087ab9 */ /* 0x000fe20000000a00 */
[----:B------:R-:W-:Y:S02]  /*17150*/  UIADD3 UR5, UR5, UR7, URZ ;  /* 0x0000000705057290 */ /* 0x000fe4000fffe03f */
[----:B------:R-:W-:Y:S02]  /*17160*/  UIMAD UR6, UR6, UR8, URZ ;  /* 0x00000008060672a4 */ /* 0x000fe4000f8e023f */
[----:B------:R-:W-:Y:S02]  /*17170*/  UIMAD.WIDE.U32 UR4, UR36, UR8, UR4 ;  /* 0x00000008240472a5 */ /* 0x000fe4000f8e0004 */
[----:B------:R-:W-:-:S03]  /*17180*/  UIMAD UR6, UR36, UR9, UR6 ;  /* 0x00000009240672a4 */ /* 0x000fc6000f8e0206 */
[----:B------:R-:W-:Y:S01]  /*17190*/  ULDC.64 UR8, c[0x0][0x2d0] ;  /* 0x0000b40000087ab9 */ /* 0x000fe20000000a00 */
[----:B------:R-:W-:Y:S01]  /*171a0*/  UIADD3 UR5, UR5, UR6, URZ ;  /* 0x0000000605057290 */ /* 0x000fe2000fffe03f */
[----:B------:R-:W-:Y:S02]  /*171b0*/  IMAD R3, R0, UR8, RZ ;  /* 0x0000000800037c24 */ /* 0x000fe4000f8e02ff */
[----:B------:R-:W-:Y:S01]  /*171c0*/  IMAD.U32 R5, RZ, RZ, UR8 ;  /* 0x00000008ff057e24 */ /* 0x000fe2000f8e00ff */
[----:B------:R-:W-:Y:S01]  /*171d0*/  ULDC.64 UR6, c[0x0][0x2c8] ;  /* 0x0000b20000067ab9 */ /* 0x000fe20000000a00 */
[----:B------:R-:W-:Y:S02]  /*171e0*/  IMAD.MOV R0, RZ, RZ, -R2 ;  /* 0x000000ffff007224 */ /* 0x000fe400078e0a02 */
[C---:B0---4-:R-:W-:Y:S02]  /*171f0*/  IMAD R4, R2.reuse, UR9, R3 ;  /* 0x0000000902047c24 */ /* 0x051fe4000f8e0203 */
[----:B------:R-:W-:-:S04]  /*17200*/  IMAD.WIDE.U32 R2, R2, R5, UR4 ;  /* 0x0000000402027e25 */ /* 0x000fc8000f8e0005 */
[----:B------:R-:W-:Y:S02]  /*17210*/  IMAD R0, R0, UR12, R6 ;  /* 0x0000000c00007c24 */ /* 0x000fe4000f8e0206 */
[----:B------:R-:W-:-:S03]  /*17220*/  IMAD.IADD R3, R3, 0x1, R4 ;  /* 0x0000000103037824 */ /* 0x000fc600078e0204 */
[----:B------:R-:W-:Y:S01]  /*17230*/  SHF.R.S32.HI R4, RZ, 0x1f, R0 ;  /* 0x0000001fff047819 */ /* 0x000fe20000011400 */
[----:B------:R-:W-:-:S04]  /*17240*/  IMAD.WIDE.U32 R2, R0, UR6, R2 ;  /* 0x0000000600027c25 */ /* 0x000fc8000f8e0002 */
[----:B------:R-:W-:-:S04]  /*17250*/  IMAD R4, R4, UR6, RZ ;  /* 0x0000000604047c24 */ /* 0x000fc8000f8e02ff */
[----:B------:R-:W-:Y:S01]  /*17260*/  IMAD R4, R0, UR7, R4 ;  /* 0x0000000700047c24 */ /* 0x000fe2000f8e0204 */
[----:B------:R-:W-:-:S04]  /*17270*/  IADD3 R0, P0, R2, UR10, RZ ;  /* 0x0000000a02007c10 */ /* 0x000fc8000ff1e0ff */
[----:B------:R-:W-:Y:S02]  /*17280*/  IADD3.X R4, R3, UR11, R4, P0, !PT ;  /* 0x0000000b03047c10 */ /* 0x000fe400087fe404 */
[----:B------:R-:W-:Y:S01]  /*17290*/  PLOP3.LUT P0, PT, PT, PT, UP0, 0x80, 0x0 ;  /* 0x000000000000781c */ /* 0x000fe20003f0f008 */
[----:B------:R-:W-:-:S12]  /*172a0*/  VIADD R6, R6, 0x80 ;  /* 0x0000008006067836 */ /* 0x000fd80000000000 */
[----:B------:R-:W-:Y:S01]  /*172b0*/  @P0 IMAD.HI.U32 R3, R6, UR13, RZ ;  /* 0x0000000d06030c27 */ /* 0x000fe2000f8e00ff */
[----:B------:R-:W-:Y:S01]  /*172c0*/  PLOP3.LUT P0, PT, PT, PT, UP0, 0x80, 0x0 ;  /* 0x000000000000781c */ /* 0x000fe20003f0f008 */
[----:B------:R-:W-:Y:S02]  /*172d0*/  @UP0 ULDC UR13, c[0x0][0x450] ;  /* 0x00011400000d0ab9 */ /* 0x000fe40000000800 */
[----:B------:R-:W-:-:S10]  /*172e0*/  IMAD.MOV.U32 R2, RZ, RZ, R6 ;  /* 0x000000ffff027224 */ /* 0x000fd400078e0006 */
[----:B------:R-:W-:-:S05]  /*172f0*/  @P0 SHF.R.U32.HI R2, RZ, UR13, R3 ;  /* 0x0000000dff020c19 */ /* 0x000fca0008011603 */
[----:B------:R-:W-:-:S04]  /*17300*/  IMAD.MOV R3, RZ, RZ, -R2 ;  /* 0x000000ffff037224 */ /* 0x000fc800078e0a02 */
[----:B------:R-:W-:Y:S01]  /*17310*/  IMAD R6, R3, UR12, R6 ;  /* 0x0000000c03067c24 */ /* 0x000fe2000f8e0206 */
[----:B------:R-:W-:-:S05]  /*17320*/  SHF.R.S32.HI R3, RZ, 0x1f, R2 ;  /* 0x0000001fff037819 */ /* 0x000fca0000011402 */
[----:B------:R-:W-:-:S04]  /*17330*/  IMAD R3, R3, UR8, RZ ;  /* 0x0000000803037c24 */ /* 0x000fc8000f8e02ff */
[C---:B------:R-:W-:Y:S02]  /*17340*/  IMAD R7, R2.reuse, UR9, R3 ;  /* 0x0000000902077c24 */ /* 0x040fe4000f8e0203 */
[----:B------:R-:W-:Y:S01]  /*17350*/  IMAD.WIDE.U32 R2, R2, R5, UR4 ;  /* 0x0000000402027e25 */ /* 0x000fe2000f8e0005 */
[----:B------:R-:W-:-:S03]  /*17360*/  SHF.R.S32.HI R5, RZ, 0x1f, R6 ;  /* 0x0000001fff057819 */ /* 0x000fc60000011406 */
[----:B------:R-:W-:Y:S02]  /*17370*/  IMAD.IADD R3, R3, 0x1, R7 ;  /* 0x0000000103037824 */ /* 0x000fe400078e0207 */
[----:B------:R-:W-:Y:S02]  /*17380*/  IMAD R5, R5, UR6, RZ ;  /* 0x0000000605057c24 */ /* 0x000fe4000f8e02ff */
[----:B------:R-:W-:Y:S01]  /*17390*/  IMAD.WIDE.U32 R2, R6, UR6, R2 ;  /* 0x0000000606027c25 */ /* 0x000fe2000f8e0002 */
[----:B------:R-:W-:-:S03]  /*173a0*/  UMOV UR4, 0xffffffff ;  /* 0xffffffff00047882 */ /* 0x000fc60000000000 */
[----:B------:R-:W-:Y:S01]  /*173b0*/  IMAD R7, R6, UR7, R5 ;  /* 0x0000000706077c24 */ /* 0x000fe2000f8e0205 */
[----:B------:R-:W-:Y:S02]  /*173c0*/  IADD3 R5, P0, R2, UR10, RZ ;  /* 0x0000000a02057c10 */ /* 0x000fe4000ff1e0ff */
[----:B------:R-:W-:Y:S02]  /*173d0*/  LOP3.LUT R19, R20, 0x7f, RZ, 0xc0, !PT ;  /* 0x0000007f14137812 */ /* 0x000fe400078ec0ff */
[----:B------:R-:W-:Y:S02]  /*173e0*/  IADD3.X R7, R3, UR11, R7, P0, !PT ;  /* 0x0000000b03077c10 */ /* 0x000fe400087fe407 */
[----:B------:R-:W-:Y:S01]  /*173f0*/  SHF.R.U32.HI R19, RZ, 0x2, R19 ;  /* 0x00000002ff137819 */ /* 0x000fe20000011613 */
[----:B--2---:R-:W-:Y:S06]  /*17400*/  BRA.DIV UR4, `(.L_x_941) ;  /* 0x0000003604d87947 */ /* 0x004fec000b800000 */
[----:B------:R-:W0:Y:S01]  /*17410*/  SHFL.IDX PT, R3, R0, RZ, 0x1c1f ;  /* 0x001c1fff00037589 */ /* 0x000e2200000e0000 */
[----:B------:R-:W-:-:S03]  /*17420*/  VIADD R6, R19, UR43 ;  /* 0x0000002b13067c36 */ /* 0x000fc60008000000 */
[----:B------:R-:W1:Y:S02]  /*17430*/  SHFL.IDX PT, R2, R4, RZ, 0x1c1f ;  /* 0x001c1fff04027589 */ /* 0x000e6400000e0000 */
[----:B------:R-:W-:Y:S02]  /*17440*/  ISETP.GE.AND P1, PT, R6, UR41, PT ;  /* 0x0000002906007c0c */ /* 0x000fe4000bf26270 */
[----:B------:R-:W-:Y:S11]  /*17450*/  SHFL.IDX PT, R14, R5, 0x1, 0x1c1f ;  /* 0x003c1f00050e7f89 */ /* 0x000ff600000e0000 */
[----:B0-----:R-:W-:-:S05]  /*17460*/  @!P1 IADD3 R3, P0, R10, R3, RZ ;  /* 0x000000030a039210 */ /* 0x001fca0007f1e0ff */
[----:B-1----:R-:W-:-:S05]  /*17470*/  @!P1 IMAD.X R2, RZ, RZ, R2, P0 ;  /* 0x000000ffff029224 */ /* 0x002fca00000e0602 */
[----:B------:R-:W-:-:S04]  /*17480*/  @!P1 LOP3.LUT R3, R3, R2, RZ, 0x3c, !PT ;  /* 0x0000000203039212 */ /* 0x000fc800078e3cff */
[----:B------:R-:W-:-:S04]  /*17490*/  @!P1 LOP3.LUT R2, R3, R2, RZ, 0x3c, !PT ;  /* 0x0000000203029212 */ /* 0x000fc800078e3cff */
[----:B------:R-:W-:-:S05]  /*174a0*/  @!P1 LOP3.LUT R3, R3, R2, RZ, 0x3c, !PT ;  /* 0x0000000203039212 */ /* 0x000fca00078e3cff */
[----:B-----5:R0:W-:Y:S02]  /*174b0*/  @!P1 LDGSTS.E.BYPASS.LTC128B.128 [R9+0xb000], desc[UR48][R2.64], !P5 ;  /* 0x0b00000002099fae */ /* 0x0201e4000e901d70 */
[----:B0-----:R-:W-:Y:S02]  /*174c0*/  VIADD R2, R6, 0x20 ;  /* 0x0000002006027836 */ /* 0x001fe40000000000 */
[----:B------:R-:W0:Y:S03]  /*174d0*/  SHFL.IDX PT, R3, R0, 0x1, 0x1c1f ;  /* 0x003c1f0000037f89 */ /* 0x000e2600000e0000 */
[----:B------:R-:W-:Y:S02]  /*174e0*/  ISETP.GE.AND P1, PT, R2, UR41, PT ;  /* 0x0000002902007c0c */ /* 0x000fe4000bf26270 */
        /* <DEDUP_REMOVED lines=9> */
[----:B------:R-:W-:Y:S01]  /*17580*/  ISETP.GE.AND P1, PT, R2, UR41, PT ;  /* 0x0000002902007c0c */ /* 0x000fe2000bf26270 */
        /* <DEDUP_REMOVED lines=10> */
[----:B------:R-:W-:-:S13]  /*17630*/  ISETP.GE.AND P1, PT, R2, UR41, PT ;  /* 0x0000002902007c0c */ /* 0x000fda000bf26270 */
[----:B------:R-:W-:Y:S02]  /*17640*/  @!P1 IADD3 R2, P0, R10, R0, RZ ;  /* 0x000000000a029210 */ /* 0x000fe40007f1e0ff */
[----:B------:R-:W-:Y:S03]  /*17650*/  SHFL.IDX PT, R0, R7, RZ, 0x1c1f ;  /* 0x001c1fff07007589 */ /* 0x000fe600000e0000 */
[----:B--2---:R-:W-:Y:S01]  /*17660*/  @!P1 IMAD.X R3, RZ, RZ, R4, P0 ;  /* 0x000000ffff039224 */ /* 0x004fe200000e0604 */
[----:B------:R-:W-:Y:S04]  /*17670*/  SHFL.IDX PT, R7, R7, 0x1, 0x1c1f ;  /* 0x003c1f0007077f89 */ /* 0x000fe800000e0000 */
[----:B------:R0:W-:Y:S04]  /*17680*/  @!P1 LDGSTS.E.BYPASS.LTC128B.128 [R9+0xc800], desc[UR48][R2.64], !P5 ;  /* 0x0c80000002099fae */ /* 0x0001e8000e901d70 */
[----:B0-----:R-:W0:Y:S01]  /*17690*/  SHFL.IDX PT, R2, R5, RZ, 0x1c1f ;  /* 0x001c1fff05027589 */ /* 0x001e2200000e0000 */
[----:B------:R-:W-:-:S05]  /*176a0*/  VIADD R3, R6, 0x80 ;  /* 0x0000008006037836 */ /* 0x000fca0000000000 */
[----:B------:R-:W-:-:S13]  /*176b0*/  ISETP.GE.AND P1, PT, R3, UR41, PT ;  /* 0x0000002903007c0c */ /* 0x000fda000bf26270 */
[----:B0-----:R-:W-:-:S05]  /*176c0*/  @!P1 IADD3 R2, P0, R10, R2, RZ ;  /* 0x000000020a029210 */ /* 0x001fca0007f1e0ff */
[----:B------:R-:W-:-:S05]  /*176d0*/  @!P1 IMAD.X R3, RZ, RZ, R0, P0 ;  /* 0x000000ffff039224 */ /* 0x000fca00000e0600 */
[----:B------:R0:W-:Y:S03]  /*176e0*/  @!P1 LDGSTS.E.BYPASS.LTC128B.128 [R9+0xd000], desc[UR48][R2.64], !P5 ;  /* 0x0d00000002099fae */ /* 0x0001e6000e901d70 */
.L_x_1036:
[----:B------:R-:W-:-:S05]  /*176f0*/  VIADD R6, R6, 0xa0 ;  /* 0x000000a006067836 */ /* 0x000fca0000000000 */
[----:B------:R-:W-:-:S13]  /*17700*/  ISETP.GE.AND P0, PT, R6, UR41, PT ;  /* 0x0000002906007c0c */ /* 0x000fda000bf06270 */
        /* <DEDUP_REMOVED lines=8> */
.L_x_942:
        /* <DEDUP_REMOVED lines=18> */
.L_x_1037:
[----:B------:R-:W-:Y:S05]  /*178b0*/  BSYNC B0 ;  /* 0x0000000000007941 */ /* 0x000fea0003800000 */
.L_x_943:
[----:B------:R-:W-:-:S04]  /*178c0*/  UIADD3 UR4, UR44, -0x2, URZ ;  /* 0xfffffffe2c047890 */ /* 0x000fc8000fffe03f */
[----:B------:R-:W-:-:S06]  /*178d0*/  UISETP.GE.AND UP0, UPT, UR4, UR45, UPT ;  /* 0x0000002d0400728c */ /* 0x000fcc000bf06270 */
[----:B------:R-:W-:-:S13]  /*178e0*/  PLOP3.LUT P0, PT, PT, PT, UP0, 0x40, 0x0 ;  /* 0x000000000000781c */ /* 0x000fda0003f0e808 */
[----:B------:R-:W-:Y:S05]  /*178f0*/  @P0 BRA `(.L_x_945) ;  /* 0x0000001400140947 */ /* 0x000fea0003800000 */
[----:B------:R1:W5:Y:S01]  /*17900*/  LDL.LU R22, [R1] ;  /* 0x0000000001167983 */ /* 0x0003620000300800 */
[----:B------:R-:W-:Y:S02]  /*17910*/  IMAD.MOV.U32 R21, RZ, RZ, R28 ;  /* 0x000000ffff157224 */ /* 0x000fe400078e001c */
[----:B------:R-:W-:-:S07]  /*17920*/  IMAD.U32 R29, RZ, RZ, UR4 ;  /* 0x00000004ff1d7e24 */ /* 0x000fce000f8e00ff */
.L_x_965:
[----:B--2---:R-:W2:Y:S01]  /*17930*/  LDL R2, [R1+0x14] ;  /* 0x0000140001027983 */ /* 0x004ea20000100800 */
[----:B0-----:R-:W3:Y:S03]  /*17940*/  LDC R3, c[0x0][0x430] ;  /* 0x00010c00ff037b82 */ /* 0x001ee60000000800 */
[----:B------:R-:W4:Y:S04]  /*17950*/  LDL R5, [R1+0x10] ;  /* 0x0000100001057983 */ /* 0x000f280000100800 */
[----:B------:R-:W4:Y:S01]  /*17960*/  LDL R10, [R1+0x4] ;  /* 0x00000400010a7983 */ /* 0x000f220000100800 */
[----:B0-----:R-:W0:Y:S01]  /*17970*/  S2R R0, SR_TID.X ;  /* 0x0000000000007919 */ /* 0x001e220000002100 */
[----:B-1----:R-:W1:Y:S01]  /*17980*/  S2R R7, SR_TID.X ;  /* 0x0000000000077919 */ /* 0x002e620000002100 */
[----:B---3--:R-:W-:-:S13]  /*17990*/  ISETP.NE.AND P0, PT, R3, 0x1, PT ;  /* 0x000000010300780c */ /* 0x008fda0003f05270 */
[----:B------:R-:W3:Y:S01]  /*179a0*/  @P0 LDC R4, c[0x0][0x434] ;  /* 0x00010d00ff040b82 */ /* 0x000ee20000000800 */
[----:B0-----:R-:W-:-:S07]  /*179b0*/  LOP3.LUT R6, R0, 0x7f, RZ, 0xc0, !PT ;  /* 0x0000007f00067812 */ /* 0x001fce00078ec0ff */
[----:B------:R-:W0:Y:S01]  /*179c0*/  @P0 LDC R3, c[0x0][0x438] ;  /* 0x00010e00ff030b82 */ /* 0x000e220000000800 */
[----:B-1----:R-:W-:Y:S01]  /*179d0*/  IMAD.SHL.U32 R9, R7, 0x20, RZ ;  /* 0x0000002007097824 */ /* 0x002fe200078e00ff */
[----:B------:R-:W-:-:S06]  /*179e0*/  SHF.R.U32.HI R6, RZ, 0x2, R6 ;  /* 0x00000002ff067819 */ /* 0x000fcc0000011606 */
[----:B------:R-:W1:Y:S01]  /*179f0*/  @P0 LDC R0, c[0x0][0x434] ;  /* 0x00010d00ff000b82 */ /* 0x000e620000000800 */
[----:B------:R-:W-:Y:S01]  /*17a00*/  LOP3.LUT R9, R6, 0x60, R9, 0xf8, !PT ;  /* 0x0000006006097812 */ /* 0x000fe200078ef809 */
[----:B------:R-:W-:Y:S01]  /*17a10*/  IMAD.SHL.U32 R11, R7, 0x20, RZ ;  /* 0x00000020070b7824 */ /* 0x000fe200078e00ff */
[----:B------:R-:W-:Y:S05]  /*17a20*/  YIELD ;  /* 0x0000000000007946 */ /* 0x000fea0003800000 */
[----:B------:R-:W-:Y:S01]  /*17a30*/  ULDC.64 UR6, c[0x0][0x428] ;  /* 0x00010a0000067ab9 */ /* 0x000fe20000000a00 */
[----:B------:R-:W-:Y:S01]  /*17a40*/  ULDC.64 UR8, c[0x0][0x418] ;  /* 0x0001060000087ab9 */ /* 0x000fe20000000a00 */
[----:B------:R-:W-:Y:S01]  /*17a50*/  ULDC UR4, c[0x0][0x430] ;  /* 0x00010c0000047ab9 */ /* 0x000fe20000000800 */
[----:B--2---:R-:W-:Y:S01]  /*17a60*/  IMAD R8, R29, 0xa0, R2 ;  /* 0x000000a01d087824 */ /* 0x004fe200078e0202 */
[----:B------:R-:W-:-:S04]  /*17a70*/  LOP3.LUT R2, R7, 0x7f, RZ, 0xc0, !PT ;  /* 0x0000007f07027812 */ /* 0x000fc800078ec0ff */
[----:B------:R-:W-:Y:S02]  /*17a80*/  SHF.R.U32.HI R6, RZ, 0x2, R2 ;  /* 0x00000002ff067819 */ /* 0x000fe40000011602 */
[----:B------:R-:W2:Y:S02]  /*17a90*/  @P0 LDC R2, c[0x0][0x438] ;  /* 0x00010e00ff020b82 */ /* 0x000ea40000000800 */
[----:B------:R-:W-:Y:S01]  /*17aa0*/  LOP3.LUT R11, R6, 0x60, R11, 0xf8, !PT ;  /* 0x00000060060b7812 */ /* 0x000fe200078ef80b */
[----:B------:R-:W-:-:S03]  /*17ab0*/  IMAD.IADD R9, R9, 0x1, R8 ;  /* 0x0000000109097824 */ /* 0x000fc600078e0208 */
[----:B------:R-:W-:Y:S01]  /*17ac0*/  LOP3.LUT R11, R11, 0x80, RZ, 0xfc, !PT ;  /* 0x000000800b0b7812 */ /* 0x000fe200078efcff */
[----:B---3--:R-:W-:-:S04]  /*17ad0*/  @P0 IMAD.HI.U32 R4, R9, R4, RZ ;  /* 0x0000000409040227 */ /* 0x008fc800078e00ff */
[----:B------:R-:W-:Y:S02]  /*17ae0*/  IMAD.IADD R8, R11, 0x1, R8 ;  /* 0x000000010b087824 */ /* 0x000fe400078e0208 */
[----:B------:R-:W-:Y:S01]  /*17af0*/  IMAD.MOV.U32 R7, RZ, RZ, R9 ;  /* 0x000000ffff077224 */ /* 0x000fe200078e0009 */
[----:B0-----:R-:W-:Y:S01]  /*17b00*/  @P0 SHF.R.U32.HI R7, RZ, R3, R4 ;  /* 0x00000003ff070219 */ /* 0x001fe20000011604 */
[----:B-1----:R-:W-:-:S04]  /*17b10*/  @P0 IMAD.HI.U32 R3, R8, R0, RZ ;  /* 0x0000000008030227 */ /* 0x002fc800078e00ff */
[----:B------:R-:W-:Y:S02]  /*17b20*/  IMAD.MOV.U32 R0, RZ, RZ, R8 ;  /* 0x000000ffff007224 */ /* 0x000fe400078e0008 */
[----:B----4-:R-:W-:Y:S01]  /*17b30*/  IMAD R6, R5, UR6, RZ ;  /* 0x0000000605067c24 */ /* 0x010fe2000f8e02ff */
[----:B--2---:R-:W-:Y:S01]  /*17b40*/  @P0 SHF.R.U32.HI R0, RZ, R2, R3 ;  /* 0x00000002ff000219 */ /* 0x004fe20000011603 */
[--C-:B------:R-:W-:Y:S01]  /*17b50*/  IMAD.MOV.U32 R2, RZ, RZ, R7.reuse ;  /* 0x000000ffff027224 */ /* 0x100fe200078e0007 */
[----:B------:R-:W-:Y:S01]  /*17b60*/  SHF.R.S32.HI R3, RZ, 0x1f, R7 ;  /* 0x0000001fff037819 */ /* 0x000fe20000011407 */
[C---:B------:R-:W-:Y:S02]  /*17b70*/  IMAD R6, R10.reuse, UR7, R6 ;  /* 0x000000070a067c24 */ /* 0x040fe4000f8e0206 */
[----:B------:R-:W-:-:S04]  /*17b80*/  IMAD.WIDE.U32 R2, R10, UR6, R2 ;  /* 0x000000060a027c25 */ /* 0x000fc8000f8e0002 */
[----:B------:R-:W-:Y:S01]  /*17b90*/  IMAD.IADD R3, R6, 0x1, R3 ;  /* 0x0000000106037824 */ /* 0x000fe200078e0203 */
[----:B------:R-:W-:-:S04]  /*17ba0*/  LEA R4, P0, R2, UR8, 0x2 ;  /* 0x0000000802047c11 */ /* 0x000fc8000f8010ff */
[----:B------:R-:W-:-:S05]  /*17bb0*/  LEA.HI.X R5, R2, UR9, R3, 0x2, P0 ;  /* 0x0000000902057c11 */ /* 0x000fca00080f1403 */
[----:B------:R-:W2:Y:S01]  /*17bc0*/  LDG.E R4, desc[UR48][R4.64] ;  /* 0x0000003004047981 */ /* 0x000ea2000c1e1900 */
[----:B------:R-:W-:Y:S01]  /*17bd0*/  ISETP.GT.U32.AND P1, PT, R11, 0x9f, PT ;  /* 0x0000009f0b00780c */ /* 0x000fe20003f24070 */
[----:B------:R-:W-:-:S04]  /*17be0*/  IMAD.MOV R2, RZ, RZ, -R7 ;  /* 0x000000ffff027224 */ /* 0x000fc800078e0a07 */
[----:B------:R-:W-:-:S08]  /*17bf0*/  IMAD R9, R2, UR4, R9 ;  /* 0x0000000402097c24 */ /* 0x000fd0000f8e0209 */
[--C-:B------:R-:W-:Y:S01]  /*17c00*/  @!P1 SHF.R.S32.HI R3, RZ, 0x1f, R0.reuse ;  /* 0x0000001fff039819 */ /* 0x100fe20000011400 */
[----:B------:R-:W-:-:S04]  /*17c10*/  @!P1 IMAD.MOV.U32 R2, RZ, RZ, R0 ;  /* 0x000000ffff029224 */ /* 0x000fc800078e0000 */
[----:B------:R-:W-:-:S04]  /*17c20*/  @!P1 IMAD.WIDE.U32 R2, R10, UR6, R2 ;  /* 0x000000060a029c25 */ /* 0x000fc8000f8e0002 */
[----:B------:R-:W-:Y:S01]  /*17c30*/  @!P1 IMAD.IADD R6, R6, 0x1, R3 ;  /* 0x0000000106069824 */ /* 0x000fe200078e0203 */
[----:B------:R-:W-:Y:S01]  /*17c40*/  @!P1 LEA R10, P0, R2, UR8, 0x2 ;  /* 0x00000008020a9c11 */ /* 0x000fe2000f8010ff */
[----:B------:R-:W-:-:S03]  /*17c50*/  VIADD R28, R21, 0x1 ;  /* 0x00000001151c7836 */ /* 0x000fc60000000000 */
[----:B------:R-:W-:Y:S02]  /*17c60*/  @!P1 LEA.HI.X R11, R2, UR9, R6, 0x2, P0 ;  /* 0x00000009020b9c11 */ /* 0x000fe400080f1406 */
[----:B------:R-:W-:-:S04]  /*17c70*/  ISETP.NE.AND P0, PT, R28, 0x2, PT ;  /* 0x000000021c00780c */ /* 0x000fc80003f05270 */
[----:B------:R-:W-:-:S04]  /*17c80*/  SEL R2, RZ, 0x1, P0 ;  /* 0x00000001ff027807 */ /* 0x000fc80000000000 */
[----:B-----5:R-:W-:Y:S01]  /*17c90*/  LOP3.LUT R2, R22, R2, RZ, 0x3c, !PT ;  /* 0x0000000216027212 */ /* 0x020fe200078e3cff */
[----:B------:R-:W-:-:S04]  /*17ca0*/  IMAD.U32 R12, RZ, RZ, UR51 ;  /* 0x00000033ff0c7e24 */ /* 0x000fc8000f8e00ff */
[----:B------:R0:W-:Y:S01]  /*17cb0*/  STL [R1], R2 ;  /* 0x0000000201007387 */ /* 0x0001e20000100800 */
[----:B------:R-:W-:Y:S01]  /*17cc0*/  ISETP.NE.AND P2, PT, R12, 0x3, PT ;  /* 0x000000030c00780c */ /* 0x000fe20003f45270 */
[----:B------:R-:W-:Y:S02]  /*17cd0*/  IMAD.MOV R0, RZ, RZ, -R0 ;  /* 0x000000ffff007224 */ /* 0x000fe400078e0a00 */
[----:B------:R-:W-:Y:S02]  /*17ce0*/  IMAD.MOV.U32 R7, RZ, RZ, RZ ;  /* 0x000000ffff077224 */ /* 0x000fe400078e00ff */
[----:B------:R-:W-:Y:S02]  /*17cf0*/  IMAD R8, R0, UR4, R8 ;  /* 0x0000000400087c24 */ /* 0x000fe4000f8e0208 */
[----:B------:R-:W-:Y:S01]  /*17d00*/  IMAD.MOV.U32 R0, RZ, RZ, R29 ;  /* 0x000000ffff007224 */ /* 0x000fe200078e001d */
[----:B------:R-:W-:Y:S01]  /*17d10*/  SEL R28, R28, RZ, P0 ;  /* 0x000000ff1c1c7207 */ /* 0x000fe20000000000 */
[----:B------:R0:W5:Y:S01]  /*17d20*/  @!P1 LDG.E R7, desc[UR48][R10.64] ;  /* 0x000000300a079981 */ /* 0x000162000c1e1900 */
[----:B------:R-:W-:-:S02]  /*17d30*/  VIADD R29, R29, 0xffffffff ;  /* 0xffffffff1d1d7836 */ /* 0x000fc40000000000 */
[----:B------:R-:W-:Y:S02]  /*17d40*/  ISETP.GT.AND P1, PT, R0, UR45, PT ;  /* 0x0000002d00007c0c */ /* 0x000fe4000bf24270 */
[----:B--2---:R-:W-:Y:S01]  /*17d50*/  SHF.R.S32.HI R26, RZ, 0x1f, R4 ;  /* 0x0000001fff1a7819 */ /* 0x004fe20000011404 */
[----:B0-----:R-:W-:Y:S10]  /*17d60*/  @!P2 BRA `(.L_x_946) ;  /* 0x000000000004a947 */ /* 0x001ff40003800000 */
[----:B------:R-:W-:Y:S01]  /*17d70*/  BPT.TRAP 0x1 ;  /* 0x000000040000795c */ /* 0x000fe20000300000 */
.L_x_946:
[----:B------:R-:W-:Y:S01]  /*17d80*/  IMAD R0, R28, 0x8, R17 ;  /* 0x000000081c007824 */ /* 0x000fe200078e0211 */
[----:B------:R-:W-:Y:S01]  /*17d90*/  SHF.L.U32 R27, R2, 0x1f, RZ ;  /* 0x0000001f021b7819 */ /* 0x000fe200000006ff */
[----:B------:R-:W-:Y:S01]  /*17da0*/  BSSY B0, `(.L_x_947) ;  /* 0x0000004000007945 */ /* 0x000fe20003800000 */
[----:B------:R-:W-:Y:S02]  /*17db0*/  SHF.R.S32.HI R25, RZ, 0x1f, R9 ;  /* 0x0000001fff197819 */ /* 0x000fe40000011409 */
[----:B------:R-:W0:Y:S02]  /*17dc0*/  SYNCS.PHASECHK.TRANS64.TRYWAIT P0, [R0+URZ+0x13280], R27 ;  /* 0x0132801b000075a7 */ /* 0x000e24000800017f */
[----:B0-----:R-:W-:Y:S05]  /*17dd0*/  @!P0 BRA `(.L_x_948) ;  /* 0x00000034004c8947 */ /* 0x001fea0003800000 */
.L_x_1038:
[----:B------:R-:W-:Y:S05]  /*17de0*/  BSYNC B0 ;  /* 0x0000000000007941 */ /* 0x000fea0003800000 */
.L_x_947:
        /* <DEDUP_REMOVED lines=11> */
[----:B------:R-:W-:-:S03]  /*17ea0*/  LOP3.LUT P2, RZ, R16, 0x1, RZ, 0xc0, !PT ;  /* 0x0000000110ff7812 */ /* 0x000fc6000784c0ff */
[----:B------:R-:W-:Y:S02]  /*17eb0*/  IMAD.IADD R3, R3, 0x1, R5 ;  /* 0x0000000103037824 */ /* 0x000fe400078e0205 */
[----:B------:R-:W-:Y:S02]  /*17ec0*/  IMAD R5, R26, UR6, RZ ;  /* 0x000000061a057c24 */ /* 0x000fe4000f8e02ff */
[----:B------:R-:W-:-:S04]  /*17ed0*/  IMAD.WIDE.U32 R2, R4, UR6, R2 ;  /* 0x0000000604027c25 */ /* 0x000fc8000f8e0002 */
[----:B------:R-:W-:-:S04]  /*17ee0*/  IMAD R5, R4, UR7, R5 ;  /* 0x0000000704057c24 */ /* 0x000fc8000f8e0205 */
[----:B------:R-:W-:Y:S02]  /*17ef0*/  IMAD.IADD R3, R3, 0x1, R5 ;  /* 0x0000000103037824 */ /* 0x000fe400078e0205 */
[----:B------:R-:W-:-:S03]  /*17f00*/  IMAD.WIDE.U32 R2, R18, UR8, R2 ;  /* 0x0000000812027c25 */ /* 0x000fc6000f8e0002 */
[----:B------:R-:W-:Y:S01]  /*17f10*/  IADD3 R5, P0, R2, UR10, RZ ;  /* 0x0000000a02057c10 */ /* 0x000fe2000ff1e0ff */
        /* <DEDUP_REMOVED lines=43> */
.L_x_1050:
        /* <DEDUP_REMOVED lines=11> */
.L_x_950:
        /* <DEDUP_REMOVED lines=11> */
.L_x_951:
[----:B------:R2:W-:Y:S01]  /*18330*/  SYNCS.ARRIVE.TRANS64.A1T0 RZ, [R0+URZ+0x13270], RZ ;  /* 0x013270ff00ff79a7 */ /* 0x0005e2000810003f */
[----:B------:R-:W-:Y:S05]  /*18340*/  @!P3 BRA `(.L_x_952) ;  /* 0x000000000004b947 */ /* 0x000fea0003800000 */
[----:B------:R-:W-:Y:S01]  /*18350*/  BPT.TRAP 0x1 ;  /* 0x000000040000795c */ /* 0x000fe20000300000 */
.L_x_952:
[----:B------:R-:W3:Y:S01]  /*18360*/  SYNCS.PHASECHK.TRANS64.TRYWAIT P0, [R0+URZ+0x13240], R27 ;  /* 0x0132401b000075a7 */ /* 0x000ee2000800017f */
[----:B------:R-:W-:Y:S04]  /*18370*/  BSSY B0, `(.L_x_953) ;  /* 0x0000002000007945 */ /* 0x000fe80003800000 */
[----:B---3--:R-:W-:Y:S05]  /*18380*/  @!P0 BRA `(.L_x_954) ;  /* 0x0000003400908947 */ /* 0x008fea0003800000 */
.L_x_1051:
[----:B------:R-:W-:Y:S05]  /*18390*/  BSYNC B0 ;  /* 0x0000000000007941 */ /* 0x000fea0003800000 */
.L_x_953:
        /* <DEDUP_REMOVED lines=58> */
.L_x_1063:
        /* <DEDUP_REMOVED lines=8> */
.L_x_956:
[----:B------:R-:W-:Y:S02]  /*187c0*/  PLOP3.LUT P2, PT, P2, P0, PT, 0xa2, 0x0 ;  /* 0x000000000000781c */ /* 0x000fe40001741472 */
[----:B------:R-:W-:-:S08]  /*187d0*/  @P0 R2UR P2, UR4, R0 ;  /* 0x00000000000402ca */ /* 0x000fd00000040000 */
[----:B------:R-:W-:-:S05]  /*187e0*/  @P0 PLOP3.LUT P0, PT, P2, PT, PT, 0x80, 0x0 ;  /* 0x000000000000081c */ /* 0x000fca000170f070 */
[----:B------:R-:W-:Y:S01]  /*187f0*/  @!P2 SYNCS.ARRIVE.TRANS64.RED.A0T1 RZ, [UR4+0x13230], RZ ;  /* 0x013230ffffffa9a7 */ /* 0x000fe20008200404 */
[----:B------:R-:W-:Y:S07]  /*18800*/  @!P2 ARRIVES.LDGSTSBAR.64.TRANSCNT [UR4+0x13230] ;  /* 0x01323000ff00a9b0 */ /* 0x000fee0008000a84 */
[----:B------:R-:W-:Y:S05]  /*18810*/  @P0 BRA.U.ANY `(.L_x_956) ;  /* 0xfffffffd00e80947 */ /* 0x000fea000393ffff */
[----:B------:R-:W-:Y:S01]  /*18820*/  NOP ;  /* 0x0000000000007918 */ /* 0x000fe20000000000 */
[----:B0-----:R-:W-:-:S05]  /*18830*/  IMAD.U32 R2, RZ, RZ, UR51 ;  /* 0x00000033ff027e24 */ /* 0x001fca000f8e00ff */
[----:B------:R-:W-:-:S13]  /*18840*/  ISETP.NE.AND P3, PT, R2, 0x3, PT ;  /* 0x000000030200780c */ /* 0x000fda0003f65270 */
[----:B------:R-:W-:Y:S05]  /*18850*/  @!P3 BRA `(.L_x_957) ;  /* 0x000000000004b947 */ /* 0x000fea0003800000 */
[----:B------:R-:W-:Y:S01]  /*18860*/  BPT.TRAP 0x1 ;  /* 0x000000040000795c */ /* 0x000fe20000300000 */
.L_x_957:
[----:B------:R2:W-:Y:S02]  /*18870*/  SYNCS.ARRIVE.TRANS64.A1T0 RZ, [R0+URZ+0x13230], RZ ;  /* 0x013230ff00ff79a7 */ /* 0x0005e4000810003f */
[----:B--23--:R-:W-:-:S05]  /*18880*/  IMAD.U32 R0, RZ, RZ, UR50 ;  /* 0x00000032ff007e24 */ /* 0x00cfca000f8e00ff */
[----:B------:R-:W-:-:S13]  /*18890*/  ISETP.NE.AND P0, PT, R0, 0x3, PT ;  /* 0x000000030000780c */ /* 0x000fda0003f05270 */
[----:B------:R-:W-:Y:S05]  /*188a0*/  @!P0 BRA `(.L_x_958) ;  /* 0x0000000000048947 */ /* 0x000fea0003800000 */
[----:B------:R-:W-:Y:S01]  /*188b0*/  BPT.TRAP 0x1 ;  /* 0x000000040000795c */ /* 0x000fe20000300000 */
.L_x_958:
[----:B------:R-:W-:Y:S01]  /*188c0*/  LOP3.LUT R3, R22, 0x1, RZ, 0x3c, !PT ;  /* 0x0000000116037812 */ /* 0x000fe200078e3cff */
[----:B------:R-:W-:Y:S01]  /*188d0*/  IMAD R2, R21, 0x8, R17 ;  /* 0x0000000815027824 */ /* 0x000fe200078e0211 */
[----:B------:R-:W-:Y:S02]  /*188e0*/  BSSY B0, `(.L_x_959) ;  /* 0x0000004000007945 */ /* 0x000fe40003800000 */
[----:B------:R-:W-:-:S04]  /*188f0*/  SHF.L.U32 R3, R3, 0x1f, RZ ;  /* 0x0000001f03037819 */ /* 0x000fc800000006ff */
[----:B------:R-:W0:Y:S02]  /*18900*/  SYNCS.PHASECHK.TRANS64.TRYWAIT P2, [R2+URZ+0x13270], R3 ;  /* 0x01327003020075a7 */ /* 0x000e24000804017f */
[----:B0-----:R-:W-:Y:S05]  /*18910*/  @!P2 BRA `(.L_x_960) ;  /* 0x00000034009ca947 */ /* 0x001fea0003800000 */
.L_x_1064:
[----:B------:R-:W-:Y:S05]  /*18920*/  BSYNC B0 ;  /* 0x0000000000007941 */ /* 0x000fea0003800000 */
.L_x_959:
[----:B------:R-:W-:-:S05]  /*18930*/  IMAD.U32 R0, RZ, RZ, UR51 ;  /* 0x00000033ff007e24 */ /* 0x000fca000f8e00ff */
[----:B------:R-:W-:-:S13]  /*18940*/  ISETP.NE.AND P2, PT, R0, 0x3, PT ;  /* 0x000000030000780c */ /* 0x000fda0003f45270 */
[----:B------:R-:W-:Y:S05]  /*18950*/  @!P2 BRA `(.L_x_961) ;  /* 0x000000000004a947 */ /* 0x000fea0003800000 */
[----:B------:R-:W-:Y:S01]  /*18960*/  BPT.TRAP 0x1 ;  /* 0x000000040000795c */ /* 0x000fe20000300000 */
.L_x_961:
[----:B------:R-:W-:Y:S01]  /*18970*/  SHF.L.U32 R5, R22, 0x1f, RZ ;  /* 0x0000001f16057819 */ /* 0x000fe200000006ff */
[----:B0-----:R-:W-:-:S03]  /*18980*/  IMAD R3, R21, 0x2800, RZ ;  /* 0x0000280015037824 */ /* 0x001fc600078e02ff */
[----:B------:R-:W0:Y:S02]  /*18990*/  SYNCS.PHASECHK.TRANS64.TRYWAIT P2, [R2+URZ+0x13260], R5 ;  /* 0x01326005020075a7 */ /* 0x000e24000804017f */
[----:B0-----:R-:W-:Y:S05]  /*189a0*/  @!P2 BRA `(.L_x_962) ;  /* 0x00000034008ca947 */ /* 0x001fea0003800000 */
.L_x_1065:
[----:B------:R-:W2:Y:S04]  /*189b0*/  LDL R0, [R1+0x24] ;  /* 0x0000240001007983 */ /* 0x000ea80000100800 */
[----:B------:R-:W3:Y:S01]  /*189c0*/  LDL R10, [R1+0x20] ;  /* 0x00002000010a7983 */ /* 0x000ee20000100800 */
[----:B------:R-:W-:Y:S05]  /*189d0*/  WARPSYNC.ALL ;  /* 0x0000000000007948 */ /* 0x000fea0003800000 */
[----:B------:R-:W-:-:S05]  /*189e0*/  IMAD.U32 R12, RZ, RZ, UR51 ;  /* 0x00000033ff0c7e24 */ /* 0x000fca000f8e00ff */
[----:B------:R-:W-:Y:S02]  /*189f0*/  ISETP.NE.AND P2, PT, R12, 0x3, PT ;  /* 0x000000030c00780c */ /* 0x000fe40003f45270 */
[C---:B--2---:R-:W-:Y:S02]  /*18a00*/  LOP3.LUT R0, R3.reuse, R0, RZ, 0xfc, !PT ;  /* 0x0000000003007212 */ /* 0x044fe400078efcff */
[----:B---3--:R-:W-:-:S03]  /*18a10*/  LOP3.LUT R3, R3, R10, RZ, 0xfc, !PT ;  /* 0x0000000a03037212 */ /* 0x008fc600078efcff */
[C---:B------:R-:W-:Y:S02]  /*18a20*/  IMAD.IADD R0, R17.reuse, 0x1, R0 ;  /* 0x0000000111007824 */ /* 0x040fe400078e0200 */
[----:B------:R-:W-:-:S03]  /*18a30*/  IMAD.IADD R3, R17, 0x1, R3 ;  /* 0x0000000111037824 */ /* 0x000fc600078e0203 */
[----:B0-----:R-:W4:Y:S02]  /*18a40*/  LDSM.16.MT88.4 R4, [R0+0x6000] ;  /* 0x006000000004783b */ /* 0x001f240000004200 */
[C-C-:B----4-:R-:W-:Y:S02]  /*18a50*/  PRMT R8, R4.reuse, 0x6420, R5.reuse ;  /* 0x0000642004087816 */ /* 0x150fe40000000005 */
        /* <DEDUP_REMOVED lines=36> */
.L_x_963:
[----:B--2---:R2:W-:Y:S01]  /*18ca0*/  SYNCS.ARRIVE.TRANS64.A1T0 RZ, [R2+URZ+0x13250], RZ ;  /* 0x013250ff02ff79a7 */ /* 0x0045e2000810003f */
[----:B------:R-:W-:Y:S06]  /*18cb0*/  BAR.SYNC.DEFER_BLOCKING 0x2, 0x80 ;  /* 0x0082000000007b1d */ /* 0x000fec0000010000 */
[----:B------:R-:W-:Y:S05]  /*18cc0*/  @!P0 BRA `(.L_x_964) ;  /* 0x0000000000048947 */ /* 0x000fea0003800000 */
[----:B------:R-:W-:Y:S01]  /*18cd0*/  BPT.TRAP 0x1 ;  /* 0x000000040000795c */ /* 0x000fe20000300000 */
.L_x_964:
[----:B------:R-:W3:Y:S01]  /*18ce0*/  LDL R0, [R1+0x18] ;  /* 0x0000180001007983 */ /* 0x000ee20000100800 */
[----:B--2---:R-:W-:Y:S02]  /*18cf0*/  VIADD R2, R2, 0x13280 ;  /* 0x0001328002027836 */ /* 0x004fe40000000000 */
[----:B------:R-:W-:Y:S01]  /*18d00*/  IMAD.MOV.U32 R21, RZ, RZ, R28 ;  /* 0x000000ffff157224 */ /* 0x000fe200078e001c */
[----:B------:R2:W5:Y:S02]  /*18d10*/  LDL R22, [R1] ;  /* 0x0000000001167983 */ /* 0x0005640000100800 */
[----:B---3--:R-:W-:-:S04]  /*18d20*/  PRMT R2, R0, 0x654, R2 ;  /* 0x0000065400027816 */ /* 0x008fc80000000002 */
[----:B------:R2:W-:Y:S01]  /*18d30*/  SYNCS.ARRIVE.TRANS64.RED.A1T0 RZ, [R2+URZ], RZ ;  /* 0x000000ff02ff79a7 */ /* 0x0005e2000810043f */
[----:B------:R-:W-:Y:S05]  /*18d40*/  @P1 BRA `(.L_x_965) ;  /* 0xffffffe800f81947 */ /* 0x000fea000383ffff */
.L_x_945:
[----:B0-----:R-:W0:Y:S01]  /*18d50*/  S2R R0, SR_TID.X ;  /* 0x0000000000007919 */ /* 0x001e220000002100 */
[----:B------:R-:W-:Y:S01]  /*18d60*/  BSSY B0, `(.L_x_966) ;  /* 0x0000012000007945 */ /* 0x000fe20003800000 */
[----:B------:R-:W-:Y:S01]  /*18d70*/  IMAD.U32 R6, RZ, RZ, UR50 ;  /* 0x00000032ff067e24 */ /* 0x000fe2000f8e00ff */
[----:B0-----:R-:W-:-:S04]  /*18d80*/  LOP3.LUT R0, R0, 0x7f, RZ, 0xc0, !PT ;  /* 0x0000007f00007812 */ /* 0x001fc800078ec0ff */
[----:B------:R-:W-:-:S13]  /*18d90*/  ISETP.NE.AND P0, PT, R0, RZ, PT ;  /* 0x000000ff0000720c */ /* 0x000fda0003f05270 */
[----:B------:R-:W-:Y:S05]  /*18da0*/  @P0 BRA `(.L_x_967) ;  /* 0x0000000000340947 */ /* 0x000fea0003800000 */
[----:B------:R-:W0:Y:S01]  /*18db0*/  S2R R5, SR_LANEID ;  /* 0x0000000000057919 */ /* 0x000e220000000000 */
[----:B------:R-:W-:Y:S01]  /*18dc0*/  VOTEU.ANY UR4, UPT, PT ;  /* 0x0000000000047886 */ /* 0x000fe200038e0100 */
[----:B--2---:R-:W2:Y:S01]  /*18dd0*/  LDC.64 R2, c[0x0][0xc80] ;  /* 0x00032000ff027b82 */ /* 0x004ea20000000a00 */
[----:B------:R-:W0:Y:S02]  /*18de0*/  FLO.U32 R0, UR4 ;  /* 0x0000000400007d00 */ /* 0x000e2400080e0000 */
[----:B0-----:R-:W-:-:S06]  /*18df0*/  ISETP.EQ.U32.AND P1, PT, R0, R5, PT ;  /* 0x000000050000720c */ /* 0x001fcc0003f22070 */
[----:B------:R-:W2:Y:S07]  /*18e00*/  POPC R5, UR4 ;  /* 0x0000000400057d09 */ /* 0x000eae0008000000 */
[----:B--2---:R-:W2:Y:S01]  /*18e10*/  @P1 ATOMG.E.ADD.STRONG.GPU PT, R3, desc[UR48][R2.64], R5 ;  /* 0x00000005020319a8 */ /* 0x004ea200081ee1f0 */
[----:B------:R-:W0:Y:S02]  /*18e20*/  S2R R4, SR_LTMASK ;  /* 0x0000000000047919 */ /* 0x000e240000003900 */
[----:B0-----:R-:W-:-:S04]  /*18e30*/  LOP3.LUT R4, R4, UR4, RZ, 0xc0, !PT ;  /* 0x0000000404047c12 */ /* 0x001fc8000f8ec0ff */
[----:B------:R-:W0:Y:S01]  /*18e40*/  POPC R7, R4 ;  /* 0x0000000400077309 */ /* 0x000e220000000000 */
[----:B--2---:R-:W0:Y:S02]  /*18e50*/  SHFL.IDX PT, R0, R3, R0, 0x1f ;  /* 0x00001f0003007589 */ /* 0x004e2400000e0000 */
[----:B0-----:R-:W-:-:S05]  /*18e60*/  IADD3 R0, R0, UR46, R7 ;  /* 0x0000002e00007c10 */ /* 0x001fca000fffe007 */
[----:B------:R0:W-:Y:S02]  /*18e70*/  STL [R1+0x28], R0 ;  /* 0x0000280001007387 */ /* 0x0001e40000100800 */
.L_x_967:
[----:B------:R-:W-:Y:S05]  /*18e80*/  BSYNC B0 ;  /* 0x0000000000007941 */ /* 0x000fea0003800000 */
.L_x_966:
[----:B------:R-:W-:-:S13]  /*18e90*/  ISETP.NE.AND P1, PT, R6, 0x3, PT ;  /* 0x000000030600780c */ /* 0x000fda0003f25270 */
[----:B------:R-:W-:Y:S05]  /*18ea0*/  @!P1 BRA `(.L_x_968) ;  /* 0x0000000000049947 */ /* 0x000fea0003800000 */
[----:B------:R-:W-:Y:S01]  /*18eb0*/  BPT.TRAP 0x1 ;  /* 0x000000040000795c */ /* 0x000fe20000300000 */
.L_x_968:
[----:B0-----:R-:W3:Y:S01]  /*18ec0*/  LDL R0, [R1] ;  /* 0x0000000001007983 */ /* 0x001ee20000100800 */
[----:B------:R-:W-:Y:S01]  /*18ed0*/  IMAD R3, R28, 0x8, R17 ;  /* 0x000000081c037824 */ /* 0x000fe200078e0211 */
[----:B------:R-:W-:Y:S01]  /*18ee0*/  BSSY B0, `(.L_x_969) ;  /* 0x0000005000007945 */ /* 0x000fe20003800000 */
[----:B---3--:R-:W-:-:S04]  /*18ef0*/  LOP3.LUT R0, R0, 0x1, RZ, 0x3c, !PT ;  /* 0x0000000100007812 */ /* 0x008fc800078e3cff */
[----:B------:R-:W-:-:S04]  /*18f00*/  SHF.L.U32 R0, R0, 0x1f, RZ ;  /* 0x0000001f00007819 */ /* 0x000fc800000006ff */
[----:B------:R-:W0:Y:S02]  /*18f10*/  SYNCS.PHASECHK.TRANS64.TRYWAIT P2, [R3+URZ+0x13270], R0 ;  /* 0x01327000030075a7 */ /* 0x000e24000804017f */
[----:B0-----:R-:W-:Y:S05]  /*18f20*/  @!P2 BRA `(.L_x_970) ;  /* 0x000000300040a947 */ /* 0x001fea0003800000 */
.L_x_1066:
[----:B------:R-:W-:Y:S05]  /*18f30*/  BSYNC B0 ;  /* 0x0000000000007941 */ /* 0x000fea0003800000 */
.L_x_969:
[----:B--2---:R-:W-:-:S05]  /*18f40*/  IMAD.U32 R2, RZ, RZ, UR51 ;  /* 0x00000033ff027e24 */ /* 0x004fca000f8e00ff */
[----:B------:R-:W-:-:S13]  /*18f50*/  ISETP.NE.AND P2, PT, R2, 0x3, PT ;  /* 0x000000030200780c */ /* 0x000fda0003f45270 */
[----:B------:R-:W-:Y:S05]  /*18f60*/  @!P2 BRA `(.L_x_971) ;  /* 0x000000000004a947 */ /* 0x000fea0003800000 */
[----:B------:R-:W-:Y:S01]  /*18f70*/  BPT.TRAP 0x1 ;  /* 0x000000040000795c */ /* 0x000fe20000300000 */
.L_x_971:
[----:B0-----:R-:W2:Y:S02]  /*18f80*/  LDL R0, [R1] ;  /* 0x0000000001007983 */ /* 0x001ea40000100800 */
[----:B--2---:R-:W-:-:S04]  /*18f90*/  SHF.L.U32 R0, R0, 0x1f, RZ ;  /* 0x0000001f00007819 */ /* 0x004fc800000006ff */
[----:B------:R-:W0:Y:S02]  /*18fa0*/  SYNCS.PHASECHK.TRANS64.TRYWAIT P2, [R3+URZ+0x13260], R0 ;  /* 0x01326000030075a7 */ /* 0x000e24000804017f */
[----:B0-----:R-:W-:Y:S05]  /*18fb0*/  @!P2 BRA `(.L_x_972) ;  /* 0x000000300030a947 */ /* 0x001fea0003800000 */
.L_x_1067:
[----:B------:R-:W0:Y:S04]  /*18fc0*/  LDL R4, [R1+0x24] ;  /* 0x0000240001047983 */ /* 0x000e280000100800 */
[----:B------:R-:W2:Y:S01]  /*18fd0*/  LDL R10, [R1+0x20] ;  /* 0x00002000010a7983 */ /* 0x000ea20000100800 */
[----:B------:R-:W-:Y:S01]  /*18fe0*/  IMAD R2, R28, 0x2800, RZ ;  /* 0x000028001c027824 */ /* 0x000fe200078e02ff */
[----:B------:R-:W-:Y:S05]  /*18ff0*/  WARPSYNC.ALL ;  /* 0x0000000000007948 */ /* 0x000fea0003800000 */
[----:B------:R-:W-:-:S05]  /*19000*/  IMAD.U32 R12, RZ, RZ, UR51 ;  /* 0x00000033ff0c7e24 */ /* 0x000fca000f8e00ff */
[----:B------:R-:W-:Y:S02]  /*19010*/  ISETP.NE.AND P2, PT, R12, 0x3, PT ;  /* 0x000000030c00780c */ /* 0x000fe40003f45270 */
[C---:B0-----:R-:W-:Y:S02]  /*19020*/  LOP3.LUT R0, R2.reuse, R4, RZ, 0xfc, !PT ;  /* 0x0000000402007212 */ /* 0x041fe400078efcff */
[----:B--2---:R-:W-:-:S03]  /*19030*/  LOP3.LUT R2, R2, R10, RZ, 0xfc, !PT ;  /* 0x0000000a02027212 */ /* 0x004fc600078efcff */
[C---:B------:R-:W-:Y:S02]  /*19040*/  IMAD.IADD R0, R17.reuse, 0x1, R0 ;  /* 0x0000000111007824 */ /* 0x040fe400078e0200 */
[----:B------:R-:W-:-:S03]  /*19050*/  IMAD.IADD R2, R17, 0x1, R2 ;  /* 0x0000000111027824 */ /* 0x000fc600078e0202 */
        /* <DEDUP_REMOVED lines=38> */
.L_x_973:
[----:B--2---:R2:W-:Y:S01]  /*192c0*/  SYNCS.ARRIVE.TRANS64.A1T0 RZ, [R3+URZ+0x13250], RZ ;  /* 0x013250ff03ff79a7 */ /* 0x0045e2000810003f */
[----:B------:R-:W-:Y:S06]  /*192d0*/  BAR.SYNC.DEFER_BLOCKING 0x2, 0x80 ;  /* 0x0082000000007b1d */ /* 0x000fec0000010000 */
[----:B------:R-:W-:Y:S05]  /*192e0*/  @!P1 BRA `(.L_x_974) ;  /* 0x0000000000049947 */ /* 0x000fea0003800000 */
[----:B------:R-:W-:Y:S01]  /*192f0*/  BPT.TRAP 0x1 ;  /* 0x000000040000795c */ /* 0x000fe20000300000 */
.L_x_974:
[----:B------:R-:W3:Y:S04]  /*19300*/  LDL R0, [R1+0x18] ;  /* 0x0000180001007983 */ /* 0x000ee80000100800 */
[----:B0-----:R-:W4:Y:S01]  /*19310*/  LDL.LU R2, [R1] ;  /* 0x0000000001027983 */ /* 0x001f220000300800 */
[----:B------:R-:W-:Y:S02]  /*19320*/  VIADD R28, R28, 0x1 ;  /* 0x000000011c1c7836 */ /* 0x000fe40000000000 */
[----:B--2---:R-:W-:-:S03]  /*19330*/  VIADD R3, R3, 0x13280 ;  /* 0x0001328003037836 */ /* 0x004fc60000000000 */
[----:B------:R-:W-:-:S04]  /*19340*/  ISETP.NE.AND P1, PT, R28, 0x2, PT ;  /* 0x000000021c00780c */ /* 0x000fc80003f25270 */
[----:B------:R-:W-:Y:S02]  /*19350*/  SEL R28, R28, RZ, P1 ;  /* 0x000000ff1c1c7207 */ /* 0x000fe40000800000 */
[----:B---3--:R-:W-:Y:S02]  /*19360*/  PRMT R3, R0, 0x654, R3 ;  /* 0x0000065400037816 */ /* 0x008fe40000000003 */
[----:B------:R-:W-:Y:S02]  /*19370*/  SEL R0, RZ, 0x1, P1 ;  /* 0x00000001ff007807 */ /* 0x000fe40000800000 */
[----:B------:R0:W-:Y:S02]  /*19380*/  SYNCS.ARRIVE.TRANS64.RED.A1T0 RZ, [R3+URZ], RZ ;  /* 0x000000ff03ff79a7 */ /* 0x0001e4000810043f */
[----:B----4-:R-:W-:-:S05]  /*19390*/  LOP3.LUT R2, R2, R0, RZ, 0x3c, !PT ;  /* 0x0000000002027212 */ /* 0x010fca00078e3cff */
[----:B------:R0:W-:Y:S02]  /*193a0*/  STL [R1], R2 ;  /* 0x0000000201007387 */ /* 0x0001e40000100800 */
.L_x_915:
[----:B------:R-:W-:Y:S05]  /*193b0*/  BSYNC B7 ;  /* 0x0000000000077941 */ /* 0x000fea0003800000 */
.L_x_913:
[----:B--2---:R2:W5:Y:S04]  /*193c0*/  LDL R0, [R1+0x18] ;  /* 0x0000180001007983 */ /* 0x0045680000100800 */
[----:B0-----:R2:W5:Y:S01]  /*193d0*/  LDL R2, [R1+0x28] ;  /* 0x0000280001027983 */ /* 0x0015620000100800 */
[----:B------:R-:W-:-:S13]  /*193e0*/  LOP3.LUT P1, RZ, R16, 0x80, RZ, 0xc0, !PT ;  /* 0x0000008010ff7812 */ /* 0x000fda000782c0ff */
[----:B--2---:R-:W-:Y:S05]  /*193f0*/  @!P1 BRA `(.L_x_975) ;  /* 0x0000000000289947 */ /* 0x004fea0003800000 */
[----:B------:R-:W0:Y:S08]  /*19400*/  S2UR UR4, SR_CgaCtaId ;  /* 0x00000000000479c3 */ /* 0x000e300000008800 */
[----:B------:R-:W-:Y:S01]  /*19410*/  BAR.SYNC.DEFER_BLOCKING 0x5, 0x200 ;  /* 0x0148000000007b1d */ /* 0x000fe20000010000 */
[----:B------:R-:W-:Y:S01]  /*19420*/  MOV R17, 0x400 ;  /* 0x0000040000117802 */ /* 0x000fe20000000f00 */
[----:B0----5:R-:W-:-:S05]  /*19430*/  IMAD.U32 R0, RZ, RZ, UR4 ;  /* 0x00000004ff007e24 */ /* 0x021fca000f8e00ff */
[----:B------:R-:W-:Y:S01]  /*19440*/  LEA R17, R0, R17, 0x18 ;  /* 0x0000001100117211 */ /* 0x000fe200078ec0ff */
[----:B------:R-:W-:Y:S04]  /*19450*/  STL [R1+0x18], R0 ;  /* 0x0000180001007387 */ /* 0x000fe80000100800 */
[----:B------:R-:W0:Y:S04]  /*19460*/  LDS R2, [R17+0x132d0] ;  /* 0x0132d00011027984 */ /* 0x000e280000000800 */
[----:B0-----:R0:W-:Y:S01]  /*19470*/  STL [R1+0x28], R2 ;  /* 0x0000280201007387 */ /* 0x0011e20000100800 */
[----:B------:R-:W-:Y:S06]  /*19480*/  BAR.ARV 0x4, 0x200 ;  /* 0x0108000000007b1d */ /* 0x000fec0000002000 */
[----:B------:R-:W-:Y:S05]  /*19490*/  BRA `(.L_x_976) ;  /* 0x0000000000287947 */ /* 0x000fea0003800000 */
.L_x_975:
[----:B-----5:R-:W-:Y:S01]  /*194a0*/  IMAD.MOV.U32 R3, RZ, RZ, R0 ;  /* 0x000000ffff037224 */ /* 0x020fe200078e0000 */
[----:B------:R-:W-:Y:S01]  /*194b0*/  @!P0 MOV R0, 0x400 ;  /* 0x0000040000008802 */ /* 0x000fe20000000f00 */
[----:B------:R-:W-:Y:S06]  /*194c0*/  BAR.SYNC.DEFER_BLOCKING 0x4, 0x200 ;  /* 0x0108000000007b1d */ /* 0x000fec0000010000 */
[----:B------:R-:W0:Y:S02]  /*194d0*/  @!P0 S2R R3, SR_CgaCtaId ;  /* 0x0000000000038919 */ /* 0x000e240000008800 */
[----:B0-----:R-:W-:Y:S01]  /*194e0*/  @!P0 LEA R17, R3, R0, 0x18 ;  /* 0x0000000003118211 */ /* 0x001fe200078ec0ff */
[----:B------:R-:W-:Y:S04]  /*194f0*/  @!P0 STL [R1+0x18], R3 ;  /* 0x0000180301008387 */ /* 0x000fe80000100800 */
[----:B------:R-:W0:Y:S04]  /*19500*/  SHFL.IDX PT, R0, R2, RZ, 0x1f ;  /* 0x00001fff02007589 */ /* 0x000e2800000e0000 */
[----:B------:R2:W-:Y:S04]  /*19510*/  @!P0 STS [R17+0x132d0], R2 ;  /* 0x0132d00211008388 */ /* 0x0005e80000000800 */
[----:B0-----:R2:W-:Y:S01]  /*19520*/  STL [R1+0x28], R0 ;  /* 0x0000280001007387 */ /* 0x0015e20000100800 */
[----:B------:R-:W-:Y:S06]  /*19530*/  BAR.ARV 0x5, 0x200 ;  /* 0x0148000000007b1d */ /* 0x000fec0000002000 */
.L_x_976:
[----:B--2---:R-:W2:Y:S01]  /*19540*/  LDL R0, [R1+0x28] ;  /* 0x0000280001007983 */ /* 0x004ea20000100800 */
[----:B------:R-:W-:Y:S02]  /*19550*/  ULDC UR4, c[0x0][0xc38] ;  /* 0x00030e0000047ab9 */ /* 0x000fe40000000800 */
[----:B--2---:R-:W-:-:S13]  /*19560*/  ISETP.GE.AND P0, PT, R0, UR4, PT ;  /* 0x0000000400007c0c */ /* 0x004fda000bf06270 */
[----:B------:R-:W-:Y:S05]  /*19570*/  @!P0 BRA `(.L_x_977) ;  /* 0xffffffb400b08947 */ /* 0x000fea000383ffff */
.L_x_904:
[----:B0-----:R-:W2:Y:S01]  /*19580*/  LDL.LU R0, [R1+0x30] ;  /* 0x0000300001007983 */ /* 0x001ea20000300800 */
[----:B------:R-:W-:Y:S01]  /*19590*/  BSSY B0, `(.L_x_978) ;  /* 0x000000b000007945 */ /* 0x000fe20003800000 */
[----:B------:R-:W0:Y:S01]  /*195a0*/  S2R R5, SR_CgaCtaId ;  /* 0x0000000000057919 */ /* 0x000e220000008800 */
[----:B--2---:R-:W-:-:S05]  /*195b0*/  VIADD R0, R0, 0x1 ;  /* 0x0000000100007836 */ /* 0x004fca0000000000 */
[----:B------:R-:W-:-:S04]  /*195c0*/  LEA.HI R2, R0, R0, RZ, 0x1 ;  /* 0x0000000000027211 */ /* 0x000fc800078f08ff */
[----:B------:R-:W-:Y:S02]  /*195d0*/  LOP3.LUT R3, R2, 0xfffffffe, RZ, 0xc0, !PT ;  /* 0xfffffffe02037812 */ /* 0x000fe400078ec0ff */
[----:B------:R-:W-:-:S03]  /*195e0*/  MOV R2, 0x400 ;  /* 0x0000040000027802 */ /* 0x000fc60000000f00 */
[----:B------:R-:W-:Y:S01]  /*195f0*/  IMAD.IADD R0, R0, 0x1, -R3 ;  /* 0x0000000100007824 */ /* 0x000fe200078e0a03 */
[----:B0-----:R-:W-:-:S04]  /*19600*/  LEA R5, R5, R2, 0x18 ;  /* 0x0000000205057211 */ /* 0x001fc800078ec0ff */
[----:B------:R-:W-:-:S04]  /*19610*/  SHF.L.U32 R0, R0, 0x1f, RZ ;  /* 0x0000001f00007819 */ /* 0x000fc800000006ff */
[----:B------:R-:W0:Y:S02]  /*19620*/  SYNCS.PHASECHK.TRANS64.TRYWAIT P0, [R5+URZ+0x13220], R0 ;  /* 0x01322000050075a7 */ /* 0x000e24000800017f */
[----:B0-----:R-:W-:Y:S05]  /*19630*/  @!P0 BRA `(.L_x_979) ;  /* 0x0000002800a48947 */ /* 0x001fea0003800000 */
.L_x_1068:
[----:B------:R-:W-:Y:S05]  /*19640*/  BSYNC B0 ;  /* 0x0000000000007941 */ /* 0x000fea0003800000 */
.L_x_978:
[----:B------:R-:W-:-:S03]  /*19650*/  UMOV UR4, 0xffffffff ;  /* 0xffffffff00047882 */ /* 0x000fc60000000000 */
[----:B------:R-:W-:Y:S05]  /*19660*/  BRA.DIV UR4, `(.L_x_980) ;  /* 0x0000002a04ac7947 */ /* 0x000fea000b800000 */
[----:B0-----:R-:W0:Y:S02]  /*19670*/  S2R R0, SR_TID.X ;  /* 0x0000000000007919 */ /* 0x001e240000002100 */
[----:B0-----:R-:W-:-:S04]  /*19680*/  SHF.R.U32.HI R0, RZ, 0x5, R0 ;  /* 0x00000005ff007819 */ /* 0x001fc80000011600 */
[----:B------:R-:W-:-:S05]  /*19690*/  LOP3.LUT R0, R0, 0x3, RZ, 0xc0, !PT ;  /* 0x0000000300007812 */ /* 0x000fca00078ec0ff */
[----:B------:R0:W2:Y:S02]  /*196a0*/  SHFL.IDX PT, R14, R0, RZ, 0x1f ;  /* 0x00001fff000e7589 */ /* 0x0000a400000e0000 */
.L_x_1071:
[----:B--2---:R-:W-:Y:S01]  /*196b0*/  ISETP.NE.AND P0, PT, R14, RZ, PT ;  /* 0x000000ff0e00720c */ /* 0x004fe20003f05270 */
[----:B------:R-:W-:-:S12]  /*196c0*/  BSSY B0, `(.L_x_981) ;  /* 0x000002e000007945 */ /* 0x000fd80003800000 */
[----:B------:R-:W-:Y:S05]  /*196d0*/  @P0 BRA `(.L_x_982) ;  /* 0x0000000000b00947 */ /* 0x000fea0003800000 */
[----:B------:R-:W-:-:S03]  /*196e0*/  UMOV UR4, 0xffffffff ;  /* 0xffffffff00047882 */ /* 0x000fc60000000000 */
[----:B------:R-:W-:Y:S05]  /*196f0*/  BRA.DIV UR4, `(.L_x_983) ;  /* 0x0000002a04bc7947 */ /* 0x000fea000b800000 */
[----:B------:R-:W-:-:S13]  /*19700*/  ELECT P6, URZ, PT ;  /* 0x00000000003f782f */ /* 0x000fda00038c0000 */
.L_x_1074:
[----:B------:R-:W-:Y:S05]  /*19710*/  @!P6 BRA `(.L_x_982) ;  /* 0x0000000000a0e947 */ /* 0x000fea0003800000 */
[----:B------:R-:W-:-:S06]  /*19720*/  ULOP3.LUT UR4, UR39, 0x2, URZ, 0xfc, !UPT ;  /* 0x0000000227047892 */ /* 0x000fcc000f8efc3f */
[----:B0-----:R-:W-:-:S05]  /*19730*/  IMAD.U32 R0, RZ, RZ, UR4 ;  /* 0x00000004ff007e24 */ /* 0x001fca000f8e00ff */
[----:B------:R-:W-:-:S13]  /*19740*/  ISETP.NE.AND P0, PT, R0, 0x3, PT ;  /* 0x000000030000780c */ /* 0x000fda0003f05270 */
[----:B------:R-:W-:Y:S05]  /*19750*/  @!P0 BRA `(.L_x_984) ;  /* 0x0000000000048947 */ /* 0x000fea0003800000 */
[----:B------:R-:W-:Y:S01]  /*19760*/  BPT.TRAP 0x1 ;  /* 0x000000040000795c */ /* 0x000fe20000300000 */
.L_x_984:
[----:B------:R-:W2:Y:S01]  /*19770*/  LDL R0, [R1] ;  /* 0x0000000001007983 */ /* 0x000ea20000100800 */
[C---:B------:R-:W-:Y:S02]  /*19780*/  IMAD R3, R28.reuse, 0x8, R5 ;  /* 0x000000081c037824 */ /* 0x040fe400078e0205 */
[----:B------:R-:W-:-:S05]  /*19790*/  VIADD R28, R28, 0x1 ;  /* 0x000000011c1c7836 */ /* 0x000fca0000000000 */
[----:B------:R-:W-:Y:S02]  /*197a0*/  ISETP.NE.AND P2, PT, R28, 0x2, PT ;  /* 0x000000021c00780c */ /* 0x000fe40003f45270 */
[----:B--2---:R-:W-:Y:S02]  /*197b0*/  SHF.L.U32 R2, R0, 0x1f, RZ ;  /* 0x0000001f00027819 */ /* 0x004fe400000006ff */
[----:B------:R-:W-:Y:S02]  /*197c0*/  SEL R0, RZ, 0x1, P2 ;  /* 0x00000001ff007807 */ /* 0x000fe40001000000 */
[----:B------:R-:W0:Y:S02]  /*197d0*/  SYNCS.PHASECHK.TRANS64.TRYWAIT P1, [R3+URZ+0x13240], R2 ;  /* 0x01324002030075a7 */ /* 0x000e24000802017f */
[----:B0-----:R-:W-:Y:S05]  /*197e0*/  @!P1 BRA `(.L_x_985) ;  /* 0x0000002800a09947 */ /* 0x001fea0003800000 */
.L_x_1075:
[----:B------:R-:W2:Y:S01]  /*197f0*/  LDL.LU R4, [R1] ;  /* 0x0000000001047983 */ /* 0x000ea20000300800 */
[----:B------:R-:W-:Y:S02]  /*19800*/  SEL R28, R28, RZ, P2 ;  /* 0x000000ff1c1c7207 */ /* 0x000fe40001000000 */
[----:B--2---:R-:W-:Y:S01]  /*19810*/  LOP3.LUT R0, R4, R0, RZ, 0x3c, !PT ;  /* 0x0000000004007212 */ /* 0x004fe200078e3cff */
[----:B------:R-:W-:Y:S06]  /*19820*/  @!P0 BRA `(.L_x_986) ;  /* 0x0000000000048947 */ /* 0x000fec0003800000 */
[----:B------:R-:W-:Y:S01]  /*19830*/  BPT.TRAP 0x1 ;  /* 0x000000040000795c */ /* 0x000fe20000300000 */
.L_x_986:
[----:B------:R-:W-:Y:S01]  /*19840*/  IMAD R5, R28, 0x8, R5 ;  /* 0x000000081c057824 */ /* 0x000fe200078e0205 */
[----:B------:R-:W-:-:S04]  /*19850*/  SHF.L.U32 R0, R0, 0x1f, RZ ;  /* 0x0000001f00007819 */ /* 0x000fc800000006ff */
[----:B------:R-:W2:Y:S02]  /*19860*/  SYNCS.PHASECHK.TRANS64.TRYWAIT P1, [R5+URZ+0x13240], R0 ;  /* 0x01324000050075a7 */ /* 0x000ea4000802017f */
[----:B--2---:R-:W-:Y:S05]  /*19870*/  @!P1 BRA `(.L_x_987) ;  /* 0x0000002800909947 */ /* 0x004fea0003800000 */
.L_x_1076:
[----:B------:R-:W-:Y:S05]  /*19880*/  @!P0 BRA `(.L_x_988) ;  /* 0x0000000000048947 */ /* 0x000fea0003800000 */
[----:B------:R-:W-:Y:S01]  /*19890*/  BPT.TRAP 0x1 ;  /* 0x000000040000795c */ /* 0x000fe20000300000 */
.L_x_988:
[----:B------:R-:W3:Y:S02]  /*198a0*/  SYNCS.PHASECHK.TRANS64.TRYWAIT P1, [R3+URZ+0x13260], R2 ;  /* 0x01326002030075a7 */ /* 0x000ee4000802017f */
[----:B---3--:R-:W-:Y:S05]  /*198b0*/  @!P1 BRA `(.L_x_989) ;  /* 0x0000002800949947 */ /* 0x008fea0003800000 */
.L_x_1077:
[----:B------:R-:W-:Y:S05]  /*198c0*/  @!P0 BRA `(.L_x_990) ;  /* 0x0000000000048947 */ /* 0x000fea0003800000 */
[----:B------:R-:W-:Y:S01]  /*198d0*/  BPT.TRAP 0x1 ;  /* 0x000000040000795c */ /* 0x000fe20000300000 */
.L_x_990:
[----:B------:R-:W4:Y:S02]  /*198e0*/  SYNCS.PHASECHK.TRANS64.TRYWAIT P1, [R5+URZ+0x13260], R0 ;  /* 0x01326000050075a7 */ /* 0x000f24000802017f */
[----:B----4-:R-:W-:Y:S05]  /*198f0*/  @!P1 BRA `(.L_x_991) ;  /* 0x0000002800989947 */ /* 0x010fea0003800000 */
.L_x_1078:
[----:B------:R-:W-:Y:S05]  /*19900*/  @!P0 BRA `(.L_x_992) ;  /* 0x0000000000048947 */ /* 0x000fea0003800000 */
[----:B------:R-:W-:Y:S01]  /*19910*/  BPT.TRAP 0x1 ;  /* 0x000000040000795c */ /* 0x000fe20000300000 */
.L_x_992:
[----:B------:R-:W5:Y:S02]  /*19920*/  SYNCS.PHASECHK.TRANS64.TRYWAIT P1, [R3+URZ+0x13280], R2 ;  /* 0x01328002030075a7 */ /* 0x000f64000802017f */
[----:B-----5:R-:W-:Y:S05]  /*19930*/  @!P1 BRA `(.L_x_993) ;  /* 0x00000028009c9947 */ /* 0x020fea0003800000 */
.L_x_1079:
[----:B------:R-:W-:Y:S05]  /*19940*/  @!P0 BRA `(.L_x_994) ;  /* 0x0000000000048947 */ /* 0x000fea0003800000 */
[----:B------:R-:W-:Y:S01]  /*19950*/  BPT.TRAP 0x1 ;  /* 0x000000040000795c */ /* 0x000fe20000300000 */
.L_x_994:
[----:B------:R0:W0:Y:S02]  /*19960*/  SYNCS.PHASECHK.TRANS64.TRYWAIT P0, [R5+URZ+0x13280], R0 ;  /* 0x01328000050075a7 */ /* 0x000024000800017f */
[----:B0-----:R-:W-:Y:S05]  /*19970*/  @!P0 NANOSLEEP.SYNCS 0x989680 ;  /* 0x009896800000895d */ /* 0x001fea0003900000 */
[----:B------:R-:W0:Y:S02]  /*19980*/  @!P0 SYNCS.PHASECHK.TRANS64 P0, [R5+URZ+0x13280], R0 ;  /* 0x01328000050085a7 */ /* 0x000e24000800007f */
[----:B0-----:R-:W-:Y:S05]  /*19990*/  @!P0 BRA `(.L_x_994) ;  /* 0xfffffffc00f08947 */ /* 0x001fea000383ffff */
.L_x_982:
[----:B------:R-:W-:Y:S05]  /*199a0*/  BSYNC B0 ;  /* 0x0000000000007941 */ /* 0x000fea0003800000 */
.L_x_981:
[----:B------:R-:W-:Y:S05]  /*199b0*/  EXIT ;  /* 0x000000000000794d */ /* 0x000fea0003800000 */
.L_x_821:
[----:B0-----:R-:W-:-:S04]  /*199c0*/  IMAD.U32 R3, RZ, RZ, UR45 ;  /* 0x0000002dff037e24 */ /* 0x001fc8000f8e00ff */
[----:B------:R0:W1:Y:S03]  /*199d0*/  SYNCS.PHASECHK.TRANS64.TRYWAIT P1, [R3+URZ+0x13200], R8 ;  /* 0x01320008030075a7 */ /* 0x000066000802017f */
[----:B-1----:R-:W-:Y:S05]  /*199e0*/  @!P1 NANOSLEEP.SYNCS 0x989680 ;  /* 0x009896800000995d */ /* 0x002fea0003900000 */
[----:B------:R-:W1:Y:S02]  /*199f0*/  @!P1 SYNCS.PHASECHK.TRANS64 P1, [R3+URZ+0x13200], R8 ;  /* 0x01320008030095a7 */ /* 0x000e64000802007f */
[----:B-1----:R-:W-:Y:S05]  /*19a00*/  @!P1 BRA `(.L_x_821) ;  /* 0xfffffffc00ec9947 */ /* 0x002fea000383ffff */
[----:B------:R-:W-:Y:S05]  /*19a10*/  BRA `(.L_x_995) ;  /* 0xfffffe8000787947 */ /* 0x000fea000383ffff */
.L_x_825:
[----:B--2---:R2:W3:Y:S02]  /*19a20*/  SYNCS.PHASECHK.TRANS64.TRYWAIT P1, [R11+URZ+0x13230], R4 ;  /* 0x013230040b0075a7 */ /* 0x0044e4000802017f */
[----:B---3--:R-:W-:Y:S05]  /*19a30*/  @!P1 NANOSLEEP.SYNCS 0x989680 ;  /* 0x009896800000995d */ /* 0x008fea0003900000 */
[----:B------:R-:W3:Y:S02]  /*19a40*/  @!P1 SYNCS.PHASECHK.TRANS64 P1, [R11+URZ+0x13230], R4 ;  /* 0x013230040b0095a7 */ /* 0x000ee4000802007f */
[----:B---3--:R-:W-:Y:S05]  /*19a50*/  @!P1 BRA `(.L_x_825) ;  /* 0xfffffffc00f09947 */ /* 0x008fea000383ffff */
[----:B------:R-:W-:Y:S05]  /*19a60*/  BRA `(.L_x_824) ;  /* 0xfffffe8000947947 */ /* 0x000fea000383ffff */
.L_x_842:
[----:B-1----:R-:W-:-:S04]  /*19a70*/  IMAD.U32 R10, RZ, RZ, UR24 ;  /* 0x00000018ff0a7e24 */ /* 0x002fc8000f8e00ff */
[----:B------:R1:W2:Y:S03]  /*19a80*/  SYNCS.PHASECHK.TRANS64.TRYWAIT P1, [R10+URZ+0x13230], R9 ;  /* 0x013230090a0075a7 */ /* 0x0002a6000802017f */
[----:B--2---:R-:W-:Y:S05]  /*19a90*/  @!P1 NANOSLEEP.SYNCS 0x989680 ;  /* 0x009896800000995d */ /* 0x004fea0003900000 */
[----:B------:R-:W2:Y:S02]  /*19aa0*/  @!P1 SYNCS.PHASECHK.TRANS64 P1, [R10+URZ+0x13230], R9 ;  /* 0x013230090a0095a7 */ /* 0x000ea4000802007f */
[----:B--2---:R-:W-:Y:S05]  /*19ab0*/  @!P1 BRA `(.L_x_842) ;  /* 0xfffffffc00ec9947 */ /* 0x004fea000383ffff */
[----:B------:R-:W-:Y:S05]  /*19ac0*/  BRA `(.L_x_841) ;  /* 0xfffffec800887947 */ /* 0x000fea000383ffff */
.L_x_846:
[----:B-1----:R-:W-:-:S04]  /*19ad0*/  IMAD.U32 R10, RZ, RZ, UR11 ;  /* 0x0000000bff0a7e24 */ /* 0x002fc8000f8e00ff */
[----:B------:R1:W2:Y:S03]  /*19ae0*/  SYNCS.PHASECHK.TRANS64.TRYWAIT P1, [R10+URZ+0x13250], R9 ;  /* 0x013250090a0075a7 */ /* 0x0002a6000802017f */
[----:B--2---:R-:W-:Y:S05]  /*19af0*/  @!P1 NANOSLEEP.SYNCS 0x989680 ;  /* 0x009896800000995d */ /* 0x004fea0003900000 */
[----:B------:R-:W2:Y:S02]  /*19b00*/  @!P1 SYNCS.PHASECHK.TRANS64 P1, [R10+URZ+0x13250], R9 ;  /* 0x013250090a0095a7 */ /* 0x000ea4000802007f */
[----:B--2---:R-:W-:Y:S05]  /*19b10*/  @!P1 BRA `(.L_x_846) ;  /* 0xfffffffc00ec9947 */ /* 0x004fea000383ffff */
[----:B------:R-:W-:Y:S05]  /*19b20*/  BRA `(.L_x_845) ;  /* 0xfffffecc00947947 */ /* 0x000fea000383ffff */
.L_x_865:
[----:B-1----:R-:W-:-:S04]  /*19b30*/  IMAD.U32 R10, RZ, RZ, UR21 ;  /* 0x00000015ff0a7e24 */ /* 0x002fc8000f8e00ff */
[----:B------:R1:W2:Y:S03]  /*19b40*/  SYNCS.PHASECHK.TRANS64.TRYWAIT P1, [R10+URZ+0x13230], R9 ;  /* 0x013230090a0075a7 */ /* 0x0002a6000802017f */
[----:B--2---:R-:W-:Y:S05]  /*19b50*/  @!P1 NANOSLEEP.SYNCS 0x989680 ;  /* 0x009896800000995d */ /* 0x004fea0003900000 */
[----:B------:R-:W2:Y:S02]  /*19b60*/  @!P1 SYNCS.PHASECHK.TRANS64 P1, [R10+URZ+0x13230], R9 ;  /* 0x013230090a0095a7 */ /* 0x000ea4000802007f */
[----:B--2---:R-:W-:Y:S05]  /*19b70*/  @!P1 BRA `(.L_x_865) ;  /* 0xfffffffc00ec9947 */ /* 0x004fea000383ffff */
[----:B------:R-:W-:Y:S05]  /*19b80*/  BRA `(.L_x_864) ;  /* 0xffffff14004c7947 */ /* 0x000fea000383ffff */
.L_x_869:
[----:B-1----:R-:W-:-:S04]  /*19b90*/  IMAD.U32 R10, RZ, RZ, UR11 ;  /* 0x0000000bff0a7e24 */ /* 0x002fc8000f8e00ff */
[----:B------:R1:W2:Y:S03]  /*19ba0*/  SYNCS.PHASECHK.TRANS64.TRYWAIT P1, [R10+URZ+0x13250], R9 ;  /* 0x013250090a0075a7 */ /* 0x0002a6000802017f */
[----:B--2---:R-:W-:Y:S05]  /*19bb0*/  @!P1 NANOSLEEP.SYNCS 0x989680 ;  /* 0x009896800000995d */ /* 0x004fea0003900000 */
[----:B------:R-:W2:Y:S02]  /*19bc0*/  @!P1 SYNCS.PHASECHK.TRANS64 P1, [R10+URZ+0x13250], R9 ;  /* 0x013250090a0095a7 */ /* 0x000ea4000802007f */
[----:B--2---:R-:W-:Y:S05]  /*19bd0*/  @!P1 BRA `(.L_x_869) ;  /* 0xfffffffc00ec9947 */ /* 0x004fea000383ffff */
[----:B------:R-:W-:Y:S05]  /*19be0*/  BRA `(.L_x_868) ;  /* 0xffffff1800587947 */ /* 0x000fea000383ffff */
.L_x_877:
[----:B-1----:R-:W-:-:S04]  /*19bf0*/  IMAD.U32 R10, RZ, RZ, UR25 ;  /* 0x00000019ff0a7e24 */ /* 0x002fc8000f8e00ff */
[----:B------:R1:W2:Y:S03]  /*19c00*/  SYNCS.PHASECHK.TRANS64.TRYWAIT P1, [R10+URZ+0x13230], R9 ;  /* 0x013230090a0075a7 */ /* 0x0002a6000802017f */
[----:B--2---:R-:W-:Y:S05]  /*19c10*/  @!P1 NANOSLEEP.SYNCS 0x989680 ;  /* 0x009896800000995d */ /* 0x004fea0003900000 */
[----:B------:R-:W2:Y:S02]  /*19c20*/  @!P1 SYNCS.PHASECHK.TRANS64 P1, [R10+URZ+0x13230], R9 ;  /* 0x013230090a0095a7 */ /* 0x000ea4000802007f */
[----:B--2---:R-:W-:Y:S05]  /*19c30*/  @!P1 BRA `(.L_x_877) ;  /* 0xfffffffc00ec9947 */ /* 0x004fea000383ffff */
[----:B------:R-:W-:Y:S05]  /*19c40*/  BRA `(.L_x_876) ;  /* 0xffffff4000547947 */ /* 0x000fea000383ffff */
.L_x_881:
[----:B-1----:R-:W-:-:S04]  /*19c50*/  IMAD.U32 R10, RZ, RZ, UR11 ;  /* 0x0000000bff0a7e24 */ /* 0x002fc8000f8e00ff */
[----:B------:R1:W2:Y:S03]  /*19c60*/  SYNCS.PHASECHK.TRANS64.TRYWAIT P1, [R10+URZ+0x13250], R9 ;  /* 0x013250090a0075a7 */ /* 0x0002a6000802017f */
[----:B--2---:R-:W-:Y:S05]  /*19c70*/  @!P1 NANOSLEEP.SYNCS 0x989680 ;  /* 0x009896800000995d */ /* 0x004fea0003900000 */
[----:B------:R-:W2:Y:S02]  /*19c80*/  @!P1 SYNCS.PHASECHK.TRANS64 P1, [R10+URZ+0x13250], R9 ;  /* 0x013250090a0095a7 */ /* 0x000ea4000802007f */
[----:B--2---:R-:W-:Y:S05]  /*19c90*/  @!P1 BRA `(.L_x_881) ;  /* 0xfffffffc00ec9947 */ /* 0x004fea000383ffff */
[----:B------:R-:W-:Y:S05]  /*19ca0*/  BRA `(.L_x_880) ;  /* 0xffffff4400607947 */ /* 0x000fea000383ffff */
.L_x_896:
[----:B-1----:R-:W-:-:S04]  /*19cb0*/  IMAD.U32 R5, RZ, RZ, UR14 ;  /* 0x0000000eff057e24 */ /* 0x002fc8000f8e00ff */
[----:B------:R1:W2:Y:S03]  /*19cc0*/  SYNCS.PHASECHK.TRANS64.TRYWAIT P1, [R5+URZ+0x13250], R0 ;  /* 0x01325000050075a7 */ /* 0x0002a6000802017f */
[----:B--2---:R-:W-:Y:S05]  /*19cd0*/  @!P1 NANOSLEEP.SYNCS 0x989680 ;  /* 0x009896800000995d */ /* 0x004fea0003900000 */
[----:B------:R-:W2:Y:S02]  /*19ce0*/  @!P1 SYNCS.PHASECHK.TRANS64 P1, [R5+URZ+0x13250], R0 ;  /* 0x01325000050095a7 */ /* 0x000ea4000802007f */
[----:B--2---:R-:W-:Y:S05]  /*19cf0*/  @!P1 BRA `(.L_x_896) ;  /* 0xfffffffc00ec9947 */ /* 0x004fea000383ffff */
[----:B------:R-:W-:Y:S05]  /*19d00*/  BRA `(.L_x_895) ;  /* 0xffffff8800447947 */ /* 0x000fea000383ffff */
.L_x_924:
[----:B------:R-:W2:Y:S01]  /*19d10*/  S2R R21, SR_TID.X ;  /* 0x0000000000157919 */ /* 0x000ea20000002100 */
[----:B------:R-:W-:Y:S02]  /*19d20*/  IMAD.MOV.U32 R12, RZ, RZ, RZ ;  /* 0x000000ffff0c7224 */ /* 0x000fe400078e00ff */
[----:B------:R-:W-:Y:S02]  /*19d30*/  IMAD.MOV.U32 R11, RZ, RZ, 0x1f ;  /* 0x0000001fff0b7424 */ /* 0x000fe400078e00ff */
[----:B------:R-:W-:Y:S01]  /*19d40*/  IMAD.MOV.U32 R15, RZ, RZ, -0x1 ;  /* 0xffffffffff0f7424 */ /* 0x000fe200078e00ff */
[----:B--2---:R-:W-:-:S04]  /*19d50*/  SHF.R.U32.HI R21, RZ, 0x5, R21 ;  /* 0x00000005ff157819 */ /* 0x004fc80000011615 */
[----:B------:R-:W-:-:S05]  /*19d60*/  LOP3.LUT R21, R21, 0x3, RZ, 0xc0, !PT ;  /* 0x0000000315157812 */ /* 0x000fca00078ec0ff */
[----:B------:R-:W-:-:S07]  /*19d70*/  IMAD.MOV.U32 R13, RZ, RZ, R21 ;  /* 0x000000ffff0d7224 */ /* 0x000fce00078e0015 */
[----:B01----:R-:W-:Y:S05]  /*19d80*/  WARPSYNC.COLLECTIVE R15, `(.L_x_996) ;  /* 0x000000000f087348 */ /* 0x003fea0003c00000 */
[----:B------:R2:W3:Y:S02]  /*19d90*/  SHFL.IDX P6, R14, R13, R12, R11 ;  /* 0x0000000c0d0e7389 */ /* 0x0004e400000c000b */
[----:B0123--:R-:W-:Y:S01]  /*19da0*/  ENDCOLLECTIVE ;  /* 0x000000000000791b */ /* 0x00ffe20003800000 */
.L_x_996:
[----:B------:R-:W-:Y:S05]  /*19db0*/  BRA `(.L_x_997) ;  /* 0xffffffbc008c7947 */ /* 0x000fea000383ffff */
.L_x_927:
[----:B0-----:R0:W2:Y:S02]  /*19dc0*/  SYNCS.PHASECHK.TRANS64.TRYWAIT P0, [R4+URZ+0x13280], R27 ;  /* 0x0132801b040075a7 */ /* 0x0010a4000800017f */
[----:B--2---:R-:W-:Y:S05]  /*19dd0*/  @!P0 NANOSLEEP.SYNCS 0x989680 ;  /* 0x009896800000895d */ /* 0x004fea0003900000 */
[----:B------:R-:W2:Y:S02]  /*19de0*/  @!P0 SYNCS.PHASECHK.TRANS64 P0, [R4+URZ+0x13280], R27 ;  /* 0x0132801b040085a7 */ /* 0x000ea4000800007f */
[----:B--2---:R-:W-:Y:S05]  /*19df0*/  @!P0 BRA `(.L_x_927) ;  /* 0xfffffffc00f08947 */ /* 0x004fea000383ffff */
[----:B------:R-:W-:Y:S05]  /*19e00*/  BRA `(.L_x_998) ;  /* 0xffffffc000b87947 */ /* 0x000fea000383ffff */
.L_x_928:
[----:B------:R-:W-:Y:S01]  /*19e10*/  BSSY B0, `(.L_x_999) ;  /* 0x0000008000007945 */ /* 0x000fe20003800000 */
[----:B------:R-:W-:Y:S02]  /*19e20*/  IMAD.MOV.U32 R13, RZ, RZ, R10 ;  /* 0x000000ffff0d7224 */ /* 0x000fe400078e000a */
[----:B------:R-:W-:Y:S02]  /*19e30*/  IMAD.MOV.U32 R12, RZ, RZ, RZ ;  /* 0x000000ffff0c7224 */ /* 0x000fe400078e00ff */
[----:B------:R-:W-:Y:S02]  /*19e40*/  IMAD.MOV.U32 R11, RZ, RZ, 0x1c1f ;  /* 0x00001c1fff0b7424 */ /* 0x000fe400078e00ff */
[----:B------:R-:W-:-:S07]  /*19e50*/  IMAD.MOV.U32 R15, RZ, RZ, -0x1 ;  /* 0xffffffffff0f7424 */ /* 0x000fce00078e00ff */
[----:B01----:R-:W-:Y:S05]  /*19e60*/  WARPSYNC.COLLECTIVE R15, `(.L_x_1000) ;  /* 0x000000000f087348 */ /* 0x003fea0003c00000 */
[----:B------:R2:W3:Y:S02]  /*19e70*/  SHFL.IDX P6, R14, R13, R12, R11 ;  /* 0x0000000c0d0e7389 */ /* 0x0004e400000c000b */
[----:B0123--:R-:W-:Y:S01]  /*19e80*/  ENDCOLLECTIVE ;  /* 0x000000000000791b */ /* 0x00ffe20003800000 */
.L_x_1000:
[----:B------:R-:W-:Y:S05]  /*19e90*/  BSYNC B0 ;  /* 0x0000000000007941 */ /* 0x000fea0003800000 */
.L_x_999:
[----:B------:R-:W0:Y:S01]  /*19ea0*/  S2R R20, SR_TID.X ;  /* 0x0000000000147919 */ /* 0x000e220000002100 */
[----:B------:R-:W-:Y:S01]  /*19eb0*/  IMAD.MOV.U32 R13, RZ, RZ, R9 ;  /* 0x000000ffff0d7224 */ /* 0x000fe200078e0009 */
[----:B------:R-:W-:Y:S01]  /*19ec0*/  LOP3.LUT R16, R16, 0xffffffdf, RZ, 0xc0, !PT ;  /* 0xffffffdf10107812 */ /* 0x000fe200078ec0ff */
[----:B------:R-:W-:Y:S01]  /*19ed0*/  IMAD.MOV.U32 R12, RZ, RZ, RZ ;  /* 0x000000ffff0c7224 */ /* 0x000fe200078e00ff */
[C---:B------:R-:W-:Y:S01]  /*19ee0*/  ISETP.GE.AND P4, PT, R3.reuse, 0x21, PT ;  /* 0x000000210300780c */ /* 0x040fe20003f86270 */
[----:B------:R-:W-:Y:S01]  /*19ef0*/  IMAD.MOV.U32 R11, RZ, RZ, 0x1c1f ;  /* 0x00001c1fff0b7424 */ /* 0x000fe200078e00ff */
[C---:B------:R-:W-:Y:S01]  /*19f00*/  ISETP.GE.AND P3, PT, R3.reuse, 0x41, PT ;  /* 0x000000410300780c */ /* 0x040fe20003f66270 */
[----:B------:R-:W-:Y:S01]  /*19f10*/  IMAD.MOV.U32 R15, RZ, RZ, -0x1 ;  /* 0xffffffffff0f7424 */ /* 0x000fe200078e00ff */
[----:B------:R-:W-:Y:S01]  /*19f20*/  ISETP.GE.AND P1, PT, R3, 0x61, PT ;  /* 0x000000610300780c */ /* 0x000fe20003f26270 */
[----:B------:R-:W-:-:S12]  /*19f30*/  IMAD.MOV.U32 R0, RZ, RZ, R14 ;  /* 0x000000ffff007224 */ /* 0x000fd800078e000e */
[----:B0-----:R-:W-:Y:S05]  /*19f40*/  WARPSYNC.COLLECTIVE R15, `(.L_x_1001) ;  /* 0x000000000f087348 */ /* 0x001fea0003c00000 */
[----:B------:R1:W2:Y:S02]  /*19f50*/  SHFL.IDX P6, R14, R13, R12, R11 ;  /* 0x0000000c0d0e7389 */ /* 0x0002a400000c000b */
[----:B012---:R-:W-:Y:S01]  /*19f60*/  ENDCOLLECTIVE ;  /* 0x000000000000791b */ /* 0x007fe20003800000 */
.L_x_1001:
[----:B------:R-:W-:Y:S02]  /*19f70*/  IMAD.MOV.U32 R13, RZ, RZ, R10 ;  /* 0x000000ffff0d7224 */ /* 0x000fe400078e000a */
[----:B------:R-:W-:Y:S02]  /*19f80*/  IMAD.SHL.U32 R20, R20, 0x10, RZ ;  /* 0x0000001014147824 */ /* 0x000fe400078e00ff */
[----:B------:R-:W-:-:S03]  /*19f90*/  IMAD.MOV.U32 R12, RZ, RZ, R14 ;  /* 0x000000ffff0c7224 */ /* 0x000fc600078e000e */
[----:B------:R-:W-:-:S04]  /*19fa0*/  LOP3.LUT R20, R20, 0x30, RZ, 0xc0, !PT ;  /* 0x0000003014147812 */ /* 0x000fc800078ec0ff */
[----:B------:R-:W-:Y:S01]  /*19fb0*/  IADD3 R20, P0, R20, R12, RZ ;  /* 0x0000000c14147210 */ /* 0x000fe20007f1e0ff */
[----:B------:R-:W-:-:S04]  /*19fc0*/  IMAD.MOV.U32 R12, RZ, RZ, 0x1 ;  /* 0x00000001ff0c7424 */ /* 0x000fc800078e00ff */
[----:B------:R-:W-:Y:S01]  /*19fd0*/  IMAD.X R21, RZ, RZ, R0, P0 ;  /* 0x000000ffff157224 */ /* 0x000fe200000e0600 */
[----:B------:R-:W-:-:S13]  /*19fe0*/  ISETP.LT.OR P0, PT, R3, 0x1, P2 ;  /* 0x000000010300780c */ /* 0x000fda0001701670 */
[----:B------:R-:W-:Y:S05]  /*19ff0*/  WARPSYNC.COLLECTIVE R15, `(.L_x_1002) ;  /* 0x000000000f087348 */ /* 0x000fea0003c00000 */
[----:B------:R0:W1:Y:S02]  /*1a000*/  SHFL.IDX P6, R14, R13, R12, R11 ;  /* 0x0000000c0d0e7389 */ /* 0x00006400000c000b */
[----:B01----:R-:W-:Y:S01]  /*1a010*/  ENDCOLLECTIVE ;  /* 0x000000000000791b */ /* 0x003fe20003800000 */
.L_x_1002:
[----:B------:R-:W-:-:S05]  /*1a020*/  IMAD.IADD R0, R17, 0x1, R2 ;  /* 0x0000000111007824 */ /* 0x000fca00078e0202 */
        /* <DEDUP_REMOVED lines=10> */
.L_x_1003:
[----:B------:R-:W-:Y:S02]  /*1a0d0*/  IMAD.MOV.U32 R13, RZ, RZ, R10 ;  /* 0x000000ffff0d7224 */ /* 0x000fe400078e000a */
[----:B------:R-:W-:Y:S02]  /*1a0e0*/  IMAD.MOV.U32 R12, RZ, RZ, R14 ;  /* 0x000000ffff0c7224 */ /* 0x000fe400078e000e */
[----:B------:R-:W-:-:S05]  /*1a0f0*/  IMAD.SHL.U32 R21, R21, 0x10, RZ ;  /* 0x0000001015157824 */ /* 0x000fca00078e00ff */
        /* <DEDUP_REMOVED lines=8> */
.L_x_1004:
        /* <DEDUP_REMOVED lines=10> */
.L_x_1005:
[----:B------:R-:W-:Y:S02]  /*1a220*/  IMAD.MOV.U32 R13, RZ, RZ, R10 ;  /* 0x000000ffff0d7224 */ /* 0x000fe400078e000a */
[----:B------:R-:W-:Y:S02]  /*1a230*/  IMAD.MOV.U32 R12, RZ, RZ, R14 ;  /* 0x000000ffff0c7224 */ /* 0x000fe400078e000e */
[----:B------:R-:W-:-:S05]  /*1a240*/  IMAD.SHL.U32 R21, R21, 0x10, RZ ;  /* 0x0000001015157824 */ /* 0x000fca00078e00ff */
[----:B------:R-:W-:-:S04]  /*1a250*/  LOP3.LUT R21, R21, 0x30, RZ, 0xc0, !PT ;  /* 0x0000003015157812 */ /* 0x000fc800078ec0ff */
[----:B------:R-:W-:Y:S01]  /*1a260*/  IADD3 R20, P0, R21, R12, RZ ;  /* 0x0000000c15147210 */ /* 0x000fe20007f1e0ff */
[----:B------:R-:W-:-:S04]  /*1a270*/  IMAD.MOV.U32 R12, RZ, RZ, 0x3 ;  /* 0x00000003ff0c7424 */ /* 0x000fc800078e00ff */
[----:B------:R-:W-:-:S08]  /*1a280*/  IMAD.X R21, RZ, RZ, R2, P0 ;  /* 0x000000ffff157224 */ /* 0x000fd000000e0602 */
[----:B------:R-:W-:Y:S05]  /*1a290*/  WARPSYNC.COLLECTIVE R15, `(.L_x_1006) ;  /* 0x000000000f087348 */ /* 0x000fea0003c00000 */
[----:B------:R0:W1:Y:S02]  /*1a2a0*/  SHFL.IDX P6, R14, R13, R12, R11 ;  /* 0x0000000c0d0e7389 */ /* 0x00006400000c000b */
[----:B01----:R-:W-:Y:S01]  /*1a2b0*/  ENDCOLLECTIVE ;  /* 0x000000000000791b */ /* 0x003fe20003800000 */
.L_x_1006:
[----:B------:R-:W-:Y:S01]  /*1a2c0*/  ISETP.LT.OR P0, PT, R3, 0x41, P2 ;  /* 0x000000410300780c */ /* 0x000fe20001701670 */
[----:B------:R-:W0:Y:S01]  /*1a2d0*/  S2R R2, SR_TID.X ;  /* 0x0000000000027919 */ /* 0x000e220000002100 */
[----:B------:R-:W-:-:S11]  /*1a2e0*/  IMAD.MOV.U32 R13, RZ, RZ, R9 ;  /* 0x000000ffff0d7224 */ /* 0x000fd600078e0009 */
[----:B------:R-:W-:Y:S01]  /*1a2f0*/  @!PT LDS RZ, [RZ] ;  /* 0x00000000fffff984 */ /* 0x000fe20000000800 */
[----:B------:R-:W-:Y:S01]  /*1a300*/  @!PT LDS RZ, [RZ] ;  /* 0x00000000fffff984 */ /* 0x000fe20000000800 */
[----:B------:R-:W-:Y:S01]  /*1a310*/  @!PT LDS RZ, [RZ] ;  /* 0x00000000fffff984 */ /* 0x000fe20000000800 */
[----:B------:R1:W-:Y:S01]  /*1a320*/  LDGSTS.E.BYPASS.LTC128B.128 [R0+0x7000], desc[UR48][R20.64], !P0 ;  /* 0x0700000014007fae */ /* 0x0003e2000c101d70 */
[----:B------:R-:W-:-:S07]  /*1a330*/  IMAD.MOV.U32 R10, RZ, RZ, R14 ;  /* 0x000000ffff0a7224 */ /* 0x000fce00078e000e */
[----:B01----:R-:W-:Y:S05]  /*1a340*/  WARPSYNC.COLLECTIVE R15, `(.L_x_1007) ;  /* 0x000000000f087348 */ /* 0x003fea0003c00000 */
[----:B------:R2:W3:Y:S02]  /*1a350*/  SHFL.IDX P6, R14, R13, R12, R11 ;  /* 0x0000000c0d0e7389 */ /* 0x0004e400000c000b */
[----:B0123--:R-:W-:Y:S01]  /*1a360*/  ENDCOLLECTIVE ;  /* 0x000000000000791b */ /* 0x00ffe20003800000 */
.L_x_1007:
[----:B------:R-:W-:Y:S02]  /*1a370*/  IMAD.SHL.U32 R2, R2, 0x10, RZ ;  /* 0x0000001002027824 */ /* 0x000fe400078e00ff */
[----:B------:R-:W-:-:S03]  /*1a380*/  IMAD.MOV.U32 R13, RZ, RZ, R19 ;  /* 0x000000ffff0d7224 */ /* 0x000fc600078e0013 */
[----:B------:R-:W-:Y:S01]  /*1a390*/  LOP3.LUT R2, R2, 0x30, RZ, 0xc0, !PT ;  /* 0x0000003002027812 */ /* 0x000fe200078ec0ff */
[----:B------:R-:W-:Y:S02]  /*1a3a0*/  IMAD.MOV.U32 R12, RZ, RZ, RZ ;  /* 0x000000ffff0c7224 */ /* 0x000fe400078e00ff */
[----:B------:R-:W-:-:S07]  /*1a3b0*/  IMAD.MOV.U32 R9, RZ, RZ, R14 ;  /* 0x000000ffff097224 */ /* 0x000fce00078e000e */
[----:B------:R-:W-:Y:S05]  /*1a3c0*/  WARPSYNC.COLLECTIVE R15, `(.L_x_1008) ;  /* 0x000000000f087348 */ /* 0x000fea0003c00000 */
[----:B------:R0:W1:Y:S02]  /*1a3d0*/  SHFL.IDX P6, R14, R13, R12, R11 ;  /* 0x0000000c0d0e7389 */ /* 0x00006400000c000b */
[----:B01----:R-:W-:Y:S01]  /*1a3e0*/  ENDCOLLECTIVE ;  /* 0x000000000000791b */ /* 0x003fe20003800000 */
.L_x_1008:
        /* <DEDUP_REMOVED lines=13> */
.L_x_1009:
[----:B------:R-:W-:Y:S01]  /*1a4c0*/  @P0 LOP3.LUT R16, R16, 0x20, RZ, 0xfc, !PT ;  /* 0x0000002010100812 */ /* 0x000fe200078efcff */
[----:B------:R-:W-:Y:S01]  /*1a4d0*/  IMAD.MOV.U32 R10, RZ, RZ, R14 ;  /* 0x000000ffff0a7224 */ /* 0x000fe200078e000e */
[----:B------:R-:W-:Y:S06]  /*1a4e0*/  BRA `(.L_x_1010) ;  /* 0xffffffc000447947 */ /* 0x000fec000383ffff */
.L_x_933:
[----:B----4-:R4:W0:Y:S02]  /*1a4f0*/  SYNCS.PHASECHK.TRANS64.TRYWAIT P0, [R4+URZ+0x13240], R27 ;  /* 0x0132401b040075a7 */ /* 0x010824000800017f */
[----:B0-----:R-:W-:Y:S05]  /*1a500*/  @!P0 NANOSLEEP.SYNCS 0x989680 ;  /* 0x009896800000895d */ /* 0x001fea0003900000 */
[----:B------:R-:W0:Y:S02]  /*1a510*/  @!P0 SYNCS.PHASECHK.TRANS64 P0, [R4+URZ+0x13240], R27 ;  /* 0x0132401b040085a7 */ /* 0x000e24000800007f */
[----:B0-----:R-:W-:Y:S05]  /*1a520*/  @!P0 BRA `(.L_x_933) ;  /* 0xfffffffc00f08947 */ /* 0x001fea000383ffff */
[----:B------:R-:W-:Y:S05]  /*1a530*/  BRA `(.L_x_1011) ;  /* 0xffffffc000a47947 */ /* 0x000fea000383ffff */
.L_x_934:
[----:B------:R-:W-:Y:S01]  /*1a540*/  BSSY B0, `(.L_x_1012) ;  /* 0x0000008000007945 */ /* 0x000fe20003800000 */
[----:B------:R-:W-:Y:S02]  /*1a550*/  IMAD.MOV.U32 R13, RZ, RZ, R6 ;  /* 0x000000ffff0d7224 */ /* 0x000fe400078e0006 */
[----:B------:R-:W-:Y:S02]  /*1a560*/  IMAD.MOV.U32 R12, RZ, RZ, RZ ;  /* 0x000000ffff0c7224 */ /* 0x000fe400078e00ff */
[----:B------:R-:W-:Y:S02]  /*1a570*/  IMAD.MOV.U32 R11, RZ, RZ, 0x1c1f ;  /* 0x00001c1fff0b7424 */ /* 0x000fe400078e00ff */
[----:B------:R-:W-:-:S07]  /*1a580*/  IMAD.MOV.U32 R15, RZ, RZ, -0x1 ;  /* 0xffffffffff0f7424 */ /* 0x000fce00078e00ff */
[----:B01-34-:R-:W-:Y:S05]  /*1a590*/  WARPSYNC.COLLECTIVE R15, `(.L_x_1013) ;  /* 0x000000000f087348 */ /* 0x01bfea0003c00000 */
[----:B------:R2:W0:Y:S02]  /*1a5a0*/  SHFL.IDX P6, R14, R13, R12, R11 ;  /* 0x0000000c0d0e7389 */ /* 0x00042400000c000b */
[----:B01234-:R-:W-:Y:S01]  /*1a5b0*/  ENDCOLLECTIVE ;  /* 0x000000000000791b */ /* 0x01ffe20003800000 */
.L_x_1013:
[----:B------:R-:W-:Y:S05]  /*1a5c0*/  BSYNC B0 ;  /* 0x0000000000007941 */ /* 0x000fea0003800000 */
.L_x_1012:
[----:B------:R-:W0:Y:S01]  /*1a5d0*/  S2R R19, SR_TID.X ;  /* 0x0000000000137919 */ /* 0x000e220000002100 */
[----:B------:R-:W-:Y:S01]  /*1a5e0*/  IMAD.MOV.U32 R13, RZ, RZ, R5 ;  /* 0x000000ffff0d7224 */ /* 0x000fe200078e0005 */
[----:B------:R-:W-:Y:S01]  /*1a5f0*/  LOP3.LUT P2, RZ, R16, 0x1, RZ, 0xc0, !PT ;  /* 0x0000000110ff7812 */ /* 0x000fe2000784c0ff */
[----:B------:R-:W-:Y:S02]  /*1a600*/  IMAD.MOV.U32 R12, RZ, RZ, RZ ;  /* 0x000000ffff0c7224 */ /* 0x000fe400078e00ff */
[----:B------:R-:W-:Y:S02]  /*1a610*/  IMAD.MOV.U32 R11, RZ, RZ, 0x1c1f ;  /* 0x00001c1fff0b7424 */ /* 0x000fe400078e00ff */
[----:B------:R-:W-:Y:S02]  /*1a620*/  IMAD.MOV.U32 R15, RZ, RZ, -0x1 ;  /* 0xffffffffff0f7424 */ /* 0x000fe400078e00ff */
[----:B------:R-:W-:-:S07]  /*1a630*/  IMAD.MOV.U32 R2, RZ, RZ, R14 ;  /* 0x000000ffff027224 */ /* 0x000fce00078e000e */
[----:B0-----:R-:W-:Y:S05]  /*1a640*/  WARPSYNC.COLLECTIVE R15, `(.L_x_1014) ;  /* 0x000000000f087348 */ /* 0x001fea0003c00000 */
[----:B------:R1:W2:Y:S02]  /*1a650*/  SHFL.IDX P6, R14, R13, R12, R11 ;  /* 0x0000000c0d0e7389 */ /* 0x0002a400000c000b */
[----:B012---:R-:W-:Y:S01]  /*1a660*/  ENDCOLLECTIVE ;  /* 0x000000000000791b */ /* 0x007fe20003800000 */
.L_x_1014:
[----:B------:R-:W-:Y:S02]  /*1a670*/  IMAD.MOV.U32 R13, RZ, RZ, R6 ;  /* 0x000000ffff0d7224 */ /* 0x000fe400078e0006 */
[----:B------:R-:W-:Y:S02]  /*1a680*/  IMAD.MOV.U32 R12, RZ, RZ, 0x1 ;  /* 0x00000001ff0c7424 */ /* 0x000fe400078e00ff */
[----:B------:R-:W-:Y:S02]  /*1a690*/  IMAD.SHL.U32 R19, R19, 0x10, RZ ;  /* 0x0000001013137824 */ /* 0x000fe400078e00ff */
[----:B------:R-:W-:-:S03]  /*1a6a0*/  IMAD.MOV.U32 R3, RZ, RZ, R14 ;  /* 0x000000ffff037224 */ /* 0x000fc600078e000e */
[----:B------:R-:W-:-:S07]  /*1a6b0*/  LOP3.LUT R19, R19, 0x30, RZ, 0xc0, !PT ;  /* 0x0000003013137812 */ /* 0x000fce00078ec0ff */
[----:B------:R-:W-:Y:S05]  /*1a6c0*/  WARPSYNC.COLLECTIVE R15, `(.L_x_1015) ;  /* 0x000000000f087348 */ /* 0x000fea0003c00000 */
[----:B------:R0:W1:Y:S02]  /*1a6d0*/  SHFL.IDX P6, R14, R13, R12, R11 ;  /* 0x0000000c0d0e7389 */ /* 0x00006400000c000b */
[----:B01----:R-:W-:Y:S01]  /*1a6e0*/  ENDCOLLECTIVE ;  /* 0x000000000000791b */ /* 0x003fe20003800000 */
.L_x_1015:
        /* <DEDUP_REMOVED lines=14> */
.L_x_1016:
[----:B------:R-:W-:Y:S02]  /*1a7d0*/  IMAD.MOV.U32 R13, RZ, RZ, R6 ;  /* 0x000000ffff0d7224 */ /* 0x000fe400078e0006 */
[----:B------:R-:W-:Y:S02]  /*1a7e0*/  IMAD.MOV.U32 R12, RZ, RZ, 0x2 ;  /* 0x00000002ff0c7424 */ /* 0x000fe400078e00ff */
[----:B------:R-:W-:-:S07]  /*1a7f0*/  IMAD.MOV.U32 R3, RZ, RZ, R14 ;  /* 0x000000ffff037224 */ /* 0x000fce00078e000e */
[----:B------:R-:W-:Y:S05]  /*1a800*/  WARPSYNC.COLLECTIVE R15, `(.L_x_1017) ;  /* 0x000000000f087348 */ /* 0x000fea0003c00000 */
[----:B------:R0:W1:Y:S02]  /*1a810*/  SHFL.IDX P6, R14, R13, R12, R11 ;  /* 0x0000000c0d0e7389 */ /* 0x00006400000c000b */
[----:B01----:R-:W-:Y:S01]  /*1a820*/  ENDCOLLECTIVE ;  /* 0x000000000000791b */ /* 0x003fe20003800000 */
.L_x_1017:
        /* <DEDUP_REMOVED lines=14> */
.L_x_1018:
[----:B------:R-:W-:Y:S02]  /*1a910*/  IMAD.MOV.U32 R13, RZ, RZ, R6 ;  /* 0x000000ffff0d7224 */ /* 0x000fe400078e0006 */
[----:B------:R-:W-:Y:S02]  /*1a920*/  IMAD.MOV.U32 R12, RZ, RZ, 0x3 ;  /* 0x00000003ff0c7424 */ /* 0x000fe400078e00ff */
[----:B------:R-:W-:-:S07]  /*1a930*/  IMAD.MOV.U32 R3, RZ, RZ, R14 ;  /* 0x000000ffff037224 */ /* 0x000fce00078e000e */
[----:B------:R-:W-:Y:S05]  /*1a940*/  WARPSYNC.COLLECTIVE R15, `(.L_x_1019) ;  /* 0x000000000f087348 */ /* 0x000fea0003c00000 */
[----:B------:R0:W1:Y:S02]  /*1a950*/  SHFL.IDX P6, R14, R13, R12, R11 ;  /* 0x0000000c0d0e7389 */ /* 0x00006400000c000b */
[----:B01----:R-:W-:Y:S01]  /*1a960*/  ENDCOLLECTIVE ;  /* 0x000000000000791b */ /* 0x003fe20003800000 */
.L_x_1019:
        /* <DEDUP_REMOVED lines=10> */
.L_x_1020:
[----:B------:R-:W-:Y:S01]  /*1aa10*/  @!PT LDS RZ, [RZ] ;  /* 0x00000000fffff984 */ /* 0x000fe20000000800 */
[----:B------:R-:W-:Y:S01]  /*1aa20*/  @!PT LDS RZ, [RZ] ;  /* 0x00000000fffff984 */ /* 0x000fe20000000800 */
[----:B------:R-:W-:Y:S01]  /*1aa30*/  @!PT LDS RZ, [RZ] ;  /* 0x00000000fffff984 */ /* 0x000fe20000000800 */
[----:B------:R0:W-:Y:S01]  /*1aa40*/  @P3 LDGSTS.E.BYPASS.LTC128B.128 [R0+0xf000], desc[UR48][R2.64], !P2 ;  /* 0x0f00000002003fae */ /* 0x0001e2000d101d70 */
[----:B------:R-:W-:Y:S02]  /*1aa50*/  IMAD.MOV.U32 R13, RZ, RZ, R7 ;  /* 0x000000ffff0d7224 */ /* 0x000fe400078e0007 */
[----:B------:R-:W-:Y:S02]  /*1aa60*/  IMAD.MOV.U32 R12, RZ, RZ, RZ ;  /* 0x000000ffff0c7224 */ /* 0x000fe400078e00ff */
[----:B------:R-:W-:-:S07]  /*1aa70*/  IMAD.MOV.U32 R5, RZ, RZ, R14 ;  /* 0x000000ffff057224 */ /* 0x000fce00078e000e */
[----:B0-----:R-:W-:Y:S05]  /*1aa80*/  WARPSYNC.COLLECTIVE R15, `(.L_x_1021) ;  /* 0x000000000f087348 */ /* 0x001fea0003c00000 */
[----:B------:R1:W2:Y:S02]  /*1aa90*/  SHFL.IDX P6, R14, R13, R12, R11 ;  /* 0x0000000c0d0e7389 */ /* 0x0002a400000c000b */
[----:B012---:R-:W-:Y:S01]  /*1aaa0*/  ENDCOLLECTIVE ;  /* 0x000000000000791b */ /* 0x007fe20003800000 */
.L_x_1021:
        /* <DEDUP_REMOVED lines=11> */
.L_x_1022:
[----:B------:R-:W-:Y:S05]  /*1ab60*/  BRA `(.L_x_1023) ;  /* 0xffffffc000287947 */ /* 0x000fea000383ffff */
.L_x_941:
[----:B------:R-:W-:Y:S02]  /*1ab70*/  IMAD.MOV.U32 R13, RZ, RZ, R4 ;  /* 0x000000ffff0d7224 */ /* 0x000fe400078e0004 */
[----:B------:R-:W-:Y:S02]  /*1ab80*/  IMAD.MOV.U32 R12, RZ, RZ, RZ ;  /* 0x000000ffff0c7224 */ /* 0x000fe400078e00ff */
[----:B------:R-:W-:Y:S02]  /*1ab90*/  IMAD.MOV.U32 R11, RZ, RZ, 0x1c1f ;  /* 0x00001c1fff0b7424 */ /* 0x000fe400078e00ff */
[----:B------:R-:W-:Y:S02]  /*1aba0*/  IMAD.MOV.U32 R15, RZ, RZ, -0x1 ;  /* 0xffffffffff0f7424 */ /* 0x000fe400078e00ff */
[----:B------:R-:W-:-:S07]  /*1abb0*/  VIADD R6, R19, UR43 ;  /* 0x0000002b13067c36 */ /* 0x000fce0008000000 */
[----:B-----5:R-:W-:Y:S05]  /*1abc0*/  WARPSYNC.COLLECTIVE R15, `(.L_x_1024) ;  /* 0x000000000f087348 */ /* 0x020fea0003c00000 */
[----:B------:R0:W1:Y:S02]  /*1abd0*/  SHFL.IDX P6, R14, R13, R12, R11 ;  /* 0x0000000c0d0e7389 */ /* 0x00006400000c000b */
[----:B01---5:R-:W-:Y:S01]  /*1abe0*/  ENDCOLLECTIVE ;  /* 0x000000000000791b */ /* 0x023fe20003800000 */
.L_x_1024:
[C---:B------:R-:W-:Y:S01]  /*1abf0*/  VIADD R8, R6.reuse, 0x20 ;  /* 0x0000002006087836 */ /* 0x040fe20000000000 */
[----:B------:R-:W-:Y:S01]  /*1ac00*/  ISETP.GE.AND P1, PT, R6, UR41, PT ;  /* 0x0000002906007c0c */ /* 0x000fe2000bf26270 */
[----:B------:R-:W-:Y:S02]  /*1ac10*/  IMAD.MOV.U32 R13, RZ, RZ, R0 ;  /* 0x000000ffff0d7224 */ /* 0x000fe400078e0000 */
[----:B------:R-:W-:-:S10]  /*1ac20*/  IMAD.MOV.U32 R2, RZ, RZ, R14 ;  /* 0x000000ffff027224 */ /* 0x000fd400078e000e */
[----:B------:R-:W-:Y:S05]  /*1ac30*/  WARPSYNC.COLLECTIVE R15, `(.L_x_1025) ;  /* 0x000000000f087348 */ /* 0x000fea0003c00000 */
[----:B------:R0:W1:Y:S02]  /*1ac40*/  SHFL.IDX P6, R14, R13, R12, R11 ;  /* 0x0000000c0d0e7389 */ /* 0x00006400000c000b */
[----:B01----:R-:W-:Y:S01]  /*1ac50*/  ENDCOLLECTIVE ;  /* 0x000000000000791b */ /* 0x003fe20003800000 */
.L_x_1025:
[----:B------:R-:W-:Y:S02]  /*1ac60*/  IMAD.MOV.U32 R13, RZ, RZ, R4 ;  /* 0x000000ffff0d7224 */ /* 0x000fe400078e0004 */
[----:B------:R-:W-:Y:S02]  /*1ac70*/  IMAD.MOV.U32 R12, RZ, RZ, 0x1 ;  /* 0x00000001ff0c7424 */ /* 0x000fe400078e00ff */
[----:B------:R-:W-:-:S07]  /*1ac80*/  IMAD.MOV.U32 R3, RZ, RZ, R14 ;  /* 0x000000ffff037224 */ /* 0x000fce00078e000e */
[----:B------:R-:W-:Y:S05]  /*1ac90*/  WARPSYNC.COLLECTIVE R15, `(.L_x_1026) ;  /* 0x000000000f087348 */ /* 0x000fea0003c00000 */
[----:B------:R0:W1:Y:S02]  /*1aca0*/  SHFL.IDX P6, R14, R13, R12, R11 ;  /* 0x0000000c0d0e7389 */ /* 0x00006400000c000b */
[----:B01----:R-:W-:Y:S01]  /*1acb0*/  ENDCOLLECTIVE ;  /* 0x000000000000791b */ /* 0x003fe20003800000 */
.L_x_1026:
        /* <DEDUP_REMOVED lines=10> */
[----:B------:R-:W-:Y:S01]  /*1ad60*/  ISETP.GE.AND P1, PT, R8, UR41, PT ;  /* 0x0000002908007c0c */ /* 0x000fe2000bf26270 */
[----:B0-----:R-:W-:-:S12]  /*1ad70*/  IMAD.MOV.U32 R2, RZ, RZ, R14 ;  /* 0x000000ffff027224 */ /* 0x001fd800078e000e */
[----:B------:R-:W-:Y:S05]  /*1ad80*/  WARPSYNC.COLLECTIVE R15, `(.L_x_1027) ;  /* 0x000000000f087348 */ /* 0x000fea0003c00000 */
[----:B------:R0:W1:Y:S02]  /*1ad90*/  SHFL.IDX P6, R14, R13, R12, R11 ;  /* 0x0000000c0d0e7389 */ /* 0x00006400000c000b */
[----:B01----:R-:W-:Y:S01]  /*1ada0*/  ENDCOLLECTIVE ;  /* 0x000000000000791b */ /* 0x003fe20003800000 */
.L_x_1027:
[----:B------:R-:W-:Y:S02]  /*1adb0*/  IMAD.MOV.U32 R13, RZ, RZ, R4 ;  /* 0x000000ffff0d7224 */ /* 0x000fe400078e0004 */
[----:B------:R-:W-:Y:S02]  /*1adc0*/  IMAD.MOV.U32 R12, RZ, RZ, 0x2 ;  /* 0x00000002ff0c7424 */ /* 0x000fe400078e00ff */
[----:B------:R-:W-:-:S07]  /*1add0*/  IMAD.MOV.U32 R3, RZ, RZ, R14 ;  /* 0x000000ffff037224 */ /* 0x000fce00078e000e */
[----:B------:R-:W-:Y:S05]  /*1ade0*/  WARPSYNC.COLLECTIVE R15, `(.L_x_1028) ;  /* 0x000000000f087348 */ /* 0x000fea0003c00000 */
[----:B------:R0:W1:Y:S02]  /*1adf0*/  SHFL.IDX P6, R14, R13, R12, R11 ;  /* 0x0000000c0d0e7389 */ /* 0x00006400000c000b */
[----:B01----:R-:W-:Y:S01]  /*1ae00*/  ENDCOLLECTIVE ;  /* 0x000000000000791b */ /* 0x003fe20003800000 */
.L_x_1028:
        /* <DEDUP_REMOVED lines=11> */
[----:B------:R-:W-:Y:S01]  /*1aec0*/  ISETP.GE.AND P1, PT, R2, UR41, PT ;  /* 0x0000002902007c0c */ /* 0x000fe2000bf26270 */
[----:B------:R-:W-:-:S12]  /*1aed0*/  IMAD.MOV.U32 R2, RZ, RZ, R14 ;  /* 0x000000ffff027224 */ /* 0x000fd800078e000e */
[----:B------:R-:W-:Y:S05]  /*1aee0*/  WARPSYNC.COLLECTIVE R15, `(.L_x_1029) ;  /* 0x000000000f087348 */ /* 0x000fea0003c00000 */
[----:B------:R0:W1:Y:S02]  /*1aef0*/  SHFL.IDX P6, R14, R13, R12, R11 ;  /* 0x0000000c0d0e7389 */ /* 0x00006400000c000b */
[----:B01----:R-:W-:Y:S01]  /*1af00*/  ENDCOLLECTIVE ;  /* 0x000000000000791b */ /* 0x003fe20003800000 */
.L_x_1029:
[----:B------:R-:W-:Y:S02]  /*1af10*/  IMAD.MOV.U32 R13, RZ, RZ, R4 ;  /* 0x000000ffff0d7224 */ /* 0x000fe400078e0004 */
[----:B------:R-:W-:Y:S02]  /*1af20*/  IMAD.MOV.U32 R12, RZ, RZ, 0x3 ;  /* 0x00000003ff0c7424 */ /* 0x000fe400078e00ff */
[----:B------:R-:W-:-:S07]  /*1af30*/  IMAD.MOV.U32 R3, RZ, RZ, R14 ;  /* 0x000000ffff037224 */ /* 0x000fce00078e000e */
[----:B------:R-:W-:Y:S05]  /*1af40*/  WARPSYNC.COLLECTIVE R15, `(.L_x_1030) ;  /* 0x000000000f087348 */ /* 0x000fea0003c00000 */
[----:B------:R0:W1:Y:S02]  /*1af50*/  SHFL.IDX P6, R14, R13, R12, R11 ;  /* 0x0000000c0d0e7389 */ /* 0x00006400000c000b */
[----:B01----:R-:W-:Y:S01]  /*1af60*/  ENDCOLLECTIVE ;  /* 0x000000000000791b */ /* 0x003fe20003800000 */
.L_x_1030:
[----:B------:R-:W-:-:S05]  /*1af70*/  @!P1 IADD3 R3, P0, R10, R3, RZ ;  /* 0x000000030a039210 */ /* 0x000fca0007f1e0ff */
[----:B------:R-:W-:-:S05]  /*1af80*/  @!P1 IMAD.X R2, RZ, RZ, R2, P0 ;  /* 0x000000ffff029224 */ /* 0x000fca00000e0602 */
[----:B------:R-:W-:Y:S01]  /*1af90*/  @!P1 LOP3.LUT R3, R3, R2, RZ, 0x3c, !PT ;  /* 0x0000000203039212 */ /* 0x000fe200078e3cff */
[----:B------:R-:W-:-:S03]  /*1afa0*/  IMAD.MOV.U32 R13, RZ, RZ, R0 ;  /* 0x000000ffff0d7224 */ /* 0x000fc600078e0000 */
[----:B------:R-:W-:-:S04]  /*1afb0*/  @!P1 LOP3.LUT R2, R3, R2, RZ, 0x3c, !PT ;  /* 0x0000000203029212 */ /* 0x000fc800078e3cff */
[----:B------:R-:W-:Y:S01]  /*1afc0*/  @!P1 LOP3.LUT R3, R3, R2, RZ, 0x3c, !PT ;  /* 0x0000000203039212 */ /* 0x000fe200078e3cff */
[----:B------:R-:W-:-:S07]  /*1afd0*/  IMAD.MOV.U32 R4, RZ, RZ, R14 ;  /* 0x000000ffff047224 */ /* 0x000fce00078e000e */
[----:B------:R-:W-:Y:S05]  /*1afe0*/  WARPSYNC.COLLECTIVE R15, `(.L_x_1031) ;  /* 0x000000000f087348 */ /* 0x000fea0003c00000 */
[----:B------:R0:W1:Y:S02]  /*1aff0*/  SHFL.IDX P6, R14, R13, R12, R11 ;  /* 0x0000000c0d0e7389 */ /* 0x00006400000c000b */
[----:B01----:R-:W-:Y:S01]  /*1b000*/  ENDCOLLECTIVE ;  /* 0x000000000000791b */ /* 0x003fe20003800000 */
.L_x_1031:
[----:B------:R-:W-:Y:S01]  /*1b010*/  @!PT LDS RZ, [RZ] ;  /* 0x00000000fffff984 */ /* 0x000fe20000000800 */
[----:B------:R-:W-:Y:S01]  /*1b020*/  @!PT LDS RZ, [RZ] ;  /* 0x00000000fffff984 */ /* 0x000fe20000000800 */
[----:B------:R-:W-:Y:S01]  /*1b030*/  @!PT LDS RZ, [RZ] ;  /* 0x00000000fffff984 */ /* 0x000fe20000000800 */
[----:B------:R0:W-:Y:S01]  /*1b040*/  @!P1 LDGSTS.E.BYPASS.LTC128B.128 [R9+0xc000], desc[UR48][R2.64], !P5 ;  /* 0x0c00000002099fae */ /* 0x0001e2000e901d70 */
[----:B------:R-:W-:Y:S02]  /*1b050*/  IMAD.MOV.U32 R13, RZ, RZ, R7 ;  /* 0x000000ffff0d7224 */ /* 0x000fe400078e0007 */
[----:B0-----:R-:W-:Y:S02]  /*1b060*/  VIADD R2, R6, 0x60 ;  /* 0x0000006006027836 */ /* 0x001fe40000000000 */
[----:B------:R-:W-:-:S03]  /*1b070*/  IMAD.MOV.U32 R12, RZ, RZ, RZ ;  /* 0x000000ffff0c7224 */ /* 0x000fc600078e00ff */
[----:B------:R-:W-:Y:S01]  /*1b080*/  ISETP.GE.AND P1, PT, R2, UR41, PT ;  /* 0x0000002902007c0c */ /* 0x000fe2000bf26270 */
[----:B------:R-:W-:-:S12]  /*1b090*/  IMAD.MOV.U32 R0, RZ, RZ, R14 ;  /* 0x000000ffff007224 */ /* 0x000fd800078e000e */
[----:B------:R-:W-:Y:S05]  /*1b0a0*/  WARPSYNC.COLLECTIVE R15, `(.L_x_1032) ;  /* 0x000000000f087348 */ /* 0x000fea0003c00000 */
[----:B------:R0:W1:Y:S02]  /*1b0b0*/  SHFL.IDX P6, R14, R13, R12, R11 ;  /* 0x0000000c0d0e7389 */ /* 0x00006400000c000b */
[----:B01----:R-:W-:Y:S01]  /*1b0c0*/  ENDCOLLECTIVE ;  /* 0x000000000000791b */ /* 0x003fe20003800000 */
.L_x_1032:
[----:B------:R-:W-:Y:S01]  /*1b0d0*/  @!P1 IADD3 R2, P0, R10, R0, RZ ;  /* 0x000000000a029210 */ /* 0x000fe20007f1e0ff */
[----:B------:R-:W-:-:S04]  /*1b0e0*/  VIADD R0, R6, 0x80 ;  /* 0x0000008006007836 */ /* 0x000fc80000000000 */
[----:B------:R-:W-:Y:S02]  /*1b0f0*/  @!P1 IMAD.X R3, RZ, RZ, R4, P0 ;  /* 0x000000ffff039224 */ /* 0x000fe400000e0604 */
[----:B------:R-:W-:-:S03]  /*1b100*/  IMAD.MOV.U32 R13, RZ, RZ, R5 ;  /* 0x000000ffff0d7224 */ /* 0x000fc600078e0005 */
[----:B------:R-:W-:Y:S01]  /*1b110*/  @!PT LDS RZ, [RZ] ;  /* 0x00000000fffff984 */ /* 0x000fe20000000800 */
[----:B------:R-:W-:Y:S01]  /*1b120*/  @!PT LDS RZ, [RZ] ;  /* 0x00000000fffff984 */ /* 0x000fe20000000800 */
[----:B------:R-:W-:Y:S01]  /*1b130*/  @!PT LDS RZ, [RZ] ;  /* 0x00000000fffff984 */ /* 0x000fe20000000800 */
[----:B------:R0:W-:Y:S01]  /*1b140*/  @!P1 LDGSTS.E.BYPASS.LTC128B.128 [R9+0xc800], desc[UR48][R2.64], !P5 ;  /* 0x0c80000002099fae */ /* 0x0001e2000e901d70 */
[----:B------:R-:W-:Y:S01]  /*1b150*/  ISETP.GE.AND P1, PT, R0, UR41, PT ;  /* 0x0000002900007c0c */ /* 0x000fe2000bf26270 */
[----:B------:R-:W-:-:S12]  /*1b160*/  IMAD.MOV.U32 R0, RZ, RZ, R14 ;  /* 0x000000ffff007224 */ /* 0x000fd800078e000e */
[----:B0-----:R-:W-:Y:S05]  /*1b170*/  WARPSYNC.COLLECTIVE R15, `(.L_x_1033) ;  /* 0x000000000f087348 */ /* 0x001fea0003c00000 */
[----:B------:R1:W2:Y:S02]  /*1b180*/  SHFL.IDX P6, R14, R13, R12, R11 ;  /* 0x0000000c0d0e7389 */ /* 0x0002a400000c000b */
[----:B012---:R-:W-:Y:S01]  /*1b190*/  ENDCOLLECTIVE ;  /* 0x000000000000791b */ /* 0x007fe20003800000 */
.L_x_1033:
[----:B------:R-:W-:Y:S02]  /*1b1a0*/  IMAD.MOV.U32 R13, RZ, RZ, R7 ;  /* 0x000000ffff0d7224 */ /* 0x000fe400078e0007 */
[----:B------:R-:W-:Y:S02]  /*1b1b0*/  IMAD.MOV.U32 R12, RZ, RZ, 0x1 ;  /* 0x00000001ff0c7424 */ /* 0x000fe400078e00ff */
[----:B------:R-:W-:-:S07]  /*1b1c0*/  IMAD.MOV.U32 R2, RZ, RZ, R14 ;  /* 0x000000ffff027224 */ /* 0x000fce00078e000e */
[----:B------:R-:W-:Y:S05]  /*1b1d0*/  WARPSYNC.COLLECTIVE R15, `(.L_x_1034) ;  /* 0x000000000f087348 */ /* 0x000fea0003c00000 */
[----:B------:R0:W1:Y:S02]  /*1b1e0*/  SHFL.IDX P6, R14, R13, R12, R11 ;  /* 0x0000000c0d0e7389 */ /* 0x00006400000c000b */
[----:B01----:R-:W-:Y:S01]  /*1b1f0*/  ENDCOLLECTIVE ;  /* 0x000000000000791b */ /* 0x003fe20003800000 */
.L_x_1034:
[----:B------:R-:W-:-:S05]  /*1b200*/  @!P1 IADD3 R2, P0, R10, R2, RZ ;  /* 0x000000020a029210 */ /* 0x000fca0007f1e0ff */
[----:B------:R-:W-:-:S05]  /*1b210*/  @!P1 IMAD.X R3, RZ, RZ, R0, P0 ;  /* 0x000000ffff039224 */ /* 0x000fca00000e0600 */
[----:B------:R-:W-:Y:S01]  /*1b220*/  @!PT LDS RZ, [RZ] ;  /* 0x00000000fffff984 */ /* 0x000fe20000000800 */
[----:B------:R-:W-:Y:S01]  /*1b230*/  @!PT LDS RZ, [RZ] ;  /* 0x00000000fffff984 */ /* 0x000fe20000000800 */
[----:B------:R-:W-:Y:S01]  /*1b240*/  @!PT LDS RZ, [RZ] ;  /* 0x00000000fffff984 */ /* 0x000fe20000000800 */
[----:B------:R0:W-:Y:S01]  /*1b250*/  @!P1 LDGSTS.E.BYPASS.LTC128B.128 [R9+0xd000], desc[UR48][R2.64], !P5 ;  /* 0x0d00000002099fae */ /* 0x0001e2000e901d70 */
[----:B------:R-:W-:Y:S02]  /*1b260*/  IMAD.MOV.U32 R13, RZ, RZ, R5 ;  /* 0x000000ffff0d7224 */ /* 0x000fe400078e0005 */
[----:B------:R-:W-:-:S07]  /*1b270*/  IMAD.MOV.U32 R7, RZ, RZ, R14 ;  /* 0x000000ffff077224 */ /* 0x000fce00078e000e */
[----:B0-----:R-:W-:Y:S05]  /*1b280*/  WARPSYNC.COLLECTIVE R15, `(.L_x_1035) ;  /* 0x000000000f087348 */ /* 0x001fea0003c00000 */
[----:B------:R1:W2:Y:S02]  /*1b290*/  SHFL.IDX P6, R14, R13, R12, R11 ;  /* 0x0000000c0d0e7389 */ /* 0x0002a400000c000b */
[----:B012---:R-:W-:Y:S01]  /*1b2a0*/  ENDCOLLECTIVE ;  /* 0x000000000000791b */ /* 0x007fe20003800000 */
.L_x_1035:
[----:B------:R-:W-:Y:S05]  /*1b2b0*/  BRA `(.L_x_1036) ;  /* 0xffffffc4000c7947 */ /* 0x000fea000383ffff */
.L_x_944:
[----:B0-----:R0:W1:Y:S02]  /*1b2c0*/  SYNCS.PHASECHK.TRANS64.TRYWAIT P0, [R17+URZ+0x13220], R0 ;  /* 0x01322000110075a7 */ /* 0x001064000800017f */
[----:B-1----:R-:W-:Y:S05]  /*1b2d0*/  @!P0 NANOSLEEP.SYNCS 0x989680 ;  /* 0x009896800000895d */ /* 0x002fea0003900000 */
[----:B------:R-:W1:Y:S02]  /*1b2e0*/  @!P0 SYNCS.PHASECHK.TRANS64 P0, [R17+URZ+0x13220], R0 ;  /* 0x01322000110085a7 */ /* 0x000e64000800007f */
[----:B-1----:R-:W-:Y:S05]  /*1b2f0*/  @!P0 BRA `(.L_x_944) ;  /* 0xfffffffc00f08947 */ /* 0x002fea000383ffff */
[----:B------:R-:W-:Y:S05]  /*1b300*/  BRA `(.L_x_1037) ;  /* 0xffffffc400687947 */ /* 0x000fea000383ffff */
.L_x_948:
[----:B0-----:R0:W1:Y:S02]  /*1b310*/  SYNCS.PHASECHK.TRANS64.TRYWAIT P0, [R0+URZ+0x13280], R27 ;  /* 0x0132801b000075a7 */ /* 0x001064000800017f */
[----:B-1----:R-:W-:Y:S05]  /*1b320*/  @!P0 NANOSLEEP.SYNCS 0x989680 ;  /* 0x009896800000895d */ /* 0x002fea0003900000 */
[----:B------:R-:W1:Y:S02]  /*1b330*/  @!P0 SYNCS.PHASECHK.TRANS64 P0, [R0+URZ+0x13280], R27 ;  /* 0x0132801b000085a7 */ /* 0x000e64000800007f */
[----:B-1----:R-:W-:Y:S05]  /*1b340*/  @!P0 BRA `(.L_x_948) ;  /* 0xfffffffc00f08947 */ /* 0x002fea000383ffff */
[----:B------:R-:W-:Y:S05]  /*1b350*/  BRA `(.L_x_1038) ;  /* 0xffffffc800a07947 */ /* 0x000fea000383ffff */
.L_x_949:
[----:B------:R-:W-:Y:S01]  /*1b360*/  BSSY B0, `(.L_x_1039) ;  /* 0x0000008000007945 */ /* 0x000fe20003800000 */
[----:B------:R-:W-:Y:S02]  /*1b370*/  IMAD.MOV.U32 R13, RZ, RZ, R10 ;  /* 0x000000ffff0d7224 */ /* 0x000fe400078e000a */
[----:B------:R-:W-:Y:S02]  /*1b380*/  IMAD.MOV.U32 R12, RZ, RZ, RZ ;  /* 0x000000ffff0c7224 */ /* 0x000fe400078e00ff */
[----:B------:R-:W-:Y:S02]  /*1b390*/  IMAD.MOV.U32 R11, RZ, RZ, 0x1c1f ;  /* 0x00001c1fff0b7424 */ /* 0x000fe400078e00ff */
[----:B------:R-:W-:-:S07]  /*1b3a0*/  IMAD.MOV.U32 R15, RZ, RZ, -0x1 ;  /* 0xffffffffff0f7424 */ /* 0x000fce00078e00ff */
[----:B0-----:R-:W-:Y:S05]  /*1b3b0*/  WARPSYNC.COLLECTIVE R15, `(.L_x_1040) ;  /* 0x000000000f087348 */ /* 0x001fea0003c00000 */
[----:B------:R1:W2:Y:S02]  /*1b3c0*/  SHFL.IDX P6, R14, R13, R12, R11 ;  /* 0x0000000c0d0e7389 */ /* 0x0002a400000c000b */
[----:B012---:R-:W-:Y:S01]  /*1b3d0*/  ENDCOLLECTIVE ;  /* 0x000000000000791b */ /* 0x007fe20003800000 */
.L_x_1040:
[----:B------:R-:W-:Y:S05]  /*1b3e0*/  BSYNC B0 ;  /* 0x0000000000007941 */ /* 0x000fea0003800000 */
.L_x_1039:
[----:B------:R-:W0:Y:S01]  /*1b3f0*/  S2R R2, SR_TID.X ;  /* 0x0000000000027919 */ /* 0x000e220000002100 */
[----:B------:R-:W-:Y:S02]  /*1b400*/  IMAD.MOV.U32 R13, RZ, RZ, R5 ;  /* 0x000000ffff0d7224 */ /* 0x000fe400078e0005 */
[----:B------:R-:W-:Y:S02]  /*1b410*/  IMAD.MOV.U32 R12, RZ, RZ, RZ ;  /* 0x000000ffff0c7224 */ /* 0x000fe400078e00ff */
[----:B------:R-:W-:Y:S02]  /*1b420*/  IMAD.MOV.U32 R11, RZ, RZ, 0x1c1f ;  /* 0x00001c1fff0b7424 */ /* 0x000fe400078e00ff */
[----:B------:R-:W-:Y:S02]  /*1b430*/  IMAD.MOV.U32 R15, RZ, RZ, -0x1 ;  /* 0xffffffffff0f7424 */ /* 0x000fe400078e00ff */
[----:B------:R-:W-:Y:S02]  /*1b440*/  IMAD.MOV.U32 R3, RZ, RZ, R14 ;  /* 0x000000ffff037224 */ /* 0x000fe400078e000e */
[----:B------:R-:W-:-:S07]  /*1b450*/  IMAD.IADD R6, R17, 0x1, R6 ;  /* 0x0000000111067824 */ /* 0x000fce00078e0206 */
[----:B0-----:R-:W-:Y:S05]  /*1b460*/  WARPSYNC.COLLECTIVE R15, `(.L_x_1041) ;  /* 0x000000000f087348 */ /* 0x001fea0003c00000 */
[----:B------:R1:W2:Y:S02]  /*1b470*/  SHFL.IDX P6, R14, R13, R12, R11 ;  /* 0x0000000c0d0e7389 */ /* 0x0002a400000c000b */
[----:B012---:R-:W-:Y:S01]  /*1b480*/  ENDCOLLECTIVE ;  /* 0x000000000000791b */ /* 0x007fe20003800000 */
.L_x_1041:
        /* <DEDUP_REMOVED lines=11> */
.L_x_1042:
        /* <DEDUP_REMOVED lines=10> */
.L_x_1043:
        /* <DEDUP_REMOVED lines=11> */
.L_x_1044:
        /* <DEDUP_REMOVED lines=10> */
.L_x_1045:
        /* <DEDUP_REMOVED lines=11> */
.L_x_1046:
        /* <DEDUP_REMOVED lines=10> */
.L_x_1047:
[----:B------:R-:W-:Y:S02]  /*1b880*/  IMAD.MOV.U32 R13, RZ, RZ, R19 ;  /* 0x000000ffff0d7224 */ /* 0x000fe400078e0013 */
[----:B------:R-:W-:Y:S02]  /*1b890*/  IMAD.MOV.U32 R12, RZ, RZ, RZ ;  /* 0x000000ffff0c7224 */ /* 0x000fe400078e00ff */
[----:B------:R-:W-:Y:S02]  /*1b8a0*/  IMAD.SHL.U32 R3, R3, 0x10, RZ ;  /* 0x0000001003037824 */ /* 0x000fe400078e00ff */
[----:B------:R-:W-:-:S07]  /*1b8b0*/  IMAD.MOV.U32 R2, RZ, RZ, R14 ;  /* 0x000000ffff027224 */ /* 0x000fce00078e000e */
[----:B------:R-:W-:Y:S05]  /*1b8c0*/  WARPSYNC.COLLECTIVE R15, `(.L_x_1048) ;  /* 0x000000000f087348 */ /* 0x000fea0003c00000 */
[----:B------:R0:W1:Y:S02]  /*1b8d0*/  SHFL.IDX P6, R14, R13, R12, R11 ;  /* 0x0000000c0d0e7389 */ /* 0x00006400000c000b */
[----:B01----:R-:W-:Y:S01]  /*1b8e0*/  ENDCOLLECTIVE ;  /* 0x000000000000791b */ /* 0x003fe20003800000 */
.L_x_1048:
        /* <DEDUP_REMOVED lines=12> */
.L_x_1049:
[----:B------:R-:W-:Y:S01]  /*1b9b0*/  IMAD.MOV.U32 R2, RZ, RZ, R14 ;  /* 0x000000ffff027224 */ /* 0x000fe200078e000e */
[----:B------:R-:W-:Y:S06]  /*1b9c0*/  BRA `(.L_x_1050) ;  /* 0xffffffc800007947 */ /* 0x000fec000383ffff */
.L_x_954:
[----:B---3--:R3:W4:Y:S02]  /*1b9d0*/  SYNCS.PHASECHK.TRANS64.TRYWAIT P0, [R0+URZ+0x13240], R27 ;  /* 0x0132401b000075a7 */ /* 0x008724000800017f */
[----:B----4-:R-:W-:Y:S05]  /*1b9e0*/  @!P0 NANOSLEEP.SYNCS 0x989680 ;  /* 0x009896800000895d */ /* 0x010fea0003900000 */
[----:B------:R-:W4:Y:S02]  /*1b9f0*/  @!P0 SYNCS.PHASECHK.TRANS64 P0, [R0+URZ+0x13240], R27 ;  /* 0x0132401b000085a7 */ /* 0x000f24000800007f */
[----:B----4-:R-:W-:Y:S05]  /*1ba00*/  @!P0 BRA `(.L_x_954) ;  /* 0xfffffffc00f08947 */ /* 0x010fea000383ffff */
[----:B------:R-:W-:Y:S05]  /*1ba10*/  BRA `(.L_x_1051) ;  /* 0xffffffc8005c7947 */ /* 0x000fea000383ffff */
.L_x_955:
[----:B------:R-:W-:Y:S01]  /*1ba20*/  BSSY B0, `(.L_x_1052) ;  /* 0x0000008000007945 */ /* 0x000fe20003800000 */
[----:B------:R-:W-:Y:S02]  /*1ba30*/  IMAD.MOV.U32 R13, RZ, RZ, R5 ;  /* 0x000000ffff0d7224 */ /* 0x000fe400078e0005 */
[----:B------:R-:W-:Y:S02]  /*1ba40*/  IMAD.MOV.U32 R12, RZ, RZ, RZ ;  /* 0x000000ffff0c7224 */ /* 0x000fe400078e00ff */
[----:B------:R-:W-:Y:S02]  /*1ba50*/  IMAD.MOV.U32 R11, RZ, RZ, 0x1c1f ;  /* 0x00001c1fff0b7424 */ /* 0x000fe400078e00ff */
[----:B------:R-:W-:-:S07]  /*1ba60*/  IMAD.MOV.U32 R15, RZ, RZ, -0x1 ;  /* 0xffffffffff0f7424 */ /* 0x000fce00078e00ff */
[----:B0123--:R-:W-:Y:S05]  /*1ba70*/  WARPSYNC.COLLECTIVE R15, `(.L_x_1053) ;  /* 0x000000000f087348 */ /* 0x00ffea0003c00000 */
[----:B------:R4:W0:Y:S02]  /*1ba80*/  SHFL.IDX P6, R14, R13, R12, R11 ;  /* 0x0000000c0d0e7389 */ /* 0x00082400000c000b */
[----:B01234-:R-:W-:Y:S01]  /*1ba90*/  ENDCOLLECTIVE ;  /* 0x000000000000791b */ /* 0x01ffe20003800000 */
.L_x_1053:
[----:B------:R-:W-:Y:S05]  /*1baa0*/  BSYNC B0 ;  /* 0x0000000000007941 */ /* 0x000fea0003800000 */
.L_x_1052:
[----:B------:R-:W-:Y:S02]  /*1bab0*/  IMAD.MOV.U32 R13, RZ, RZ, R4 ;  /* 0x000000ffff0d7224 */ /* 0x000fe400078e0004 */
[----:B------:R-:W-:Y:S02]  /*1bac0*/  IMAD.MOV.U32 R12, RZ, RZ, RZ ;  /* 0x000000ffff0c7224 */ /* 0x000fe400078e00ff */
[----:B------:R-:W-:Y:S02]  /*1bad0*/  IMAD.MOV.U32 R11, RZ, RZ, 0x1c1f ;  /* 0x00001c1fff0b7424 */ /* 0x000fe400078e00ff */
[----:B------:R-:W-:Y:S02]  /*1bae0*/  IMAD.MOV.U32 R15, RZ, RZ, -0x1 ;  /* 0xffffffffff0f7424 */ /* 0x000fe400078e00ff */
[----:B------:R-:W-:-:S07]  /*1baf0*/  IMAD.MOV.U32 R3, RZ, RZ, R14 ;  /* 0x000000ffff037224 */ /* 0x000fce00078e000e */
[----:B------:R-:W-:Y:S05]  /*1bb00*/  WARPSYNC.COLLECTIVE R15, `(.L_x_1054) ;  /* 0x000000000f087348 */ /* 0x000fea0003c00000 */
[----:B------:R0:W1:Y:S02]  /*1bb10*/  SHFL.IDX P6, R14, R13, R12, R11 ;  /* 0x0000000c0d0e7389 */ /* 0x00006400000c000b */
[----:B01----:R-:W-:Y:S01]  /*1bb20*/  ENDCOLLECTIVE ;  /* 0x000000000000791b */ /* 0x003fe20003800000 */
.L_x_1054:
[----:B------:R-:W-:Y:S02]  /*1bb30*/  IMAD.MOV.U32 R13, RZ, RZ, R5 ;  /* 0x000000ffff0d7224 */ /* 0x000fe400078e0005 */
[----:B------:R-:W-:Y:S02]  /*1bb40*/  IMAD.MOV.U32 R12, RZ, RZ, 0x1 ;  /* 0x00000001ff0c7424 */ /* 0x000fe400078e00ff */
[----:B------:R-:W-:-:S07]  /*1bb50*/  IMAD.MOV.U32 R2, RZ, RZ, R14 ;  /* 0x000000ffff027224 */ /* 0x000fce00078e000e */
[----:B------:R-:W-:Y:S05]  /*1bb60*/  WARPSYNC.COLLECTIVE R15, `(.L_x_1055) ;  /* 0x000000000f087348 */ /* 0x000fea0003c00000 */
[----:B------:R0:W1:Y:S02]  /*1bb70*/  SHFL.IDX P6, R14, R13, R12, R11 ;  /* 0x0000000c0d0e7389 */ /* 0x00006400000c000b */
[----:B01----:R-:W-:Y:S01]  /*1bb80*/  ENDCOLLECTIVE ;  /* 0x000000000000791b */ /* 0x003fe20003800000 */
.L_x_1055:
        /* <DEDUP_REMOVED lines=11> */
.L_x_1056:
[----:B------:R-:W-:Y:S02]  /*1bc40*/  IMAD.MOV.U32 R13, RZ, RZ, R5 ;  /* 0x000000ffff0d7224 */ /* 0x000fe400078e0005 */
[----:B------:R-:W-:Y:S02]  /*1bc50*/  IMAD.MOV.U32 R12, RZ, RZ, 0x2 ;  /* 0x00000002ff0c7424 */ /* 0x000fe400078e00ff */
[----:B------:R-:W-:-:S07]  /*1bc60*/  IMAD.MOV.U32 R2, RZ, RZ, R14 ;  /* 0x000000ffff027224 */ /* 0x000fce00078e000e */
[----:B------:R-:W-:Y:S05]  /*1bc70*/  WARPSYNC.COLLECTIVE R15, `(.L_x_1057) ;  /* 0x000000000f087348 */ /* 0x000fea0003c00000 */
[----:B------:R0:W1:Y:S02]  /*1bc80*/  SHFL.IDX P6, R14, R13, R12, R11 ;  /* 0x0000000c0d0e7389 */ /* 0x00006400000c000b */
[----:B01----:R-:W-:Y:S01]  /*1bc90*/  ENDCOLLECTIVE ;  /* 0x000000000000791b */ /* 0x003fe20003800000 */
.L_x_1057:
        /* <DEDUP_REMOVED lines=11> */
.L_x_1058:
[----:B------:R-:W-:Y:S02]  /*1bd50*/  IMAD.MOV.U32 R13, RZ, RZ, R5 ;  /* 0x000000ffff0d7224 */ /* 0x000fe400078e0005 */
[----:B------:R-:W-:Y:S02]  /*1bd60*/  IMAD.MOV.U32 R12, RZ, RZ, 0x3 ;  /* 0x00000003ff0c7424 */ /* 0x000fe400078e00ff */
[----:B------:R-:W-:-:S07]  /*1bd70*/  IMAD.MOV.U32 R2, RZ, RZ, R14 ;  /* 0x000000ffff027224 */ /* 0x000fce00078e000e */
[----:B------:R-:W-:Y:S05]  /*1bd80*/  WARPSYNC.COLLECTIVE R15, `(.L_x_1059) ;  /* 0x000000000f087348 */ /* 0x000fea0003c00000 */
[----:B------:R0:W1:Y:S02]  /*1bd90*/  SHFL.IDX P6, R14, R13, R12, R11 ;  /* 0x0000000c0d0e7389 */ /* 0x00006400000c000b */
[----:B01----:R-:W-:Y:S01]  /*1bda0*/  ENDCOLLECTIVE ;  /* 0x000000000000791b */ /* 0x003fe20003800000 */
.L_x_1059:
        /* <DEDUP_REMOVED lines=11> */
.L_x_1060:
[----:B------:R-:W-:Y:S02]  /*1be60*/  IMAD.MOV.U32 R13, RZ, RZ, R7 ;  /* 0x000000ffff0d7224 */ /* 0x000fe400078e0007 */
[----:B------:R-:W-:Y:S02]  /*1be70*/  IMAD.MOV.U32 R12, RZ, RZ, RZ ;  /* 0x000000ffff0c7224 */ /* 0x000fe400078e00ff */
[----:B------:R-:W-:-:S07]  /*1be80*/  IMAD.MOV.U32 R2, RZ, RZ, R14 ;  /* 0x000000ffff027224 */ /* 0x000fce00078e000e */
[----:B------:R-:W-:Y:S05]  /*1be90*/  WARPSYNC.COLLECTIVE R15, `(.L_x_1061) ;  /* 0x000000000f087348 */ /* 0x000fea0003c00000 */
[----:B------:R0:W1:Y:S02]  /*1bea0*/  SHFL.IDX P6, R14, R13, R12, R11 ;  /* 0x0000000c0d0e7389 */ /* 0x00006400000c000b */
[----:B01----:R-:W-:Y:S01]  /*1beb0*/  ENDCOLLECTIVE ;  /* 0x000000000000791b */ /* 0x003fe20003800000 */
.L_x_1061:
        /* <DEDUP_REMOVED lines=11> */
.L_x_1062:
[----:B------:R-:W-:Y:S01]  /*1bf70*/  IMAD.MOV.U32 R2, RZ, RZ, R14 ;  /* 0x000000ffff027224 */ /* 0x000fe200078e000e */
[----:B------:R-:W-:Y:S06]  /*1bf80*/  BRA `(.L_x_1063) ;  /* 0xffffffc400ec7947 */ /* 0x000fec000383ffff */
.L_x_960:
[----:B0-----:R0:W2:Y:S02]  /*1bf90*/  SYNCS.PHASECHK.TRANS64.TRYWAIT P2, [R2+URZ+0x13270], R3 ;  /* 0x01327003020075a7 */ /* 0x0010a4000804017f */
[----:B--2---:R-:W-:Y:S05]  /*1bfa0*/  @!P2 NANOSLEEP.SYNCS 0x989680 ;  /* 0x009896800000a95d */ /* 0x004fea0003900000 */
[----:B------:R-:W2:Y:S02]  /*1bfb0*/  @!P2 SYNCS.PHASECHK.TRANS64 P2, [R2+URZ+0x13270], R3 ;  /* 0x013270030200a5a7 */ /* 0x000ea4000804007f */
[----:B--2---:R-:W-:Y:S05]  /*1bfc0*/  @!P2 BRA `(.L_x_960) ;  /* 0xfffffffc00f0a947 */ /* 0x004fea000383ffff */
[----:B------:R-:W-:Y:S05]  /*1bfd0*/  BRA `(.L_x_1064) ;  /* 0xffffffc800507947 */ /* 0x000fea000383ffff */
.L_x_962:
[----:B0-----:R0:W2:Y:S02]  /*1bfe0*/  SYNCS.PHASECHK.TRANS64.TRYWAIT P2, [R2+URZ+0x13260], R5 ;  /* 0x01326005020075a7 */ /* 0x0010a4000804017f */
[----:B--2---:R-:W-:Y:S05]  /*1bff0*/  @!P2 NANOSLEEP.SYNCS 0x989680 ;  /* 0x009896800000a95d */ /* 0x004fea0003900000 */
[----:B------:R-:W2:Y:S02]  /*1c000*/  @!P2 SYNCS.PHASECHK.TRANS64 P2, [R2+URZ+0x13260], R5 ;  /* 0x013260050200a5a7 */ /* 0x000ea4000804007f */
[----:B--2---:R-:W-:Y:S05]  /*1c010*/  @!P2 BRA `(.L_x_962) ;  /* 0xfffffffc00f0a947 */ /* 0x004fea000383ffff */
[----:B------:R-:W-:Y:S05]  /*1c020*/  BRA `(.L_x_1065) ;  /* 0xffffffc800607947 */ /* 0x000fea000383ffff */
.L_x_970:
[----:B0-----:R0:W3:Y:S02]  /*1c030*/  SYNCS.PHASECHK.TRANS64.TRYWAIT P2, [R3+URZ+0x13270], R0 ;  /* 0x01327000030075a7 */ /* 0x0010e4000804017f */
[----:B---3--:R-:W-:Y:S05]  /*1c040*/  @!P2 NANOSLEEP.SYNCS 0x989680 ;  /* 0x009896800000a95d */ /* 0x008fea0003900000 */
[----:B------:R-:W3:Y:S02]  /*1c050*/  @!P2 SYNCS.PHASECHK.TRANS64 P2, [R3+URZ+0x13270], R0 ;  /* 0x013270000300a5a7 */ /* 0x000ee4000804007f */
[----:B---3--:R-:W-:Y:S05]  /*1c060*/  @!P2 BRA `(.L_x_970) ;  /* 0xfffffffc00f0a947 */ /* 0x008fea000383ffff */
[----:B------:R-:W-:Y:S05]  /*1c070*/  BRA `(.L_x_1066) ;  /* 0xffffffcc00ac7947 */ /* 0x000fea000383ffff */
.L_x_972:
[----:B0-----:R0:W2:Y:S02]  /*1c080*/  SYNCS.PHASECHK.TRANS64.TRYWAIT P2, [R3+URZ+0x13260], R0 ;  /* 0x01326000030075a7 */ /* 0x0010a4000804017f */
[----:B--2---:R-:W-:Y:S05]  /*1c090*/  @!P2 NANOSLEEP.SYNCS 0x989680 ;  /* 0x009896800000a95d */ /* 0x004fea0003900000 */
[----:B------:R-:W2:Y:S02]  /*1c0a0*/  @!P2 SYNCS.PHASECHK.TRANS64 P2, [R3+URZ+0x13260], R0 ;  /* 0x013260000300a5a7 */ /* 0x000ea4000804007f */
[----:B--2---:R-:W-:Y:S05]  /*1c0b0*/  @!P2 BRA `(.L_x_972) ;  /* 0xfffffffc00f0a947 */ /* 0x004fea000383ffff */
[----:B------:R-:W-:Y:S05]  /*1c0c0*/  BRA `(.L_x_1067) ;  /* 0xffffffcc00bc7947 */ /* 0x000fea000383ffff */
.L_x_979:
[----:B0-----:R0:W2:Y:S02]  /*1c0d0*/  SYNCS.PHASECHK.TRANS64.TRYWAIT P0, [R5+URZ+0x13220], R0 ;  /* 0x01322000050075a7 */ /* 0x0010a4000800017f */
[----:B--2---:R-:W-:Y:S05]  /*1c0e0*/  @!P0 NANOSLEEP.SYNCS 0x989680 ;  /* 0x009896800000895d */ /* 0x004fea0003900000 */
[----:B------:R-:W2:Y:S02]  /*1c0f0*/  @!P0 SYNCS.PHASECHK.TRANS64 P0, [R5+URZ+0x13220], R0 ;  /* 0x01322000050085a7 */ /* 0x000ea4000800007f */
[----:B--2---:R-:W-:Y:S05]  /*1c100*/  @!P0 BRA `(.L_x_979) ;  /* 0xfffffffc00f08947 */ /* 0x004fea000383ffff */
[----:B------:R-:W-:Y:S05]  /*1c110*/  BRA `(.L_x_1068) ;  /* 0xffffffd400487947 */ /* 0x000fea000383ffff */
.L_x_980:
[----:B------:R-:W2:Y:S01]  /*1c120*/  S2R R2, SR_TID.X ;  /* 0x0000000000027919 */ /* 0x000ea20000002100 */
[----:B------:R-:W-:Y:S01]  /*1c130*/  BSSY B0, `(.L_x_1069) ;  /* 0x000000a000007945 */ /* 0x000fe20003800000 */
        /* <DEDUP_REMOVED lines=9> */
.L_x_1070:
[----:B------:R-:W-:Y:S05]  /*1c1d0*/  BSYNC B0 ;  /* 0x0000000000007941 */ /* 0x000fea0003800000 */
.L_x_1069:
[----:B------:R-:W-:Y:S05]  /*1c1e0*/  BRA `(.L_x_1071) ;  /* 0xffffffd400307947 */ /* 0x000fea000383ffff */
.L_x_983:
[----:B------:R-:W-:Y:S01]  /*1c1f0*/  BSSY B1, `(.L_x_1072) ;  /* 0x0000006000017945 */ /* 0x000fe20003800000 */
[----:B------:R-:W-:-:S07]  /*1c200*/  IMAD.MOV.U32 R15, RZ, RZ, -0x1 ;  /* 0xffffffffff0f7424 */ /* 0x000fce00078e00ff */
[----:B01----:R-:W-:Y:S05]  /*1c210*/  WARPSYNC.COLLECTIVE R15, `(.L_x_1073) ;  /* 0x000000000f0c7348 */ /* 0x003fea0003c00000 */
[----:B------:R-:W-:Y:S02]  /*1c220*/  ELECT P6, UR62, PT ;  /* 0x00000000003e782f */ /* 0x000fe400038c0000 */
[----:B------:R-:W-:Y:S01]  /*1c230*/  MOV R14, UR62 ;  /* 0x0000003e000e7c02 */ /* 0x000fe20008000f00 */
[----:B01----:R-:W-:Y:S10]  /*1c240*/  ENDCOLLECTIVE ;  /* 0x000000000000791b */ /* 0x003ff40003800000 */
.L_x_1073:
[----:B------:R-:W-:Y:S05]  /*1c250*/  BSYNC B1 ;  /* 0x0000000000017941 */ /* 0x000fea0003800000 */
.L_x_1072:
[----:B------:R-:W-:Y:S05]  /*1c260*/  BRA `(.L_x_1074) ;  /* 0xffffffd400287947 */ /* 0x000fea000383ffff */
.L_x_985:
[----:B0-----:R0:W2:Y:S02]  /*1c270*/  SYNCS.PHASECHK.TRANS64.TRYWAIT P1, [R3+URZ+0x13240], R2 ;  /* 0x01324002030075a7 */ /* 0x0010a4000802017f */
[----:B--2---:R-:W-:Y:S05]  /*1c280*/  @!P1 NANOSLEEP.SYNCS 0x989680 ;  /* 0x009896800000995d */ /* 0x004fea0003900000 */
[----:B------:R-:W2:Y:S02]  /*1c290*/  @!P1 SYNCS.PHASECHK.TRANS64 P1, [R3+URZ+0x13240], R2 ;  /* 0x01324002030095a7 */ /* 0x000ea4000802007f */
[----:B--2---:R-:W-:Y:S05]  /*1c2a0*/  @!P1 BRA `(.L_x_985) ;  /* 0xfffffffc00f09947 */ /* 0x004fea000383ffff */
[----:B------:R-:W-:Y:S05]  /*1c2b0*/  BRA `(.L_x_1075) ;  /* 0xffffffd4004c7947 */ /* 0x000fea000383ffff */
.L_x_987:
[----:B--2---:R2:W3:Y:S02]  /*1c2c0*/  SYNCS.PHASECHK.TRANS64.TRYWAIT P1, [R5+URZ+0x13240], R0 ;  /* 0x01324000050075a7 */ /* 0x0044e4000802017f */
[----:B---3--:R-:W-:Y:S05]  /*1c2d0*/  @!P1 NANOSLEEP.SYNCS 0x989680 ;  /* 0x009896800000995d */ /* 0x008fea0003900000 */
[----:B------:R-:W3:Y:S02]  /*1c2e0*/  @!P1 SYNCS.PHASECHK.TRANS64 P1, [R5+URZ+0x13240], R0 ;  /* 0x01324000050095a7 */ /* 0x000ee4000802007f */
[----:B---3--:R-:W-:Y:S05]  /*1c2f0*/  @!P1 BRA `(.L_x_987) ;  /* 0xfffffffc00f09947 */ /* 0x008fea000383ffff */
[----:B------:R-:W-:Y:S05]  /*1c300*/  BRA `(.L_x_1076) ;  /* 0xffffffd4005c7947 */ /* 0x000fea000383ffff */
.L_x_989:
[----:B---3--:R3:W4:Y:S02]  /*1c310*/  SYNCS.PHASECHK.TRANS64.TRYWAIT P1, [R3+URZ+0x13260], R2 ;  /* 0x01326002030075a7 */ /* 0x008724000802017f */
[----:B----4-:R-:W-:Y:S05]  /*1c320*/  @!P1 NANOSLEEP.SYNCS 0x989680 ;  /* 0x009896800000995d */ /* 0x010fea0003900000 */
[----:B------:R-:W4:Y:S02]  /*1c330*/  @!P1 SYNCS.PHASECHK.TRANS64 P1, [R3+URZ+0x13260], R2 ;  /* 0x01326002030095a7 */ /* 0x000f24000802007f */
[----:B----4-:R-:W-:Y:S05]  /*1c340*/  @!P1 BRA `(.L_x_989) ;  /* 0xfffffffc00f09947 */ /* 0x010fea000383ffff */
[----:B------:R-:W-:Y:S05]  /*1c350*/  BRA `(.L_x_1077) ;  /* 0xffffffd400587947 */ /* 0x000fea000383ffff */
.L_x_991:
[----:B----4-:R4:W0:Y:S02]  /*1c360*/  SYNCS.PHASECHK.TRANS64.TRYWAIT P1, [R5+URZ+0x13260], R0 ;  /* 0x01326000050075a7 */ /* 0x010824000802017f */
[----:B0-----:R-:W-:Y:S05]  /*1c370*/  @!P1 NANOSLEEP.SYNCS 0x989680 ;  /* 0x009896800000995d */ /* 0x001fea0003900000 */
[----:B------:R-:W0:Y:S02]  /*1c380*/  @!P1 SYNCS.PHASECHK.TRANS64 P1, [R5+URZ+0x13260], R0 ;  /* 0x01326000050095a7 */ /* 0x000e24000802007f */
[----:B0-----:R-:W-:Y:S05]  /*1c390*/  @!P1 BRA `(.L_x_991) ;  /* 0xfffffffc00f09947 */ /* 0x001fea000383ffff */
[----:B------:R-:W-:Y:S05]  /*1c3a0*/  BRA `(.L_x_1078) ;  /* 0xffffffd400547947 */ /* 0x000fea000383ffff */
.L_x_993:
[----:B------:R0:W0:Y:S02]  /*1c3b0*/  SYNCS.PHASECHK.TRANS64.TRYWAIT P1, [R3+URZ+0x13280], R2 ;  /* 0x01328002030075a7 */ /* 0x000024000802017f */
[----:B0-----:R-:W-:Y:S05]  /*1c3c0*/  @!P1 NANOSLEEP.SYNCS 0x989680 ;  /* 0x009896800000995d */ /* 0x001fea0003900000 */
[----:B------:R-:W0:Y:S02]  /*1c3d0*/  @!P1 SYNCS.PHASECHK.TRANS64 P1, [R3+URZ+0x13280], R2 ;  /* 0x01328002030095a7 */ /* 0x000e24000802007f */
[----:B0-----:R-:W-:Y:S05]  /*1c3e0*/  @!P1 BRA `(.L_x_993) ;  /* 0xfffffffc00f09947 */ /* 0x001fea000383ffff */
[----:B------:R-:W-:Y:S05]  /*1c3f0*/  BRA `(.L_x_1079) ;  /* 0xffffffd400507947 */ /* 0x000fea000383ffff */
.L_x_1080:
        /* <DEDUP_REMOVED lines=16> */
.L_x_2750:


//--------------------- .text._ZN7cutlass13device_kernelIN5flash11enable_sm90INS1_16FlashAttnFwdSm90INS1_25CollectiveMainloopFwdSm90ILi2EN4cute5tupleIJNS5_1CILi1EEES8_S8_EEENS6_IJNS7_ILi192EEENS7_ILi160EEENS7_ILi64EEEEEELi64ENS_12float_e4m3_tEfNS_4arch4Sm90ELb0ELb1ELb1ELb1ELb1ELb0ELb0ELb1ELb1ELb1ELb0ELb0EEENS1_21CollectiveEpilogueFwdINS6_IJSA_SC_SB_EEES9_NS_10bfloat16_tESG_Li384ELb1ELb1ELb0ELb1EEENS1_36VarlenDynamicPersistentTileSchedulerILi192ELi160ELi384ELi128ELb0ELb1ELb1ELb1ELb0ELb1EEEEEEEEEvNT_6ParamsE --------------------------
	.section	.text._ZN7cutlass13device_kernelIN5flash11enable_sm90INS1_16FlashAttnFwdSm90INS1_25CollectiveMainloopFwdSm90ILi2EN4cute5tupleIJNS5_1CILi1EEES8_S8_EEENS6_IJNS7_ILi192EEENS7_ILi160EEENS7_ILi64EEEEEELi64ENS_12float_e4m3_tEfNS_4arch4Sm90ELb0ELb1ELb1ELb1ELb1ELb0ELb0ELb1ELb1ELb1ELb0ELb0EEENS1_21CollectiveEpilogueFwdINS6_IJSA_SC_SB_EEES9_NS_10bfloat16_tESG_Li384ELb1ELb1ELb0ELb1EEENS1_36VarlenDynamicPersistentTileSchedulerILi192ELi160ELi384ELi128ELb0ELb1ELb1ELb1ELb0ELb1EEEEEEEEEvNT_6ParamsE,"ax",@progbits
	.align	128
.text._ZN7cutlass13device_kernelIN5flash11enable_sm90INS1_16FlashAttnFwdSm90INS1_25CollectiveMainloopFwdSm90ILi2EN4cute5tupleIJNS5_1CILi1EEES8_S8_EEENS6_IJNS7_ILi192EEENS7_ILi160EEENS7_ILi64EEEEEELi64ENS_12float_e4m3_tEfNS_4arch4Sm90ELb0ELb1ELb1ELb1ELb1ELb0ELb0ELb1ELb1ELb1ELb0ELb0EEENS1_21CollectiveEpilogueFwdINS6_IJSA_SC_SB_EEES9_NS_10bfloat16_tESG_Li384ELb1ELb1ELb0ELb1EEENS1_36VarlenDynamicPersistentTileSchedulerILi192ELi160ELi384ELi128ELb0ELb1ELb1ELb1ELb0ELb1EEEEEEEEEvNT_6ParamsE:
        .type           _ZN7cutlass13device_kernelIN5flash11enable_sm90INS1_16FlashAttnFwdSm90INS1_25CollectiveMainloopFwdSm90ILi2EN4cute5tupleIJNS5_1CILi1EEES8_S8_EEENS6_IJNS7_ILi192EEENS7_ILi160EEENS7_ILi64EEEEEELi64ENS_12float_e4m3_tEfNS_4arch4Sm90ELb0ELb1ELb1ELb1ELb1ELb0ELb0ELb1ELb1ELb1ELb0ELb0EEENS1_21CollectiveEpilogueFwdINS6_IJSA_SC_SB_EEES9_NS_10bfloat16_tESG_Li384ELb1ELb1ELb0ELb1EEENS1_36VarlenDynamicPersistentTileSchedulerILi192ELi160ELi384ELi128ELb0ELb1ELb1ELb1ELb0ELb1EEEEEEEEEvNT_6ParamsE,@function
        .size           _ZN7cutlass13device_kernelIN5flash11enable_sm90INS1_16FlashAttnFwdSm90INS1_25CollectiveMainloopFwdSm90ILi2EN4cute5tupleIJNS5_1CILi1EEES8_S8_EEENS6_IJNS7_ILi192EEENS7_ILi160EEENS7_ILi64EEEEEELi64ENS_12float_e4m3_tEfNS_4arch4Sm90ELb0ELb1ELb1ELb1ELb1ELb0ELb0ELb1ELb1ELb1ELb0ELb0EEENS1_21CollectiveEpilogueFwdINS6_IJSA_SC_SB_EEES9_NS_10bfloat16_tESG_Li384ELb1ELb1ELb0ELb1EEENS1_36VarlenDynamicPersistentTileSchedulerILi192ELi160ELi384ELi128ELb0ELb1ELb1ELb1ELb0ELb1EEEEEEEEEvNT_6ParamsE,(.L_x_2751 - _ZN7cutlass13device_kernelIN5flash11enable_sm90INS1_16FlashAttnFwdSm90INS1_25CollectiveMainloopFwdSm90ILi2EN4cute5tupleIJNS5_1CILi1EEES8_S8_EEENS6_IJNS7_ILi192EEENS7_ILi160EEENS7_ILi64EEEEEELi64ENS_12float_e4m3_tEfNS_4arch4Sm90ELb0ELb1ELb1ELb1ELb1ELb0ELb0ELb1ELb1ELb1ELb0ELb0EEENS1_21CollectiveEpilogueFwdINS6_IJSA_SC_SB_EEES9_NS_10bfloat16_tESG_Li384ELb1ELb1ELb0ELb1EEENS1_36VarlenDynamicPersistentTileSchedulerILi192ELi160ELi384ELi128ELb0ELb1ELb1ELb1ELb0ELb1EEEEEEEEEvNT_6ParamsE)
        .other          _ZN7cutlass13device_kernelIN5flash11enable_sm90INS1_16FlashAttnFwdSm90INS1_25CollectiveMainloopFwdSm90ILi2EN4cute5tupleIJNS5_1CILi1EEES8_S8_EEENS6_IJNS7_ILi192EEENS7_ILi160EEENS7_ILi64EEEEEELi64ENS_12float_e4m3_tEfNS_4arch4Sm90ELb0ELb1ELb1ELb1ELb1ELb0ELb0ELb1ELb1ELb1ELb0ELb0EEENS1_21CollectiveEpilogueFwdINS6_IJSA_SC_SB_EEES9_NS_10bfloat16_tESG_Li384ELb1ELb1ELb0ELb1EEENS1_36VarlenDynamicPersistentTileSchedulerILi192ELi160ELi384ELi128ELb0ELb1ELb1ELb1ELb0ELb1EEEEEEEEEvNT_6ParamsE,@"STO_CUDA_ENTRY STV_DEFAULT"
_ZN7cutlass13device_kernelIN5flash11enable_sm90INS1_16FlashAttnFwdSm90INS1_25CollectiveMainloopFwdSm90ILi2EN4cute5tupleIJNS5_1CILi1EEES8_S8_EEENS6_IJNS7_ILi192EEENS7_ILi160EEENS7_ILi64EEEEEELi64ENS_12float_e4m3_tEfNS_4arch4Sm90ELb0ELb1ELb1ELb1ELb1ELb0ELb0ELb1ELb1ELb1ELb0ELb0EEENS1_21CollectiveEpilogueFwdINS6_IJSA_SC_SB_EEES9_NS_10bfloat16_tESG_Li384ELb1ELb1ELb0ELb1EEENS1_36VarlenDynamicPersistentTileSchedulerILi192ELi160ELi384ELi128ELb0ELb1ELb1ELb1ELb0ELb1EEEEEEEEEvNT_6ParamsE:
        /* <DEDUP_REMOVED lines=45> */
.L_x_1081:
        /* <DEDUP_REMOVED lines=22> */
.L_x_1082:
        /* <DEDUP_REMOVED lines=18> */
.L_x_1083:
        /* <DEDUP_REMOVED lines=22> */
.L_x_1084:
        /* <DEDUP_REMOVED lines=24> */
.L_x_1085:
        /* <DEDUP_REMOVED lines=8> */
.L_x_1087:
        /* <DEDUP_REMOVED lines=16> */
[----:B------:R-:W-:Y:S01]  /*09b0*/  ULOP3.LUT UR46, UR39, 0x1, URZ, 0xfc, !UPT ;  /* 0x00000001272e7892 */ /* 0x000fe2000f8efc3f */
[----:B------:R-:W-:Y:S01]  /*09c0*/  R2UR UR5, R5 ;  /* 0x00000000050572ca */ /* 0x000fe200000e0000 */
[----:B------:R-:W-:Y:S01]  /*09d0*/  UMOV UR36, URZ ;  /* 0x0000003f00247c82 */ /* 0x000fe20008000000 */
[----:B------:R-:W-:Y:S01]  /*09e0*/  R2UR UR47, R7 ;  /* 0x00000000072f72ca */ /* 0x000fe200000e0000 */
        /* <DEDUP_REMOVED lines=12> */
[----:B------:R-:W-:Y:S02]  /*0ab0*/  LOP3.LUT R5, R5, 0xfffffc00, RZ, 0xc0, !PT ;  /* 0xfffffc0005057812 */ /* 0x000fe400078ec0ff */
[----:B------:R-:W-:Y:S01]  /*0ac0*/  SHF.R.S32.HI R6, RZ, 0x1f, R157 ;  /* 0x0000001fff067819 */ /* 0x000fe2000001149d */
[----:B------:R-:W-:Y:S01]  /*0ad0*/  IMAD.IADD R4, R12, 0x1, -R4 ;  /* 0x000000010c047824 */ /* 0x000fe200078e0a04 */
[----:B------:R-:W-:Y:S02]  /*0ae0*/  SHF.R.S32.HI R2, RZ, 0x4, R3 ;  /* 0x00000004ff027819 */ /* 0x000fe40000011403 */
[----:B------:R-:W-:Y:S01]  /*0af0*/  LEA.HI R7, R6, R157, RZ, 0x2 ;  /* 0x0000009d06077211 */ /* 0x000fe200078f10ff */
[----:B------:R-:W-:Y:S01]  /*0b00*/  IMAD R4, R4, 0x40, R5 ;  /* 0x0000004004047824 */ /* 0x000fe200078e0205 */
[----:B------:R-:W-:Y:S01]  /*0b10*/  LEA.HI R3, R3, R2, RZ, 0x1 ;  /* 0x0000000203037211 */ /* 0x000fe200078f08ff */
[----:B------:R-:W-:Y:S01]  /*0b20*/  IMAD.HI R5, R11, 0x55555556, RZ ;  /* 0x555555560b057827 */ /* 0x000fe200078e02ff */
[----:B------:R-:W-:-:S02]  /*0b30*/  SHF.R.S32.HI R8, RZ, 0x2, R7 ;  /* 0x00000002ff087819 */ /* 0x000fc40000011407 */
[----:B------:R-:W-:Y:S02]  /*0b40*/  SHF.R.S32.HI R9, RZ, 0x1f, R7 ;  /* 0x0000001fff097819 */ /* 0x000fe40000011407 */
[----:B------:R-:W-:Y:S02]  /*0b50*/  LEA.HI R6, R6, R157, RZ, 0x5 ;  /* 0x0000009d06067211 */ /* 0x000fe400078f28ff */
[----:B------:R-:W-:Y:S02]  /*0b60*/  LEA.HI R9, R9, R8, RZ, 0x3 ;  /* 0x0000000809097211 */ /* 0x000fe400078f18ff */
[----:B------:R-:W-:Y:S02]  /*0b70*/  LOP3.LUT R3, R3, 0x1ffffffe, RZ, 0xc0, !PT ;  /* 0x1ffffffe03037812 */ /* 0x000fe400078ec0ff */
[----:B------:R-:W-:Y:S02]  /*0b80*/  LOP3.LUT R9, R9, 0xfffffff8, RZ, 0xc0, !PT ;  /* 0xfffffff809097812 */ /* 0x000fe400078ec0ff */
[----:B------:R-:W-:Y:S01]  /*0b90*/  LEA.HI R5, R5, R5, RZ, 0x1 ;  /* 0x0000000505057211 */ /* 0x000fe200078f08ff */
[----:B------:R-:W-:Y:S01]  /*0ba0*/  IMAD.IADD R3, R2, 0x1, -R3 ;  /* 0x0000000102037824 */ /* 0x000fe200078e0a03 */
[----:B------:R-:W-:Y:S01]  /*0bb0*/  SHF.R.S32.HI R6, RZ, 0x5, R6 ;  /* 0x00000005ff067819 */ /* 0x000fe20000011406 */
[----:B------:R-:W-:Y:S01]  /*0bc0*/  IMAD.IADD R9, R8, 0x1, -R9 ;  /* 0x0000000108097824 */ /* 0x000fe200078e0a09 */
[CC--:B------:R-:W-:Y:S01]  /*0bd0*/  LEA.HI R10, R0.reuse, R12.reuse, RZ, 0x2 ;  /* 0x0000000c000a7211 */ /* 0x0c0fe200078f10ff */
[----:B------:R-:W-:Y:S01]  /*0be0*/  IMAD R5, R5, -0x3, R11 ;  /* 0xfffffffd05057824 */ /* 0x000fe200078e020b */
[----:B------:R-:W-:Y:S01]  /*0bf0*/  LEA.HI R0, R0, R12, RZ, 0x3 ;  /* 0x0000000c00007211 */ /* 0x000fe200078f18ff */
[----:B------:R-:W-:Y:S01]  /*0c00*/  IMAD R6, R6, 0x10, R9 ;  /* 0x0000001006067824 */ /* 0x000fe200078e0209 */
[----:B------:R-:W-:Y:S01]  /*0c10*/  LOP3.LUT R10, R10, 0xfffffffc, RZ, 0xc0, !PT ;  /* 0xfffffffc0a0a7812 */ /* 0x000fe200078ec0ff */
[----:B------:R-:W-:Y:S01]  /*0c20*/  IMAD R2, R3, 0x8, R4 ;  /* 0x0000000803027824 */ /* 0x000fe200078e0204 */
[----:B------:R-:W-:Y:S01]  /*0c30*/  LOP3.LUT R23, R0, 0xfffffff8, RZ, 0xc0, !PT ;  /* 0xfffffff800177812 */ /* 0x000fe200078ec0ff */
[----:B------:R-:W-:Y:S01]  /*0c40*/  IMAD R5, R5, 0x40, R6 ;  /* 0x0000004005057824 */ /* 0x000fe200078e0206 */
[----:B------:R-:W-:Y:S01]  /*0c50*/  SHF.R.S32.HI R156, RZ, 0x3, R0 ;  /* 0x00000003ff9c7819 */ /* 0x000fe20000011400 */
[C---:B------:R-:W-:Y:S01]  /*0c60*/  IMAD.IADD R10, R12.reuse, 0x1, -R10 ;  /* 0x000000010c0a7824 */ /* 0x040fe200078e0a0a */
[----:B------:R0:W-:Y:S01]  /*0c70*/  STL [R1+0xc], R2 ;  /* 0x00000c0201007387 */ /* 0x0001e20000100800 */
[----:B------:R-:W-:-:S03]  /*0c80*/  IMAD.IADD R23, R12, 0x1, -R23 ;  /* 0x000000010c177824 */ /* 0x000fc600078e0a17 */
[----:B------:R1:W-:Y:S01]  /*0c90*/  STL [R1+0x8], R5 ;  /* 0x0000080501007387 */ /* 0x0003e20000100800 */
[----:B------:R-:W-:-:S04]  /*0ca0*/  LEA.HI R8, R10, R10, RZ, 0x1 ;  /* 0x0000000a0a087211 */ /* 0x000fc800078f08ff */
[----:B------:R-:W-:Y:S02]  /*0cb0*/  LOP3.LUT R11, R8, 0x1ffffffe, RZ, 0xc0, !PT ;  /* 0x1ffffffe080b7812 */ /* 0x000fe400078ec0ff */
[----:B0-----:R-:W-:-:S03]  /*0cc0*/  LOP3.LUT R2, R7, 0x7ffffffc, RZ, 0xc0, !PT ;  /* 0x7ffffffc07027812 */ /* 0x001fc600078ec0ff */
[----:B------:R-:W-:Y:S02]  /*0cd0*/  IMAD.IADD R11, R10, 0x1, -R11 ;  /* 0x000000010a0b7824 */ /* 0x000fe400078e0a0b */
[----:B------:R-:W-:Y:S02]  /*0ce0*/  IMAD.IADD R19, R157, 0x1, -R2 ;  /* 0x000000019d137824 */ /* 0x000fe400078e0a02 */
[----:B-1----:R-:W-:-:S07]  /*0cf0*/  IMAD R22, R11, 0x8, R5 ;  /* 0x000000080b167824 */ /* 0x002fce00078e0205 */
.L_x_1183:
[----:B------:R-:W-:Y:S01]  /*0d00*/  ULDC.64 UR6, c[0x0][0xa28] ;  /* 0x00028a0000067ab9 */ /* 0x000fe20000000a00 */
[----:B------:R-:W-:Y:S01]  /*0d10*/  IMAD.MOV.U32 R0, RZ, RZ, RZ ;  /* 0x000000ffff007224 */ /* 0x000fe200078e00ff */
[----:B------:R-:W-:Y:S01]  /*0d20*/  UISETP.NE.U32.AND UP0, UPT, UR6, URZ, UPT ;  /* 0x0000003f0600728c */ /* 0x000fe2000bf05070 */
[----:B------:R-:W-:-:S03]  /*0d30*/  ULDC UR4, c[0x0][0x424] ;  /* 0x0001090000047ab9 */ /* 0x000fc60000000800 */
[----:B------:R-:W-:-:S03]  /*0d40*/  UISETP.NE.AND.EX UP0, UPT, UR7, URZ, UPT, UP0 ;  /* 0x0000003f0700728c */ /* 0x000fc6000bf05300 */
[----:B------:R-:W-:Y:S02]  /*0d50*/  ULDC.64 UR6, c[0x0][0xa18] ;  /* 0x0002860000067ab9 */ /* 0x000fe40000000a00 */
[----:B------:R-:W-:Y:S01]  /*0d60*/  UISETP.NE.U32.AND UP1, UPT, UR6, URZ, UPT ;  /* 0x0000003f0600728c */ /* 0x000fe2000bf25070 */
[----:B------:R-:W-:-:S03]  /*0d70*/  PLOP3.LUT P0, PT, PT, PT, UP0, 0x80, 0x0 ;  /* 0x000000000000781c */ /* 0x000fc60003f0f008 */
[----:B------:R-:W-:-:S03]  /*0d80*/  UISETP.NE.AND.EX UP1, UPT, UR7, URZ, UPT, UP1 ;  /* 0x0000003f0700728c */ /* 0x000fc6000bf25310 */
[----:B------:R-:W-:Y:S02]  /*0d90*/  @UP0 ULDC.64 UR6, c[0x0][0xa28] ;  /* 0x00028a0000060ab9 */ /* 0x000fe40000000a00 */
[----:B------:R-:W-:Y:S01]  /*0da0*/  @UP0 UIMAD.WIDE UR6, UR47, 0x4, UR6 ;  /* 0x000000042f0608a5 */ /* 0x000fe2000f8e0206 */
[----:B------:R-:W-:-:S05]  /*0db0*/  PLOP3.LUT P2, PT, PT, PT, UP1, 0x80, 0x0 ;  /* 0x000000000000781c */ /* 0x000fca0003f4f018 */
[----:B------:R-:W-:Y:S01]  /*0dc0*/  @UP1 ULDC.64 UR8, c[0x0][0xa18] ;  /* 0x0002860000081ab9 */ /* 0x000fe20000000a00 */
[----:B012---:R-:W-:Y:S02]  /*0dd0*/  IMAD.U32 R4, RZ, RZ, UR6 ;  /* 0x00000006ff047e24 */ /* 0x007fe4000f8e00ff */
[----:B------:R-:W-:Y:S01]  /*0de0*/  IMAD.U32 R5, RZ, RZ, UR7 ;  /* 0x00000007ff057e24 */ /* 0x000fe2000f8e00ff */
[----:B------:R-:W-:-:S04]  /*0df0*/  @UP1 UIMAD.WIDE UR6, UR47, 0x4, UR8 ;  /* 0x000000042f0618a5 */ /* 0x000fc8000f8e0208 */
[----:B-----5:R0:W5:Y:S02]  /*0e00*/  @P0 LDG.E R0, desc[UR50][R4.64] ;  /* 0x0000003204000981 */ /* 0x020164000c1e1900 */
[----:B------:R-:W-:Y:S02]  /*0e10*/  IMAD.U32 R6, RZ, RZ, UR6 ;  /* 0x00000006ff067e24 */ /* 0x000fe4000f8e00ff */
[----:B------:R-:W-:Y:S01]  /*0e20*/  IMAD.U32 R7, RZ, RZ, UR7 ;  /* 0x00000007ff077e24 */ /* 0x000fe2000f8e00ff */
[----:B------:R-:W-:-:S04]  /*0e30*/  ULDC.64 UR6, c[0x0][0x418] ;  /* 0x0001060000067ab9 */ /* 0x000fc80000000a00 */
[----:B------:R0:W5:Y:S01]  /*0e40*/  @P2 LDG.E R18, desc[UR50][R6.64] ;  /* 0x0000003206122981 */ /* 0x000162000c1e1900 */
[----:B------:R-:W-:-:S04]  /*0e50*/  UISETP.NE.U32.AND UP0, UPT, UR6, URZ, UPT ;  /* 0x0000003f0600728c */ /* 0x000fc8000bf05070 */
[----:B------:R-:W-:-:S03]  /*0e60*/  UISETP.NE.AND.EX UP0, UPT, UR7, URZ, UPT, UP0 ;  /* 0x0000003f0700728c */ /* 0x000fc6000bf05300 */
[----:B------:R-:W-:Y:S01]  /*0e70*/  ULDC.64 UR6, c[0x0][0xa20] ;  /* 0x0002880000067ab9 */ /* 0x000fe20000000a00 */
[----:B------:R-:W-:Y:S01]  /*0e80*/  USEL UR4, UR4, 0x1, UP0 ;  /* 0x0000000104047887 */ /* 0x000fe20008000000 */
[----:B------:R-:W-:Y:S01]  /*0e90*/  ISETP.NE.U32.AND P1, PT, RZ, UR6, PT ;  /* 0x00000006ff007c0c */ /* 0x000fe2000bf25070 */
[----:B------:R-:W-:Y:S02]  /*0ea0*/  ULDC UR6, c[0x0][0x2f0] ;  /* 0x0000bc0000067ab9 */ /* 0x000fe40000000800 */
[----:B------:R-:W-:Y:S01]  /*0eb0*/  UIMAD UR4, UR4, UR6, URZ ;  /* 0x00000006040472a4 */ /* 0x000fe2000f8e023f */
[----:B------:R-:W-:Y:S01]  /*0ec0*/  ISETP.NE.AND.EX P1, PT, RZ, UR7, PT, P1 ;  /* 0x00000007ff007c0c */ /* 0x000fe2000bf25310 */
[----:B0-----:R-:W-:-:S12]  /*0ed0*/  @P2 BRA `(.L_x_1088) ;  /* 0x0000000000302947 */ /* 0x001fd80003800000 */
[----:B------:R-:W-:Y:S01]  /*0ee0*/  ULDC.64 UR6, c[0x0][0xa00] ;  /* 0x0002800000067ab9 */ /* 0x000fe20000000a00 */
[----:B-----5:R-:W0:Y:S01]  /*0ef0*/  LDC R18, c[0x0][0x288] ;  /* 0x0000a200ff127b82 */ /* 0x020e220000000800 */
[----:B------:R-:W-:-:S04]  /*0f00*/  ISETP.NE.U32.AND P0, PT, RZ, UR6, PT ;  /* 0x00000006ff007c0c */ /* 0x000fc8000bf05070 */
[----:B------:R-:W-:-:S13]  /*0f10*/  ISETP.NE.AND.EX P0, PT, RZ, UR7, PT, P0 ;  /* 0x00000007ff007c0c */ /* 0x000fda000bf05300 */
[----:B------:R-:W-:Y:S05]  /*0f20*/  @!P0 BRA `(.L_x_1088) ;  /* 0x00000000001c8947 */ /* 0x000fea0003800000 */
[----:B------:R-:W-:Y:S02]  /*0f30*/  ULDC.64 UR6, c[0x0][0xa00] ;  /* 0x0002800000067ab9 */ /* 0x000fe40000000a00 */
[----:B------:R-:W-:-:S06]  /*0f40*/  UIMAD.WIDE UR6, UR47, 0x4, UR6 ;  /* 0x000000042f0678a5 */ /* 0x000fcc000f8e0206 */
[----:B------:R-:W-:Y:S02]  /*0f50*/  IMAD.U32 R4, RZ, RZ, UR6 ;  /* 0x00000006ff047e24 */ /* 0x000fe4000f8e00ff */
[----:B------:R-:W-:-:S05]  /*0f60*/  IMAD.U32 R5, RZ, RZ, UR7 ;  /* 0x00000007ff057e24 */ /* 0x000fca000f8e00ff */
[----:B0-----:R-:W2:Y:S04]  /*0f70*/  LDG.E R18, desc[UR50][R4.64] ;  /* 0x0000003204127981 */ /* 0x001ea8000c1e1900 */
[----:B------:R-:W2:Y:S02]  /*0f80*/  LDG.E R3, desc[UR50][R4.64+0x4] ;  /* 0x0000043204037981 */ /* 0x000ea4000c1e1900 */
[----:B--2---:R-:W-:-:S07]  /*0f90*/  IMAD.IADD R18, R3, 0x1, -R18 ;  /* 0x0000000103127824 */ /* 0x004fce00078e0a12 */
.L_x_1088:
[----:B------:R-:W-:Y:S01]  /*0fa0*/  IMAD.U32 R17, RZ, RZ, UR4 ;  /* 0x00000004ff117e24 */ /* 0x000fe2000f8e00ff */
[----:B------:R-:W-:Y:S01]  /*0fb0*/  UMOV UR40, UR48 ;  /* 0x0000003000287c82 */ /* 0x000fe20008000000 */
[----:B------:R-:W-:Y:S01]  /*0fc0*/  UMOV UR41, UR47 ;  /* 0x0000002f00297c82 */ /* 0x000fe20008000000 */
[----:B------:R-:W-:Y:S05]  /*0fd0*/  @!P1 BRA `(.L_x_1089) ;  /* 0x0000000000189947 */ /* 0x000fea0003800000 */
[----:B------:R-:W-:Y:S02]  /*0fe0*/  ULDC.64 UR6, c[0x0][0xa20] ;  /* 0x0002880000067ab9 */ /* 0x000fe40000000a00 */
[----:B------:R-:W-:-:S06]  /*0ff0*/  UIMAD.WIDE UR6, UR47, 0x4, UR6 ;  /* 0x000000042f0678a5 */ /* 0x000fcc000f8e0206 */
[----:B------:R-:W-:Y:S02]  /*1000*/  IMAD.U32 R4, RZ, RZ, UR6 ;  /* 0x00000006ff047e24 */ /* 0x000fe4000f8e00ff */
[----:B------:R-:W-:-:S05]  /*1010*/  IMAD.U32 R5, RZ, RZ, UR7 ;  /* 0x00000007ff057e24 */ /* 0x000fca000f8e00ff */
[----:B------:R1:W5:Y:S01]  /*1020*/  LDG.E R17, desc[UR50][R4.64] ;  /* 0x0000003204117981 */ /* 0x000362000c1e1900 */
[----:B------:R-:W-:Y:S05]  /*1030*/  BRA `(.L_x_1090) ;  /* 0x00000000002c7947 */ /* 0x000fea0003800000 */
.L_x_1089:
        /* <DEDUP_REMOVED lines=9> */
[----:B------:R-:W2:Y:S02]  /*10d0*/  LDG.E R6, desc[UR50][R4.64+0x4] ;  /* 0x0000043204067981 */ /* 0x000ea4000c1e1900 */
[----:B--2---:R-:W-:-:S07]  /*10e0*/  IMAD.IADD R17, R6, 0x1, -R17 ;  /* 0x0000000106117824 */ /* 0x004fce00078e0a11 */
.L_x_1090:
[----:B------:R-:W2:Y:S01]  /*10f0*/  LDC R3, c[0x0][0x448] ;  /* 0x00011200ff037b82 */ /* 0x000ea20000000800 */
[----:B------:R-:W-:Y:S01]  /*1100*/  UIMAD UR42, UR5, 0xc0, URZ ;  /* 0x000000c0052a78a4 */ /* 0x000fe2000f8e023f */
[----:B-----5:R-:W-:Y:S01]  /*1110*/  IMAD.IADD R17, R17, 0x1, -R0 ;  /* 0x0000000111117824 */ /* 0x020fe200078e0a00 */
[----:B------:R-:W-:Y:S02]  /*1120*/  LOP3.LUT R2, R2, 0xffffffef, RZ, 0xc0, !PT ;  /* 0xffffffef02027812 */ /* 0x000fe400078ec0ff */
[----:B------:R-:W-:Y:S02]  /*1130*/  UIADD3 UR4, UR42, 0xbf, URZ ;  /* 0x000000bf2a047890 */ /* 0x000fe4000fffe03f */
[----:B01----:R-:W-:Y:S01]  /*1140*/  IADD3 R5, R17, 0x1, -R18 ;  /* 0x0000000111057810 */ /* 0x003fe20007ffe812 */
[----:B------:R-:W0:Y:S03]  /*1150*/  LDC.64 R6, c[0x0][0x9e0] ;  /* 0x00027800ff067b82 */ /* 0x000e260000000a00 */
[----:B------:R-:W-:Y:S01]  /*1160*/  IMAD.U32 R0, RZ, RZ, UR4 ;  /* 0x00000004ff007e24 */ /* 0x000fe2000f8e00ff */
[----:B--2---:R-:W-:-:S02]  /*1170*/  ISETP.NE.AND P2, PT, R3, 0x1, PT ;  /* 0x000000010300780c */ /* 0x004fc40003f45270 */
[----:B0-----:R-:W-:-:S11]  /*1180*/  ISETP.GE.AND P1, PT, R7, 0x1, PT ;  /* 0x000000010700780c */ /* 0x001fd60003f26270 */
[----:B------:R-:W0:Y:S01]  /*1190*/  @P2 LDC R3, c[0x0][0x44c] ;  /* 0x00011300ff032b82 */ /* 0x000e220000000800 */
[----:B------:R-:W-:-:S04]  /*11a0*/  @P2 LOP3.LUT R2, R2, 0x10, RZ, 0xfc, !PT ;  /* 0x0000001002022812 */ /* 0x000fc800078efcff */
[----:B------:R-:W-:-:S03]  /*11b0*/  LOP3.LUT R2, R2, 0xfffffff7, RZ, 0xc0, !PT ;  /* 0xfffffff702027812 */ /* 0x000fc600078ec0ff */
[----:B------:R-:W1:Y:S01]  /*11c0*/  @P2 LDC R4, c[0x0][0x450] ;  /* 0x00011400ff042b82 */ /* 0x000e620000000800 */
[----:B------:R-:W-:Y:S01]  /*11d0*/  @P1 LOP3.LUT R2, R2, 0x8, RZ, 0xfc, !PT ;  /* 0x0000000802021812 */ /* 0x000fe200078efcff */
[----:B0-----:R-:W-:-:S05]  /*11e0*/  @P2 IMAD.HI.U32 R3, R3, UR4, RZ ;  /* 0x0000000403032c27 */ /* 0x001fca000f8e00ff */
[----:B-1----:R-:W-:-:S05]  /*11f0*/  @P2 SHF.R.U32.HI R0, RZ, R4, R3 ;  /* 0x00000004ff002219 */ /* 0x002fca0000011603 */
        /* <DEDUP_REMOVED lines=13> */
.L_x_1092:
[----:B------:R-:W-:-:S13]  /*12d0*/  ISETP.NE.AND P0, PT, R7, 0x1, PT ;  /* 0x000000010700780c */ /* 0x000fda0003f05270 */
[----:B------:R-:W0:Y:S02]  /*12e0*/  @P0 LDC.64 R4, c[0x0][0x9e8] ;  /* 0x00027a00ff040b82 */ /* 0x000e240000000a00 */
[----:B0-----:R-:W-:-:S05]  /*12f0*/  @P0 IMAD.HI.U32 R4, R3, R4, RZ ;  /* 0x0000000403040227 */ /* 0x001fca00078e00ff */
[----:B------:R-:W-:-:S07]  /*1300*/  @P0 SHF.R.U32.HI R3, RZ, R5, R4 ;  /* 0x00000005ff030219 */ /* 0x000fce0000011604 */
.L_x_1093:
[----:B------:R-:W-:-:S05]  /*1310*/  IMAD R3, R3, R7, R7 ;  /* 0x0000000703037224 */ /* 0x000fca00078e0207 */
[----:B------:R-:W-:-:S07]  /*1320*/  VIMNMX R0, R0, R3, PT ;  /* 0x0000000300007248 */ /* 0x000fce0003fe0100 */
.L_x_1091:
[----:B------:R-:W0:Y:S01]  /*1330*/  @P2 LDC R5, c[0x0][0x44c] ;  /* 0x00011300ff052b82 */ /* 0x000e220000000800 */
[----:B------:R-:W-:Y:S01]  /*1340*/  IMAD.U32 R4, RZ, RZ, UR42 ;  /* 0x0000002aff047e24 */ /* 0x000fe2000f8e00ff */
[----:B------:R-:W-:Y:S01]  /*1350*/  ULDC UR4, c[0x0][0x9dc] ;  /* 0x0002770000047ab9 */ /* 0x000fe20000000800 */
[----:B------:R-:W-:Y:S02]  /*1360*/  VIADD R3, R0, 0x9f ;  /* 0x0000009f00037836 */ /* 0x000fe40000000000 */
[C---:B------:R-:W-:Y:S02]  /*1370*/  IMAD.IADD R105, R17.reuse, 0x1, -R18 ;  /* 0x0000000111697824 */ /* 0x040fe400078e0a12 */
[----:B------:R-:W-:Y:S01]  /*1380*/  VIADD R0, R17, 0x9f ;  /* 0x0000009f11007836 */ /* 0x000fe20000000000 */
        /* <DEDUP_REMOVED lines=23> */
.L_x_1095:
[----:B------:R-:W-:-:S13]  /*1500*/  ISETP.NE.AND P0, PT, R7, 0x1, PT ;  /* 0x000000010700780c */ /* 0x000fda0003f05270 */
[----:B------:R-:W0:Y:S02]  /*1510*/  @P0 LDC.64 R4, c[0x0][0x9e8] ;  /* 0x00027a00ff040b82 */ /* 0x000e240000000a00 */
[----:B0-----:R-:W-:-:S05]  /*1520*/  @P0 IMAD.HI.U32 R0, R6, R4, RZ ;  /* 0x0000000406000227 */ /* 0x001fca00078e00ff */
[----:B------:R-:W-:-:S07]  /*1530*/  @P0 SHF.R.U32.HI R6, RZ, R5, R0 ;  /* 0x00000005ff060219 */ /* 0x000fce0000011600 */
.L_x_1096:
[----:B------:R-:W-:-:S05]  /*1540*/  IMAD R6, R6, R7, RZ ;  /* 0x0000000706067224 */ /* 0x000fca00078e02ff */
[----:B------:R-:W-:-:S13]  /*1550*/  R2UR UR5, R6 ;  /* 0x00000000060572ca */ /* 0x000fda00000e0000 */
[----:B------:R-:W-:-:S04]  /*1560*/  UISETP.LT.AND UP0, UPT, UR4, UR5, UPT ;  /* 0x000000050400728c */ /* 0x000fc8000bf01270 */
[----:B------:R-:W-:-:S12]  /*1570*/  USEL UR4, UR4, UR5, !UP0 ;  /* 0x0000000504047287 */ /* 0x000fd8000c000000 */
.L_x_1094:
[----:B------:R-:W-:Y:S01]  /*1580*/  UIMAD.WIDE UR4, UR4, 0x66666667, URZ ;  /* 0x66666667040478a5 */ /* 0x000fe2000f8e023f */
[----:B------:R-:W-:Y:S02]  /*1590*/  PLOP3.LUT P0, PT, PT, PT, PT, 0x80, 0x0 ;  /* 0x000000000000781c */ /* 0x000fe40003f0f070 */
[----:B------:R-:W-:Y:S02]  /*15a0*/  CS2R R4, SRZ ;  /* 0x0000000000047805 */ /* 0x000fe4000001ff00 */
[----:B------:R-:W-:Y:S01]  /*15b0*/  CS2R R54, SRZ ;  /* 0x0000000000367805 */ /* 0x000fe2000001ff00 */
[----:B------:R-:W-:Y:S01]  /*15c0*/  USHF.R.U32.HI UR4, URZ, 0x1f, UR5 ;  /* 0x0000001f3f047899 */ /* 0x000fe20008011605 */
[----:B------:R-:W-:Y:S02]  /*15d0*/  CS2R R10, SRZ ;  /* 0x00000000000a7805 */ /* 0x000fe4000001ff00 */
[----:B------:R-:W-:Y:S02]  /*15e0*/  CS2R R52, SRZ ;  /* 0x0000000000347805 */ /* 0x000fe4000001ff00 */
[----:B------:R-:W-:Y:S01]  /*15f0*/  CS2R R12, SRZ ;  /* 0x00000000000c7805 */ /* 0x000fe2000001ff00 */
[----:B------:R-:W-:Y:S01]  /*1600*/  ULEA.HI.SX32 UR4, UR5, UR4, 0x1a ;  /* 0x0000000405047291 */ /* 0x000fe2000f8fd23f */
[----:B------:R-:W-:Y:S01]  /*1610*/  IMAD.MOV.U32 R7, RZ, RZ, RZ ;  /* 0x000000ffff077224 */ /* 0x000fe200078e00ff */
[----:B------:R-:W-:-:S02]  /*1620*/  CS2R R46, SRZ ;  /* 0x00000000002e7805 */ /* 0x000fc4000001ff00 */
[----:B------:R-:W-:Y:S01]  /*1630*/  CS2R R14, SRZ ;  /* 0x00000000000e7805 */ /* 0x000fe2000001ff00 */
[----:B------:R-:W-:Y:S01]  /*1640*/  UISETP.LT.AND UP0, UPT, URZ, UR4, UPT ;  /* 0x000000043f00728c */ /* 0x000fe2000bf01270 */
[----:B------:R-:W-:Y:S02]  /*1650*/  CS2R R44, SRZ ;  /* 0x00000000002c7805 */ /* 0x000fe4000001ff00 */
[----:B------:R-:W-:Y:S02]  /*1660*/  CS2R R20, SRZ ;  /* 0x0000000000147805 */ /* 0x000fe4000001ff00 */
[----:B------:R-:W-:Y:S01]  /*1670*/  CS2R R38, SRZ ;  /* 0x0000000000267805 */ /* 0x000fe2000001ff00 */
[----:B------:R-:W-:Y:S01]  /*1680*/  USEL UR43, URZ, UR4, !UP0 ;  /* 0x000000043f2b7287 */ /* 0x000fe2000c000000 */
[----:B------:R-:W-:Y:S02]  /*1690*/  CS2R R24, SRZ ;  /* 0x0000000000187805 */ /* 0x000fe4000001ff00 */
[----:B------:R-:W-:-:S02]  /*16a0*/  CS2R R36, SRZ ;  /* 0x0000000000247805 */ /* 0x000fc4000001ff00 */
[----:B------:R-:W-:Y:S02]  /*16b0*/  CS2R R28, SRZ ;  /* 0x00000000001c7805 */ /* 0x000fe4000001ff00 */
[----:B------:R-:W-:Y:S01]  /*16c0*/  CS2R R30, SRZ ;  /* 0x00000000001e7805 */ /* 0x000fe2000001ff00 */
[----:B------:R-:W-:Y:S01]  /*16d0*/  IMAD.MOV.U32 R26, RZ, RZ, RZ ;  /* 0x000000ffff1a7224 */ /* 0x000fe200078e00ff */
[----:B------:R-:W-:Y:S02]  /*16e0*/  ISETP.GT.AND P1, PT, R104, UR43, PT ;  /* 0x0000002b68007c0c */ /* 0x000fe4000bf24270 */
[----:B------:R-:W-:Y:S01]  /*16f0*/  CS2R R56, SRZ ;  /* 0x0000000000387805 */ /* 0x000fe2000001ff00 */
[----:B------:R-:W-:Y:S02]  /*1700*/  IMAD.MOV.U32 R41, RZ, RZ, RZ ;  /* 0x000000ffff297224 */ /* 0x000fe400078e00ff */
[----:B------:R-:W-:-:S08]  /*1710*/  IMAD.MOV.U32 R58, RZ, RZ, RZ ;  /* 0x000000ffff3a7224 */ /* 0x000fd000078e00ff */
        /* <DEDUP_REMOVED lines=8> */
[----:B------:R-:W-:-:S06]  /*17a0*/  SHF.R.S32.HI R0, RZ, 0x7, R0 ;  /* 0x00000007ff007819 */ /* 0x000fcc0000011400 */
        /* <DEDUP_REMOVED lines=28> */
.L_x_1098:
        /* <DEDUP_REMOVED lines=16> */
[----:B------:R-:W-:Y:S02]  /*1a70*/  @UP0 UIMAD.WIDE.U32 UR12, UR47, UR16, URZ ;  /* 0x000000102f0c02a5 */ /* 0x000fe4000f8e003f */
[----:B------:R-:W-:-:S02]  /*1a80*/  @UP0 UIMAD UR17, UR47, UR17, UR8 ;  /* 0x000000112f1102a4 */ /* 0x000fc4000f8e0208 */
[----:B------:R-:W-:Y:S02]  /*1a90*/  @UP0 USHF.R.S32.HI UR16, URZ, 0x1f, UR48 ;  /* 0x0000001f3f100899 */ /* 0x000fe40008011430 */
[----:B------:R-:W-:Y:S02]  /*1aa0*/  @UP1 USHF.R.S32.HI UR19, URZ, 0x1f, UR48 ;  /* 0x0000001f3f131899 */ /* 0x000fe40008011430 */
[----:B------:R-:W-:Y:S02]  /*1ab0*/  @UP1 UIMAD.WIDE.U32 UR8, UR47, UR14, URZ ;  /* 0x0000000e2f0812a5 */ /* 0x000fe4000f8e003f */
[----:B------:R-:W-:Y:S02]  /*1ac0*/  @UP1 UIMAD UR18, UR47, UR15, UR10 ;  /* 0x0000000f2f1212a4 */ /* 0x000fe4000f8e020a */
[----:B------:R-:W-:Y:S01]  /*1ad0*/  @UP0 UIADD3 UR13, UR13, UR17, URZ ;  /* 0x000000110d0d0290 */ /* 0x000fe2000fffe03f */
[----:B------:R-:W-:Y:S01]  /*1ae0*/  @UP0 ULDC.64 UR14, c[0x0][0x9b0] ;  /* 0x00026c00000e0ab9 */ /* 0x000fe20000000a00 */
[----:B------:R-:W-:Y:S01]  /*1af0*/  @UP1 ULDC.64 UR10, c[0x0][0x9c0] ;  /* 0x00027000000a1ab9 */ /* 0x000fe20000000a00 */
        /* <DEDUP_REMOVED lines=31> */
.L_x_1291:
[----:B------:R-:W-:Y:S05]  /*1cf0*/  @!P0 BRA `(.L_x_1100) ;  /* 0x0000000000048947 */ /* 0x000fea0003800000 */
[----:B------:R-:W-:Y:S01]  /*1d00*/  BPT.TRAP 0x1 ;  /* 0x000000040000795c */ /* 0x000fe20000300000 */
.L_x_1100:
[----:B------:R-:W-:Y:S02]  /*1d10*/  IMAD.U32 R106, RZ, RZ, UR38 ;  /* 0x00000026ff6a7e24 */ /* 0x000fe4000f8e00ff */
[----:B0-----:R-:W-:-:S03]  /*1d20*/  IMAD.U32 R3, RZ, RZ, UR37 ;  /* 0x00000025ff037e24 */ /* 0x001fc6000f8e00ff */
[----:B------:R-:W-:Y:S02]  /*1d30*/  LEA R106, R106, UR45, 0x3 ;  /* 0x0000002d6a6a7c11 */ /* 0x000fe4000f8e18ff */
[----:B------:R-:W-:-:S04]  /*1d40*/  SHF.L.U32 R3, R3, 0x1f, RZ ;  /* 0x0000001f03037819 */ /* 0x000fc800000006ff */
[----:B------:R0:W1:Y:S01]  /*1d50*/  SYNCS.PHASECHK.TRANS64.TRYWAIT P1, [R106+URZ+0x13230], R3 ;  /* 0x013230036a0075a7 */ /* 0x000062000802017f */
[----:B------:R-:W-:Y:S05]  /*1d60*/  @!P0 BRA `(.L_x_1101) ;  /* 0x0000000000048947 */ /* 0x000fea0003800000 */
[----:B------:R-:W-:Y:S01]  /*1d70*/  BPT.TRAP 0x1 ;  /* 0x000000040000795c */ /* 0x000fe20000300000 */
.L_x_1101:
[----:B-1----:R-:W-:Y:S05]  /*1d80*/  @P1 BRA `(.L_x_1102) ;  /* 0x0000000000081947 */ /* 0x002fea0003800000 */
[----:B------:R-:W1:Y:S02]  /*1d90*/  SYNCS.PHASECHK.TRANS64.TRYWAIT P1, [R106+URZ+0x13230], R3 ;  /* 0x013230036a0075a7 */ /* 0x000e64000802017f */
[----:B-1----:R-:W-:Y:S05]  /*1da0*/  @!P1 BRA `(.L_x_1103) ;  /* 0x00000198000c9947 */ /* 0x002fea0003800000 */
.L_x_1102:
        /* <DEDUP_REMOVED lines=73> */
.L_x_1104:
[----:B------:R-:W2:Y:S01]  /*2240*/  LDC R114, c[0x0][0x448] ;  /* 0x00011200ff727b82 */ /* 0x000ea20000000800 */
[C---:B------:R-:W-:Y:S01]  /*2250*/  FMUL.FTZ R4, R0.reuse, R91 ;  /* 0x0000005b00047220 */ /* 0x040fe20000410000 */
[C---:B------:R-:W-:Y:S01]  /*2260*/  FMUL.FTZ R91, R0.reuse, R96 ;  /* 0x00000060005b7220 */ /* 0x040fe20000410000 */
        /* <DEDUP_REMOVED lines=22> */
[----:B------:R-:W-:Y:S01]  /*23d0*/  FMUL.FTZ R47, R0, R55 ;  /* 0x00000037002f7220 */ /* 0x000fe20000410000 */
[----:B------:R-:W-:Y:S01]  /*23e0*/  R2UR UR6, R106 ;  /* 0x000000006a0672ca */ /* 0x000fe200000e0000 */
        /* <DEDUP_REMOVED lines=14> */
[----:B------:R-:W-:Y:S01]  /*24d0*/  UIADD3 UR6, UR6, 0x13240, URZ ;  /* 0x0001324006067890 */ /* 0x000fe2000fffe03f */
        /* <DEDUP_REMOVED lines=23> */
[----:B------:R-:W-:Y:S02]  /*2650*/  IMAD.MOV.U32 R25, RZ, RZ, -0xa0 ;  /* 0xffffff60ff197424 */ /* 0x000fe400078e00ff */
[C---:B------:R-:W-:Y:S01]  /*2660*/  FMUL.FTZ R62, R0.reuse, R70 ;  /* 0x00000046003e7220 */ /* 0x040fe20000410000 */
[C---:B------:R-:W-:Y:S01]  /*2670*/  FMUL.FTZ R40, R0.reuse, R42 ;  /* 0x0000002a00287220 */ /* 0x040fe20000410000 */
[C---:B------:R-:W-:Y:S01]  /*2680*/  FMUL.FTZ R30, R0.reuse, R34 ;  /* 0x00000022001e7220 */ /* 0x040fe20000410000 */
[----:B-1----:R-:W-:Y:S01]  /*2690*/  @P2 SHF.R.U32.HI R102, RZ, R49, R24 ;  /* 0x00000031ff662219 */ /* 0x002fe20000011618 */
[----:B------:R-:W-:Y:S01]  /*26a0*/  UPRMT UR6, UR44, 0x654, UR6 ;  /* 0x000006542c067896 */ /* 0x000fe20008000006 */
        /* <DEDUP_REMOVED lines=24> */
[----:B------:R-:W1:Y:S01]  /*2830*/  MUFU.TANH R6, R6 ;  /* 0x0000000600067308 */ /* 0x000e620000002400 */
[--C-:B------:R-:W-:Y:S01]  /*2840*/  IMAD R24, R104, -0xa0, R17.reuse ;  /* 0xffffff6068187824 */ /* 0x100fe200078e0211 */
[----:B------:R-:W-:Y:S01]  /*2850*/  ULDC UR22, c[0x0][0x9dc] ;  /* 0x0002770000167ab9 */ /* 0x000fe20000000800 */
[----:B------:R-:W-:Y:S01]  /*2860*/  SYNCS.ARRIVE.TRANS64.RED.A1T0 RZ, [UR6], RZ ;  /* 0x000000ffffff79a7 */ /* 0x000fe20008100406 */
[----:B------:R-:W-:Y:S01]  /*2870*/  ULOP3.LUT UR6, URZ, UR22, URZ, 0x33, !UPT ;  /* 0x000000163f067292 */ /* 0x000fe2000f8e333f */
[----:B------:R-:W-:Y:S01]  /*2880*/  IADD3 R110, -R18, R107, R17 ;  /* 0x0000006b126e7210 */ /* 0x000fe20007ffe111 */
[----:B------:R-:W-:Y:S01]  /*2890*/  VIADD R24, R24, 0xa0 ;  /* 0x000000a018187836 */ /* 0x000fe20000000000 */
[----:B------:R-:W-:Y:S01]  /*28a0*/  ULDC UR7, c[0x0][0x9e0] ;  /* 0x0002780000077ab9 */ /* 0x000fe20000000800 */
[----:B------:R-:W2:Y:S01]  /*28b0*/  MUFU.TANH R7, R7 ;  /* 0x0000000700077308 */ /* 0x000ea20000002400 */
        /* <DEDUP_REMOVED lines=86> */
[----:B------:R-:W-:Y:S01]  /*2e20*/  IADD3 R34, -R18, R17, R35 ;  /* 0x0000001112227210 */ /* 0x000fe20007ffe123 */
        /* <DEDUP_REMOVED lines=12> */
.L_x_1107:
[----:B------:R-:W-:Y:S02]  /*2ef0*/  ULDC UR6, c[0x0][0x9e4] ;  /* 0x0002790000067ab9 */ /* 0x000fe40000000800 */
[----:B------:R-:W-:-:S05]  /*2f00*/  IMAD.U32 R37, RZ, RZ, UR6 ;  /* 0x00000006ff257e24 */ /* 0x000fca000f8e00ff */
[----:B------:R-:W-:-:S13]  /*2f10*/  ISETP.NE.AND P1, PT, R37, 0x1, PT ;  /* 0x000000012500780c */ /* 0x000fda0003f25270 */
[----:B------:R-:W1:Y:S02]  /*2f20*/  @P1 LDC.64 R24, c[0x0][0x9e8] ;  /* 0x00027a00ff181b82 */ /* 0x000e640000000a00 */
[----:B-1----:R-:W-:-:S05]  /*2f30*/  @P1 IMAD.HI.U32 R24, R34, R24, RZ ;  /* 0x0000001822181227 */ /* 0x002fca00078e00ff */
[----:B------:R-:W-:-:S07]  /*2f40*/  @P1 SHF.R.U32.HI R34, RZ, R25, R24 ;  /* 0x00000019ff221219 */ /* 0x000fce0000011618 */
.L_x_1108:
[----:B------:R-:W-:Y:S05]  /*2f50*/  BSYNC B0 ;  /* 0x0000000000007941 */ /* 0x000fea0003800000 */
.L_x_1106:
[----:B------:R-:W-:-:S05]  /*2f60*/  IMAD R34, R34, R37, R107 ;  /* 0x0000002522227224 */ /* 0x000fca00078e026b */
[----:B------:R-:W-:Y:S02]  /*2f70*/  VIADDMNMX R112, R34, R37, R112, PT ;  /* 0x0000002522707246 */ /* 0x000fe40003800170 */
[----:B------:R-:W-:-:S07]  /*2f80*/  VIMNMX R113, R113, R34, !PT ;  /* 0x0000002271717248 */ /* 0x000fce0007fe0100 */
.L_x_1105:
        /* <DEDUP_REMOVED lines=95> */
[----:B------:R-:W-:Y:S01]  /*3580*/  FSEL R25, R82, -INF , !P3 ;  /* 0xff80000052197808 */ /* 0x000fe20005800000 */
[----:B-1----:R-:W-:Y:S01]  /*3590*/  IMAD.IADD R82, R110, 0x1, R7 ;  /* 0x000000016e527824 */ /* 0x002fe200078e0207 */
        /* <DEDUP_REMOVED lines=19> */
[----:B------:R-:W-:-:S02]  /*36d0*/  VIADDMNMX R83, R7, R109, R108, PT ;  /* 0x0000006d07537246 */ /* 0x000fc4000380016c */
        /* <DEDUP_REMOVED lines=131> */
.L_x_1111:
[----:B------:R-:W-:Y:S02]  /*3f10*/  ULDC UR6, c[0x0][0x9e4] ;  /* 0x0002790000067ab9 */ /* 0x000fe40000000800 */
[----:B------:R-:W-:-:S05]  /*3f20*/  IMAD.U32 R86, RZ, RZ, UR6 ;  /* 0x00000006ff567e24 */ /* 0x000fca000f8e00ff */
[----:B------:R-:W-:-:S13]  /*3f30*/  ISETP.NE.AND P6, PT, R86, 0x1, PT ;  /* 0x000000015600780c */ /* 0x000fda0003fc5270 */
[----:B------:R-:W0:Y:S02]  /*3f40*/  @P6 LDC.64 R6, c[0x0][0x9e8] ;  /* 0x00027a00ff066b82 */ /* 0x000e240000000a00 */
[----:B0-----:R-:W-:-:S05]  /*3f50*/  @P6 IMAD.HI.U32 R6, R84, R6, RZ ;  /* 0x0000000654066227 */ /* 0x001fca00078e00ff */
[----:B------:R-:W-:-:S07]  /*3f60*/  @P6 SHF.R.U32.HI R84, RZ, R7, R6 ;  /* 0x00000007ff546219 */ /* 0x000fce0000011606 */
.L_x_1112:
[----:B------:R-:W-:Y:S05]  /*3f70*/  BSYNC B0 ;  /* 0x0000000000007941 */ /* 0x000fea0003800000 */
.L_x_1110:
[----:B------:R-:W-:-:S05]  /*3f80*/  IMAD R84, R84, R86, R107 ;  /* 0x0000005654547224 */ /* 0x000fca00078e026b */
[----:B------:R-:W-:Y:S02]  /*3f90*/  VIADDMNMX R83, R84, R86, R83, PT ;  /* 0x0000005654537246 */ /* 0x000fe40003800153 */
[----:B------:R-:W-:-:S07]  /*3fa0*/  VIMNMX R82, R82, R84, !PT ;  /* 0x0000005452527248 */ /* 0x000fce0007fe0100 */
.L_x_1109:
        /* <DEDUP_REMOVED lines=15> */
[----:B------:R-:W-:Y:S02]  /*40a0*/  LOP3.LUT P6, RZ, R16, 0x800000, RZ, 0xc0, !PT ;  /* 0x0080000010ff7812 */ /* 0x000fe400078cc0ff */
[----:B------:R-:W-:Y:S02]  /*40b0*/  ISETP.LT.OR P1, PT, R83, 0x11, P1 ;  /* 0x000000115300780c */ /* 0x000fe40000f21670 */
[----:B------:R-:W-:Y:S02]  /*40c0*/  ISETP.GT.AND P5, PT, R82, RZ, !P5 ;  /* 0x000000ff5200720c */ /* 0x000fe40006fa4270 */
[----:B------:R-:W-:Y:S02]  /*40d0*/  FSEL R10, R10, -INF , !P1 ;  /* 0xff8000000a0a7808 */ /* 0x000fe40004800000 */
[----:B------:R-:W-:-:S02]  /*40e0*/  LOP3.LUT P1, RZ, R16, 0x80000000, RZ, 0xc0, !PT ;  /* 0x8000000010ff7812 */ /* 0x000fc4000782c0ff */
[----:B------:R-:W-:Y:S02]  /*40f0*/  ISETP.LT.OR P5, PT, R83, 0x1, P5 ;  /* 0x000000015300780c */ /* 0x000fe40002fa1670 */
[C---:B------:R-:W-:Y:S02]  /*4100*/  ISETP.GT.AND P1, PT, R82.reuse, 0x11, !P1 ;  /* 0x000000115200780c */ /* 0x040fe40004f24270 */
[----:B------:R-:W-:Y:S02]  /*4110*/  FSEL R97, R3, -INF , !P5 ;  /* 0xff80000003617808 */ /* 0x000fe40006800000 */
[----:B------:R-:W-:Y:S02]  /*4120*/  ISETP.LT.OR P1, PT, R83, 0x12, P1 ;  /* 0x000000125300780c */ /* 0x000fe40000f21670 */
[----:B------:R-:W-:Y:S02]  /*4130*/  ISETP.GT.AND P3, PT, R82, 0x91, !P3 ;  /* 0x000000915200780c */ /* 0x000fe40005f64270 */
[----:B------:R-:W-:-:S02]  /*4140*/  FSEL R11, R11, -INF , !P1 ;  /* 0xff8000000b0b7808 */ /* 0x000fc40004800000 */
[----:B------:R-:W-:Y:S02]  /*4150*/  LOP3.LUT P1, RZ, R16, 0x40000000, RZ, 0xc0, !PT ;  /* 0x4000000010ff7812 */ /* 0x000fe4000782c0ff */
[C---:B------:R-:W-:Y:S02]  /*4160*/  ISETP.GT.AND P4, PT, R82.reuse, 0x98, !P4 ;  /* 0x000000985200780c */ /* 0x040fe40006784270 */
[----:B------:R-:W-:Y:S02]  /*4170*/  ISETP.GT.AND P1, PT, R82, 0x18, !P1 ;  /* 0x000000185200780c */ /* 0x000fe40004f24270 */
[C---:B------:R-:W-:Y:S02]  /*4180*/  ISETP.LT.OR P3, PT, R83.reuse, 0x92, P3 ;  /* 0x000000925300780c */ /* 0x040fe40001f61670 */
[C---:B------:R-:W-:Y:S02]  /*4190*/  ISETP.LT.OR P1, PT, R83.reuse, 0x19, P1 ;  /* 0x000000195300780c */ /* 0x040fe40000f21670 */
[----:B------:R-:W-:-:S02]  /*41a0*/  ISETP.LT.OR P4, PT, R83, 0x99, P4 ;  /* 0x000000995300780c */ /* 0x000fc40002781670 */
        /* <DEDUP_REMOVED lines=134> */
[----:B------:R-:W-:Y:S01]  /*4a10*/  LOP3.LUT P2, RZ, R16, 0x4, RZ, 0xc0, !PT ;  /* 0x0000000410ff7812 */ /* 0x000fe2000784c0ff */
[----:B------:R-:W0:Y:S01]  /*4a20*/  SHFL.BFLY PT, R9, R56, 0x2, 0x1f ;  /* 0x0c401f0038097f89 */ /* 0x000e2200000e0000 */
[----:B------:R-:W-:Y:S02]  /*4a30*/  FSEL R46, R46, -INF , !P1 ;  /* 0xff8000002e2e7808 */ /* 0x000fe40004800000 */
[----:B------:R-:W-:-:S02]  /*4a40*/  LOP3.LUT P1, RZ, R16, 0x20, RZ, 0xc0, !PT ;  /* 0x0000002010ff7812 */ /* 0x000fc4000782c0ff */
[----:B------:R-:W-:Y:S02]  /*4a50*/  LOP3.LUT P6, RZ, R16, 0x2, RZ, 0xc0, !PT ;  /* 0x0000000210ff7812 */ /* 0x000fe400078cc0ff */
[----:B------:R-:W-:-:S04]  /*4a60*/  ISETP.GT.AND P1, PT, R82, 0x79, !P1 ;  /* 0x000000795200780c */ /* 0x000fc80004f24270 */
[----:B------:R-:W-:-:S04]  /*4a70*/  ISETP.LT.OR P1, PT, R83, 0x7a, P1 ;  /* 0x0000007a5300780c */ /* 0x000fc80000f21670 */
[----:B------:R-:W-:Y:S02]  /*4a80*/  FSEL R47, R47, -INF , !P1 ;  /* 0xff8000002f2f7808 */ /* 0x000fe40004800000 */
[----:B------:R-:W-:-:S04]  /*4a90*/  LOP3.LUT P1, RZ, R16, 0x10, RZ, 0xc0, !PT ;  /* 0x0000001010ff7812 */ /* 0x000fc8000782c0ff */
[----:B------:R-:W-:Y:S02]  /*4aa0*/  ISETP.GT.AND P1, PT, R82, 0x80, !P1 ;  /* 0x000000805200780c */ /* 0x000fe40004f24270 */
[----:B0-----:R-:W-:Y:S02]  /*4ab0*/  FMNMX.FTZ R84, R56, R9, !PT ;  /* 0x0000000938547209 */ /* 0x001fe40007810000 */
[----:B------:R-:W-:-:S03]  /*4ac0*/  ISETP.LT.OR P1, PT, R83, 0x81, P1 ;  /* 0x000000815300780c */ /* 0x000fc60000f21670 */
[----:B------:R-:W0:Y:S01]  /*4ad0*/  SHFL.BFLY PT, R9, R84, 0x1, 0x1f ;  /* 0x0c201f0054097f89 */ /* 0x000e2200000e0000 */
[----:B------:R-:W-:Y:S02]  /*4ae0*/  FSEL R26, R26, -INF , !P1 ;  /* 0xff8000001a1a7808 */ /* 0x000fe40004800000 */
[----:B------:R-:W-:-:S04]  /*4af0*/  LOP3.LUT P1, RZ, R16, 0x8, RZ, 0xc0, !PT ;  /* 0x0000000810ff7812 */ /* 0x000fc8000782c0ff */
[----:B------:R-:W-:-:S04]  /*4b00*/  ISETP.GT.AND P1, PT, R82, 0x81, !P1 ;  /* 0x000000815200780c */ /* 0x000fc80004f24270 */
[----:B------:R-:W-:-:S04]  /*4b10*/  ISETP.LT.OR P1, PT, R83, 0x82, P1 ;  /* 0x000000825300780c */ /* 0x000fc80000f21670 */
[----:B------:R-:W-:Y:S02]  /*4b20*/  FSEL R27, R27, -INF , !P1 ;  /* 0xff8000001b1b7808 */ /* 0x000fe40004800000 */
[----:B------:R-:W-:Y:S02]  /*4b30*/  ISETP.GT.AND P1, PT, R82, 0x88, !P2 ;  /* 0x000000885200780c */ /* 0x000fe40005724270 */
[----:B------:R-:W-:Y:S02]  /*4b40*/  LOP3.LUT P2, RZ, R2, 0x2, RZ, 0xc0, !PT ;  /* 0x0000000202ff7812 */ /* 0x000fe4000784c0ff */
[----:B------:R-:W-:Y:S02]  /*4b50*/  ISETP.LT.OR P1, PT, R83, 0x89, P1 ;  /* 0x000000895300780c */ /* 0x000fe40000f21670 */
[----:B0-----:R-:W-:Y:S02]  /*4b60*/  FMNMX.FTZ R9, R84, R9, !PT ;  /* 0x0000000954097209 */ /* 0x001fe40007810000 */
[----:B------:R-:W-:-:S02]  /*4b70*/  FSEL R28, R28, -INF , !P1 ;  /* 0xff8000001c1c7808 */ /* 0x000fc40004800000 */
[----:B------:R-:W-:Y:S01]  /*4b80*/  ISETP.GT.AND P1, PT, R82, 0x89, !P6 ;  /* 0x000000895200780c */ /* 0x000fe20007724270 */
[----:B------:R-:W-:-:S01]  /*4b90*/  FFMA.FTZ R98, R9, R98, -8 ;  /* 0xc100000009627423 */ /* 0x000fc20000010062 */
        /* <DEDUP_REMOVED lines=15> */
[----:B------:R-:W-:Y:S01]  /*4c90*/  ISETP.LT.OR P1, PT, R83, 0x91, P1 ;  /* 0x000000915300780c */ /* 0x000fe20000f21670 */
[--C-:B------:R-:W-:Y:S01]  /*4ca0*/  FFMA.FTZ R84, R89, UR20, -R98.reuse ;  /* 0x0000001459547c23 */ /* 0x100fe20008010862 */
[----:B------:R-:W-:Y:S01]  /*4cb0*/  FMNMX.FTZ R91, R6, R91, !PT ;  /* 0x0000005b065b7209 */ /* 0x000fe20007810000 */
[--C-:B------:R-:W-:Y:S01]  /*4cc0*/  FFMA.FTZ R89, R92, UR20, -R98.reuse ;  /* 0x000000145c597c23 */ /* 0x100fe20008010862 */
[----:B------:R-:W-:Y:S01]  /*4cd0*/  FSEL R30, R30, -INF , !P1 ;  /* 0xff8000001e1e7808 */ /* 0x000fe20004800000 */
[--C-:B------:R-:W-:Y:S01]  /*4ce0*/  FFMA.FTZ R92, R96, UR20, -R98.reuse ;  /* 0x00000014605c7c23 */ /* 0x100fe20008010862 */
[----:B------:R-:W-:Y:S01]  /*4cf0*/  FMNMX.FTZ R56, R10, R91, !PT ;  /* 0x0000005b0a387209 */ /* 0x000fe20007810000 */
[--C-:B------:R-:W-:Y:S01]  /*4d00*/  FFMA.FTZ R96, R76, UR20, -R98.reuse ;  /* 0x000000144c607c23 */ /* 0x100fe20008010862 */
[----:B------:R-:W-:-:S01]  /*4d10*/  FFMA.FTZ R76, R78, UR20, -R98 ;  /* 0x000000144e4c7c23 */ /* 0x000fc20008010862 */
[--C-:B------:R-:W-:Y:S01]  /*4d20*/  FFMA.FTZ R78, R80, UR20, -R98.reuse ;  /* 0x00000014504e7c23 */ /* 0x100fe20008010862 */
[----:B------:R-:W-:Y:S01]  /*4d30*/  FMNMX.FTZ R93, R11, R56, !PT ;  /* 0x000000380b5d7209 */ /* 0x000fe20007810000 */
[--C-:B------:R-:W-:Y:S01]  /*4d40*/  FFMA.FTZ R80, R50, UR20, -R98.reuse ;  /* 0x0000001432507c23 */ /* 0x100fe20008010862 */
[----:B------:R-:W-:Y:S01]  /*4d50*/  ISETP.LT.OR P2, PT, R83, 0x9a, P2 ;  /* 0x0000009a5300780c */ /* 0x000fe20001741670 */
[--C-:B------:R-:W-:Y:S01]  /*4d60*/  FFMA.FTZ R24, R24, UR20, -R98.reuse ;  /* 0x0000001418187c23 */ /* 0x100fe20008010862 */
[----:B------:R-:W-:Y:S01]  /*4d70*/  FMNMX.FTZ R56, R12, R93, !PT ;  /* 0x0000005d0c387209 */ /* 0x000fe20007810000 */
[----:B------:R-:W-:Y:S01]  /*4d80*/  MUFU.EX2 R3, R3 ;  /* 0x0000000300037308 */ /* 0x000fe20000000800 */
[----:B------:R-:W-:Y:S01]  /*4d90*/  FSEL R50, R32, -INF , !P4 ;  /* 0xff80000020327808 */ /* 0x000fe20006000000 */
[--C-:B------:R-:W-:Y:S01]  /*4da0*/  FFMA.FTZ R94, R94, UR20, -R98.reuse ;  /* 0x000000145e5e7c23 */ /* 0x100fe20008010862 */
[----:B------:R-:W-:Y:S01]  /*4db0*/  FMNMX.FTZ R93, R13, R56, !PT ;  /* 0x000000380d5d7209 */ /* 0x000fe20007810000 */
[--C-:B------:R-:W-:Y:S01]  /*4dc0*/  FFMA.FTZ R77, R77, UR20, -R98.reuse ;  /* 0x000000144d4d7c23 */ /* 0x100fe20008010862 */
[----:B------:R-:W-:Y:S01]  /*4dd0*/  FSEL R33, R33, -INF , !P2 ;  /* 0xff80000021217808 */ /* 0x000fe20005000000 */
        /* <DEDUP_REMOVED lines=26> */
[----:B------:R-:W1:Y:S01]  /*4f80*/  MUFU.EX2 R85, R85 ;  /* 0x0000005500557308 */ /* 0x000e620000000800 */
[----:B0-----:R-:W-:-:S01]  /*4f90*/  FFMA.FTZ R80, R55, UR20, -R98 ;  /* 0x0000001437507c23 */ /* 0x001fc20008010862 */
[----:B------:R-:W-:Y:S01]  /*4fa0*/  ISETP.NE.AND P6, PT, R114, 0x1, PT ;  /* 0x000000017200780c */ /* 0x000fe20003fc5270 */
[----:B------:R-:W-:-:S01]  /*4fb0*/  FFMA.FTZ R68, R68, UR20, -R98 ;  /* 0x0000001444447c23 */ /* 0x000fc20008010862 */
[----:B------:R-:W-:Y:S01]  /*4fc0*/  FMNMX.FTZ R56, R75, R56, !PT ;  /* 0x000000384b387209 */ /* 0x000fe20007810000 */
[----:B------:R-:W-:-:S01]  /*4fd0*/  FFMA.FTZ R67, R67, UR20, -R98 ;  /* 0x0000001443437c23 */ /* 0x000fc20008010862 */
[--C-:B------:R-:W-:Y:S01]  /*4fe0*/  FFMA.FTZ R69, R69, UR20, -R98.reuse ;  /* 0x0000001445457c23 */ /* 0x100fe20008010862 */
[----:B------:R-:W-:-:S01]  /*4ff0*/  FFMA.FTZ R64, R64, UR20, -R98 ;  /* 0x0000001440407c23 */ /* 0x000fc20008010862 */
[----:B------:R-:W-:Y:S01]  /*5000*/  FMNMX.FTZ R56, R7, R56, !PT ;  /* 0x0000003807387209 */ /* 0x000fe20007810000 */
[----:B------:R-:W-:Y:S01]  /*5010*/  MUFU.EX2 R86, R86 ;  /* 0x0000005600567308 */ /* 0x000fe20000000800 */
[----:B------:R-:W-:-:S01]  /*5020*/  FFMA.FTZ R53, R53, UR20, -R98 ;  /* 0x0000001435357c23 */ /* 0x000fc20008010862 */
[--C-:B------:R-:W-:Y:S01]  /*5030*/  FFMA.FTZ R66, R66, UR20, -R98.reuse ;  /* 0x0000001442427c23 */ /* 0x100fe20008010862 */
[----:B------:R-:W-:Y:S01]  /*5040*/  FMNMX.FTZ R95, R57, R56, !PT ;  /* 0x00000038395f7209 */ /* 0x000fe20007810000 */
[----:B------:R-:W-:-:S03]  /*5050*/  FFMA.FTZ R65, R65, UR20, -R98 ;  /* 0x0000001441417c23 */ /* 0x000fc60008010862 */
[----:B------:R-:W-:Y:S01]  /*5060*/  FMNMX.FTZ R56, R58, R95, !PT ;  /* 0x0000005f3a387209 */ /* 0x000fe20007810000 */
[----:B------:R-:W-:Y:S01]  /*5070*/  MUFU.EX2 R87, R87 ;  /* 0x0000005700577308 */ /* 0x000fe20000000800 */
[----:B-1----:R-:W-:Y:S02]  /*5080*/  F2FP.SATFINITE.E4M3.F32.PACK_AB_MERGE_C R152, R85, R84, RZ ;  /* 0x000000545598723e */ /* 0x002fe400048070ff */
[----:B------:R-:W-:Y:S02]  /*5090*/  FMNMX.FTZ R95, R59, R56, !PT ;  /* 0x000000383b5f7209 */ /* 0x000fe40007810000 */
[----:B------:R-:W-:Y:S02]  /*50a0*/  F2FP.SATFINITE.E4M3.F32.PACK_AB_MERGE_C R152, R24, R3, R152 ;  /* 0x000000031898723e */ /* 0x000fe40004807098 */
[----:B------:R-:W-:Y:S01]  /*50b0*/  FMNMX.FTZ R56, R60, R95, !PT ;  /* 0x0000005f3c387209 */ /* 0x000fe20007810000 */
[----:B------:R-:W-:Y:S03]  /*50c0*/  MUFU.EX2 R88, R88 ;  /* 0x0000005800587308 */ /* 0x000fe60000000800 */
[----:B------:R-:W-:-:S04]  /*50d0*/  FMNMX.FTZ R95, R61, R56, !PT ;  /* 0x000000383d5f7209 */ /* 0x000fc80007810000 */
[----:B------:R-:W-:Y:S01]  /*50e0*/  FMNMX.FTZ R56, R62, R95, !PT ;  /* 0x0000005f3e387209 */ /* 0x000fe20007810000 */
[----:B------:R-:W0:Y:S03]  /*50f0*/  MUFU.EX2 R89, R89 ;  /* 0x0000005900597308 */ /* 0x000e260000000800 */
[----:B------:R-:W-:-:S04]  /*5100*/  FMNMX.FTZ R95, R63, R56, !PT ;  /* 0x000000383f5f7209 */ /* 0x000fc80007810000 */
[----:B------:R-:W-:Y:S01]  /*5110*/  FMNMX.FTZ R56, R40, R95, !PT ;  /* 0x0000005f28387209 */ /* 0x000fe20007810000 */
[----:B------:R-:W-:Y:S03]  /*5120*/  MUFU.EX2 R90, R90 ;  /* 0x0000005a005a7308 */ /* 0x000fe60000000800 */
[----:B------:R-:W-:-:S04]  /*5130*/  FMNMX.FTZ R95, R41, R56, !PT ;  /* 0x00000038295f7209 */ /* 0x000fc80007810000 */
[----:B------:R-:W-:Y:S01]  /*5140*/  FMNMX.FTZ R56, R42, R95, !PT ;  /* 0x0000005f2a387209 */ /* 0x000fe20007810000 */
[----:B------:R-:W-:Y:S01]  /*5150*/  MUFU.EX2 R91, R94 ;  /* 0x0000005e005b7308 */ /* 0x000fe20000000800 */
[----:B0-----:R-:W-:Y:S02]  /*5160*/  F2FP.SATFINITE.E4M3.F32.PACK_AB_MERGE_C R154, R89, R88, RZ ;  /* 0x00000058599a723e */ /* 0x001fe400048070ff */
        /* <DEDUP_REMOVED lines=21> */
[----:B------:R-:W-:-:S05]  /*52c0*/  FMNMX.FTZ R56, R33, R56, !PT ;  /* 0x0000003821387209 */ /* 0x000fca0007810000 */
[----:B------:R-:W1:Y:S01]  /*52d0*/  SHFL.BFLY PT, R83, R56, 0x2, 0x1f ;  /* 0x0c401f0038537f89 */ /* 0x000e6200000e0000 */
[----:B------:R-:W-:Y:S08]  /*52e0*/  MUFU.EX2 R25, R25 ;  /* 0x0000001900197308 */ /* 0x000ff00000000800 */
[----:B------:R-:W-:Y:S01]  /*52f0*/  MUFU.EX2 R35, R35 ;  /* 0x0000002300237308 */ /* 0x000fe20000000800 */
[----:B0-----:R-:W-:-:S04]  /*5300*/  F2FP.SATFINITE.E4M3.F32.PACK_AB_MERGE_C R150, R79, R78, RZ ;  /* 0x0000004e4f96723e */ /* 0x001fc800048070ff */
[----:B------:R-:W-:-:S03]  /*5310*/  F2FP.SATFINITE.E4M3.F32.PACK_AB_MERGE_C R150, R77, R76, R150 ;  /* 0x0000004c4d96723e */ /* 0x000fc60004807096 */
[----:B------:R-:W0:Y:S01]  /*5320*/  MUFU.EX2 R36, R36 ;  /* 0x0000002400247308 */ /* 0x000e220000000800 */
[----:B-1----:R-:W-:-:S07]  /*5330*/  FMNMX.FTZ R83, R56, R83, !PT ;  /* 0x0000005338537209 */ /* 0x002fce0007810000 */
[----:B------:R-:W1:Y:S01]  /*5340*/  MUFU.EX2 R34, R34 ;  /* 0x0000002200227308 */ /* 0x000e620000000800 */
[----:B------:R-:W2:Y:S07]  /*5350*/  SHFL.BFLY PT, R56, R83, 0x1, 0x1f ;  /* 0x0c201f0053387f89 */ /* 0x000eae00000e0000 */
[----:B------:R-:W-:Y:S01]  /*5360*/  MUFU.EX2 R39, R39 ;  /* 0x0000002700277308 */ /* 0x000fe20000000800 */
[----:B0-----:R-:W-:-:S07]  /*5370*/  F2FP.SATFINITE.E4M3.F32.PACK_AB_MERGE_C R144, R36, R35, RZ ;  /* 0x000000232490723e */ /* 0x001fce00048070ff */
[----:B------:R-:W0:Y:S01]  /*5380*/  MUFU.EX2 R48, R48 ;  /* 0x0000003000307308 */ /* 0x000e220000000800 */
[----:B-1----:R-:W-:-:S07]  /*5390*/  F2FP.SATFINITE.E4M3.F32.PACK_AB_MERGE_C R144, R34, R25, R144 ;  /* 0x000000192290723e */ /* 0x002fce0004807090 */
[----:B------:R-:W-:Y:S01]  /*53a0*/  MUFU.EX2 R37, R37 ;  /* 0x0000002500257308 */ /* 0x000fe20000000800 */
[----:B--2---:R-:W-:Y:S01]  /*53b0*/  FMNMX.FTZ R56, R83, R56, !PT ;  /* 0x0000003853387209 */ /* 0x004fe20007810000 */
[----:B------:R-:W-:-:S03]  /*53c0*/  IMAD.U32 R83, RZ, RZ, UR20 ;  /* 0x00000014ff537e24 */ /* 0x000fc6000f8e00ff */
[C---:B------:R-:W-:Y:S01]  /*53d0*/  FSETP.NEU.FTZ.AND P1, PT, R56.reuse, -INF , PT ;  /* 0xff8000003800780b */ /* 0x040fe20003f3d000 */
[----:B------:R-:W-:-:S02]  /*53e0*/  FFMA.FTZ R82, R56, R83, -8 ;  /* 0xc100000038527423 */ /* 0x000fc40000010053 */
[----:B------:R-:W-:Y:S01]  /*53f0*/  MUFU.EX2 R38, R38 ;  /* 0x0000002600267308 */ /* 0x000fe20000000800 */
[----:B0-----:R-:W-:Y:S02]  /*5400*/  F2FP.SATFINITE.E4M3.F32.PACK_AB_MERGE_C R146, R48, R39, RZ ;  /* 0x000000273092723e */ /* 0x001fe400048070ff */
[----:B------:R-:W-:-:S05]  /*5410*/  FSEL R55, R82, RZ, P1 ;  /* 0x000000ff52377208 */ /* 0x000fca0000800000 */
        /* <DEDUP_REMOVED lines=8> */
[----:B------:R-:W-:Y:S01]  /*54a0*/  MUFU.EX2 R82, R82 ;  /* 0x0000005200527308 */ /* 0x000fe20000000800 */
[----:B------:R-:W-:-:S01]  /*54b0*/  FFMA.FTZ R20, R74, UR20, -R55 ;  /* 0x000000144a147c23 */ /* 0x000fc20008010837 */
[----:B------:R-:W-:Y:S01]  /*54c0*/  FADD.FTZ R74, R84, R97 ;  /* 0x00000061544a7221 */ /* 0x000fe20000010000 */
[----:B------:R-:W-:-:S01]  /*54d0*/  FFMA.FTZ R6, R10, UR20, -R55 ;  /* 0x000000140a067c23 */ /* 0x000fc20008010837 */
[--C-:B------:R-:W-:Y:S01]  /*54e0*/  FFMA.FTZ R10, R14, UR20, -R55.reuse ;  /* 0x000000140e0a7c23 */ /* 0x100fe20008010837 */
[----:B------:R-:W-:-:S01]  /*54f0*/  FFMA.FTZ R14, R72, UR20, -R55 ;  /* 0x00000014480e7c23 */ /* 0x000fc20008010837 */
[----:B------:R-:W-:Y:S01]  /*5500*/  FFMA.FTZ R72, R57, UR20, -R55 ;  /* 0x0000001439487c23 */ /* 0x000fe20008010837 */
[----:B------:R-:W-:-:S01]  /*5510*/  FADD.FTZ R97, R85, R74 ;  /* 0x0000004a55617221 */ /* 0x000fc20000010000 */
[----:B------:R-:W0:Y:S01]  /*5520*/  MUFU.EX2 R83, R83 ;  /* 0x0000005300537308 */ /* 0x000e220000000800 */
[----:B------:R-:W-:-:S01]  /*5530*/  FFMA.FTZ R57, R60, UR20, -R55 ;  /* 0x000000143c397c23 */ /* 0x000fc20008010837 */
        /* <DEDUP_REMOVED lines=18> */
[--C-:B------:R-:W-:Y:S01]  /*5660*/  FFMA.FTZ R58, R58, UR20, -R55.reuse ;  /* 0x000000143a3a7c23 */ /* 0x100fe20008010837 */
[----:B------:R-:W-:-:S01]  /*5670*/  FFMA.FTZ R59, R59, UR20, -R55 ;  /* 0x000000143b3b7c23 */ /* 0x000fc20008010837 */
[----:B------:R-:W-:Y:S01]  /*5680*/  FADD.FTZ R94, R90, R97 ;  /* 0x000000615a5e7221 */ /* 0x000fe20000010000 */
[----:B------:R-:W-:-:S01]  /*5690*/  FFMA.FTZ R40, R40, UR20, -R55 ;  /* 0x0000001428287c23 */ /* 0x000fc20008010837 */
[----:B------:R-:W0:Y:S01]  /*56a0*/  MUFU.EX2 R6, R6 ;  /* 0x0000000600067308 */ /* 0x000e220000000800 */
[----:B-1----:R-:W-:-:S01]  /*56b0*/  FADD.FTZ R74, R4, R63 ;  /* 0x0000003f044a7221 */ /* 0x002fc20000010000 */
[----:B------:R-:W-:Y:S01]  /*56c0*/  FADD.FTZ R85, R91, R94 ;  /* 0x0000005e5b557221 */ /* 0x000fe20000010000 */
[----:B------:R-:W-:-:S01]  /*56d0*/  FFMA.FTZ R41, R41, UR20, -R55 ;  /* 0x0000001429297c23 */ /* 0x000fc20008010837 */
[----:B------:R-:W-:Y:S01]  /*56e0*/  F2FP.SATFINITE.E4M3.F32.PACK_AB_MERGE_C R146, R38, R37, R146 ;  /* 0x000000252692723e */ /* 0x000fe20004807092 */
        /* <DEDUP_REMOVED lines=10> */
[----:B------:R-:W-:-:S01]  /*5790*/  FFMA.FTZ R28, R28, UR20, -R55 ;  /* 0x000000141c1c7c23 */ /* 0x000fc20008010837 */
[----:B------:R-:W2:Y:S01]  /*57a0*/  MUFU.EX2 R8, R8 ;  /* 0x0000000800087308 */ /* 0x000ea20000000800 */
[----:B0-----:R-:W-:-:S01]  /*57b0*/  FADD.FTZ R74, R6, R63 ;  /* 0x0000003f064a7221 */ /* 0x001fc20000010000 */
[--C-:B------:R-:W-:Y:S01]  /*57c0*/  FFMA.FTZ R29, R29, UR20, -R55.reuse ;  /* 0x000000141d1d7c23 */ /* 0x100fe20008010837 */
[----:B------:R-:W-:-:S01]  /*57d0*/  FFMA.FTZ R30, R30, UR20, -R55 ;  /* 0x000000141e1e7c23 */ /* 0x000fc20008010837 */
[--C-:B------:R-:W-:Y:S01]  /*57e0*/  FFMA.FTZ R31, R31, UR20, -R55.reuse ;  /* 0x000000141f1f7c23 */ /* 0x100fe20008010837 */
[----:B------:R-:W-:-:S01]  /*57f0*/  FFMA.FTZ R50, R50, UR20, -R55 ;  /* 0x0000001432327c23 */ /* 0x000fc20008010837 */
[----:B------:R-:W-:Y:S01]  /*5800*/  FFMA.FTZ R33, R33, UR20, -R55 ;  /* 0x0000001421217c23 */ /* 0x000fe20008010837 */
[----:B------:R-:W-:Y:S01]  /*5810*/  F2FP.SATFINITE.E4M3.F32.PACK_AB_MERGE_C R153, R83, R82, R95 ;  /* 0x000000525399723e */ /* 0x000fe2000480705f */
        /* <DEDUP_REMOVED lines=10> */
[----:B------:R-:W-:Y:S01]  /*58c0*/  FADD.FTZ R63, R77, R42 ;  /* 0x0000002a4d3f7221 */ /* 0x000fe20000010000 */
[----:B------:R-:W-:-:S01]  /*58d0*/  FFMA.FTZ R42, R43, UR20, -R55 ;  /* 0x000000142b2a7c23 */ /* 0x000fc20008010837 */
[----:B------:R-:W1:Y:S04]  /*58e0*/  @P6 LDC R6, c[0x0][0x44c] ;  /* 0x00011300ff066b82 */ /* 0x000e680000000800 */
[----:B------:R-:W3:Y:S01]  /*58f0*/  MUFU.EX2 R21, R21 ;  /* 0x0000001500157308 */ /* 0x000ee20000000800 */
[----:B--2---:R-:W-:-:S01]  /*5900*/  FADD.FTZ R43, R15, R24 ;  /* 0x000000180f2b7221 */ /* 0x004fc20000010000 */
[----:B------:R-:W-:-:S02]  /*5910*/  FADD.FTZ R24, R78, R63 ;  /* 0x0000003f4e187221 */ /* 0x000fc40000010000 */
[----:B------:R-:W2:Y:S02]  /*5920*/  @P6 LDC R8, c[0x0][0x450] ;  /* 0x00011400ff086b82 */ /* 0x000ea40000000800 */
[----:B------:R-:W-:-:S01]  /*5930*/  FADD.FTZ R78, R79, R24 ;  /* 0x000000184f4e7221 */ /* 0x000fc20000010000 */
[----:B------:R-:W-:Y:S01]  /*5940*/  FFMA.FTZ R24, R44, UR20, -R55 ;  /* 0x000000142c187c23 */ /* 0x000fe20008010837 */
[----:B------:R-:W4:Y:S01]  /*5950*/  MUFU.EX2 R14, R14 ;  /* 0x0000000e000e7308 */ /* 0x000f220000000800 */
[----:B0-----:R-:W-:-:S01]  /*5960*/  FADD.FTZ R74, R12, R43 ;  /* 0x0000002b0c4a7221 */ /* 0x001fc20000010000 */
[----:B------:R-:W-:Y:S01]  /*5970*/  FADD.FTZ R63, R25, R78 ;  /* 0x0000004e193f7221 */ /* 0x000fe20000010000 */
[----:B------:R-:W-:-:S05]  /*5980*/  FFMA.FTZ R25, R45, UR20, -R55 ;  /* 0x000000142d197c23 */ /* 0x000fca0008010837 */
[----:B------:R-:W0:Y:S01]  /*5990*/  MUFU.EX2 R73, R73 ;  /* 0x0000004900497308 */ /* 0x000e220000000800 */
[----:B---3--:R-:W-:-:S01]  /*59a0*/  FADD.FTZ R43, R21, R74 ;  /* 0x0000004a152b7221 */ /* 0x008fc20000010000 */
[----:B------:R-:W-:Y:S01]  /*59b0*/  FADD.FTZ R74, R34, R63 ;  /* 0x0000003f224a7221 */ /* 0x000fe20000010000 */
[----:B------:R-:W-:-:S03]  /*59c0*/  F2FP.SATFINITE.E4M3.F32.PACK_AB_MERGE_C R12, R21, R12, RZ ;  /* 0x0000000c150c723e */ /* 0x000fc600048070ff */
[----:B------:R-:W-:Y:S01]  /*59d0*/  FADD.FTZ R35, R35, R74 ;  /* 0x0000004a23237221 */ /* 0x000fe20000010000 */
[----:B------:R-:W-:Y:S01]  /*59e0*/  F2FP.SATFINITE.E4M3.F32.PACK_AB_MERGE_C R149, R15, R10, R12 ;  /* 0x0000000a0f95723e */ /* 0x000fe2000480700c */
[----:B------:R-:W3:Y:S01]  /*59f0*/  MUFU.EX2 R20, R20 ;  /* 0x0000001400147308 */ /* 0x000ee20000000800 */
[----:B----4-:R-:W-:-:S01]  /*5a00*/  FADD.FTZ R44, R14, R43 ;  /* 0x0000002b0e2c7221 */ /* 0x010fc20000010000 */
[----:B------:R-:W-:-:S04]  /*5a10*/  FADD.FTZ R36, R36, R35 ;  /* 0x0000002324247221 */ /* 0x000fc80000010000 */
[----:B------:R-:W-:Y:S02]  /*5a20*/  FADD.FTZ R37, R37, R36 ;  /* 0x0000002425257221 */ /* 0x000fe40000010000 */
[----:B------:R-:W4:Y:S01]  /*5a30*/  MUFU.EX2 R75, R75 ;  /* 0x0000004b004b7308 */ /* 0x000f220000000800 */
[----:B0-----:R-:W-:-:S01]  /*5a40*/  FADD.FTZ R43, R73, R44 ;  /* 0x0000002c492b7221 */ /* 0x001fc20000010000 */
[----:B------:R-:W-:-:S04]  /*5a50*/  FADD.FTZ R38, R38, R37 ;  /* 0x0000002526267221 */ /* 0x000fc80000010000 */
[----:B------:R-:W-:Y:S02]  /*5a60*/  FADD.FTZ R39, R39, R38 ;  /* 0x0000002627277221 */ /* 0x000fe40000010000 */
[----:B------:R-:W0:Y:S01]  /*5a70*/  MUFU.EX2 R7, R7 ;  /* 0x0000000700077308 */ /* 0x000e220000000800 */
[----:B---3--:R-:W-:-:S01]  /*5a80*/  FADD.FTZ R34, R20, R43 ;  /* 0x0000002b14227221 */ /* 0x008fc20000010000 */
[----:B------:R-:W-:-:S06]  /*5a90*/  FADD.FTZ R48, R48, R39 ;  /* 0x0000002730307221 */ /* 0x000fcc0000010000 */
[----:B------:R-:W3:Y:S01]  /*5aa0*/  MUFU.EX2 R72, R72 ;  /* 0x0000004800487308 */ /* 0x000ee20000000800 */
[----:B----4-:R-:W-:-:S01]  /*5ab0*/  FADD.FTZ R34, R75, R34 ;  /* 0x000000224b227221 */ /* 0x010fc20000010000 */
[----:B------:R-:W-:-:S04]  /*5ac0*/  F2FP.SATFINITE.E4M3.F32.PACK_AB_MERGE_C R20, R75, R20, RZ ;  /* 0x000000144b14723e */ /* 0x000fc800048070ff */
[----:B------:R-:W-:Y:S02]  /*5ad0*/  F2FP.SATFINITE.E4M3.F32.PACK_AB_MERGE_C R151, R73, R14, R20 ;  /* 0x0000000e4997723e */ /* 0x000fe40004807014 */
[----:B------:R-:W4:Y:S01]  /*5ae0*/  MUFU.EX2 R58, R58 ;  /* 0x0000003a003a7308 */ /* 0x000f220000000800 */
[----:B0-----:R-:W-:-:S07]  /*5af0*/  FADD.FTZ R35, R7, R34 ;  /* 0x0000002207237221 */ /* 0x001fce0000010000 */
[----:B------:R-:W0:Y:S01]  /*5b00*/  MUFU.EX2 R59, R59 ;  /* 0x0000003b003b7308 */ /* 0x000e220000000800 */
[----:B---3--:R-:W-:-:S07]  /*5b10*/  FADD.FTZ R35, R72, R35 ;  /* 0x0000002348237221 */ /* 0x008fce0000010000 */
[----:B------:R-:W3:Y:S01]  /*5b20*/  MUFU.EX2 R57, R57 ;  /* 0x0000003900397308 */ /* 0x000ee20000000800 */
[----:B----4-:R-:W-:-:S07]  /*5b30*/  FADD.FTZ R34, R58, R35 ;  /* 0x000000233a227221 */ /* 0x010fce0000010000 */
[----:B------:R-:W4:Y:S01]  /*5b40*/  MUFU.EX2 R60, R60 ;  /* 0x0000003c003c7308 */ /* 0x000f220000000800 */
[----:B0-----:R-:W-:-:S01]  /*5b50*/  FADD.FTZ R34, R59, R34 ;  /* 0x000000223b227221 */ /* 0x001fc20000010000 */
[----:B------:R-:W-:-:S04]  /*5b60*/  F2FP.SATFINITE.E4M3.F32.PACK_AB_MERGE_C R58, R59, R58, RZ ;  /* 0x0000003a3b3a723e */ /* 0x000fc800048070ff */
[----:B------:R-:W-:Y:S01]  /*5b70*/  F2FP.SATFINITE.E4M3.F32.PACK_AB_MERGE_C R145, R72, R7, R58 ;  /* 0x000000074891723e */ /* 0x000fe2000480703a */
[----:B-1----:R-:W-:Y:S01]  /*5b80*/  @P6 IMAD.HI.U32 R7, R6, UR42, RZ ;  /* 0x0000002a06076c27 */ /* 0x002fe2000f8e00ff */
[----:B------:R-:W0:Y:S03]  /*5b90*/  MUFU.EX2 R61, R61 ;  /* 0x0000003d003d7308 */ /* 0x000e260000000800 */
[----:B---3--:R-:W-:-:S01]  /*5ba0*/  FADD.FTZ R35, R57, R34 ;  /* 0x0000002239237221 */ /* 0x008fc20000010000 */
[----:B------:R-:W-:Y:S01]  /*5bb0*/  IMAD.U32 R6, RZ, RZ, UR42 ;  /* 0x0000002aff067e24 */ /* 0x000fe2000f8e00ff */
[----:B--2---:R-:W-:Y:S01]  /*5bc0*/  @P6 SHF.R.U32.HI R6, RZ, R8, R7 ;  /* 0x00000008ff066219 */ /* 0x004fe20000011607 */
[----:B------:R-:W-:Y:S01]  /*5bd0*/  VIADD R8, R104, 0xfffffffe ;  /* 0xfffffffe68087836 */ /* 0x000fe20000000000 */
[----:B------:R-:W-:Y:S01]  /*5be0*/  LOP3.LUT P6, RZ, R2, 0x8, RZ, 0xc0, !PT ;  /* 0x0000000802ff7812 */ /* 0x000fe200078cc0ff */
[----:B------:R-:W1:Y:S01]  /*5bf0*/  MUFU.EX2 R52, R52 ;  /* 0x0000003400347308 */ /* 0x000e620000000800 */
[----:B----4-:R-:W-:-:S01]  /*5c00*/  FADD.FTZ R4, R60, R35 ;  /* 0x000000233c047221 */ /* 0x010fc20000010000 */
[----:B------:R-:W-:-:S04]  /*5c10*/  IMAD.IADD R6, R105, 0x1, R6 ;  /* 0x0000000169067824 */ /* 0x000fc800078e0206 */
[----:B------:R-:W-:Y:S02]  /*5c20*/  VIADD R7, R6, UR7 ;  /* 0x0000000706077c36 */ /* 0x000fe40008000000 */
[----:B------:R-:W2:Y:S01]  /*5c30*/  MUFU.EX2 R62, R62 ;  /* 0x0000003e003e7308 */ /* 0x000ea20000000800 */
[----:B0-----:R-:W-:-:S02]  /*5c40*/  FADD.FTZ R13, R61, R4 ;  /* 0x000000043d0d7221 */ /* 0x001fc40000010000 */
[----:B------:R-:W-:-:S05]  /*5c50*/  R2UR UR10, R7 ;  /* 0x00000000070a72ca */ /* 0x000fca00000e0000 */
[----:B------:R-:W0:Y:S01]  /*5c60*/  MUFU.EX2 R49, R49 ;  /* 0x0000003100317308 */ /* 0x000e220000000800 */
[----:B-1----:R-:W-:-:S07]  /*5c70*/  F2FP.SATFINITE.E4M3.F32.PACK_AB_MERGE_C R140, R52, R51, RZ ;  /* 0x00000033348c723e */ /* 0x002fce00048070ff */
[----:B------:R-:W1:Y:S01]  /*5c80*/  MUFU.EX2 R40, R40 ;  /* 0x0000002800287308 */ /* 0x000e620000000800 */
[----:B--2---:R-:W-:-:S01]  /*5c90*/  FADD.FTZ R13, R62, R13 ;  /* 0x0000000d3e0d7221 */ /* 0x004fc20000010000 */
[----:B------:R-:W-:-:S04]  /*5ca0*/  F2FP.SATFINITE.E4M3.F32.PACK_AB_MERGE_C R61, R62, R61, RZ ;  /* 0x0000003d3e3d723e */ /* 0x000fc800048070ff */
[----:B------:R-:W-:Y:S02]  /*5cb0*/  F2FP.SATFINITE.E4M3.F32.PACK_AB_MERGE_C R147, R60, R57, R61 ;  /* 0x000000393c93723e */ /* 0x000fe4000480703d */
[----:B------:R-:W-:Y:S01]  /*5cc0*/  MUFU.EX2 R71, R71 ;  /* 0x0000004700477308 */ /* 0x000fe20000000800 */
[----:B0-----:R-:W-:Y:S01]  /*5cd0*/  F2FP.SATFINITE.E4M3.F32.PACK_AB_MERGE_C R140, R32, R49, R140 ;  /* 0x00000031208c723e */ /* 0x001fe2000480708c */
[----:B------:R-:W-:-:S04]  /*5ce0*/  FADD.FTZ R49, R49, R48 ;  /* 0x0000003031317221 */ /* 0x000fc80000010000 */
[----:B------:R-:W-:Y:S02]  /*5cf0*/  FADD.FTZ R32, R32, R49 ;  /* 0x0000003120207221 */ /* 0x000fe40000010000 */
[----:B------:R-:W0:Y:S01]  /*5d00*/  MUFU.EX2 R70, R70 ;  /* 0x0000004600467308 */ /* 0x000e220000000800 */
[----:B-1----:R-:W-:-:S01]  /*5d10*/  FADD.FTZ R4, R40, R13 ;  /* 0x0000000d28047221 */ /* 0x002fc20000010000 */
[----:B------:R-:W-:-:S04]  /*5d20*/  FADD.FTZ R51, R51, R32 ;  /* 0x0000002033337221 */ /* 0x000fc80000010000 */
[----:B------:R-:W-:Y:S02]  /*5d30*/  FADD.FTZ R51, R52, R51 ;  /* 0x0000003334337221 */ /* 0x000fe40000010000 */
[----:B------:R-:W1:Y:S08]  /*5d40*/  MUFU.EX2 R41, R41 ;  /* 0x0000002900297308 */ /* 0x000e700000000800 */
        /* <DEDUP_REMOVED lines=15> */
[----:B------:R-:W-:-:S04]  /*5e40*/  F2FP.SATFINITE.E4M3.F32.PACK_AB_MERGE_C R21, R42, R3, RZ ;  /* 0x000000032a15723e */ /* 0x000fc800048070ff */
[----:B------:R-:W-:Y:S02]  /*5e50*/  F2FP.SATFINITE.E4M3.F32.PACK_AB_MERGE_C R141, R41, R40, R21 ;  /* 0x00000028298d723e */ /* 0x000fe40004807015 */
[----:B------:R-:W2:Y:S01]  /*5e60*/  MUFU.EX2 R46, R46 ;  /* 0x0000002e002e7308 */ /* 0x000ea20000000800 */
[----:B0-----:R-:W-:-:S07]  /*5e70*/  FADD.FTZ R4, R24, R13 ;  /* 0x0000000d18047221 */ /* 0x001fce0000010000 */
[----:B------:R-:W-:Y:S01]  /*5e80*/  MUFU.EX2 R68, R68 ;  /* 0x0000004400447308 */ /* 0x000fe20000000800 */
[----:B-1----:R-:W-:-:S07]  /*5e90*/  FADD.FTZ R3, R25, R4 ;  /* 0x0000000419037221 */ /* 0x002fce0000010000 */
[----:B------:R-:W0:Y:S01]  /*5ea0*/  MUFU.EX2 R67, R67 ;  /* 0x0000004300437308 */ /* 0x000e220000000800 */
[----:B--2---:R-:W-:-:S07]  /*5eb0*/  FADD.FTZ R4, R46, R3 ;  /* 0x000000032e047221 */ /* 0x004fce0000010000 */
[----:B------:R-:W1:Y:S08]  /*5ec0*/  MUFU.EX2 R47, R47 ;  /* 0x0000002f002f7308 */ /* 0x000e700000000800 */
[----:B------:R-:W-:Y:S01]  /*5ed0*/  MUFU.EX2 R69, R69 ;  /* 0x0000004500457308 */ /* 0x000fe20000000800 */
[----:B0-----:R-:W-:-:S07]  /*5ee0*/  F2FP.SATFINITE.E4M3.F32.PACK_AB_MERGE_C R3, R67, R68, RZ ;  /* 0x000000444303723e */ /* 0x001fce00048070ff */
        /* <DEDUP_REMOVED lines=29> */
[----:B------:R-:W-:Y:S01]  /*60c0*/  MUFU.EX2 R50, R50 ;  /* 0x0000003200327308 */ /* 0x000fe20000000800 */
[----:B0-----:R-:W-:-:S01]  /*60d0*/  FADD.FTZ R4, R30, R29 ;  /* 0x0000001d1e047221 */ /* 0x001fc20000010000 */
[----:B------:R-:W-:-:S06]  /*60e0*/  FADD.FTZ R53, R53, R66 ;  /* 0x0000004235357221 */ /* 0x000fcc0000010000 */
[----:B------:R-:W0:Y:S01]  /*60f0*/  MUFU.EX2 R33, R33 ;  /* 0x0000002100217308 */ /* 0x000e220000000800 */
[----:B--2---:R-:W-:-:S01]  /*6100*/  FADD.FTZ R3, R31, R4 ;  /* 0x000000041f037221 */ /* 0x004fc20000010000 */
[----:B0-----:R-:W-:-:S03]  /*6110*/  F2FP.SATFINITE.E4M3.F32.PACK_AB_MERGE_C R4, R33, R50, RZ ;  /* 0x000000322104723e */ /* 0x001fc600048070ff */
[----:B------:R-:W-:Y:S01]  /*6120*/  FADD.FTZ R50, R50, R3 ;  /* 0x0000000332327221 */ /* 0x000fe20000010000 */
[----:B------:R-:W-:Y:S01]  /*6130*/  F2FP.SATFINITE.E4M3.F32.PACK_AB_MERGE_C R139, R31, R30, R4 ;  /* 0x0000001e1f8b723e */ /* 0x000fe20004807004 */
[----:B------:R-:W-:Y:S02]  /*6140*/  FADD.FTZ R4, R80, R53 ;  /* 0x0000003550047221 */ /* 0x000fe40000010000 */
[----:B------:R-:W-:-:S01]  /*6150*/  FADD.FTZ R3, R33, R50 ;  /* 0x0000003221037221 */ /* 0x000fc20000010000 */
        /* <DEDUP_REMOVED lines=14> */
.L_x_1114:
[----:B------:R-:W-:Y:S02]  /*6240*/  ULDC UR12, c[0x0][0x9e4] ;  /* 0x00027900000c7ab9 */ /* 0x000fe40000000800 */
[----:B------:R-:W-:-:S11]  /*6250*/  UISETP.NE.AND UP0, UPT, UR12, 0x1, UPT ;  /* 0x000000010c00788c */ /* 0x000fd6000bf05270 */
[----:B------:R-:W-:Y:S02]  /*6260*/  @UP0 ULDC.64 UR14, c[0x0][0x9e8] ;  /* 0x00027a00000e0ab9 */ /* 0x000fe40000000a00 */
[----:B------:R-:W-:-:S04]  /*6270*/  UIMAD.WIDE.U32 UR6, UR11, UR14, URZ ;  /* 0x0000000e0b0672a5 */ /* 0x000fc8000f8e003f */
[----:B------:R-:W-:-:S12]  /*6280*/  @UP0 USHF.R.U32.HI UR11, URZ, UR15, UR7 ;  /* 0x0000000f3f0b0299 */ /* 0x000fd80008011607 */
.L_x_1115:
[----:B------:R-:W-:-:S04]  /*6290*/  UIMAD UR11, UR11, UR12, UR12 ;  /* 0x0000000c0b0b72a4 */ /* 0x000fc8000f8e020c */
[----:B------:R-:W-:-:S04]  /*62a0*/  UISETP.LT.AND UP0, UPT, UR10, UR11, UPT ;  /* 0x0000000b0a00728c */ /* 0x000fc8000bf01270 */
[----:B------:R-:W-:-:S12]  /*62b0*/  USEL UR10, UR10, UR11, UP0 ;  /* 0x0000000b0a0a7287 */ /* 0x000fd80008000000 */
.L_x_1113:
        /* <DEDUP_REMOVED lines=32> */
.L_x_1135:
[----:B------:R-:W-:-:S04]  /*64c0*/  UISETP.NE.AND UP0, UPT, UR26, 0x1, UPT ;  /* 0x000000011a00788c */ /* 0x000fc8000bf05270 */
[----:B------:R-:W-:-:S04]  /*64d0*/  USEL UR37, URZ, 0x1, UP0 ;  /* 0x000000013f257887 */ /* 0x000fc80008000000 */
[----:B------:R-:W-:Y:S01]  /*64e0*/  ULOP3.LUT UR37, UR27, UR37, URZ, 0x3c, !UPT ;  /* 0x000000251b257292 */ /* 0x000fe2000f8e3c3f */
[----:B------:R-:W-:Y:S11]  /*64f0*/  @!P0 BRA `(.L_x_1117) ;  /* 0x0000000000048947 */ /* 0x000ff60003800000 */
[----:B------:R-:W-:Y:S01]  /*6500*/  BPT.TRAP 0x1 ;  /* 0x000000040000795c */ /* 0x000fe20000300000 */
.L_x_1117:
        /* <DEDUP_REMOVED lines=9> */
.L_x_1118:
[----:B-1----:R-:W-:Y:S05]  /*65a0*/  @P1 BRA `(.L_x_1119) ;  /* 0x0000000000081947 */ /* 0x002fea0003800000 */
[----:B------:R-:W1:Y:S02]  /*65b0*/  SYNCS.PHASECHK.TRANS64.TRYWAIT P1, [UR24+0x13230], R9 ;  /* 0x01323009ff0075a7 */ /* 0x000e640008020158 */
[----:B-1----:R-:W-:Y:S05]  /*65c0*/  @!P1 BRA `(.L_x_1120) ;  /* 0x0000015000189947 */ /* 0x002fea0003800000 */
.L_x_1119:
        /* <DEDUP_REMOVED lines=64> */
.L_x_1121:
[----:B------:R-:W-:Y:S01]  /*69d0*/  ULEA UR11, UR26, UR45, 0x3 ;  /* 0x0000002d1a0b7291 */ /* 0x000fe2000f8e183f */
[----:B01----:R-:W-:-:S05]  /*69e0*/  IMAD.U32 R9, RZ, RZ, UR27 ;  /* 0x0000001bff097e24 */ /* 0x003fca000f8e00ff */
[----:B------:R-:W-:-:S04]  /*69f0*/  SHF.L.U32 R9, R9, 0x1f, RZ ;  /* 0x0000001f09097819 */ /* 0x000fc800000006ff */
[----:B------:R0:W1:Y:S01]  /*6a00*/  SYNCS.PHASECHK.TRANS64.TRYWAIT P1, [UR11+0x13250], R9 ;  /* 0x01325009ff0075a7 */ /* 0x000062000802014b */
[----:B------:R-:W-:Y:S05]  /*6a10*/  @!P0 BRA `(.L_x_1122) ;  /* 0x0000000000048947 */ /* 0x000fea0003800000 */
[----:B------:R-:W-:Y:S01]  /*6a20*/  BPT.TRAP 0x1 ;  /* 0x000000040000795c */ /* 0x000fe20000300000 */
.L_x_1122:
[----:B-1----:R-:W-:Y:S05]  /*6a30*/  @P1 BRA `(.L_x_1123) ;  /* 0x0000000000081947 */ /* 0x002fea0003800000 */
[----:B------:R-:W1:Y:S02]  /*6a40*/  SYNCS.PHASECHK.TRANS64.TRYWAIT P1, [UR11+0x13250], R9 ;  /* 0x01325009ff0075a7 */ /* 0x000e64000802014b */
[----:B-1----:R-:W-:Y:S05]  /*6a50*/  @!P1 BRA `(.L_x_1124) ;  /* 0x0000014c000c9947 */ /* 0x002fea0003800000 */
.L_x_1123:
        /* <DEDUP_REMOVED lines=32> */
.L_x_1125:
        /* <DEDUP_REMOVED lines=25> */
[C---:B01----:R-:W-:Y:S01]  /*6df0*/  FMUL.FTZ R9, R0.reuse, R120 ;  /* 0x0000007800097220 */ /* 0x043fe20000410000 */
[C---:B------:R-:W-:Y:S01]  /*6e00*/  FMUL.FTZ R120, R0.reuse, R129 ;  /* 0x0000008100787220 */ /* 0x040fe20000410000 */
[C---:B------:R-:W-:Y:S01]  /*6e10*/  FMUL.FTZ R129, R0.reuse, R60 ;  /* 0x0000003c00817220 */ /* 0x040fe20000410000 */
[C---:B------:R-:W-:Y:S01]  /*6e20*/  FMUL.FTZ R60, R0.reuse, R62 ;  /* 0x0000003e003c7220 */ /* 0x040fe20000410000 */
[C---:B------:R-:W-:Y:S01]  /*6e30*/  FMUL.FTZ R62, R0.reuse, R66 ;  /* 0x00000042003e7220 */ /* 0x040fe20000410000 */
[----:B------:R-:W-:Y:S01]  /*6e40*/  FMUL.FTZ R66, R0, R70 ;  /* 0x0000004600427220 */ /* 0x000fe20000410000 */
[----:B------:R-:W-:-:S02]  /*6e50*/  IMAD R70, R8, -0xa0, RZ ;  /* 0xffffff6008467824 */ /* 0x000fc400078e02ff */
        /* <DEDUP_REMOVED lines=36> */
[----:B------:R-:W-:Y:S01]  /*70a0*/  FMUL.FTZ R92, R0, R92 ;  /* 0x0000005c005c7220 */ /* 0x000fe20000410000 */
        /* <DEDUP_REMOVED lines=27> */
[----:B------:R-:W-:Y:S01]  /*7260*/  IADD3 R134, -R18, R56, R17 ;  /* 0x0000003812867210 */ /* 0x000fe20007ffe111 */
        /* <DEDUP_REMOVED lines=98> */
.L_x_1128:
[----:B------:R-:W-:-:S05]  /*7890*/  IMAD.U32 R138, RZ, RZ, UR21 ;  /* 0x00000015ff8a7e24 */ /* 0x000fca000f8e00ff */
[----:B------:R-:W-:-:S13]  /*78a0*/  ISETP.NE.AND P1, PT, R138, 0x1, PT ;  /* 0x000000018a00780c */ /* 0x000fda0003f25270 */
[----:B------:R-:W1:Y:S02]  /*78b0*/  @P1 LDC.64 R56, c[0x0][0x9e8] ;  /* 0x00027a00ff381b82 */ /* 0x000e640000000a00 */
[----:B-1----:R-:W-:-:S05]  /*78c0*/  @P1 IMAD.HI.U32 R56, R136, R56, RZ ;  /* 0x0000003888381227 */ /* 0x002fca00078e00ff */
[----:B------:R-:W-:-:S07]  /*78d0*/  @P1 SHF.R.U32.HI R136, RZ, R57, R56 ;  /* 0x00000039ff881219 */ /* 0x000fce0000011638 */
.L_x_1129:
[----:B------:R-:W-:Y:S05]  /*78e0*/  BSYNC B0 ;  /* 0x0000000000007941 */ /* 0x000fea0003800000 */
.L_x_1127:
[----:B------:R-:W-:-:S05]  /*78f0*/  IMAD R136, R136, R138, R67 ;  /* 0x0000008a88887224 */ /* 0x000fca00078e0243 */
[----:B------:R-:W-:Y:S02]  /*7900*/  VIADDMNMX R133, R136, R138, R133, PT ;  /* 0x0000008a88857246 */ /* 0x000fe40003800185 */
[----:B------:R-:W-:-:S07]  /*7910*/  VIMNMX R71, R71, R136, !PT ;  /* 0x0000008847477248 */ /* 0x000fce0007fe0100 */
.L_x_1126:
        /* <DEDUP_REMOVED lines=235> */
[----:B------:R-:W-:Y:S01]  /*87d0*/  IADD3 R9, -R18, R17, R9 ;  /* 0x0000001112097210 */ /* 0x000fe20007ffe109 */
        /* <DEDUP_REMOVED lines=11> */
.L_x_1132:
[----:B------:R-:W-:-:S05]  /*8890*/  IMAD.U32 R70, RZ, RZ, UR21 ;  /* 0x00000015ff467e24 */ /* 0x000fca000f8e00ff */
[----:B------:R-:W-:-:S13]  /*88a0*/  ISETP.NE.AND P6, PT, R70, 0x1, PT ;  /* 0x000000014600780c */ /* 0x000fda0003fc5270 */
[----:B------:R-:W0:Y:S02]  /*88b0*/  @P6 LDC.64 R56, c[0x0][0x9e8] ;  /* 0x00027a00ff386b82 */ /* 0x000e240000000a00 */
[----:B0-----:R-:W-:-:S05]  /*88c0*/  @P6 IMAD.HI.U32 R56, R9, R56, RZ ;  /* 0x0000003809386227 */ /* 0x001fca00078e00ff */
[----:B------:R-:W-:-:S07]  /*88d0*/  @P6 SHF.R.U32.HI R9, RZ, R57, R56 ;  /* 0x00000039ff096219 */ /* 0x000fce0000011638 */
.L_x_1133:
[----:B------:R-:W-:Y:S05]  /*88e0*/  BSYNC B0 ;  /* 0x0000000000007941 */ /* 0x000fea0003800000 */
.L_x_1131:
[----:B------:R-:W-:-:S05]  /*88f0*/  IMAD R9, R9, R70, R67 ;  /* 0x0000004609097224 */ /* 0x000fca00078e0243 */
[----:B------:R-:W-:Y:S02]  /*8900*/  VIADDMNMX R135, R9, R70, R135, PT ;  /* 0x0000004609877246 */ /* 0x000fe40003800187 */
[----:B------:R-:W-:-:S07]  /*8910*/  VIMNMX R134, R134, R9, !PT ;  /* 0x0000000986867248 */ /* 0x000fce0007fe0100 */
.L_x_1130:
        /* <DEDUP_REMOVED lines=226> */
[----:B------:R-:W-:Y:S01]  /*9740*/  FSEL R76, R63, -INF , !P4 ;  /* 0xff8000003f4c7808 */ /* 0x000fe20006000000 */
[----:B------:R-:W-:-:S01]  /*9750*/  FFMA.FTZ R88, R88, UR20, -R56 ;  /* 0x0000001458587c23 */ /* 0x000fc20008010838 */
        /* <DEDUP_REMOVED lines=10> */
[----:B0-----:R-:W-:-:S01]  /*9800*/  FFMA.FTZ R123, R132, UR20, -R56 ;  /* 0x00000014847b7c23 */ /* 0x001fc20008010838 */
        /* <DEDUP_REMOVED lines=19> */
[----:B------:R-:W-:Y:S01]  /*9940*/  FSEL R69, R9, RZ, P1 ;  /* 0x000000ff09457208 */ /* 0x000fe20000800000 */
[----:B------:R-:W-:Y:S01]  /*9950*/  MUFU.EX2 R11, R11 ;  /* 0x0000000b000b7308 */ /* 0x000fe20000000800 */
[----:B------:R-:W-:-:S03]  /*9960*/  FMNMX.FTZ R136, R90, R113, !PT ;  /* 0x000000715a887209 */ /* 0x000fc60007810000 */
[----:B------:R-:W-:Y:S01]  /*9970*/  FADD.FTZ R69, -R69, R6 ;  /* 0x0000000645457221 */ /* 0x000fe20000010100 */
[----:B------:R-:W-:-:S03]  /*9980*/  FMNMX.FTZ R113, R91, R136, !PT ;  /* 0x000000885b717209 */ /* 0x000fc60007810000 */
[----:B------:R-:W-:Y:S01]  /*9990*/  FMUL.FTZ R6, R69, UR20 ;  /* 0x0000001445067c20 */ /* 0x000fe20008410000 */
[----:B------:R-:W-:Y:S01]  /*99a0*/  FMNMX.FTZ R136, R94, R113, !PT ;  /* 0x000000715e887209 */ /* 0x000fe20007810000 */
[----:B------:R-:W-:Y:S03]  /*99b0*/  MUFU.EX2 R10, R10 ;  /* 0x0000000a000a7308 */ /* 0x000fe60000000800 */
[----:B------:R-:W-:-:S04]  /*99c0*/  FMNMX.FTZ R113, R95, R136, !PT ;  /* 0x000000885f717209 */ /* 0x000fc80007810000 */
[----:B------:R-:W-:Y:S01]  /*99d0*/  FMNMX.FTZ R136, R96, R113, !PT ;  /* 0x0000007160887209 */ /* 0x000fe20007810000 */
[----:B------:R-:W1:Y:S03]  /*99e0*/  MUFU.EX2 R6, R6 ;  /* 0x0000000600067308 */ /* 0x000e660000000800 */
[----:B------:R-:W-:-:S04]  /*99f0*/  FMNMX.FTZ R113, R97, R136, !PT ;  /* 0x0000008861717209 */ /* 0x000fc80007810000 */
[----:B------:R-:W-:Y:S01]  /*9a00*/  FMNMX.FTZ R136, R98, R113, !PT ;  /* 0x0000007162887209 */ /* 0x000fe20007810000 */
[----:B------:R-:W-:-:S01]  /*9a10*/  FFMA.FTZ R113, R127, UR20, -R56 ;  /* 0x000000147f717c23 */ /* 0x000fc20008010838 */
[----:B------:R-:W-:Y:S01]  /*9a20*/  FFMA.FTZ R127, R77, UR20, -R56 ;  /* 0x000000144d7f7c23 */ /* 0x000fe20008010838 */
[----:B------:R-:W-:Y:S01]  /*9a30*/  FSEL R77, R68, -INF , !P2 ;  /* 0xff800000444d7808 */ /* 0x000fe20005000000 */
[----:B------:R-:W2:Y:S01]  /*9a40*/  MUFU.EX2 R13, R13 ;  /* 0x0000000d000d7308 */ /* 0x000ea20000000800 */
[----:B0-----:R-:W-:-:S04]  /*9a50*/  FMNMX.FTZ R117, R99, R136, !PT ;  /* 0x0000008863757209 */ /* 0x001fc80007810000 */
[----:B------:R-:W-:-:S03]  /*9a60*/  FMNMX.FTZ R136, R72, R117, !PT ;  /* 0x0000007548887209 */ /* 0x000fc60007810000 */
[----:B------:R0:W-:Y:S01]  /*9a70*/  MUFU.EX2 R68, R127 ;  /* 0x0000007f00447308 */ /* 0x0001e20000000800 */
[----:B------:R-:W-:-:S04]  /*9a80*/  FMNMX.FTZ R117, R73, R136, !PT ;  /* 0x0000008849757209 */ /* 0x000fc80007810000 */
[----:B------:R-:W-:-:S03]  /*9a90*/  FMNMX.FTZ R136, R74, R117, !PT ;  /* 0x000000754a887209 */ /* 0x000fc60007810000 */
[----:B------:R-:W3:Y:S01]  /*9aa0*/  MUFU.EX2 R14, R14 ;  /* 0x0000000e000e7308 */ /* 0x000ee20000000800 */
[----:B------:R-:W-:-:S04]  /*9ab0*/  FMNMX.FTZ R117, R75, R136, !PT ;  /* 0x000000884b757209 */ /* 0x000fc80007810000 */
[----:B------:R-:W-:-:S03]  /*9ac0*/  FMNMX.FTZ R136, R78, R117, !PT ;  /* 0x000000754e887209 */ /* 0x000fc60007810000 */
[----:B------:R-:W4:Y:S01]  /*9ad0*/  MUFU.EX2 R21, R21 ;  /* 0x0000001500157308 */ /* 0x000f220000000800 */
[----:B------:R-:W-:-:S04]  /*9ae0*/  FMNMX.FTZ R117, R79, R136, !PT ;  /* 0x000000884f757209 */ /* 0x000fc80007810000 */
[----:B------:R-:W-:-:S03]  /*9af0*/  FMNMX.FTZ R136, R82, R117, !PT ;  /* 0x0000007552887209 */ /* 0x000fc60007810000 */
[----:B------:R-:W5:Y:S01]  /*9b00*/  MUFU.EX2 R120, R120 ;  /* 0x0000007800787308 */ /* 0x000f620000000800 */
[----:B------:R-:W-:-:S04]  /*9b10*/  FMNMX.FTZ R117, R83, R136, !PT ;  /* 0x0000008853757209 */ /* 0x000fc80007810000 */
[----:B------:R-:W-:-:S03]  /*9b20*/  FMNMX.FTZ R136, R58, R117, !PT ;  /* 0x000000753a887209 */ /* 0x000fc60007810000 */
[----:B------:R-:W5:Y:S01]  /*9b30*/  MUFU.EX2 R57, R57 ;  /* 0x0000003900397308 */ /* 0x000f620000000800 */
[----:B------:R-:W-:-:S04]  /*9b40*/  FMNMX.FTZ R117, R59, R136, !PT ;  /* 0x000000883b757209 */ /* 0x000fc80007810000 */
[----:B------:R-:W-:-:S03]  /*9b50*/  FMNMX.FTZ R136, R60, R117, !PT ;  /* 0x000000753c887209 */ /* 0x000fc60007810000 */
[----:B------:R-:W-:Y:S01]  /*9b60*/  MUFU.EX2 R124, R124 ;  /* 0x0000007c007c7308 */ /* 0x000fe20000000800 */
[----:B------:R-:W-:-:S04]  /*9b70*/  FMNMX.FTZ R117, R61, R136, !PT ;  /* 0x000000883d757209 */ /* 0x000fc80007810000 */
[----:B------:R-:W-:-:S03]  /*9b80*/  FMNMX.FTZ R117, R62, R117, !PT ;  /* 0x000000753e757209 */ /* 0x000fc60007810000 */
[----:B------:R-:W-:Y:S01]  /*9b90*/  MUFU.EX2 R67, R67 ;  /* 0x0000004300437308 */ /* 0x000fe20000000800 */
[----:B------:R-:W-:-:S04]  /*9ba0*/  FMNMX.FTZ R117, R76, R117, !PT ;  /* 0x000000754c757209 */ /* 0x000fc80007810000 */
[----:B------:R-:W-:-:S03]  /*9bb0*/  FMNMX.FTZ R134, R66, R117, !PT ;  /* 0x0000007542867209 */ /* 0x000fc60007810000 */
[----:B------:R-:W-:Y:S01]  /*9bc0*/  MUFU.EX2 R104, R104 ;  /* 0x0000006800687308 */ /* 0x000fe20000000800 */
[----:B------:R-:W-:-:S05]  /*9bd0*/  FMNMX.FTZ R134, R77, R134, !PT ;  /* 0x000000864d867209 */ /* 0x000fca0007810000 */
[----:B------:R-:W0:Y:S02]  /*9be0*/  SHFL.BFLY PT, R117, R134, 0x2, 0x1f ;  /* 0x0c401f0086757f89 */ /* 0x000e2400000e0000 */
[----:B------:R-:W-:Y:S08]  /*9bf0*/  MUFU.EX2 R108, R108 ;  /* 0x0000006c006c7308 */ /* 0x000ff00000000800 */
[----:B------:R-:W-:Y:S08]  /*9c00*/  MUFU.EX2 R105, R131 ;  /* 0x0000008300697308 */ /* 0x000ff00000000800 */
[----:B------:R-:W-:Y:S01]  /*9c10*/  MUFU.EX2 R112, R133 ;  /* 0x0000008500707308 */ /* 0x000fe20000000800 */
[----:B0-----:R-:W-:Y:S01]  /*9c20*/  FMNMX.FTZ R127, R134, R117, !PT ;  /* 0x00000075867f7209 */ /* 0x001fe20007810000 */
[----:B------:R-:W-:Y:S01]  /*9c30*/  FFMA.FTZ R117, R129, UR20, -R56 ;  /* 0x0000001481757c23 */ /* 0x000fe20008010838 */
[----:B-1----:R-:W-:-:S05]  /*9c40*/  FFMA.FTZ R129, R6, R4, R11 ;  /* 0x0000000406817223 */ /* 0x002fca000001000b */
        /* <DEDUP_REMOVED lines=34> */
[----:B--2---:R-:W-:-:S01]  /*9e70*/  FADD.FTZ R129, R13, R126 ;  /* 0x0000007e0d817221 */ /* 0x004fc20000010000 */
[--C-:B------:R-:W-:Y:S01]  /*9e80*/  FFMA.FTZ R90, R90, UR20, -R69.reuse ;  /* 0x000000145a5a7c23 */ /* 0x100fe20008010845 */
[----:B------:R-:W-:-:S01]  /*9e90*/  FFMA.FTZ R91, R91, UR20, -R69 ;  /* 0x000000145b5b7c23 */ /* 0x000fc20008010845 */
[----:B------:R-:W0:Y:S01]  /*9ea0*/  MUFU.EX2 R7, R7 ;  /* 0x0000000700077308 */ /* 0x000e220000000800 */
[----:B---3--:R-:W-:-:S01]  /*9eb0*/  FADD.FTZ R126, R14, R129 ;  /* 0x000000810e7e7221 */ /* 0x008fc20000010000 */
[--C-:B------:R-:W-:Y:S01]  /*9ec0*/  FFMA.FTZ R94, R94, UR20, -R69.reuse ;  /* 0x000000145e5e7c23 */ /* 0x100fe20008010845 */
[----:B------:R-:W-:-:S01]  /*9ed0*/  FFMA.FTZ R95, R95, UR20, -R69 ;  /* 0x000000145f5f7c23 */ /* 0x000fc20008010845 */
[----:B------:R-:W-:Y:S01]  /*9ee0*/  FFMA.FTZ R96, R96, UR20, -R69 ;  /* 0x0000001460607c23 */ /* 0x000fe20008010845 */
[----:B----4-:R-:W-:-:S01]  /*9ef0*/  FADD.FTZ R129, R21, R126 ;  /* 0x0000007e15817221 */ /* 0x010fc20000010000 */
[--C-:B------:R-:W-:Y:S01]  /*9f00*/  FFMA.FTZ R97, R97, UR20, -R69.reuse ;  /* 0x0000001461617c23 */ /* 0x100fe20008010845 */
[----:B------:R-:W-:-:S01]  /*9f10*/  FFMA.FTZ R98, R98, UR20, -R69 ;  /* 0x0000001462627c23 */ /* 0x000fc20008010845 */
[----:B------:R-:W1:Y:S01]  /*9f20*/  MUFU.EX2 R12, R12 ;  /* 0x0000000c000c7308 */ /* 0x000e620000000800 */
[----:B-----5:R-:W-:-:S01]  /*9f30*/  FADD.FTZ R126, R120, R129 ;  /* 0x00000081787e7221 */ /* 0x020fc20000010000 */
        /* <DEDUP_REMOVED lines=28> */
[----:B------:R-:W-:-:S02]  /*a100*/  FADD.FTZ R129, R105, R126 ;  /* 0x0000007e69817221 */ /* 0x000fc40000010000 */
        /* <DEDUP_REMOVED lines=118> */
.L_x_1134:
        /* <DEDUP_REMOVED lines=82> */
.L_x_1116:
        /* <DEDUP_REMOVED lines=26> */
.L_x_1137:
[----:B------:R-:W-:Y:S02]  /*af30*/  ULDC UR12, c[0x0][0x9e4] ;  /* 0x00027900000c7ab9 */ /* 0x000fe40000000800 */
[----:B------:R-:W-:-:S11]  /*af40*/  UISETP.NE.AND UP0, UPT, UR12, 0x1, UPT ;  /* 0x000000010c00788c */ /* 0x000fd6000bf05270 */
[----:B------:R-:W-:Y:S02]  /*af50*/  @UP0 ULDC.64 UR14, c[0x0][0x9e8] ;  /* 0x00027a00000e0ab9 */ /* 0x000fe40000000a00 */
[----:B------:R-:W-:-:S04]  /*af60*/  UIMAD.WIDE.U32 UR6, UR10, UR14, URZ ;  /* 0x0000000e0a0672a5 */ /* 0x000fc8000f8e003f */
[----:B------:R-:W-:-:S12]  /*af70*/  @UP0 USHF.R.U32.HI UR10, URZ, UR15, UR7 ;  /* 0x0000000f3f0a0299 */ /* 0x000fd80008011607 */
.L_x_1138:
[----:B------:R-:W-:-:S04]  /*af80*/  UIMAD UR10, UR10, UR12, URZ ;  /* 0x0000000c0a0a72a4 */ /* 0x000fc8000f8e023f */
[----:B------:R-:W-:-:S04]  /*af90*/  UISETP.LT.AND UP0, UPT, UR11, UR10, UPT ;  /* 0x0000000a0b00728c */ /* 0x000fc8000bf01270 */
[----:B------:R-:W-:-:S12]  /*afa0*/  USEL UR11, UR11, UR10, !UP0 ;  /* 0x0000000a0b0b7287 */ /* 0x000fd8000c000000 */
.L_x_1136:
        /* <DEDUP_REMOVED lines=13> */
.L_x_1150:
[----:B------:R-:W-:-:S04]  /*b080*/  UIADD3 UR38, UR22, 0x1, URZ ;  /* 0x0000000116267890 */ /* 0x000fc8000fffe03f */
[----:B------:R-:W-:-:S04]  /*b090*/  UISETP.NE.AND UP0, UPT, UR38, 0x2, UPT ;  /* 0x000000022600788c */ /* 0x000fc8000bf05270 */
[----:B------:R-:W-:Y:S02]  /*b0a0*/  USEL UR37, URZ, 0x1, UP0 ;  /* 0x000000013f257887 */ /* 0x000fe40008000000 */
[----:B------:R-:W-:Y:S02]  /*b0b0*/  USEL UR38, UR38, URZ, UP0 ;  /* 0x0000003f26267287 */ /* 0x000fe40008000000 */
[----:B------:R-:W-:Y:S01]  /*b0c0*/  ULOP3.LUT UR37, UR23, UR37, URZ, 0x3c, !UPT ;  /* 0x0000002517257292 */ /* 0x000fe2000f8e3c3f */
[----:B------:R-:W-:Y:S11]  /*b0d0*/  @!P0 BRA `(.L_x_1140) ;  /* 0x0000000000048947 */ /* 0x000ff60003800000 */
[----:B------:R-:W-:Y:S01]  /*b0e0*/  BPT.TRAP 0x1 ;  /* 0x000000040000795c */ /* 0x000fe20000300000 */
.L_x_1140:
[----:B------:R-:W-:Y:S01]  /*b0f0*/  ULEA UR6, UR38, UR45, 0x3 ;  /* 0x0000002d26067291 */ /* 0x000fe2000f8e183f */
[----:B------:R-:W-:-:S05]  /*b100*/  IMAD.U32 R9, RZ, RZ, UR37 ;  /* 0x00000025ff097e24 */ /* 0x000fca000f8e00ff */
[----:B------:R-:W-:-:S04]  /*b110*/  SHF.L.U32 R9, R9, 0x1f, RZ ;  /* 0x0000001f09097819 */ /* 0x000fc800000006ff */
[----:B------:R0:W1:Y:S01]  /*b120*/  SYNCS.PHASECHK.TRANS64.TRYWAIT P1, [UR6+0x13230], R9 ;  /* 0x01323009ff0075a7 */ /* 0x0000620008020146 */
[----:B------:R-:W-:Y:S05]  /*b130*/  @!P0 BRA `(.L_x_1141) ;  /* 0x0000000000048947 */ /* 0x000fea0003800000 */
[----:B------:R-:W-:Y:S01]  /*b140*/  BPT.TRAP 0x1 ;  /* 0x000000040000795c */ /* 0x000fe20000300000 */
.L_x_1141:
[----:B-1----:R-:W-:Y:S05]  /*b150*/  @P1 BRA `(.L_x_1142) ;  /* 0x0000000000081947 */ /* 0x002fea0003800000 */
[----:B------:R-:W1:Y:S02]  /*b160*/  SYNCS.PHASECHK.TRANS64.TRYWAIT P1, [UR6+0x13230], R9 ;  /* 0x01323009ff0075a7 */ /* 0x000e640008020146 */
[----:B-1----:R-:W-:Y:S05]  /*b170*/  @!P1 BRA `(.L_x_1143) ;  /* 0x00000104005c9947 */ /* 0x002fea0003800000 */
.L_x_1142:
        /* <DEDUP_REMOVED lines=64> */
.L_x_1144:
[----:B------:R-:W-:Y:S01]  /*b580*/  ULEA UR11, UR22, UR45, 0x3 ;  /* 0x0000002d160b7291 */ /* 0x000fe2000f8e183f */
[----:B01----:R-:W-:-:S05]  /*b590*/  IMAD.U32 R9, RZ, RZ, UR23 ;  /* 0x00000017ff097e24 */ /* 0x003fca000f8e00ff */
[----:B------:R-:W-:-:S04]  /*b5a0*/  SHF.L.U32 R9, R9, 0x1f, RZ ;  /* 0x0000001f09097819 */ /* 0x000fc800000006ff */
[----:B------:R0:W1:Y:S01]  /*b5b0*/  SYNCS.PHASECHK.TRANS64.TRYWAIT P1, [UR11+0x13250], R9 ;  /* 0x01325009ff0075a7 */ /* 0x000062000802014b */
[----:B------:R-:W-:Y:S05]  /*b5c0*/  @!P0 BRA `(.L_x_1145) ;  /* 0x0000000000048947 */ /* 0x000fea0003800000 */
[----:B------:R-:W-:Y:S01]  /*b5d0*/  BPT.TRAP 0x1 ;  /* 0x000000040000795c */ /* 0x000fe20000300000 */
.L_x_1145:
[----:B-1----:R-:W-:Y:S05]  /*b5e0*/  @P1 BRA `(.L_x_1146) ;  /* 0x0000000000081947 */ /* 0x002fea0003800000 */
[----:B------:R-:W1:Y:S02]  /*b5f0*/  SYNCS.PHASECHK.TRANS64.TRYWAIT P1, [UR11+0x13250], R9 ;  /* 0x01325009ff0075a7 */ /* 0x000e64000802014b */
[----:B-1----:R-:W-:Y:S05]  /*b600*/  @!P1 BRA `(.L_x_1147) ;  /* 0x0000010000509947 */ /* 0x002fea0003800000 */
.L_x_1146:
        /* <DEDUP_REMOVED lines=32> */
.L_x_1148:
        /* <DEDUP_REMOVED lines=105> */
[----:B------:R-:W-:-:S04]  /*bea0*/  ULEA UR6, UR38, UR45, 0x3 ;  /* 0x0000002d26067291 */ /* 0x000fc8000f8e183f */
[----:B------:R-:W-:Y:S01]  /*beb0*/  UIADD3 UR6, UR6, 0x13240, URZ ;  /* 0x0001324006067890 */ /* 0x000fe2000fffe03f */
[----:B------:R-:W1:Y:S01]  /*bec0*/  MUFU.TANH R126, R126 ;  /* 0x0000007e007e7308 */ /* 0x000e620000002400 */
[----:B--2---:R-:W-:Y:S02]  /*bed0*/  FMNMX.FTZ R129, R123, R56, !PT ;  /* 0x000000387b817209 */ /* 0x004fe40007810000 */
[----:B------:R-:W-:-:S05]  /*bee0*/  UPRMT UR6, UR44, 0x654, UR6 ;  /* 0x000006542c067896 */ /* 0x000fca0008000006 */
[----:B------:R-:W2:Y:S01]  /*bef0*/  MUFU.TANH R125, R125 ;  /* 0x0000007d007d7308 */ /* 0x000ea20000002400 */
[----:B0-----:R-:W-:-:S03]  /*bf00*/  FMNMX.FTZ R56, R124, R9, !PT ;  /* 0x000000097c387209 */ /* 0x001fc60007810000 */
[----:B------:R-:W-:Y:S04]  /*bf10*/  SYNCS.ARRIVE.TRANS64.RED.A1T0 RZ, [UR6], RZ ;  /* 0x000000ffffff79a7 */ /* 0x000fe80008100406 */
        /* <DEDUP_REMOVED lines=391> */
.L_x_1149:
        /* <DEDUP_REMOVED lines=82> */
.L_x_1139:
        /* <DEDUP_REMOVED lines=9> */
[----:B------:R-:W-:-:S05]  /*dd40*/  ULDC UR22, c[0x0][0x9e0] ;  /* 0x0002780000167ab9 */ /* 0x000fca0000000800 */
.L_x_1170:
[----:B------:R-:W-:-:S04]  /*dd50*/  UIADD3 UR38, UR24, 0x1, URZ ;  /* 0x0000000118267890 */ /* 0x000fc8000fffe03f */
[----:B------:R-:W-:-:S04]  /*dd60*/  UISETP.NE.AND UP0, UPT, UR38, 0x2, UPT ;  /* 0x000000022600788c */ /* 0x000fc8000bf05270 */
[----:B------:R-:W-:Y:S02]  /*dd70*/  USEL UR37, URZ, 0x1, UP0 ;  /* 0x000000013f257887 */ /* 0x000fe40008000000 */
[----:B------:R-:W-:Y:S02]  /*dd80*/  USEL UR38, UR38, URZ, UP0 ;  /* 0x0000003f26267287 */ /* 0x000fe40008000000 */
[----:B------:R-:W-:Y:S01]  /*dd90*/  ULOP3.LUT UR37, UR25, UR37, URZ, 0x3c, !UPT ;  /* 0x0000002519257292 */ /* 0x000fe2000f8e3c3f */
[----:B------:R-:W-:Y:S11]  /*dda0*/  @!P0 BRA `(.L_x_1152) ;  /* 0x0000000000048947 */ /* 0x000ff60003800000 */
[----:B------:R-:W-:Y:S01]  /*ddb0*/  BPT.TRAP 0x1 ;  /* 0x000000040000795c */ /* 0x000fe20000300000 */
.L_x_1152:
[----:B------:R-:W-:Y:S01]  /*ddc0*/  ULEA UR6, UR38, UR45, 0x3 ;  /* 0x0000002d26067291 */ /* 0x000fe2000f8e183f */
[----:B------:R-:W-:-:S05]  /*ddd0*/  IMAD.U32 R9, RZ, RZ, UR37 ;  /* 0x00000025ff097e24 */ /* 0x000fca000f8e00ff */
[----:B------:R-:W-:-:S04]  /*dde0*/  SHF.L.U32 R9, R9, 0x1f, RZ ;  /* 0x0000001f09097819 */ /* 0x000fc800000006ff */
[----:B------:R0:W1:Y:S01]  /*ddf0*/  SYNCS.PHASECHK.TRANS64.TRYWAIT P1, [UR6+0x13230], R9 ;  /* 0x01323009ff0075a7 */ /* 0x0000620008020146 */
[----:B------:R-:W-:Y:S05]  /*de00*/  @!P0 BRA `(.L_x_1153) ;  /* 0x0000000000048947 */ /* 0x000fea0003800000 */
[----:B------:R-:W-:Y:S01]  /*de10*/  BPT.TRAP 0x1 ;  /* 0x000000040000795c */ /* 0x000fe20000300000 */
.L_x_1153:
[----:B-1----:R-:W-:Y:S05]  /*de20*/  @P1 BRA `(.L_x_1154) ;  /* 0x0000000000081947 */ /* 0x002fea0003800000 */
[----:B------:R-:W1:Y:S02]  /*de30*/  SYNCS.PHASECHK.TRANS64.TRYWAIT P1, [UR6+0x13230], R9 ;  /* 0x01323009ff0075a7 */ /* 0x000e640008020146 */
[----:B-1----:R-:W-:Y:S05]  /*de40*/  @!P1 BRA `(.L_x_1155) ;  /* 0x000000d800589947 */ /* 0x002fea0003800000 */
.L_x_1154:
        /* <DEDUP_REMOVED lines=64> */
.L_x_1156:
[----:B------:R-:W-:Y:S01]  /*e250*/  ULEA UR11, UR24, UR45, 0x3 ;  /* 0x0000002d180b7291 */ /* 0x000fe2000f8e183f */
[----:B01----:R-:W-:-:S05]  /*e260*/  IMAD.U32 R9, RZ, RZ, UR25 ;  /* 0x00000019ff097e24 */ /* 0x003fca000f8e00ff */
[----:B------:R-:W-:-:S04]  /*e270*/  SHF.L.U32 R9, R9, 0x1f, RZ ;  /* 0x0000001f09097819 */ /* 0x000fc800000006ff */
[----:B------:R0:W1:Y:S01]  /*e280*/  SYNCS.PHASECHK.TRANS64.TRYWAIT P1, [UR11+0x13250], R9 ;  /* 0x01325009ff0075a7 */ /* 0x000062000802014b */
[----:B------:R-:W-:Y:S05]  /*e290*/  @!P0 BRA `(.L_x_1157) ;  /* 0x0000000000048947 */ /* 0x000fea0003800000 */
[----:B------:R-:W-:Y:S01]  /*e2a0*/  BPT.TRAP 0x1 ;  /* 0x000000040000795c */ /* 0x000fe20000300000 */
.L_x_1157:
[----:B-1----:R-:W-:Y:S05]  /*e2b0*/  @P1 BRA `(.L_x_1158) ;  /* 0x0000000000081947 */ /* 0x002fea0003800000 */
[----:B------:R-:W1:Y:S02]  /*e2c0*/  SYNCS.PHASECHK.TRANS64.TRYWAIT P1, [UR11+0x13250], R9 ;  /* 0x01325009ff0075a7 */ /* 0x000e64000802014b */
[----:B-1----:R-:W-:Y:S05]  /*e2d0*/  @!P1 BRA `(.L_x_1159) ;  /* 0x000000d4004c9947 */ /* 0x002fea0003800000 */
.L_x_1158:
        /* <DEDUP_REMOVED lines=32> */
.L_x_1160:
        /* <DEDUP_REMOVED lines=25> */
[----:B------:R-:W-:Y:S01]  /*e670*/  ULEA UR6, UR38, UR45, 0x3 ;  /* 0x0000002d26067291 */ /* 0x000fe2000f8e183f */
[C---:B------:R-:W-:Y:S01]  /*e680*/  FMUL.FTZ R13, R0.reuse, R124 ;  /* 0x0000007c000d7220 */ /* 0x040fe20000410000 */
[C---:B------:R-:W-:Y:S01]  /*e690*/  FMUL.FTZ R124, R0.reuse, R133 ;  /* 0x00000085007c7220 */ /* 0x040fe20000410000 */
[C---:B------:R-:W-:Y:S01]  /*e6a0*/  FMUL.FTZ R133, R0.reuse, R69 ;  /* 0x0000004500857220 */ /* 0x040fe20000410000 */
[----:B------:R-:W-:Y:S01]  /*e6b0*/  UIADD3 UR6, UR6, 0x13240, URZ ;  /* 0x0001324006067890 */ /* 0x000fe2000fffe03f */
[----:B01----:R-:W-:Y:S01]  /*e6c0*/  FMUL.FTZ R9, R0, R120 ;  /* 0x0000007800097220 */ /* 0x003fe20000410000 */
        /* <DEDUP_REMOVED lines=10> */
[----:B------:R-:W-:Y:S01]  /*e770*/  UPRMT UR6, UR44, 0x654, UR6 ;  /* 0x000006542c067896 */ /* 0x000fe20008000006 */
        /* <DEDUP_REMOVED lines=54> */
[----:B------:R-:W-:Y:S01]  /*eae0*/  SYNCS.ARRIVE.TRANS64.RED.A1T0 RZ, [UR6], RZ ;  /* 0x000000ffffff79a7 */ /* 0x000fe20008100406 */
[----:B------:R-:W-:Y:S01]  /*eaf0*/  ULOP3.LUT UR6, URZ, UR23, URZ, 0x33, !UPT ;  /* 0x000000173f067292 */ /* 0x000fe2000f8e333f */
[----:B------:R-:W-:Y:S01]  /*eb00*/  VIADD R67, R56, 0xffffffff ;  /* 0xffffffff38437836 */ /* 0x000fe20000000000 */
[----:B------:R-:W-:-:S04]  /*eb10*/  IADD3 R134, -R18, R56, R17 ;  /* 0x0000003812867210 */ /* 0x000fc80007ffe111 */
[----:B------:R-:W2:Y:S01]  /*eb20*/  MUFU.TANH R10, R10 ;  /* 0x0000000a000a7308 */ /* 0x000ea20000002400 */
[C---:B------:R-:W-:Y:S02]  /*eb30*/  VIADD R135, R134.reuse, UR22 ;  /* 0x0000001686877c36 */ /* 0x040fe40008000000 */
        /* <DEDUP_REMOVED lines=94> */
.L_x_1163:
[----:B------:R-:W-:-:S05]  /*f120*/  IMAD.U32 R138, RZ, RZ, UR21 ;  /* 0x00000015ff8a7e24 */ /* 0x000fca000f8e00ff */
[----:B------:R-:W-:-:S13]  /*f130*/  ISETP.NE.AND P1, PT, R138, 0x1, PT ;  /* 0x000000018a00780c */ /* 0x000fda0003f25270 */
[----:B------:R-:W1:Y:S02]  /*f140*/  @P1 LDC.64 R56, c[0x0][0x9e8] ;  /* 0x00027a00ff381b82 */ /* 0x000e640000000a00 */
[----:B-1----:R-:W-:-:S05]  /*f150*/  @P1 IMAD.HI.U32 R56, R136, R56, RZ ;  /* 0x0000003888381227 */ /* 0x002fca00078e00ff */
[----:B------:R-:W-:-:S07]  /*f160*/  @P1 SHF.R.U32.HI R136, RZ, R57, R56 ;  /* 0x00000039ff881219 */ /* 0x000fce0000011638 */
.L_x_1164:
[----:B------:R-:W-:Y:S05]  /*f170*/  BSYNC B0 ;  /* 0x0000000000007941 */ /* 0x000fea0003800000 */
.L_x_1162:
[----:B------:R-:W-:-:S05]  /*f180*/  IMAD R136, R136, R138, R67 ;  /* 0x0000008a88887224 */ /* 0x000fca00078e0243 */
[----:B------:R-:W-:Y:S02]  /*f190*/  VIADDMNMX R71, R136, R138, R71, PT ;  /* 0x0000008a88477246 */ /* 0x000fe40003800147 */
[----:B------:R-:W-:-:S07]  /*f1a0*/  VIMNMX R70, R70, R136, !PT ;  /* 0x0000008846467248 */ /* 0x000fce0007fe0100 */
.L_x_1161:
[C---:B------:R-:W-:Y:S02]  /*f1b0*/  ISETP.GE.AND P2, PT, R69.reuse, 0x9, PT ;  /* 0x000000094500780c */ /* 0x040fe40003f46270 */
        /* <DEDUP_REMOVED lines=246> */
.L_x_1167:
[----:B------:R-:W-:-:S05]  /*10120*/  IMAD.U32 R70, RZ, RZ, UR21 ;  /* 0x00000015ff467e24 */ /* 0x000fca000f8e00ff */
[----:B------:R-:W-:-:S13]  /*10130*/  ISETP.NE.AND P6, PT, R70, 0x1, PT ;  /* 0x000000014600780c */ /* 0x000fda0003fc5270 */
[----:B------:R-:W0:Y:S02]  /*10140*/  @P6 LDC.64 R56, c[0x0][0x9e8] ;  /* 0x00027a00ff386b82 */ /* 0x000e240000000a00 */
[----:B0-----:R-:W-:-:S05]  /*10150*/  @P6 IMAD.HI.U32 R56, R9, R56, RZ ;  /* 0x0000003809386227 */ /* 0x001fca00078e00ff */
[----:B------:R-:W-:-:S07]  /*10160*/  @P6 SHF.R.U32.HI R9, RZ, R57, R56 ;  /* 0x00000039ff096219 */ /* 0x000fce0000011638 */
.L_x_1168:
[----:B------:R-:W-:Y:S05]  /*10170*/  BSYNC B0 ;  /* 0x0000000000007941 */ /* 0x000fea0003800000 */
.L_x_1166:
[----:B------:R-:W-:-:S05]  /*10180*/  IMAD R9, R9, R70, R67 ;  /* 0x0000004609097224 */ /* 0x000fca00078e0243 */
[----:B------:R-:W-:Y:S02]  /*10190*/  VIADDMNMX R135, R9, R70, R135, PT ;  /* 0x0000004609877246 */ /* 0x000fe40003800187 */
[----:B------:R-:W-:-:S07]  /*101a0*/  VIMNMX R134, R134, R9, !PT ;  /* 0x0000000986867248 */ /* 0x000fce0007fe0100 */
.L_x_1165:
        /* <DEDUP_REMOVED lines=259> */
[----:B0-----:R-:W-:-:S01]  /*111e0*/  FFMA.FTZ R117, R76, UR20, -R56 ;  /* 0x000000144c757c23 */ /* 0x001fc20008010838 */
[----:B------:R-:W-:-:S02]  /*111f0*/  FMNMX.FTZ R132, R90, R109, !PT ;  /* 0x0000006d5a847209 */ /* 0x000fc40007810000 */
[----:B------:R-:W-:Y:S02]  /*11200*/  FSEL R76, R63, -INF , !P4 ;  /* 0xff8000003f4c7808 */ /* 0x000fe40006000000 */
[----:B------:R-:W-:Y:S02]  /*11210*/  FMNMX.FTZ R109, R91, R132, !PT ;  /* 0x000000845b6d7209 */ /* 0x000fe40007810000 */
[----:B------:R0:W-:Y:S02]  /*11220*/  MUFU.EX2 R63, R117 ;  /* 0x00000075003f7308 */ /* 0x0001e40000000800 */
[----:B------:R-:W-:-:S04]  /*11230*/  FMNMX.FTZ R132, R94, R109, !PT ;  /* 0x0000006d5e847209 */ /* 0x000fc80007810000 */
[----:B------:R-:W-:Y:S02]  /*11240*/  FMNMX.FTZ R109, R95, R132, !PT ;  /* 0x000000845f6d7209 */ /* 0x000fe40007810000 */
[----:B------:R-:W-:Y:S01]  /*11250*/  MUFU.EX2 R10, R10 ;  /* 0x0000000a000a7308 */ /* 0x000fe20000000800 */
[----:B0-----:R-:W-:-:S01]  /*11260*/  FFMA.FTZ R117, R131, UR20, -R56 ;  /* 0x0000001483757c23 */ /* 0x001fc20008010838 */
[----:B------:R-:W-:-:S04]  /*11270*/  FMNMX.FTZ R132, R96, R109, !PT ;  /* 0x0000006d60847209 */ /* 0x000fc80007810000 */
[----:B------:R-:W-:Y:S02]  /*11280*/  FMNMX.FTZ R109, R97, R132, !PT ;  /* 0x00000084616d7209 */ /* 0x000fe40007810000 */
[----:B------:R-:W-:Y:S02]  /*11290*/  MUFU.EX2 R13, R13 ;  /* 0x0000000d000d7308 */ /* 0x000fe40000000800 */
[----:B------:R-:W-:Y:S01]  /*112a0*/  FMNMX.FTZ R132, R98, R109, !PT ;  /* 0x0000006d62847209 */ /* 0x000fe20007810000 */
[----:B------:R-:W-:Y:S01]  /*112b0*/  FFMA.FTZ R109, R127, UR20, -R56 ;  /* 0x000000147f6d7c23 */ /* 0x000fe20008010838 */
[----:B------:R-:W-:Y:S02]  /*112c0*/  FSEL R127, R9, RZ, P1 ;  /* 0x000000ff097f7208 */ /* 0x000fe40000800000 */
[----:B------:R-:W-:Y:S02]  /*112d0*/  FMNMX.FTZ R113, R99, R132, !PT ;  /* 0x0000008463717209 */ /* 0x000fe40007810000 */
[----:B------:R-:W-:Y:S01]  /*112e0*/  MUFU.EX2 R14, R14 ;  /* 0x0000000e000e7308 */ /* 0x000fe20000000800 */
[----:B------:R-:W-:-:S01]  /*112f0*/  FADD.FTZ R127, -R127, R6 ;  /* 0x000000067f7f7221 */ /* 0x000fc20000010100 */
[----:B------:R-:W-:-:S03]  /*11300*/  FMNMX.FTZ R132, R72, R113, !PT ;  /* 0x0000007148847209 */ /* 0x000fc60007810000 */
[----:B------:R-:W-:Y:S01]  /*11310*/  FMUL.FTZ R6, R127, UR20 ;  /* 0x000000147f067c20 */ /* 0x000fe20008410000 */
[----:B------:R-:W-:Y:S02]  /*11320*/  FMNMX.FTZ R113, R73, R132, !PT ;  /* 0x0000008449717209 */ /* 0x000fe40007810000 */
[----:B------:R-:W-:Y:S02]  /*11330*/  MUFU.EX2 R21, R21 ;  /* 0x0000001500157308 */ /* 0x000fe40000000800 */
[----:B------:R-:W-:-:S04]  /*11340*/  FMNMX.FTZ R132, R74, R113, !PT ;  /* 0x000000714a847209 */ /* 0x000fc80007810000 */
[----:B------:R-:W-:Y:S02]  /*11350*/  FMNMX.FTZ R113, R75, R132, !PT ;  /* 0x000000844b717209 */ /* 0x000fe40007810000 */
[----:B------:R-:W0:Y:S02]  /*11360*/  MUFU.EX2 R6, R6 ;  /* 0x0000000600067308 */ /* 0x000e240000000800 */
[----:B------:R-:W-:-:S04]  /*11370*/  FMNMX.FTZ R132, R78, R113, !PT ;  /* 0x000000714e847209 */ /* 0x000fc80007810000 */
[----:B------:R-:W-:Y:S02]  /*11380*/  FMNMX.FTZ R113, R79, R132, !PT ;  /* 0x000000844f717209 */ /* 0x000fe40007810000 */
[----:B------:R-:W1:Y:S02]  /*11390*/  MUFU.EX2 R120, R120 ;  /* 0x0000007800787308 */ /* 0x000e640000000800 */
[----:B------:R-:W-:-:S04]  /*113a0*/  FMNMX.FTZ R132, R82, R113, !PT ;  /* 0x0000007152847209 */ /* 0x000fc80007810000 */
[----:B------:R-:W-:Y:S02]  /*113b0*/  FMNMX.FTZ R113, R83, R132, !PT ;  /* 0x0000008453717209 */ /* 0x000fe40007810000 */
[----:B------:R-:W2:Y:S02]  /*113c0*/  MUFU.EX2 R57, R57 ;  /* 0x0000003900397308 */ /* 0x000ea40000000800 */
        /* <DEDUP_REMOVED lines=11> */
[----:B------:R-:W-:Y:S03]  /*11480*/  MUFU.EX2 R108, R108 ;  /* 0x0000006c006c7308 */ /* 0x000fe60000000800 */
[----:B------:R-:W3:Y:S05]  /*11490*/  SHFL.BFLY PT, R113, R132, 0x2, 0x1f ;  /* 0x0c401f0084717f89 */ /* 0x000eea00000e0000 */
[----:B------:R-:W-:Y:S08]  /*114a0*/  MUFU.EX2 R71, R136 ;  /* 0x0000008800477308 */ /* 0x000ff00000000800 */
[----:B------:R-:W-:Y:S08]  /*114b0*/  MUFU.EX2 R105, R105 ;  /* 0x0000006900697308 */ /* 0x000ff00000000800 */
[----:B------:R-:W-:Y:S01]  /*114c0*/  MUFU.EX2 R88, R88 ;  /* 0x0000005800587308 */ /* 0x000fe20000000800 */
[----:B---3--:R-:W-:Y:S01]  /*114d0*/  FMNMX.FTZ R123, R132, R113, !PT ;  /* 0x00000071847b7209 */ /* 0x008fe20007810000 */
[----:B------:R-:W-:Y:S01]  /*114e0*/  FFMA.FTZ R113, R129, UR20, -R56 ;  /* 0x0000001481717c23 */ /* 0x000fe20008010838 */
[----:B0-----:R-:W-:-:S03]  /*114f0*/  FFMA.FTZ R129, R6, R4, R11 ;  /* 0x0000000406817223 */ /* 0x001fc6000001000b */
[----:B------:R-:W0:Y:S02]  /*11500*/  SHFL.BFLY PT, R132, R123, 0x1, 0x1f ;  /* 0x0c201f007b847f89 */ /* 0x000e2400000e0000 */
[----:B------:R-:W-:Y:S08]  /*11510*/  MUFU.EX2 R89, R89 ;  /* 0x0000005900597308 */ /* 0x000ff00000000800 */
[----:B------:R-:W-:Y:S08]  /*11520*/  MUFU.EX2 R92, R92 ;  /* 0x0000005c005c7308 */ /* 0x000ff00000000800 */
[----:B------:R-:W-:Y:S01]  /*11530*/  MUFU.EX2 R93, R93 ;  /* 0x0000005d005d7308 */ /* 0x000fe20000000800 */
[----:B0-----:R-:W-:Y:S01]  /*11540*/  FMNMX.FTZ R56, R123, R132, !PT ;  /* 0x000000847b387209 */ /* 0x001fe20007810000 */
[----:B------:R-:W-:-:S06]  /*11550*/  IMAD.U32 R123, RZ, RZ, UR20 ;  /* 0x00000014ff7b7e24 */ /* 0x000fcc000f8e00ff */
[----:B------:R-:W-:Y:S01]  /*11560*/  MUFU.EX2 R109, R109 ;  /* 0x0000006d006d7308 */ /* 0x000fe20000000800 */
[C---:B------:R-:W-:Y:S01]  /*11570*/  FSETP.NEU.FTZ.AND P1, PT, R56.reuse, -INF , PT ;  /* 0xff8000003800780b */ /* 0x040fe20003f3d000 */
[----:B------:R-:W-:-:S05]  /*11580*/  FFMA.FTZ R123, R56, R123, -8 ;  /* 0xc1000000387b7423 */ /* 0x000fca000001007b */
[----:B------:R-:W-:Y:S01]  /*11590*/  FSEL R123, R123, RZ, P1 ;  /* 0x000000ff7b7b7208 */ /* 0x000fe20000800000 */
[----:B------:R-:W-:Y:S04]  /*115a0*/  MUFU.EX2 R128, R128 ;  /* 0x0000008000807308 */ /* 0x000fe80000000800 */
        /* <DEDUP_REMOVED lines=33> */
[----:B------:R-:W3:Y:S01]  /*117c0*/  MUFU.EX2 R12, R12 ;  /* 0x0000000c000c7308 */ /* 0x000ee20000000800 */
[----:B-1----:R-:W-:-:S01]  /*117d0*/  FADD.FTZ R126, R120, R129 ;  /* 0x00000081787e7221 */ /* 0x002fc20000010000 */
[--C-:B------:R-:W-:Y:S01]  /*117e0*/  FFMA.FTZ R99, R99, UR20, -R123.reuse ;  /* 0x0000001463637c23 */ /* 0x100fe2000801087b */
[----:B------:R-:W-:-:S01]  /*117f0*/  FFMA.FTZ R72, R72, UR20, -R123 ;  /* 0x0000001448487c23 */ /* 0x000fc2000801087b */
[----:B------:R-:W-:Y:S01]  /*11800*/  FFMA.FTZ R73, R73, UR20, -R123 ;  /* 0x0000001449497c23 */ /* 0x000fe2000801087b */
[----:B--2---:R-:W-:-:S01]  /*11810*/  FADD.FTZ R129, R57, R126 ;  /* 0x0000007e39817221 */ /* 0x004fc20000010000 */
[--C-:B------:R-:W-:Y:S01]  /*11820*/  FFMA.FTZ R74, R74, UR20, -R123.reuse ;  /* 0x000000144a4a7c23 */ /* 0x100fe2000801087b */
[----:B------:R-:W-:-:S01]  /*11830*/  FFMA.FTZ R75, R75, UR20, -R123 ;  /* 0x000000144b4b7c23 */ /* 0x000fc2000801087b */
[----:B------:R-:W1:Y:S01]  /*11840*/  MUFU.EX2 R15, R15 ;  /* 0x0000000f000f7308 */ /* 0x000e620000000800 */
        /* <DEDUP_REMOVED lines=8> */
[----:B---3--:R-:W-:-:S01]  /*118d0*/  FADD.FTZ R4, R12, R3 ;  /* 0x000000030c047221 */ /* 0x008fc20000010000 */
[----:B------:R-:W-:Y:S01]  /*118e0*/  FADD.FTZ R126, R104, R129 ;  /* 0x00000081687e7221 */ /* 0x000fe20000010000 */
[----:B------:R-:W-:-:S01]  /*118f0*/  FFMA.FTZ R83, R83, UR20, -R123 ;  /* 0x0000001453537c23 */ /* 0x000fc2000801087b */
[--C-:B------:R-:W-:Y:S01]  /*11900*/  FFMA.FTZ R58, R58, UR20, -R123.reuse ;  /* 0x000000143a3a7c23 */ /* 0x100fe2000801087b */
[----:B------:R-:W-:-:S01]  /*11910*/  FFMA.FTZ R59, R59, UR20, -R123 ;  /* 0x000000143b3b7c23 */ /* 0x000fc2000801087b */
[----:B------:R-:W-:Y:S01]  /*11920*/  FADD.FTZ R129, R69, R126 ;  /* 0x0000007e45817221 */ /* 0x000fe20000010000 */
[----:B------:R-:W-:-:S01]  /*11930*/  FFMA.FTZ R60, R60, UR20, -R123 ;  /* 0x000000143c3c7c23 */ /* 0x000fc2000801087b */
[----:B------:R-:W2:Y:S01]  /*11940*/  MUFU.EX2 R121, R121 ;  /* 0x0000007900797308 */ /* 0x000ea20000000800 */
        /* <DEDUP_REMOVED lines=8> */
[----:B0-----:R-:W-:-:S01]  /*119d0*/  FADD.FTZ R4, R20, R3 ;  /* 0x0000000314047221 */ /* 0x001fc20000010000 */
[----:B------:R-:W-:-:S04]  /*119e0*/  FADD.FTZ R126, R112, R129 ;  /* 0x00000081707e7221 */ /* 0x000fc80000010000 */
[----:B------:R-:W-:Y:S02]  /*119f0*/  FADD.FTZ R129, R105, R126 ;  /* 0x0000007e69817221 */ /* 0x000fe40000010000 */
[----:B------:R-:W0:Y:S01]  /*11a00*/  MUFU.EX2 R125, R125 ;  /* 0x0000007d007d7308 */ /* 0x000e220000000800 */
[----:B--2---:R-:W-:-:S01]  /*11a10*/  FADD.FTZ R3, R121, R4 ;  /* 0x0000000479037221 */ /* 0x004fc20000010000 */
[----:B------:R-:W-:-:S06]  /*11a20*/  FADD.FTZ R129, R116, R129 ;  /* 0x0000008174817221 */ /* 0x000fcc0000010000 */
        /* <DEDUP_REMOVED lines=19> */
[----:B-1----:R-:W-:-:S01]  /*11b60*/  FADD.FTZ R3, R119, R4 ;  /* 0x0000000477037221 */ /* 0x002fc20000010000 */
[----:B------:R-:W-:-:S06]  /*11b70*/  FADD.FTZ R4, R88, R129 ;  /* 0x0000008158047221 */ /* 0x000fcc0000010000 */
        /* <DEDUP_REMOVED lines=8> */
[----:B-1----:R-:W-:-:S01]  /*11c00*/  FADD.FTZ R126, R94, R129 ;  /* 0x000000815e7e7221 */ /* 0x002fc20000010000 */
[----:B------:R-:W-:-:S04]  /*11c10*/  FADD.FTZ R129, R109, R4 ;  /* 0x000000046d817221 */ /* 0x000fc80000010000 */
[----:B------:R-:W-:Y:S02]  /*11c20*/  FADD.FTZ R129, R128, R129 ;  /* 0x0000008180817221 */ /* 0x000fe40000010000 */
        /* <DEDUP_REMOVED lines=19> */
[----:B0-----:R-:W-:-:S04]  /*11d60*/  FADD.FTZ R4, R103, R4 ;  /* 0x0000000467047221 */ /* 0x001fc80000010000 */
[----:B------:R-:W-:-:S03]  /*11d70*/  FADD.FTZ R129, R63, R4 ;  /* 0x000000043f817221 */ /* 0x000fc60000010000 */
        /* <DEDUP_REMOVED lines=8> */
[----:B--2---:R-:W-:-:S01]  /*11e00*/  FADD.FTZ R4, R80, R129 ;  /* 0x0000008150047221 */ /* 0x004fc20000010000 */
[----:B------:R-:W-:-:S06]  /*11e10*/  FFMA.FTZ R129, R76, UR20, -R123 ;  /* 0x000000144c817c23 */ /* 0x000fcc000801087b */
        /* <DEDUP_REMOVED lines=41> */
[----:B--2---:R-:W-:-:S01]  /*120b0*/  FADD.FTZ R76, R66, R3 ;  /* 0x00000003424c7221 */ /* 0x004fc20000010000 */
[----:B-1----:R-:W-:-:S03]  /*120c0*/  FADD.FTZ R4, R132, R123 ;  /* 0x0000007b84047221 */ /* 0x002fc60000010000 */
[----:B0-----:R-:W-:Y:S01]  /*120d0*/  FADD.FTZ R3, R77, R76 ;  /* 0x0000004c4d037221 */ /* 0x001fe20000010000 */
[----:B------:R-:W-:Y:S06]  /*120e0*/  @!P0 BRA `(.L_x_1169) ;  /* 0x0000000000048947 */ /* 0x000fec0003800000 */
[----:B------:R-:W-:Y:S01]  /*120f0*/  BPT.TRAP 0x1 ;  /* 0x000000040000795c */ /* 0x000fe20000300000 */
.L_x_1169:
        /* <DEDUP_REMOVED lines=82> */
.L_x_1151:
[----:B------:R-:W-:Y:S06]  /*12620*/  BAR.ARV 0x8, 0x200 ;  /* 0x0208000000007b1d */ /* 0x000fec0000002000 */
[----:B------:R-:W-:Y:S05]  /*12630*/  @!P0 BRA `(.L_x_1171) ;  /* 0x0000000000048947 */ /* 0x000fea0003800000 */
[----:B------:R-:W-:Y:S01]  /*12640*/  BPT.TRAP 0x1 ;  /* 0x000000040000795c */ /* 0x000fe20000300000 */
.L_x_1171:
[----:B------:R-:W-:Y:S01]  /*12650*/  ULEA UR14, UR38, UR45, 0x3 ;  /* 0x0000002d260e7291 */ /* 0x000fe2000f8e183f */
[----:B------:R-:W-:-:S05]  /*12660*/  IMAD.U32 R0, RZ, RZ, UR37 ;  /* 0x00000025ff007e24 */ /* 0x000fca000f8e00ff */
[----:B------:R-:W-:-:S04]  /*12670*/  SHF.L.U32 R0, R0, 0x1f, RZ ;  /* 0x0000001f00007819 */ /* 0x000fc800000006ff */
[----:B------:R0:W1:Y:S01]  /*12680*/  SYNCS.PHASECHK.TRANS64.TRYWAIT P1, [UR14+0x13250], R0 ;  /* 0x01325000ff0075a7 */ /* 0x000062000802014e */
[----:B------:R-:W-:Y:S05]  /*12690*/  @!P0 BRA `(.L_x_1172) ;  /* 0x0000000000048947 */ /* 0x000fea0003800000 */
[----:B------:R-:W-:Y:S01]  /*126a0*/  BPT.TRAP 0x1 ;  /* 0x000000040000795c */ /* 0x000fe20000300000 */
.L_x_1172:
[----:B-1----:R-:W-:Y:S05]  /*126b0*/  @P1 BRA `(.L_x_1173) ;  /* 0x0000000000081947 */ /* 0x002fea0003800000 */
[----:B------:R-:W1:Y:S02]  /*126c0*/  SYNCS.PHASECHK.TRANS64.TRYWAIT P1, [UR14+0x13250], R0 ;  /* 0x01325000ff0075a7 */ /* 0x000e64000802014e */
[----:B-1----:R-:W-:Y:S05]  /*126d0*/  @!P1 BRA `(.L_x_1174) ;  /* 0x0000009000649947 */ /* 0x002fea0003800000 */
.L_x_1173:
[----:B------:R-:W-:Y:S01]  /*126e0*/  ULDC.64 UR4, c[0x0][0x9a0] ;  /* 0x0002680000047ab9 */ /* 0x000fe20000000a00 */
[----:B------:R-:W-:Y:S01]  /*126f0*/  UIADD3 UR45, UR45, 0x1000, URZ ;  /* 0x000010002d2d7890 */ /* 0x000fe2000fffe03f */
[----:B------:R-:W-:Y:S01]  /*12700*/  WARPGROUP.ARRIVE ;  /* 0x00000000000079c5 */ /* 0x000fe20000000000 */
[----:B------:R-:W-:Y:S01]  /*12710*/  UISETP.NE.U32.AND UP0, UPT, UR4, URZ, UPT ;  /* 0x0000003f0400728c */ /* 0x000fe2000bf05070 */
[----:B01----:R-:W-:Y:S01]  /*12720*/  IMAD.MOV.U32 R0, RZ, RZ, 0x3f800000 ;  /* 0x3f800000ff007424 */ /* 0x003fe200078e00ff */
        /* <DEDUP_REMOVED lines=8> */
[----:B------:R-:W-:Y:S01]  /*127b0*/  @UP0 UIMAD UR6, UR6, UR10, URZ ;  /* 0x0000000a060602a4 */ /* 0x000fe2000f8e023f */
[----:B------:R-:W-:Y:S01]  /*127c0*/  @UP0 ULDC.64 UR12, c[0x0][0x9d0] ;  /* 0x00027400000c0ab9 */ /* 0x000fe20000000a00 */
[----:B------:R-:W-:Y:S02]  /*127d0*/  @UP0 UIMAD.WIDE.U32 UR8, UR47, UR10, URZ ;  /* 0x0000000a2f0802a5 */ /* 0x000fe4000f8e003f */
[----:B------:R-:W-:Y:S02]  /*127e0*/  @UP0 UIMAD UR6, UR47, UR11, UR6 ;  /* 0x0000000b2f0602a4 */ /* 0x000fe4000f8e0206 */
[----:B------:R-:W-:-:S02]  /*127f0*/  UIMAD UR10, UR38, 0x280, UR45 ;  /* 0x00000280260a78a4 */ /* 0x000fc4000f8e022d */
[----:B------:R-:W-:Y:S02]  /*12800*/  @UP0 UIMAD UR7, UR7, UR12, URZ ;  /* 0x0000000c070702a4 */ /* 0x000fe4000f8e023f */
        /* <DEDUP_REMOVED lines=27> */
[----:B------:R-:W1:Y:S04]  /*129c0*/  SHFL.BFLY PT, R5, R4, 0x2, 0x1f ;  /* 0x0c401f0004057f89 */ /* 0x000e6800000e0000 */
[----:B------:R-:W3:Y:S01]  /*129d0*/  SHFL.BFLY PT, R8, R3, 0x2, 0x1f ;  /* 0x0c401f0003087f89 */ /* 0x000ee200000e0000 */
[----:B------:R-:W-:Y:S02]  /*129e0*/  WARPGROUP.DEPBAR.LE gsb0, 0x0 ;  /* 0x00008000000079c5 */ /* 0x000fe40000010000 */
[----:B------:R-:W-:-:S06]  /*129f0*/  WARPGROUP.ARRIVE ;  /* 0x00000000000079c5 */ /* 0x000fcc0000000000 */
[----:B------:R-:W-:Y:S01]  /*12a00*/  QGMMA.64x64x32.F32.E4M3.E4M3 R24, R140, gdesc[UR4], R24, gsb0 ;  /* 0x00e000048c187df3 */ /* 0x000fe20008000818 */
[----:B-1----:R-:W-:-:S01]  /*12a10*/  FADD.FTZ R5, R5, R4 ;  /* 0x0000000405057221 */ /* 0x002fc20000010000 */
[----:B------:R-:W-:Y:S01]  /*12a20*/  UIADD3 UR10, UR10, 0x200, URZ ;  /* 0x000002000a0a7890 */ /* 0x000fe2000fffe03f */
[----:B---3--:R-:W-:-:S01]  /*12a30*/  FADD.FTZ R8, R8, R3 ;  /* 0x0000000308087221 */ /* 0x008fc20000010000 */
        /* <DEDUP_REMOVED lines=35> */
.L_x_1175:
        /* <DEDUP_REMOVED lines=42> */
.L_x_1097:
[----:B------:R-:W0:Y:S01]  /*12f10*/  S2R R3, SR_CgaCtaId ;  /* 0x0000000000037919 */ /* 0x000e220000008800 */
[----:B------:R-:W-:Y:S01]  /*12f20*/  MOV R6, 0x400 ;  /* 0x0000040000067802 */ /* 0x000fe20000000f00 */
[----:B------:R-:W-:Y:S01]  /*12f30*/  BSSY B0, `(.L_x_1176) ;  /* 0x00001ca000007945 */ /* 0x000fe20003800000 */
[----:B------:R-:W-:Y:S02]  /*12f40*/  BAR.SYNC.DEFER_BLOCKING 0x5, 0x200 ;  /* 0x0148000000007b1d */ /* 0x000fe40000010000 */
[----:B0-----:R-:W-:Y:S01]  /*12f50*/  LEA R6, R3, R6, 0x18 ;  /* 0x0000000603067211 */ /* 0x001fe200078ec0ff */
[----:B------:R-:W-:-:S04]  /*12f60*/  IMAD.SHL.U32 R3, R23, 0x8, RZ ;  /* 0x0000000817037824 */ /* 0x000fc800078e00ff */
[----:B------:R-:W0:Y:S01]  /*12f70*/  LDS.128 R32, [R6+0x132d0] ;  /* 0x0132d00006207984 */ /* 0x000e220000000c00 */
[----:B------:R-:W-:Y:S02]  /*12f80*/  SHF.R.S32.HI R0, RZ, 0x1f, R3 ;  /* 0x0000001fff007819 */ /* 0x000fe40000011403 */
[----:B0-----:R-:W-:Y:S02]  /*12f90*/  R2UR UR5, R33 ;  /* 0x00000000210572ca */ /* 0x001fe400000e0000 */
[----:B------:R-:W-:Y:S02]  /*12fa0*/  R2UR UR48, R34 ;  /* 0x00000000223072ca */ /* 0x000fe400000e0000 */
[----:B------:R-:W-:Y:S01]  /*12fb0*/  R2UR UR47, R35 ;  /* 0x00000000232f72ca */ /* 0x000fe200000e0000 */
[----:B------:R-:W-:Y:S06]  /*12fc0*/  BAR.ARV 0x4, 0x200 ;  /* 0x0108000000007b1d */ /* 0x000fec0000002000 */
[----:B------:R-:W-:Y:S08]  /*12fd0*/  @P0 BRA `(.L_x_1177) ;  /* 0x0000001000940947 */ /* 0x000ff00003800000 */
[----:B------:R-:W0:Y:S01]  /*12fe0*/  S2R R18, SR_TID.X ;  /* 0x0000000000127919 */ /* 0x000e220000002100 */
[----:B------:R-:W-:Y:S01]  /*12ff0*/  ULDC.64 UR6, c[0x4][0x38] ;  /* 0x01000e0000067ab9 */ /* 0x000fe20000000a00 */
[----:B------:R-:W2:Y:S01]  /*13000*/  LDL R43, [R1+0xc] ;  /* 0x00000c00012b7983 */ /* 0x000ea20000100800 */
        /* <DEDUP_REMOVED lines=13> */
[----:B0-----:R-:W-:Y:S01]  /*130e0*/  IMAD.SHL.U32 R8, R18, 0x4, RZ ;  /* 0x0000000412087824 */ /* 0x001fe200078e00ff */
[----:B------:R-:W-:Y:S02]  /*130f0*/  F2FP.BF16.F32.PACK_AB R30, R30, R41 ;  /* 0x000000291e1e723e */ /* 0x000fe400000010ff */
[----:B------:R-:W-:Y:S02]  /*13100*/  F2FP.BF16.F32.PACK_AB R31, R31, R26 ;  /* 0x0000001a1f1f723e */ /* 0x000fe400000010ff */
[----:B------:R-:W-:Y:S01]  /*13110*/  F2FP.BF16.F32.PACK_AB R24, R39, R24 ;  /* 0x000000182718723e */ /* 0x000fe200000010ff */
[----:B------:R-:W-:Y:S01]  /*13120*/  BAR.SYNC.DEFER_BLOCKING 0x1, 0x180 ;  /* 0x0046000000007b1d */ /* 0x000fe20000010000 */
[----:B------:R-:W-:-:S04]  /*13130*/  LOP3.LUT R8, R8, 0xc, RZ, 0xc0, !PT ;  /* 0x0000000c08087812 */ /* 0x000fc800078ec0ff */
[----:B------:R-:W-:Y:S01]  /*13140*/  IADD3 R8, P0, R8, UR6, RZ ;  /* 0x0000000608087c10 */ /* 0x000fe2000ff1e0ff */
[----:B------:R-:W-:Y:S01]  /*13150*/  UMOV UR4, URZ ;  /* 0x0000003f00047c82 */ /* 0x000fe20008000000 */
[----:B------:R-:W-:Y:S01]  /*13160*/  USHF.R.S32.HI UR16, URZ, 0x1f, UR40 ;  /* 0x0000001f3f107899 */ /* 0x000fe20008011428 */
[----:B------:R-:W-:Y:S02]  /*13170*/  ULDC.64 UR10, c[0x0][0xb90] ;  /* 0x0002e400000a7ab9 */ /* 0x000fe40000000a00 */
[----:B------:R-:W-:Y:S01]  /*13180*/  IMAD.X R9, RZ, RZ, UR7, P0 ;  /* 0x00000007ff097e24 */ /* 0x000fe200080e06ff */
[----:B------:R-:W-:Y:S01]  /*13190*/  ULDC.64 UR6, c[0x0][0xc00] ;  /* 0x0003000000067ab9 */ /* 0x000fe20000000a00 */
[----:B------:R-:W-:Y:S01]  /*131a0*/  USHF.R.S32.HI UR9, URZ, 0x1f, UR41 ;  /* 0x0000001f3f097899 */ /* 0x000fe20008011429 */
[----:B------:R-:W-:Y:S02]  /*131b0*/  ULDC.64 UR14, c[0x0][0xb98] ;  /* 0x0002e600000e7ab9 */ /* 0x000fe40000000a00 */
[----:B------:R0:W3:Y:S01]  /*131c0*/  LDG.E.CONSTANT R17, desc[UR50][R8.64] ;  /* 0x0000003208117981 */ /* 0x0000e2000c1e9900 */
[----:B------:R-:W-:Y:S01]  /*131d0*/  UISETP.NE.U32.AND UP0, UPT, UR6, URZ, UPT ;  /* 0x0000003f0600728c */ /* 0x000fe2000bf05070 */
[----:B------:R-:W-:-:S03]  /*131e0*/  ULDC.64 UR18, c[0x0][0xc08] ;  /* 0x0003020000127ab9 */ /* 0x000fc60000000a00 */
[----:B------:R-:W-:-:S03]  /*131f0*/  UISETP.NE.AND.EX UP0, UPT, UR7, URZ, UPT, UP0 ;  /* 0x0000003f0700728c */ /* 0x000fc6000bf05300 */
[----:B------:R-:W-:Y:S01]  /*13200*/  ULDC.64 UR6, c[0x0][0xc00] ;  /* 0x0003000000067ab9 */ /* 0x000fe20000000a00 */
[----:B0-----:R-:W-:Y:S01]  /*13210*/  LOP3.LUT P0, R8, R18, 0x3, RZ, 0xc0, !PT ;  /* 0x0000000312087812 */ /* 0x001fe2000780c0ff */
[----:B------:R-:W-:Y:S01]  /*13220*/  UIMAD.WIDE UR6, UR41, 0x4, UR6 ;  /* 0x00000004290678a5 */ /* 0x000fe2000f8e0206 */
[----:B------:R-:W-:Y:S02]  /*13230*/  F2FP.BF16.F32.PACK_AB R18, R55, R10 ;  /* 0x0000000a3712723e */ /* 0x000fe400000010ff */
[----:B------:R-:W-:Y:S02]  /*13240*/  ISETP.EQ.OR P0, PT, R8, 0x3, !P0 ;  /* 0x000000030800780c */ /* 0x000fe40004702670 */
[----:B------:R-:W-:Y:S02]  /*13250*/  MOV R8, R6 ;  /* 0x0000000600087202 */ /* 0x000fe40000000f00 */
[----:B-1----:R-:W-:Y:S02]  /*13260*/  MOV R9, R27 ;  /* 0x0000001b00097202 */ /* 0x002fe40000000f00 */
        /* <DEDUP_REMOVED lines=15> */
[----:B------:R-:W-:Y:S01]  /*13360*/  SEL R24, R24, R21, P0 ;  /* 0x0000001518187207 */ /* 0x000fe20000000000 */
[----:B--2---:R-:W-:-:S03]  /*13370*/  IMAD.WIDE R10, R43, 0x2, R8 ;  /* 0x000000022b0a7825 */ /* 0x004fc600078e0208 */
[C---:B------:R-:W-:Y:S02]  /*13380*/  LOP3.LUT R7, R10.reuse, 0x380, RZ, 0xc0, !PT ;  /* 0x000003800a077812 */ /* 0x040fe400078ec0ff */
[C---:B------:R-:W-:Y:S02]  /*13390*/  IADD3 R14, P3, R10.reuse, 0x20, RZ ;  /* 0x000000200a0e7810 */ /* 0x040fe40007f7e0ff */
[----:B------:R-:W-:Y:S02]  /*133a0*/  IADD3 R25, P2, R10, 0x40, RZ ;  /* 0x000000400a197810 */ /* 0x000fe40007f5e0ff */
[----:B------:R-:W-:Y:S01]  /*133b0*/  SHF.R.U64 R7, R7, 0x3, RZ ;  /* 0x0000000307077819 */ /* 0x000fe200000012ff */
[--C-:B------:R-:W-:Y:S01]  /*133c0*/  IMAD.X R21, RZ, RZ, R11.reuse, P3 ;  /* 0x000000ffff157224 */ /* 0x100fe200018e060b */
[----:B------:R-:W-:Y:S01]  /*133d0*/  LOP3.LUT R12, R14, 0x380, RZ, 0xc0, !PT ;  /* 0x000003800e0c7812 */ /* 0x000fe200078ec0ff */
[----:B------:R-:W-:Y:S01]  /*133e0*/  IMAD.X R15, RZ, RZ, R11, P2 ;  /* 0x000000ffff0f7224 */ /* 0x000fe200010e060b */
[----:B------:R-:W-:-:S02]  /*133f0*/  IADD3 R52, P1, R10, 0x60, RZ ;  /* 0x000000600a347810 */ /* 0x000fc40007f3e0ff */
[----:B------:R-:W-:Y:S02]  /*13400*/  LOP3.LUT R10, R7, R10, RZ, 0x3c, !PT ;  /* 0x0000000a070a7212 */ /* 0x000fe400078e3cff */
[----:B------:R-:W-:Y:S01]  /*13410*/  LOP3.LUT R20, R25, 0x380, RZ, 0xc0, !PT ;  /* 0x0000038019147812 */ /* 0x000fe200078ec0ff */
[----:B------:R-:W-:Y:S01]  /*13420*/  IMAD.X R13, RZ, RZ, R11, P1 ;  /* 0x000000ffff0d7224 */ /* 0x000fe200008e060b */
[----:B------:R-:W-:Y:S02]  /*13430*/  SHF.R.U64 R7, R12, 0x3, RZ ;  /* 0x000000030c077819 */ /* 0x000fe400000012ff */
[----:B------:R-:W-:Y:S02]  /*13440*/  LOP3.LUT R27, R52, 0x380, RZ, 0xc0, !PT ;  /* 0x00000380341b7812 */ /* 0x000fe400078ec0ff */
[----:B------:R-:W-:Y:S02]  /*13450*/  SHF.R.U64 R12, R20, 0x3, RZ ;  /* 0x00000003140c7819 */ /* 0x000fe400000012ff */
[----:B------:R-:W-:-:S02]  /*13460*/  LOP3.LUT R20, R7, R14, RZ, 0x3c, !PT ;  /* 0x0000000e07147212 */ /* 0x000fc400078e3cff */
[----:B------:R-:W-:Y:S02]  /*13470*/  SHF.R.U64 R27, R27, 0x3, RZ ;  /* 0x000000031b1b7819 */ /* 0x000fe400000012ff */
[----:B------:R-:W-:Y:S02]  /*13480*/  LOP3.LUT R14, R12, R25, RZ, 0x3c, !PT ;  /* 0x000000190c0e7212 */ /* 0x000fe400078e3cff */
[----:B------:R-:W-:Y:S02]  /*13490*/  MOV R43, R10 ;  /* 0x0000000a002b7202 */ /* 0x000fe40000000f00 */
[----:B------:R-:W-:Y:S02]  /*134a0*/  LOP3.LUT R12, R27, R52, RZ, 0x3c, !PT ;  /* 0x000000341b0c7212 */ /* 0x000fe400078e3cff */
[----:B------:R-:W-:Y:S01]  /*134b0*/  MOV R41, R20 ;  /* 0x0000001400297202 */ /* 0x000fe20000000f00 */
[----:B------:R-:W-:Y:S01]  /*134c0*/  IMAD.U32 R20, RZ, RZ, UR6 ;  /* 0x00000006ff147e24 */ /* 0x000fe2000f8e00ff */
[----:B------:R-:W-:-:S02]  /*134d0*/  MOV R35, R14 ;  /* 0x0000000e00237202 */ /* 0x000fc40000000f00 */
[----:B------:R-:W-:Y:S02]  /*134e0*/  MOV R10, R12 ;  /* 0x0000000c000a7202 */ /* 0x000fe40000000f00 */
[----:B------:R-:W-:Y:S02]  /*134f0*/  PLOP3.LUT P2, PT, PT, PT, UP0, 0x80, 0x0 ;  /* 0x000000000000781c */ /* 0x000fe40003f4f008 */
[----:B---3--:R-:W-:Y:S01]  /*13500*/  LOP3.LUT R7, R17, 0x2, RZ, 0x3c, !PT ;  /* 0x0000000211077812 */ /* 0x008fe200078e3cff */
[----:B------:R-:W-:Y:S04]  /*13510*/  SHFL.IDX PT, R26, R26, R17, 0x1c1f ;  /* 0x001c1f111a1a7589 */ /* 0x000fe800000e0000 */
[----:B------:R-:W0:Y:S04]  /*13520*/  SHFL.IDX PT, R11, R56, R7, 0x1c1f ;  /* 0x001c1f07380b7589 */ /* 0x000e2800000e0000 */
[----:B------:R-:W-:Y:S04]  /*13530*/  SHFL.IDX PT, R32, R32, R17, 0x1c1f ;  /* 0x001c1f1120207589 */ /* 0x000fe800000e0000 */
[----:B------:R-:W1:Y:S04]  /*13540*/  SHFL.IDX PT, R25, R28, R7, 0x1c1f ;  /* 0x001c1f071c197589 */ /* 0x000e6800000e0000 */
[----:B------:R-:W-:Y:S04]  /*13550*/  SHFL.IDX PT, R34, R34, R17, 0x1c1f ;  /* 0x001c1f1122227589 */ /* 0x000fe800000e0000 */
[----:B------:R-:W2:Y:S04]  /*13560*/  SHFL.IDX PT, R27, R36, R7, 0x1c1f ;  /* 0x001c1f07241b7589 */ /* 0x000ea800000e0000 */
[----:B------:R-:W-:Y:S04]  /*13570*/  SHFL.IDX PT, R38, R38, R17, 0x1c1f ;  /* 0x001c1f1126267589 */ /* 0x000fe800000e0000 */
[----:B------:R-:W3:Y:S01]  /*13580*/  SHFL.IDX PT, R29, R40, R7, 0x1c1f ;  /* 0x001c1f07281d7589 */ /* 0x000ee200000e0000 */
[----:B0-----:R-:W-:-:S02]  /*13590*/  SEL R12, R26, R11, P0 ;  /* 0x0000000b1a0c7207 */ /* 0x001fc40000000000 */
[----:B------:R-:W-:Y:S01]  /*135a0*/  SEL R14, R11, R26, P0 ;  /* 0x0000001a0b0e7207 */ /* 0x000fe20000000000 */
[----:B------:R-:W-:Y:S04]  /*135b0*/  SHFL.IDX PT, R42, R42, R17, 0x1c1f ;  /* 0x001c1f112a2a7589 */ /* 0x000fe800000e0000 */
[----:B------:R0:W4:Y:S01]  /*135c0*/  SHFL.IDX PT, R31, R30, R7, 0x1c1f ;  /* 0x001c1f071e1f7589 */ /* 0x00012200000e0000 */
[----:B-1----:R-:W-:-:S03]  /*135d0*/  SEL R26, R25, R32, P0 ;  /* 0x00000020191a7207 */ /* 0x002fc60000000000 */
[----:B------:R-:W-:Y:S04]  /*135e0*/  SHFL.IDX PT, R44, R44, R17, 0x1c1f ;  /* 0x001c1f112c2c7589 */ /* 0x000fe800000e0000 */
[----:B------:R1:W4:Y:S01]  /*135f0*/  SHFL.IDX PT, R33, R24, R7, 0x1c1f ;  /* 0x001c1f0718217589 */ /* 0x00032200000e0000 */
[----:B--2---:R-:W-:Y:S02]  /*13600*/  SEL R28, R34, R27, P0 ;  /* 0x0000001b221c7207 */ /* 0x004fe40000000000 */
[----:B0-----:R-:W-:Y:S01]  /*13610*/  SEL R30, R27, R34, P0 ;  /* 0x000000221b1e7207 */ /* 0x001fe20000000000 */
[----:B------:R-:W-:Y:S04]  /*13620*/  SHFL.IDX PT, R46, R46, R17, 0x1c1f ;  /* 0x001c1f112e2e7589 */ /* 0x000fe800000e0000 */
[----:B------:R-:W-:Y:S01]  /*13630*/  SHFL.IDX PT, R50, R50, R17, 0x1c1f ;  /* 0x001c1f1132327589 */ /* 0x000fe200000e0000 */
[----:B---3--:R-:W-:-:S02]  /*13640*/  SEL R36, R38, R29, P0 ;  /* 0x0000001d26247207 */ /* 0x008fc40000000000 */
[----:B-1----:R-:W-:Y:S01]  /*13650*/  SEL R24, R32, R25, P0 ;  /* 0x0000001920187207 */ /* 0x002fe20000000000 */
[----:B------:R-:W0:Y:S01]  /*13660*/  SHFL.IDX PT, R21, R48, R7, 0x1c1f ;  /* 0x001c1f0730157589 */ /* 0x000e2200000e0000 */
[----:B------:R-:W-:Y:S01]  /*13670*/  SEL R38, R29, R38, P0 ;  /* 0x000000261d267207 */ /* 0x000fe20000000000 */
[----:B------:R-:W1:Y:S02]  /*13680*/  LDC R32, c[0x0][0xbe8] ;  /* 0x0002fa00ff207b82 */ /* 0x000e640000000800 */
[----:B------:R-:W2:Y:S01]  /*13690*/  SHFL.IDX PT, R39, R18, R7, 0x1c1f ;  /* 0x001c1f0712277589 */ /* 0x000ea200000e0000 */
[----:B----4-:R-:W-:Y:S02]  /*136a0*/  SEL R13, R42, R31, P0 ;  /* 0x0000001f2a0d7207 */ /* 0x010fe40000000000 */
[----:B------:R-:W-:Y:S02]  /*136b0*/  SEL R15, R31, R42, P0 ;  /* 0x0000002a1f0f7207 */ /* 0x000fe40000000000 */
[----:B------:R-:W-:-:S03]  /*136c0*/  SEL R25, R44, R33, P0 ;  /* 0x000000212c197207 */ /* 0x000fc60000000000 */
[----:B------:R3:W-:Y:S01]  /*136d0*/  STSM.16.M88.4 [R43], R12 ;  /* 0x0000000c2b007844 */ /* 0x0007e20000000200 */
[----:B------:R-:W-:-:S05]  /*136e0*/  SEL R27, R33, R44, P0 ;  /* 0x0000002c211b7207 */ /* 0x000fca0000000000 */
[----:B------:R-:W-:Y:S01]  /*136f0*/  STSM.16.M88.4 [R41], R24 ;  /* 0x0000001829007844 */ /* 0x000fe20000000200 */
[----:B0-----:R-:W-:Y:S02]  /*13700*/  SEL R29, R46, R21, P0 ;  /* 0x000000152e1d7207 */ /* 0x001fe40000000000 */
[----:B------:R-:W-:Y:S01]  /*13710*/  SEL R31, R21, R46, P0 ;  /* 0x0000002e151f7207 */ /* 0x000fe20000000000 */
[----:B------:R-:W-:Y:S01]  /*13720*/  IMAD.U32 R21, RZ, RZ, UR7 ;  /* 0x00000007ff157e24 */ /* 0x000fe2000f8e00ff */
[----:B--2---:R-:W-:Y:S02]  /*13730*/  SEL R37, R50, R39, P0 ;  /* 0x0000002732257207 */ /* 0x004fe40000000000 */
[----:B------:R-:W-:Y:S01]  /*13740*/  SEL R39, R39, R50, P0 ;  /* 0x0000003227277207 */ /* 0x000fe20000000000 */
[----:B------:R-:W-:Y:S04]  /*13750*/  STSM.16.M88.4 [R35], R28 ;  /* 0x0000001c23007844 */ /* 0x000fe80000000200 */
[----:B------:R0:W-:Y:S01]  /*13760*/  STSM.16.M88.4 [R10], R36 ;  /* 0x000000240a007844 */ /* 0x0001e20000000200 */
[----:B------:R-:W-:Y:S06]  /*13770*/  BAR.SYNC.DEFER_BLOCKING 0x1, 0x180 ;  /* 0x0046000000007b1d */ /* 0x000fec0000010000 */
[----:B------:R-:W2:Y:S01]  /*13780*/  @P2 LDG.E R7, desc[UR50][R20.64] ;  /* 0x0000003214072981 */ /* 0x000ea2000c1e1900 */
[----:B-1----:R-:W-:Y:S01]  /*13790*/  ISETP.NE.AND P1, PT, R32, 0x1, PT ;  /* 0x000000012000780c */ /* 0x002fe20003f25270 */
[----:B---3--:R-:W-:Y:S01]  /*137a0*/  VIADD R12, R22, UR42 ;  /* 0x0000002a160c7c36 */ /* 0x008fe20008000000 */
[----:B------:R-:W-:-:S02]  /*137b0*/  UIMAD UR6, UR16, UR10, URZ ;  /* 0x0000000a100672a4 */ /* 0x000fc4000f8e023f */
[----:B------:R-:W-:Y:S01]  /*137c0*/  USEL UR9, UR9, URZ, !UP0 ;  /* 0x0000003f09097287 */ /* 0x000fe2000c000000 */
[----:B0-----:R-:W-:Y:S01]  /*137d0*/  IMAD.MOV.U32 R10, RZ, RZ, R12 ;  /* 0x000000ffff0a7224 */ /* 0x001fe200078e000c */
[----:B------:R-:W-:Y:S02]  /*137e0*/  UIMAD UR12, UR40, UR11, UR6 ;  /* 0x0000000b280c72a4 */ /* 0x000fe4000f8e0206 */
[----:B------:R-:W-:Y:S02]  /*137f0*/  USEL UR8, UR41, URZ, !UP0 ;  /* 0x0000003f29087287 */ /* 0x000fe4000c000000 */
[----:B------:R-:W-:-:S03]  /*13800*/  UISETP.NE.U32.AND UP0, UPT, UR18, URZ, UPT ;  /* 0x0000003f1200728c */ /* 0x000fc6000bf05070 */
[----:B------:R-:W0:Y:S01]  /*13810*/  @P1 LDC R11, c[0x0][0xbec] ;  /* 0x0002fb00ff0b1b82 */ /* 0x000e220000000800 */
[----:B------:R-:W-:-:S06]  /*13820*/  UISETP.NE.AND.EX UP0, UPT, UR19, URZ, UPT, UP0 ;  /* 0x0000003f1300728c */ /* 0x000fcc000bf05300 */
[----:B------:R-:W-:Y:S01]  /*13830*/  PLOP3.LUT P3, PT, PT, PT, UP0, 0x80, 0x0 ;  /* 0x000000000000781c */ /* 0x000fe20003f6f008 */
[----:B------:R-:W1:Y:S01]  /*13840*/  @P1 LDC R18, c[0x0][0xbf0] ;  /* 0x0002fc00ff121b82 */ /* 0x000e620000000800 */
[----:B--2---:R-:W-:Y:S01]  /*13850*/  @P2 R2UR UR4, R7 ;  /* 0x00000000070422ca */ /* 0x004fe200000e0000 */
[----:B0-----:R-:W-:-:S05]  /*13860*/  @P1 IMAD.HI.U32 R7, R12, R11, RZ ;  /* 0x0000000b0c071227 */ /* 0x001fca00078e00ff */
[----:B-1----:R-:W-:-:S05]  /*13870*/  @P1 SHF.R.U32.HI R10, RZ, R18, R7 ;  /* 0x00000012ff0a1219 */ /* 0x002fca0000011607 */
[----:B------:R-:W-:Y:S02]  /*13880*/  IMAD.MOV R7, RZ, RZ, -R10 ;  /* 0x000000ffff077224 */ /* 0x000fe400078e0a0a */
[----:B------:R-:W-:Y:S02]  /*13890*/  USHF.R.S32.HI UR7, URZ, 0x1f, UR4 ;  /* 0x0000001f3f077899 */ /* 0x000fe40008011404 */
[----:B------:R-:W-:Y:S01]  /*138a0*/  UMOV UR6, UR4 ;  /* 0x0000000400067c82 */ /* 0x000fe20008000000 */
[----:B------:R-:W-:Y:S01]  /*138b0*/  IMAD R7, R32, R7, R12 ;  /* 0x0000000720077224 */ /* 0x000fe200078e020c */
[----:B------:R-:W-:Y:S01]  /*138c0*/  UIMAD.WIDE.U32 UR10, UR40, UR10, UR6 ;  /* 0x0000000a280a72a5 */ /* 0x000fe2000f8e0006 */
[----:B------:R-:W-:-:S03]  /*138d0*/  SHF.R.S32.HI R12, RZ, 0x1f, R10 ;  /* 0x0000001fff0c7819 */ /* 0x000fc6000001140a */
[----:B------:R-:W-:Y:S01]  /*138e0*/  UIADD3 UR11, UR11, UR12, URZ ;  /* 0x0000000c0b0b7290 */ /* 0x000fe2000fffe03f */
[----:B------:R-:W-:Y:S01]  /*138f0*/  SHF.R.S32.HI R11, RZ, 0x1f, R7 ;  /* 0x0000001fff0b7819 */ /* 0x000fe20000011407 */
[----:B------:R-:W-:Y:S02]  /*13900*/  UIMAD UR12, UR9, UR14, URZ ;  /* 0x0000000e090c72a4 */ /* 0x000fe4000f8e023f */
[----:B------:R-:W-:Y:S02]  /*13910*/  UIMAD.WIDE.U32 UR10, UR8, UR14, UR10 ;  /* 0x0000000e080a72a5 */ /* 0x000fe4000f8e000a */
[----:B------:R-:W-:Y:S01]  /*13920*/  UIMAD UR12, UR8, UR15, UR12 ;  /* 0x0000000f080c72a4 */ /* 0x000fe2000f8e020c */
[----:B------:R-:W-:-:S03]  /*13930*/  ULDC UR14, c[0x0][0xa88] ;  /* 0x0002a200000e7ab9 */ /* 0x000fc60000000800 */
[----:B------:R-:W-:Y:S02]  /*13940*/  IADD3 R10, P0, R10, UR10, RZ ;  /* 0x0000000a0a0a7c10 */ /* 0x000fe4000ff1e0ff */
[----:B------:R-:W-:Y:S01]  /*13950*/  IMAD.U32 R13, RZ, RZ, UR12 ;  /* 0x0000000cff0d7e24 */ /* 0x000fe2000f8e00ff */
[----:B------:R-:W-:Y:S02]  /*13960*/  ULDC.64 UR12, c[0x0][0xb88] ;  /* 0x0002e200000c7ab9 */ /* 0x000fe40000000a00 */
[----:B------:R-:W-:Y:S02]  /*13970*/  IMAD R14, R11, UR12, RZ ;  /* 0x0000000c0b0e7c24 */ /* 0x000fe4000f8e02ff */
[----:B------:R-:W-:Y:S01]  /*13980*/  IADD3.X R11, R12, UR11, R13, P0, !PT ;  /* 0x0000000b0c0b7c10 */ /* 0x000fe200087fe40d */
[----:B------:R-:W-:Y:S01]  /*13990*/  @UP0 ULDC.64 UR10, c[0x0][0xc08] ;  /* 0x00030200000a0ab9 */ /* 0x000fe20000000a00 */
[C---:B------:R-:W-:Y:S01]  /*139a0*/  IMAD R13, R7.reuse, UR13, R14 ;  /* 0x0000000d070d7c24 */ /* 0x040fe2000f8e020e */
[----:B------:R-:W-:Y:S01]  /*139b0*/  @UP0 UIMAD.WIDE UR10, UR41, 0x4, UR10 ;  /* 0x00000004290a08a5 */ /* 0x000fe2000f8e020a */
[----:B------:R-:W-:Y:S01]  /*139c0*/  IMAD.WIDE.U32 R10, R7, UR12, R10 ;  /* 0x0000000c070a7c25 */ /* 0x000fe2000f8e000a */
[----:B------:R-:W-:-:S03]  /*139d0*/  ULDC.64 UR12, c[0x0][0xb50] ;  /* 0x0002d400000c7ab9 */ /* 0x000fc60000000a00 */
[----:B------:R-:W-:Y:S01]  /*139e0*/  IMAD.U32 R7, RZ, RZ, UR14 ;  /* 0x0000000eff077e24 */ /* 0x000fe2000f8e00ff */
[C---:B------:R-:W-:Y:S01]  /*139f0*/  LEA R14, P0, R10.reuse, UR12, 0x2 ;  /* 0x0000000c0a0e7c11 */ /* 0x040fe2000f8010ff */
[----:B------:R-:W-:Y:S02]  /*13a00*/  IMAD.IADD R11, R11, 0x1, R13 ;  /* 0x000000010b0b7824 */ /* 0x000fe400078e020d */
[----:B------:R-:W-:Y:S02]  /*13a10*/  IMAD.U32 R12, RZ, RZ, UR10 ;  /* 0x0000000aff0c7e24 */ /* 0x000fe4000f8e00ff */
[----:B------:R-:W-:Y:S01]  /*13a20*/  IMAD.U32 R13, RZ, RZ, UR11 ;  /* 0x0000000bff0d7e24 */ /* 0x000fe2000f8e00ff */
[----:B------:R-:W-:Y:S01]  /*13a30*/  LEA.HI.X R10, R10, UR13, R11, 0x2, P0 ;  /* 0x0000000d0a0a7c11 */ /* 0x000fe200080f140b */
[----:B------:R-:W-:-:S03]  /*13a40*/  IMAD R11, R156, 0x40, R3 ;  /* 0x000000409c0b7824 */ /* 0x000fc600078e0203 */
[----:B------:R0:W5:Y:S01]  /*13a50*/  @P3 LDG.E R7, desc[UR50][R12.64] ;  /* 0x000000320c073981 */ /* 0x000162000c1e1900 */
[----:B------:R-:W-:Y:S05]  /*13a60*/  @P3 BRA `(.L_x_1178) ;  /* 0x0000000000103947 */ /* 0x000fea0003800000 */
[----:B------:R-:W-:Y:S05]  /*13a70*/  @!P2 BRA `(.L_x_1178) ;  /* 0x00000000000ca947 */ /* 0x000fea0003800000 */
[----:B0-----:R-:W2:Y:S04]  /*13a80*/  LDG.E R12, desc[UR50][R20.64] ;  /* 0x00000032140c7981 */ /* 0x001ea8000c1e1900 */
[----:B-----5:R-:W2:Y:S02]  /*13a90*/  LDG.E R7, desc[UR50][R20.64+0x4] ;  /* 0x0000043214077981 */ /* 0x020ea4000c1e1900 */
[----:B--2---:R-:W-:-:S07]  /*13aa0*/  IMAD.IADD R7, R7, 0x1, -R12 ;  /* 0x0000000107077824 */ /* 0x004fce00078e0a0c */
.L_x_1178:
[----:B0-----:R-:W2:Y:S01]  /*13ab0*/  LDL R12, [R1+0x8] ;  /* 0x00000800010c7983 */ /* 0x001ea20000100800 */
[----:B------:R-:W-:Y:S01]  /*13ac0*/  IMAD.WIDE R20, R11, 0x2, R8 ;  /* 0x000000020b147825 */ /* 0x000fe200078e0208 */
[----:B------:R-:W-:Y:S01]  /*13ad0*/  LOP3.LUT P0, RZ, R157, 0x3, RZ, 0xc0, !PT ;  /* 0x000000039dff7812 */ /* 0x000fe2000780c0ff */
[----:B------:R-:W0:Y:S01]  /*13ae0*/  @P1 LDC R17, c[0x0][0xbf0] ;  /* 0x0002fc00ff111b82 */ /* 0x000e220000000800 */
[----:B------:R-:W-:Y:S01]  /*13af0*/  SHFL.IDX PT, R24, R14, RZ, 0x1c1f ;  /* 0x001c1fff0e187589 */ /* 0x000fe200000e0000 */
[----:B-----5:R-:W-:Y:S01]  /*13b00*/  IMAD R34, R7, R32, RZ ;  /* 0x0000002007227224 */ /* 0x020fe200078e02ff */
[C---:B------:R-:W-:Y:S01]  /*13b10*/  IADD3 R13, P3, R20.reuse, 0x1800, RZ ;  /* 0x00001800140d7810 */ /* 0x040fe20007f7e0ff */
[----:B------:R-:W-:Y:S01]  /*13b20*/  ULDC.64 UR12, c[0x0][0xaa0] ;  /* 0x0002a800000c7ab9 */ /* 0x000fe20000000a00 */
[----:B------:R-:W1:Y:S01]  /*13b30*/  SHFL.IDX PT, R25, R10, RZ, 0x1c1f ;  /* 0x001c1fff0a197589 */ /* 0x000e6200000e0000 */
[----:B------:R-:W-:-:S03]  /*13b40*/  IADD3 R29, P4, R20, 0x3000, RZ ;  /* 0x00003000141d7810 */ /* 0x000fc60007f9e0ff */
[----:B------:R-:W-:Y:S01]  /*13b50*/  SHFL.IDX PT, R26, R14, 0x1, 0x1c1f ;  /* 0x003c1f000e1a7f89 */ /* 0x000fe200000e0000 */
[----:B------:R-:W-:-:S03]  /*13b60*/  LOP3.LUT R28, R29, 0x380, RZ, 0xc0, !PT ;  /* 0x000003801d1c7812 */ /* 0x000fc600078ec0ff */
[----:B------:R-:W3:Y:S01]  /*13b70*/  SHFL.IDX PT, R27, R10, 0x1, 0x1c1f ;  /* 0x003c1f000a1b7f89 */ /* 0x000ee200000e0000 */
[----:B------:R-:W-:-:S04]  /*13b80*/  SHF.R.U64 R28, R28, 0x3, RZ ;  /* 0x000000031c1c7819 */ /* 0x000fc800000012ff */
[----:B------:R-:W-:Y:S01]  /*13b90*/  LOP3.LUT R28, R28, R29, RZ, 0x3c, !PT ;  /* 0x0000001d1c1c7212 */ /* 0x000fe200078e3cff */
[----:B------:R-:W-:Y:S01]  /*13ba0*/  IMAD.X R29, RZ, RZ, R21, P4 ;  /* 0x000000ffff1d7224 */ /* 0x000fe200020e0615 */
[----:B------:R-:W-:Y:S02]  /*13bb0*/  UIMAD UR10, UR7, UR12, URZ ;  /* 0x0000000c070a72a4 */ /* 0x000fe4000f8e023f */
[----:B------:R-:W-:Y:S02]  /*13bc0*/  UIMAD.WIDE.U32 UR6, UR4, UR12, URZ ;  /* 0x0000000c040672a5 */ /* 0x000fe4000f8e003f */
[----:B------:R-:W-:-:S03]  /*13bd0*/  UIMAD UR10, UR4, UR13, UR10 ;  /* 0x0000000d040a72a4 */ /* 0x000fc6000f8e020a */
[----:B------:R-:W-:Y:S01]  /*13be0*/  ULDC.64 UR12, c[0x0][0xae8] ;  /* 0x0002ba00000c7ab9 */ /* 0x000fe20000000a00 */
[----:B------:R-:W-:Y:S02]  /*13bf0*/  UIADD3 UR7, UR7, UR10, URZ ;  /* 0x0000000a07077290 */ /* 0x000fe4000fffe03f */
[----:B------:R-:W-:Y:S02]  /*13c00*/  UIMAD UR4, UR16, UR12, URZ ;  /* 0x0000000c100472a4 */ /* 0x000fe4000f8e023f */
[----:B------:R-:W-:Y:S02]  /*13c10*/  UIMAD.WIDE.U32 UR6, UR40, UR12, UR6 ;  /* 0x0000000c280672a5 */ /* 0x000fe4000f8e0006 */
[----:B------:R-:W-:Y:S01]  /*13c20*/  UIMAD UR4, UR40, UR13, UR4 ;  /* 0x0000000d280472a4 */ /* 0x000fe2000f8e0204 */
[----:B------:R-:W-:Y:S02]  /*13c30*/  ULDC.64 UR10, c[0x0][0xaf0] ;  /* 0x0002bc00000a7ab9 */ /* 0x000fe40000000a00 */
[----:B------:R-:W-:-:S02]  /*13c40*/  UIMAD UR9, UR9, UR10, URZ ;  /* 0x0000000a090972a4 */ /* 0x000fc4000f8e023f */
[----:B------:R-:W-:Y:S02]  /*13c50*/  UIADD3 UR7, UR7, UR4, URZ ;  /* 0x0000000407077290 */ /* 0x000fe4000fffe03f */
[----:B------:R-:W-:Y:S01]  /*13c60*/  UIMAD UR4, UR8, UR11, UR9 ;  /* 0x0000000b080472a4 */ /* 0x000fe2000f8e0209 */
[----:B--2---:R-:W-:Y:S01]  /*13c70*/  VIADD R9, R12, UR42 ;  /* 0x0000002a0c097c36 */ /* 0x004fe20008000000 */
[----:B------:R-:W-:-:S03]  /*13c80*/  LOP3.LUT R12, R13, 0x380, RZ, 0xc0, !PT ;  /* 0x000003800d0c7812 */ /* 0x000fc600078ec0ff */
[C---:B------:R-:W-:Y:S01]  /*13c90*/  VIADD R7, R9.reuse, 0x8 ;  /* 0x0000000809077836 */ /* 0x040fe20000000000 */
[-C--:B------:R-:W-:Y:S02]  /*13ca0*/  ISETP.GE.OR P2, PT, R9, R34.reuse, P0 ;  /* 0x000000220900720c */ /* 0x080fe40000746670 */
[----:B------:R-:W-:Y:S02]  /*13cb0*/  LOP3.LUT R9, R20, 0x380, RZ, 0xc0, !PT ;  /* 0x0000038014097812 */ /* 0x000fe400078ec0ff */
[----:B------:R-:W-:Y:S02]  /*13cc0*/  ISETP.GE.OR P0, PT, R7, R34, P0 ;  /* 0x000000220700720c */ /* 0x000fe40000706670 */
[----:B------:R-:W-:Y:S02]  /*13cd0*/  SHF.R.U64 R9, R9, 0x3, RZ ;  /* 0x0000000309097819 */ /* 0x000fe400000012ff */
[----:B------:R-:W-:Y:S02]  /*13ce0*/  SHF.R.U64 R12, R12, 0x3, RZ ;  /* 0x000000030c0c7819 */ /* 0x000fe400000012ff */
[----:B------:R-:W-:Y:S01]  /*13cf0*/  LOP3.LUT R8, R9, R20, RZ, 0x3c, !PT ;  /* 0x0000001409087212 */ /* 0x000fe200078e3cff */
[--C-:B------:R-:W-:Y:S01]  /*13d00*/  IMAD.MOV.U32 R9, RZ, RZ, R21.reuse ;  /* 0x000000ffff097224 */ /* 0x100fe200078e0015 */
[----:B------:R-:W-:Y:S01]  /*13d10*/  LOP3.LUT R12, R12, R13, RZ, 0x3c, !PT ;  /* 0x0000000d0c0c7212 */ /* 0x000fe200078e3cff */
[----:B------:R-:W-:Y:S01]  /*13d20*/  IMAD.X R13, RZ, RZ, R21, P3 ;  /* 0x000000ffff0d7224 */ /* 0x000fe200018e0615 */
[----:B-1----:R-:W-:Y:S04]  /*13d30*/  @!P2 ST.E desc[UR50][R24.64], R5 ;  /* 0x000000051800a985 */ /* 0x002fe8000c101932 */
[----:B---3--:R1:W-:Y:S04]  /*13d40*/  @!P0 ST.E desc[UR50][R26.64], R4 ;  /* 0x000000041a008985 */ /* 0x0083e8000c101932 */
[----:B------:R-:W2:Y:S04]  /*13d50*/  LD.E.128 R8, desc[UR50][R8.64] ;  /* 0x0000003208087980 */ /* 0x000ea8000c101d00 */
[----:B------:R-:W3:Y:S04]  /*13d60*/  LD.E.128 R12, desc[UR50][R12.64] ;  /* 0x000000320c0c7980 */ /* 0x000ee8000c101d00 */
[----:B------:R-:W4:Y:S01]  /*13d70*/  LD.E.128 R28, desc[UR50][R28.64] ;  /* 0x000000321c1c7980 */ /* 0x000f22000c101d00 */
[----:B------:R-:W-:-:S04]  /*13d80*/  IADD3 R18, P0, R20, 0x4800, RZ ;  /* 0x0000480014127810 */ /* 0x000fc80007f1e0ff */
[----:B------:R-:W-:Y:S01]  /*13d90*/  LOP3.LUT R7, R18, 0x380, RZ, 0xc0, !PT ;  /* 0x0000038012077812 */ /* 0x000fe200078ec0ff */
[----:B-1----:R-:W-:Y:S01]  /*13da0*/  IMAD R4, R23, 0x30, R156 ;  /* 0x0000003017047824 */ /* 0x002fe200078e029c */
[----:B------:R-:W-:Y:S01]  /*13db0*/  UIMAD.WIDE.U32 UR8, UR8, UR10, UR6 ;  /* 0x0000000a080872a5 */ /* 0x000fe2000f8e0006 */
[----:B------:R-:W-:Y:S01]  /*13dc0*/  IMAD.X R25, RZ, RZ, R21, P0 ;  /* 0x000000ffff197224 */ /* 0x000fe200000e0615 */
[----:B------:R-:W-:Y:S01]  /*13dd0*/  SHF.R.U64 R5, R7, 0x3, RZ ;  /* 0x0000000307057819 */ /* 0x000fe200000012ff */
[----:B------:R-:W-:Y:S01]  /*13de0*/  VIADD R20, R4, UR42 ;  /* 0x0000002a04147c36 */ /* 0x000fe20008000000 */
[----:B------:R-:W-:Y:S02]  /*13df0*/  ULDC.64 UR6, c[0x0][0xae0] ;  /* 0x0002b80000067ab9 */ /* 0x000fe40000000a00 */
[----:B------:R-:W-:Y:S02]  /*13e00*/  LOP3.LUT R24, R5, R18, RZ, 0x3c, !PT ;  /* 0x0000001205187212 */ /* 0x000fe400078e3cff */
[----:B------:R-:W1:Y:S01]  /*13e10*/  @P1 LDC R5, c[0x0][0xbec] ;  /* 0x0002fb00ff051b82 */ /* 0x000e620000000800 */
[----:B------:R-:W-:Y:S01]  /*13e20*/  IMAD.MOV.U32 R7, RZ, RZ, R20 ;  /* 0x000000ffff077224 */ /* 0x000fe200078e0014 */
[----:B------:R-:W-:Y:S01]  /*13e30*/  UIADD3 UR4, UR9, UR4, URZ ;  /* 0x0000000409047290 */ /* 0x000fe2000fffe03f */
[----:B------:R-:W-:Y:S01]  /*13e40*/  VIADD R33, R156, UR42 ;  /* 0x0000002a9c217c36 */ /* 0x000fe20008000000 */
[----:B------:R-:W5:Y:S01]  /*13e50*/  LD.E.128 R24, desc[UR50][R24.64] ;  /* 0x0000003218187980 */ /* 0x000f62000c101d00 */
[----:B------:R-:W-:Y:S01]  /*13e60*/  VIADD R6, R6, 0x13220 ;  /* 0x0001322006067836 */ /* 0x000fe20000000000 */
[----:B------:R-:W-:Y:S01]  /*13e70*/  @!PT LDS RZ, [RZ] ;  /* 0x00000000fffff984 */ /* 0x000fe20000000800 */
[----:B------:R-:W-:Y:S01]  /*13e80*/  @!PT LDS RZ, [RZ] ;  /* 0x00000000fffff984 */ /* 0x000fe20000000800 */
[----:B------:R-:W-:Y:S01]  /*13e90*/  @!PT LDS RZ, [RZ] ;  /* 0x00000000fffff984 */ /* 0x000fe20000000800 */
[----:B------:R-:W-:Y:S01]  /*13ea0*/  @!PT LDS RZ, [RZ] ;  /* 0x00000000fffff984 */ /* 0x000fe20000000800 */
[----:B------:R0:W-:Y:S06]  /*13eb0*/  MEMBAR.ALL.CTA ;  /* 0x0000000000007992 */ /* 0x0001ec0000008000 */
[----:B0-----:R-:W0:Y:S01]  /*13ec0*/  FENCE.VIEW.ASYNC.S ;  /* 0x00000000000073c6 */ /* 0x001e220000000000 */
[----:B-1----:R-:W-:-:S04]  /*13ed0*/  @P1 IMAD.HI.U32 R4, R20, R5, RZ ;  /* 0x0000000514041227 */ /* 0x002fc800078e00ff */
[----:B------:R-:W-:Y:S01]  /*13ee0*/  IMAD.U32 R5, RZ, RZ, UR9 ;  /* 0x00000009ff057e24 */ /* 0x000fe2000f8e00ff */
[----:B------:R-:W-:Y:S01]  /*13ef0*/  @P1 SHF.R.U32.HI R7, RZ, R17, R4 ;  /* 0x00000011ff071219 */ /* 0x000fe20000011604 */
[----:B------:R-:W-:Y:S02]  /*13f00*/  IMAD.U32 R4, RZ, RZ, UR8 ;  /* 0x00000008ff047e24 */ /* 0x000fe4000f8e00ff */
[----:B------:R-:W-:Y:S01]  /*13f10*/  IMAD.U32 R5, RZ, RZ, UR4 ;  /* 0x00000004ff057e24 */ /* 0x000fe2000f8e00ff */
[--C-:B------:R-:W-:Y:S01]  /*13f20*/  SHF.R.S32.HI R17, RZ, 0x1f, R7.reuse ;  /* 0x0000001fff117819 */ /* 0x100fe20000011407 */
[----:B------:R-:W-:Y:S01]  /*13f30*/  IMAD.MOV R21, RZ, RZ, -R7 ;  /* 0x000000ffff157224 */ /* 0x000fe200078e0a07 */
[----:B------:R-:W-:Y:S01]  /*13f40*/  ULDC UR4, c[0x0][0xac8] ;  /* 0x0002b20000047ab9 */ /* 0x000fe20000000800 */
[----:B------:R-:W-:-:S04]  /*13f50*/  IMAD.WIDE.U32 R4, R7, UR6, R4 ;  /* 0x0000000607047c25 */ /* 0x000fc8000f8e0004 */
[----:B------:R-:W-:Y:S02]  /*13f60*/  IMAD R18, R17, UR6, RZ ;  /* 0x0000000611127c24 */ /* 0x000fe4000f8e02ff */
[----:B------:R-:W-:Y:S02]  /*13f70*/  IMAD R17, R32, R21, R20 ;  /* 0x0000001520117224 */ /* 0x000fe400078e0214 */
[----:B------:R-:W-:Y:S01]  /*13f80*/  IMAD R21, R7, UR7, R18 ;  /* 0x0000000707157c24 */ /* 0x000fe2000f8e0212 */
[----:B------:R-:W-:Y:S02]  /*13f90*/  ULDC.64 UR6, c[0x0][0xad8] ;  /* 0x0002b60000067ab9 */ /* 0x000fe40000000a00 */
[----:B------:R-:W-:Y:S01]  /*13fa0*/  SHF.R.S32.HI R7, RZ, 0x1f, R17 ;  /* 0x0000001fff077819 */ /* 0x000fe20000011411 */
[----:B------:R-:W-:-:S04]  /*13fb0*/  IMAD.IADD R5, R5, 0x1, R21 ;  /* 0x0000000105057824 */ /* 0x000fc800078e0215 */
[----:B------:R-:W-:Y:S02]  /*13fc0*/  IMAD R18, R7, UR6, RZ ;  /* 0x0000000607127c24 */ /* 0x000fe4000f8e02ff */
[----:B------:R-:W-:-:S04]  /*13fd0*/  IMAD.WIDE.U32 R4, R17, UR6, R4 ;  /* 0x0000000611047c25 */ /* 0x000fc8000f8e0004 */
[----:B------:R-:W-:Y:S01]  /*13fe0*/  IMAD R7, R17, UR7, R18 ;  /* 0x0000000711077c24 */ /* 0x000fe2000f8e0212 */
[----:B------:R-:W-:Y:S02]  /*13ff0*/  ULDC.64 UR6, c[0x0][0xa80] ;  /* 0x0002a00000067ab9 */ /* 0x000fe40000000a00 */
[----:B------:R-:W-:Y:S01]  /*14000*/  LEA R18, P0, R4, UR6, 0x1 ;  /* 0x0000000604127c11 */ /* 0x000fe2000f8008ff */
[----:B------:R-:W-:Y:S01]  /*14010*/  IMAD.IADD R5, R5, 0x1, R7 ;  /* 0x0000000105057824 */ /* 0x000fe200078e0207 */
[----:B------:R-:W-:-:S03]  /*14020*/  PRMT R7, RZ, 0x654, R6 ;  /* 0x00000654ff077816 */ /* 0x000fc60000000006 */
[----:B0-----:R-:W0:Y:S01]  /*14030*/  SHFL.IDX PT, R20, R18, RZ, 0x181f ;  /* 0x00181fff12147589 */ /* 0x001e2200000e0000 */
[----:B------:R-:W-:Y:S01]  /*14040*/  LEA.HI.X R32, R4, UR7, R5, 0x1, P0 ;  /* 0x0000000704207c11 */ /* 0x000fe200080f0c05 */
[----:B------:R-:W-:Y:S01]  /*14050*/  VIADD R4, R33, 0x30 ;  /* 0x0000003021047836 */ /* 0x000fe20000000000 */
[----:B------:R-:W-:Y:S01]  /*14060*/  ISETP.GE.AND P0, PT, R3, UR4, PT ;  /* 0x0000000403007c0c */ /* 0x000fe2000bf06270 */
[----:B------:R-:W1:Y:S01]  /*14070*/  SHFL.IDX PT, R36, R18, 0x1, 0x181f ;  /* 0x00381f0012247f89 */ /* 0x000e6200000e0000 */
[C---:B------:R-:W-:Y:S01]  /*14080*/  VIADD R5, R33.reuse, 0x60 ;  /* 0x0000006021057836 */ /* 0x040fe20000000000 */
[----:B------:R1:W-:Y:S01]  /*14090*/  SYNCS.ARRIVE.TRANS64.RED.A1T0 RZ, [R7+URZ], RZ ;  /* 0x000000ff07ff79a7 */ /* 0x0003e2000810043f */
[-C--:B------:R-:W-:Y:S01]  /*140a0*/  ISETP.GE.OR P1, PT, R33, R34.reuse, P0 ;  /* 0x000000222100720c */ /* 0x080fe20000726670 */
[----:B------:R-:W1:Y:S01]  /*140b0*/  SHFL.IDX PT, R38, R18, 0x2, 0x181f ;  /* 0x00581f0012267f89 */ /* 0x000e6200000e0000 */
[-C--:B------:R-:W-:Y:S02]  /*140c0*/  ISETP.GE.OR P2, PT, R4, R34.reuse, P0 ;  /* 0x000000220400720c */ /* 0x080fe40000746670 */
[----:B------:R-:W-:Y:S01]  /*140d0*/  ISETP.GE.OR P3, PT, R5, R34, P0 ;  /* 0x000000220500720c */ /* 0x000fe20000766670 */
[----:B------:R-:W1:Y:S04]  /*140e0*/  SHFL.IDX PT, R17, R32, RZ, 0x181f ;  /* 0x00181fff20117589 */ /* 0x000e6800000e0000 */
[----:B------:R-:W1:Y:S04]  /*140f0*/  SHFL.IDX PT, R21, R32, 0x1, 0x181f ;  /* 0x00381f0020157f89 */ /* 0x000e6800000e0000 */
[----:B------:R-:W1:Y:S01]  /*14100*/  SHFL.IDX PT, R35, R32, 0x2, 0x181f ;  /* 0x00581f0020237f89 */ /* 0x000e6200000e0000 */
[----:B0-----:R-:W-:-:S03]  /*14110*/  @!P1 LEA R4, P4, R3, R20, 0x1 ;  /* 0x0000001403049211 */ /* 0x001fc600078808ff */
[----:B------:R-:W0:Y:S01]  /*14120*/  SHFL.IDX PT, R18, R18, 0x3, 0x181f ;  /* 0x00781f0012127f89 */ /* 0x000e2200000e0000 */
[----:B-1----:R-:W-:-:S03]  /*14130*/  @!P2 LEA R6, P5, R3, R36, 0x1 ;  /* 0x000000240306a211 */ /* 0x002fc600078a08ff */
[----:B------:R-:W1:Y:S01]  /*14140*/  SHFL.IDX PT, R32, R32, 0x3, 0x181f ;  /* 0x00781f0020207f89 */ /* 0x000e6200000e0000 */
[C---:B------:R-:W-:Y:S02]  /*14150*/  @!P3 LEA R20, P6, R3.reuse, R38, 0x1 ;  /* 0x000000260314b211 */ /* 0x040fe400078c08ff */
[--C-:B------:R-:W-:Y:S01]  /*14160*/  @!P1 LEA.HI.X R5, R3, R17, R0.reuse, 0x1, P4 ;  /* 0x0000001103059211 */ /* 0x100fe200020f0c00 */
[----:B------:R-:W-:Y:S01]  /*14170*/  VIADD R17, R33, 0x90 ;  /* 0x0000009021117836 */ /* 0x000fe20000000000 */
[----:B------:R-:W-:-:S04]  /*14180*/  @!P2 LEA.HI.X R7, R3, R21, R0, 0x1, P5 ;  /* 0x000000150307a211 */ /* 0x000fc800028f0c00 */
[----:B------:R-:W-:Y:S02]  /*14190*/  ISETP.GE.OR P0, PT, R17, R34, P0 ;  /* 0x000000221100720c */ /* 0x000fe40000706670 */
[----:B------:R-:W-:Y:S01]  /*141a0*/  @!P3 LEA.HI.X R21, R3, R35, R0, 0x1, P6 ;  /* 0x000000230315b211 */ /* 0x000fe200030f0c00 */
[----:B--2---:R2:W-:Y:S04]  /*141b0*/  @!P1 ST.E.128 desc[UR50][R4.64], R8 ;  /* 0x0000000804009985 */ /* 0x0045e8000c101d32 */
[----:B---3--:R2:W-:Y:S04]  /*141c0*/  @!P2 ST.E.128 desc[UR50][R6.64], R12 ;  /* 0x0000000c0600a985 */ /* 0x0085e8000c101d32 */
[----:B----4-:R2:W-:Y:S02]  /*141d0*/  @!P3 ST.E.128 desc[UR50][R20.64], R28 ;  /* 0x0000001c1400b985 */ /* 0x0105e4000c101d32 */
[----:B01----:R-:W-:Y:S05]  /*141e0*/  @P0 BRA `(.L_x_1179) ;  /* 0x0000000800780947 */ /* 0x003fea0003800000 */
[----:B--2---:R-:W-:-:S04]  /*141f0*/  LEA R4, P0, R3, R18, 0x1 ;  /* 0x0000001203047211 */ /* 0x004fc800078008ff */
[----:B------:R-:W-:-:S05]  /*14200*/  LEA.HI.X R5, R3, R32, R0, 0x1, P0 ;  /* 0x0000002003057211 */ /* 0x000fca00000f0c00 */
[----:B-----5:R0:W-:Y:S01]  /*14210*/  ST.E.128 desc[UR50][R4.64], R24 ;  /* 0x0000001804007985 */ /* 0x0201e2000c101d32 */
[----:B------:R-:W-:Y:S05]  /*14220*/  BRA `(.L_x_1179) ;  /* 0x0000000800687947 */ /* 0x000fea0003800000 */
.L_x_1177:
        /* <DEDUP_REMOVED lines=8> */
[----:B------:R-:W-:Y:S02]  /*142b0*/  IMAD.U32 R4, RZ, RZ, UR6 ;  /* 0x00000006ff047e24 */ /* 0x000fe4000f8e00ff */
[----:B------:R-:W-:Y:S01]  /*142c0*/  IMAD.U32 R5, RZ, RZ, UR7 ;  /* 0x00000007ff057e24 */ /* 0x000fe2000f8e00ff */
[----:B------:R-:W-:Y:S02]  /*142d0*/  ULDC.64 UR6, c[0x0][0xc08] ;  /* 0x0003020000067ab9 */ /* 0x000fe40000000a00 */
[----:B------:R-:W-:Y:S01]  /*142e0*/  UISETP.NE.U32.AND UP1, UPT, UR6, URZ, UPT ;  /* 0x0000003f0600728c */ /* 0x000fe2000bf25070 */
[----:B------:R-:W-:Y:S02]  /*142f0*/  IMAD.U32 R8, RZ, RZ, UR4 ;  /* 0x00000004ff087e24 */ /* 0x000fe4000f8e00ff */
[----:B------:R-:W2:Y:S01]  /*14300*/  @P2 LDG.E R9, desc[UR50][R4.64] ;  /* 0x0000003204092981 */ /* 0x000ea2000c1e1900 */
[----:B------:R-:W-:Y:S01]  /*14310*/  UISETP.NE.AND.EX UP1, UPT, UR7, URZ, UPT, UP1 ;  /* 0x0000003f0700728c */ /* 0x000fe2000bf25310 */
[----:B------:R-:W1:Y:S05]  /*14320*/  S2R R10, SR_TID.X ;  /* 0x00000000000a7919 */ /* 0x000e6a0000002100 */
        /* <DEDUP_REMOVED lines=9> */
[----:B-1----:R-:W-:-:S10]  /*143c0*/  VIADD R10, R10, 0xffffff80 ;  /* 0xffffff800a0a7836 */ /* 0x002fd40000000000 */
[----:B------:R-:W0:Y:S01]  /*143d0*/  @P0 LDC R11, c[0x0][0xbec] ;  /* 0x0002fb00ff0b0b82 */ /* 0x000e220000000800 */
[----:B------:R-:W-:Y:S02]  /*143e0*/  ISETP.GE.AND P1, PT, R10, 0xc0, PT ;  /* 0x000000c00a00780c */ /* 0x000fe40003f26270 */
[----:B--2---:R-:W-:Y:S01]  /*143f0*/  @P2 R2UR UR4, R9 ;  /* 0x00000000090422ca */ /* 0x004fe200000e0000 */
[----:B0--3--:R-:W-:-:S14]  /*14400*/  @P3 BRA `(.L_x_1180) ;  /* 0x0000000000103947 */ /* 0x009fdc0003800000 */
[----:B------:R-:W-:Y:S05]  /*14410*/  @!P2 BRA `(.L_x_1180) ;  /* 0x00000000000ca947 */ /* 0x000fea0003800000 */
[----:B------:R-:W2:Y:S04]  /*14420*/  LDG.E R7, desc[UR50][R4.64] ;  /* 0x0000003204077981 */ /* 0x000ea8000c1e1900 */
[----:B-----5:R-:W2:Y:S02]  /*14430*/  LDG.E R8, desc[UR50][R4.64+0x4] ;  /* 0x0000043204087981 */ /* 0x020ea4000c1e1900 */
[----:B--2---:R-:W-:-:S07]  /*14440*/  IMAD.IADD R8, R8, 0x1, -R7 ;  /* 0x0000000108087824 */ /* 0x004fce00078e0a07 */
.L_x_1180:
[----:B------:R-:W-:Y:S01]  /*14450*/  USHF.R.S32.HI UR6, URZ, 0x1f, UR41 ;  /* 0x0000001f3f067899 */ /* 0x000fe20008011429 */
[----:B------:R-:W-:Y:S01]  /*14460*/  BSSY B1, `(.L_x_1181) ;  /* 0x000002e000017945 */ /* 0x000fe20003800000 */
[----:B------:R-:W-:Y:S02]  /*14470*/  USHF.R.S32.HI UR9, URZ, 0x1f, UR4 ;  /* 0x0000001f3f097899 */ /* 0x000fe40008011404 */
[----:B------:R-:W-:Y:S02]  /*14480*/  USEL UR11, UR41, URZ, !UP0 ;  /* 0x0000003f290b7287 */ /* 0x000fe4000c000000 */
[----:B------:R-:W-:Y:S01]  /*14490*/  USEL UR12, UR6, URZ, !UP0 ;  /* 0x0000003f060c7287 */ /* 0x000fe2000c000000 */
[----:B------:R-:W-:Y:S11]  /*144a0*/  @P1 BRA `(.L_x_1182) ;  /* 0x0000000000a41947 */ /* 0x000ff60003800000 */
[----:B------:R-:W0:Y:S01]  /*144b0*/  S2R R5, SR_TID.X ;  /* 0x0000000000057919 */ /* 0x000e220000002100 */
[----:B------:R-:W1:Y:S01]  /*144c0*/  LDC R9, c[0x0][0xbe8] ;  /* 0x0002fa00ff097b82 */ /* 0x000e620000000800 */
[----:B------:R-:W-:Y:S02]  /*144d0*/  IMAD.U32 R6, RZ, RZ, UR42 ;  /* 0x0000002aff067e24 */ /* 0x000fe4000f8e00ff */
[----:B-1---5:R-:W-:-:S03]  /*144e0*/  IMAD R4, R8, R9, RZ ;  /* 0x0000000908047224 */ /* 0x022fc600078e02ff */
[----:B0-----:R-:W-:-:S04]  /*144f0*/  IADD3 R6, R6, -0x80, R5 ;  /* 0xffffff8006067810 */ /* 0x001fc80007ffe005 */
        /* <DEDUP_REMOVED lines=31> */
[----:B------:R-:W-:-:S03]  /*146f0*/  LEA R6, P1, R4, UR6, 0x2 ;  /* 0x0000000604067c11 */ /* 0x000fc6000f8210ff */
[----:B------:R-:W-:-:S05]  /*14700*/  IMAD.IADD R5, R5, 0x1, R9 ;  /* 0x0000000105057824 */ /* 0x000fca00078e0209 */
[----:B------:R-:W-:Y:S01]  /*14710*/  LEA.HI.X R7, R4, UR7, R5, 0x2, P1 ;  /* 0x0000000704077c11 */ /* 0x000fe200088f1405 */
[----:B------:R-:W-:-:S05]  /*14720*/  IMAD.MOV.U32 R5, RZ, RZ, -0x800000 ;  /* 0xff800000ff057424 */ /* 0x000fca00078e00ff */
[----:B------:R0:W-:Y:S02]  /*14730*/  STG.E desc[UR50][R6.64], R5 ;  /* 0x0000000506007986 */ /* 0x0001e4000c101932 */
.L_x_1182:
[----:B------:R-:W-:Y:S05]  /*14740*/  BSYNC B1 ;  /* 0x0000000000017941 */ /* 0x000fea0003800000 */
.L_x_1181:
[----:B0-----:R-:W0:Y:S01]  /*14750*/  @P0 LDC R5, c[0x0][0xbf0] ;  /* 0x0002fc00ff050b82 */ /* 0x001e220000000800 */
[----:B------:R-:W-:Y:S01]  /*14760*/  ULDC.64 UR14, c[0x0][0xaa0] ;  /* 0x0002a800000e7ab9 */ /* 0x000fe20000000a00 */
[----:B------:R-:W-:Y:S01]  /*14770*/  IMAD R4, R23, 0x30, R156 ;  /* 0x0000003017047824 */ /* 0x000fe200078e029c */
[----:B------:R-:W-:Y:S01]  /*14780*/  UIMAD UR8, UR9, UR14, URZ ;  /* 0x0000000e090872a4 */ /* 0x000fe2000f8e023f */
[----:B-----5:R-:W-:Y:S01]  /*14790*/  IMAD R17, R8, R13, RZ ;  /* 0x0000000d08117224 */ /* 0x020fe200078e02ff */
[----:B------:R-:W-:Y:S01]  /*147a0*/  UIMAD.WIDE.U32 UR6, UR4, UR14, URZ ;  /* 0x0000000e040672a5 */ /* 0x000fe2000f8e003f */
[----:B------:R-:W-:Y:S01]  /*147b0*/  VIADD R6, R4, UR42 ;  /* 0x0000002a04067c36 */ /* 0x000fe20008000000 */
[----:B------:R-:W-:-:S03]  /*147c0*/  UIMAD UR8, UR4, UR15, UR8 ;  /* 0x0000000f040872a4 */ /* 0x000fc6000f8e0208 */
[----:B------:R-:W-:Y:S01]  /*147d0*/  ULDC.64 UR14, c[0x0][0xae8] ;  /* 0x0002ba00000e7ab9 */ /* 0x000fe20000000a00 */
[----:B------:R-:W-:Y:S01]  /*147e0*/  UIADD3 UR7, UR7, UR8, URZ ;  /* 0x0000000807077290 */ /* 0x000fe2000fffe03f */
[----:B------:R-:W-:Y:S01]  /*147f0*/  @P0 IMAD.HI.U32 R4, R6, R11, RZ ;  /* 0x0000000b06040227 */ /* 0x000fe200078e00ff */
[----:B------:R-:W-:Y:S02]  /*14800*/  UIMAD UR4, UR10, UR14, URZ ;  /* 0x0000000e0a0472a4 */ /* 0x000fe4000f8e023f */
        /* <DEDUP_REMOVED lines=13> */
[----:B------:R-:W-:Y:S02]  /*148e0*/  IMAD.U32 R5, RZ, RZ, UR7 ;  /* 0x00000007ff057e24 */ /* 0x000fe4000f8e00ff */
        /* <DEDUP_REMOVED lines=16> */
[----:B------:R-:W-:-:S03]  /*149f0*/  VIADD R6, R156, UR42 ;  /* 0x0000002a9c067c36 */ /* 0x000fc60008000000 */
[----:B------:R-:W-:Y:S01]  /*14a00*/  LEA.HI.X R10, R4, UR7, R7, 0x1, P0 ;  /* 0x00000007040a7c11 */ /* 0x000fe200080f0c07 */
[----:B------:R-:W0:Y:S01]  /*14a10*/  SHFL.IDX PT, R8, R9, RZ, 0x181f ;  /* 0x00181fff09087589 */ /* 0x000e2200000e0000 */
[----:B------:R-:W-:Y:S01]  /*14a20*/  ISETP.GE.AND P0, PT, R3, UR4, PT ;  /* 0x0000000403007c0c */ /* 0x000fe2000bf06270 */
[C---:B------:R-:W-:Y:S02]  /*14a30*/  VIADD R5, R6.reuse, 0x30 ;  /* 0x0000003006057836 */ /* 0x040fe40000000000 */
[----:B------:R-:W1:Y:S01]  /*14a40*/  SHFL.IDX PT, R12, R9, 0x1, 0x181f ;  /* 0x00381f00090c7f89 */ /* 0x000e6200000e0000 */
[C---:B------:R-:W-:Y:S01]  /*14a50*/  VIADD R4, R6.reuse, 0x60 ;  /* 0x0000006006047836 */ /* 0x040fe20000000000 */
[CC--:B------:R-:W-:Y:S01]  /*14a60*/  ISETP.GE.OR P3, PT, R6.reuse, R17.reuse, P0 ;  /* 0x000000110600720c */ /* 0x0c0fe20000766670 */
[----:B------:R-:W-:Y:S01]  /*14a70*/  VIADD R6, R6, 0x90 ;  /* 0x0000009006067836 */ /* 0x000fe20000000000 */
[----:B------:R-:W2:Y:S01]  /*14a80*/  SHFL.IDX PT, R14, R9, 0x2, 0x181f ;  /* 0x00581f00090e7f89 */ /* 0x000ea200000e0000 */
[----:B------:R-:W-:-:S02]  /*14a90*/  ISETP.GE.OR P2, PT, R5, R17, P0 ;  /* 0x000000110500720c */ /* 0x000fc40000746670 */
[-C--:B------:R-:W-:Y:S01]  /*14aa0*/  ISETP.GE.OR P1, PT, R4, R17.reuse, P0 ;  /* 0x000000110400720c */ /* 0x080fe20000726670 */
[----:B------:R-:W3:Y:S01]  /*14ab0*/  SHFL.IDX PT, R7, R10, RZ, 0x181f ;  /* 0x00181fff0a077589 */ /* 0x000ee200000e0000 */
[----:B------:R-:W-:-:S03]  /*14ac0*/  ISETP.GE.OR P0, PT, R6, R17, P0 ;  /* 0x000000110600720c */ /* 0x000fc60000706670 */
[----:B------:R-:W4:Y:S04]  /*14ad0*/  SHFL.IDX PT, R18, R9, 0x3, 0x181f ;  /* 0x00781f0009127f89 */ /* 0x000f2800000e0000 */
        /* <DEDUP_REMOVED lines=15> */
.L_x_1179:
[----:B------:R-:W-:Y:S05]  /*14bd0*/  BSYNC B0 ;  /* 0x0000000000007941 */ /* 0x000fea0003800000 */
.L_x_1176:
[----:B------:R-:W-:Y:S02]  /*14be0*/  ULDC UR4, c[0x0][0xc3c] ;  /* 0x00030f0000047ab9 */ /* 0x000fe40000000800 */
[----:B------:R-:W-:-:S06]  /*14bf0*/  UISETP.GE.AND UP0, UPT, UR47, UR4, UPT ;  /* 0x000000042f00728c */ /* 0x000fcc000bf06270 */
[----:B------:R-:W-:-:S13]  /*14c00*/  PLOP3.LUT P0, PT, PT, PT, UP0, 0x80, 0x0 ;  /* 0x000000000000781c */ /* 0x000fda0003f0f008 */
[----:B------:R-:W-:Y:S05]  /*14c10*/  @!P0 BRA `(.L_x_1183) ;  /* 0xfffffec000388947 */ /* 0x000fea000383ffff */
[----:B------:R-:W-:Y:S05]  /*14c20*/  EXIT ;  /* 0x000000000000794d */ /* 0x000fea0003800000 */
.L_x_1086:
[----:B------:R-:W-:-:S08]  /*14c30*/  NOP ;  /* 0x0000000000007918 */ /* 0x000fd00000000000 */
[----:B------:R-:W0:-:S00]  /*14c40*/  USETMAXREG.DEALLOC.CTAPOOL 0x20 ;  /* 0x00000020000079c8 */ /* 0x000e0000080e0500 */
[----:B0-----:R-:W-:Y:S02]  /*14c50*/  LOP3.LUT R0, R0, 0x3, RZ, 0xc0, !PT ;  /* 0x0000000300007812 */ /* 0x001fe400078ec0ff */
[----:B------:R-:W-:-:S04]  /*14c60*/  LOP3.LUT R16, R16, 0xffffffbf, RZ, 0xc0, !PT ;  /* 0xffffffbf10107812 */ /* 0x000fc800078ec0ff */
[----:B------:R-:W0:Y:S02]  /*14c70*/  SHFL.IDX PT, R0, R0, RZ, 0x1f ;  /* 0x00001fff00007589 */ /* 0x000e2400000e0000 */
[----:B0-----:R-:W-:-:S13]  /*14c80*/  ISETP.NE.AND P0, PT, R0, RZ, PT ;  /* 0x000000ff0000720c */ /* 0x001fda0003f05270 */
[----:B------:R-:W-:Y:S01]  /*14c90*/  @P0 BAR.SYNC.DEFER_BLOCKING 0x5, 0x200 ;  /* 0x0148000000000b1d */ /* 0x000fe20000010000 */
[----:B------:R-:W-:Y:S02]  /*14ca0*/  @P0 MOV R3, 0x400 ;  /* 0x0000040000030802 */ /* 0x000fe40000000f00 */
[----:B------:R-:W-:Y:S02]  /*14cb0*/  @P0 LOP3.LUT R16, R16, 0x40, RZ, 0xfc, !PT ;  /* 0x0000004010100812 */ /* 0x000fe400078efcff */
        /* <DEDUP_REMOVED lines=16> */
[----:B------:R-:W-:Y:S01]  /*14dc0*/  IMAD.MOV.U32 R24, RZ, RZ, RZ ;  /* 0x000000ffff187224 */ /* 0x000fe200078e00ff */
[C---:B------:R-:W-:Y:S02]  /*14dd0*/  ISETP.GE.U32.AND P2, PT, R5.reuse, 0x2, PT ;  /* 0x000000020500780c */ /* 0x040fe40003f46070 */
        /* <DEDUP_REMOVED lines=12> */
[----:B------:R-:W-:-:S03]  /*14ea0*/  IMAD.MOV.U32 R4, RZ, RZ, RZ ;  /* 0x000000ffff047224 */ /* 0x000fc600078e00ff */
[----:B------:R-:W0:Y:S02]  /*14eb0*/  SHFL.UP PT, R2, R3, 0x8, RZ ;  /* 0x0500000003027989 */ /* 0x000e2400000e00ff */
[----:B0-----:R-:W-:-:S05]  /*14ec0*/  SEL R2, R2, RZ, P4 ;  /* 0x000000ff02027207 */ /* 0x001fca0002000000 */
[----:B------:R-:W-:-:S05]  /*14ed0*/  IMAD.IADD R2, R3, 0x1, R2 ;  /* 0x0000000103027824 */ /* 0x000fca00078e0202 */
        /* <DEDUP_REMOVED lines=10> */
[----:B------:R-:W-:Y:S01]  /*14f80*/  ULDC UR4, c[0x0][0xc3c] ;  /* 0x00030f0000047ab9 */ /* 0x000fe20000000800 */
[----:B------:R-:W-:-:S07]  /*14f90*/  IMAD.MOV.U32 R4, RZ, RZ, RZ ;  /* 0x000000ffff047224 */ /* 0x000fce00078e00ff */
.L_x_1189:
[----:B------:R-:W-:-:S05]  /*14fa0*/  VIADD R4, R4, 0x1f ;  /* 0x0000001f04047836 */ /* 0x000fca0000000000 */
[----:B------:R-:W-:-:S13]  /*14fb0*/  ISETP.GE.AND P6, PT, R4, UR4, PT ;  /* 0x0000000404007c0c */ /* 0x000fda000bfc6270 */
[----:B------:R-:W-:Y:S05]  /*14fc0*/  @P6 BRA `(.L_x_1186) ;  /* 0x0000000400d86947 */ /* 0x000fea0003800000 */
[----:B------:R-:W-:Y:S01]  /*14fd0*/  IMAD.IADD R9, R5, 0x1, R4 ;  /* 0x0000000105097824 */ /* 0x000fe200078e0204 */
[----:B------:R-:W-:Y:S01]  /*14fe0*/  BSSY B0, `(.L_x_1187) ;  /* 0x0000007000007945 */ /* 0x000fe20003800000 */
[----:B------:R-:W-:-:S03]  /*14ff0*/  IMAD.MOV.U32 R0, RZ, RZ, RZ ;  /* 0x000000ffff007224 */ /* 0x000fc600078e00ff */
[----:B------:R-:W-:-:S13]  /*15000*/  ISETP.GE.OR P6, PT, R9, UR4, !P0 ;  /* 0x0000000409007c0c */ /* 0x000fda000c7c6670 */
[----:B------:R-:W-:Y:S05]  /*15010*/  @P6 BRA `(.L_x_1188) ;  /* 0x00000000000c6947 */ /* 0x000fea0003800000 */
[----:B------:R-:W0:Y:S02]  /*15020*/  LDC.64 R2, c[0x0][0xc80] ;  /* 0x00032000ff027b82 */ /* 0x000e240000000a00 */
[----:B0-----:R-:W-:-:S05]  /*15030*/  IMAD.WIDE R2, R9, 0x4, R2 ;  /* 0x0000000409027825 */ /* 0x001fca00078e0202 */
[----:B------:R0:W5:Y:S02]  /*15040*/  LDG.E R0, desc[UR50][R2.64] ;  /* 0x0000003202007981 */ /* 0x000164000c1e1900 */
.L_x_1188:
[----:B------:R-:W-:Y:S05]  /*15050*/  BSYNC B0 ;  /* 0x0000000000007941 */ /* 0x000fea0003800000 */
.L_x_1187:
        /* <DEDUP_REMOVED lines=17> */
[----:B0-----:R-:W-:-:S04]  /*15170*/  IMAD R3, R12, R9, RZ ;  /* 0x000000090c037224 */ /* 0x001fc800078e02ff */
[----:B------:R-:W-:-:S05]  /*15180*/  IMAD.IADD R6, R3, 0x1, R6 ;  /* 0x0000000103067824 */ /* 0x000fca00078e0206 */
[----:B------:R-:W-:-:S13]  /*15190*/  ISETP.GT.AND P6, PT, R6, R7, PT ;  /* 0x000000070600720c */ /* 0x000fda0003fc4270 */
[----:B------:R-:W-:Y:S05]  /*151a0*/  @!P6 BRA `(.L_x_1189) ;  /* 0xfffffffc007ce947 */ /* 0x000fea000383ffff */
.L_x_1185:
[----:B------:R-:W-:-:S04]  /*151b0*/  IMAD.IADD R10, R6, 0x1, -R3 ;  /* 0x00000001060a7824 */ /* 0x000fc800078e0a03 */
[----:B------:R-:W-:-:S05]  /*151c0*/  IMAD R2, R8, R9, R10 ;  /* 0x0000000908027224 */ /* 0x000fca00078e020a */
[----:B------:R-:W-:Y:S02]  /*151d0*/  ISETP.GT.AND P0, PT, R2, R7, PT ;  /* 0x000000070200720c */ /* 0x000fe40003f04270 */
[----:B------:R-:W0:Y:S11]  /*151e0*/  LDC.64 R2, c[0x0][0xc90] ;  /* 0x00032400ff027b82 */ /* 0x000e360000000a00 */
[----:B------:R-:W-:-:S04]  /*151f0*/  VOTE.ANY R12, PT, !P0 ;  /* 0x00000000000c7806 */ /* 0x000fc800040e0100 */
[----:B------:R-:W1:Y:S02]  /*15200*/  POPC R15, R12 ;  /* 0x0000000c000f7309 */ /* 0x000e640000000000 */
[----:B-1----:R-:W-:-:S04]  /*15210*/  IMAD.IADD R27, R15, 0x1, R4 ;  /* 0x000000010f1b7824 */ /* 0x002fc800078e0204 */
[----:B0-----:R-:W-:-:S05]  /*15220*/  IMAD.WIDE R2, R27, 0x4, R2 ;  /* 0x000000041b027825 */ /* 0x001fca00078e0202 */
[----:B------:R-:W2:Y:S01]  /*15230*/  LDG.E R6, desc[UR50][R2.64] ;  /* 0x0000003202067981 */ /* 0x000ea2000c1e1900 */
[----:B------:R-:W-:-:S03]  /*15240*/  ISETP.NE.AND P0, PT, R12, RZ, PT ;  /* 0x000000ff0c00720c */ /* 0x000fc60003f05270 */
[----:B------:R-:W0:Y:S02]  /*15250*/  SHFL.IDX PT, R0, R0, R15, 0x1f ;  /* 0x00001f0f00007589 */ /* 0x000e2400000e0000 */
[----:B0-----:R-:W-:-:S13]  /*15260*/  R2UR UR7, R0 ;  /* 0x00000000000772ca */ /* 0x001fda00000e0000 */
[----:B--2---:R-:W-:-:S05]  /*15270*/  IMAD R4, R6, UR7, RZ ;  /* 0x0000000706047c24 */ /* 0x004fca000f8e02ff */
[----:B------:R-:W-:-:S04]  /*15280*/  IABS R11, R4 ;  /* 0x00000004000b7213 */ /* 0x000fc80000000000 */
[----:B------:R-:W0:Y:S08]  /*15290*/  I2F.RP R13, R11 ;  /* 0x0000000b000d7306 */ /* 0x000e300000209400 */
[----:B0-----:R-:W0:Y:S02]  /*152a0*/  MUFU.RCP R13, R13 ;  /* 0x0000000d000d7308 */ /* 0x001e240000001000 */
[----:B0-----:R-:W-:-:S06]  /*152b0*/  VIADD R14, R13, 0xffffffe ;  /* 0x0ffffffe0d0e7836 */ /* 0x001fcc0000000000 */
[----:B------:R0:W1:Y:S01]  /*152c0*/  F2I.FTZ.U32.TRUNC.NTZ R3, R14 ;  /* 0x0000000e00037305 */ /* 0x000062000021f000 */
[----:B------:R-:W-:Y:S05]  /*152d0*/  @!P0 BRA `(.L_x_1190) ;  /* 0x0000000000088947 */ /* 0x000fea0003800000 */
[----:B------:R-:W-:-:S05]  /*152e0*/  VIADD R13, R15, 0xffffffff ;  /* 0xffffffff0f0d7836 */ /* 0x000fca0000000000 */
[----:B------:R2:W3:Y:S02]  /*152f0*/  SHFL.IDX PT, R24, R8, R13, 0x1f ;  /* 0x00001f0d08187589 */ /* 0x0004e400000e0000 */
.L_x_1190:
[----:B---3--:R-:W-:Y:S01]  /*15300*/  IMAD R24, R24, R9, R10 ;  /* 0x0000000918187224 */ /* 0x008fe200078e020a */
[----:B------:R-:W-:Y:S01]  /*15310*/  IABS R2, R4 ;  /* 0x0000000400027213 */ /* 0x000fe20000000000 */
[----:B-1----:R-:W-:Y:S02]  /*15320*/  IMAD.MOV R0, RZ, RZ, -R3 ;  /* 0x000000ffff007224 */ /* 0x002fe400078e0a03 */
[----:B------:R-:W-:Y:S02]  /*15330*/  IMAD.IADD R7, R7, 0x1, -R24 ;  /* 0x0000000107077824 */ /* 0x000fe400078e0a18 */
[----:B--2---:R-:W-:Y:S02]  /*15340*/  IMAD.MOV R8, RZ, RZ, -R2 ;  /* 0x000000ffff087224 */ /* 0x004fe400078e0a02 */
[----:B------:R-:W-:Y:S01]  /*15350*/  IMAD R13, R0, R11, RZ ;  /* 0x0000000b000d7224 */ /* 0x000fe200078e02ff */
[----:B------:R-:W-:Y:S01]  /*15360*/  IABS R0, R7 ;  /* 0x0000000700007213 */ /* 0x000fe20000000000 */
[----:B------:R-:W-:-:S04]  /*15370*/  IMAD.MOV.U32 R2, RZ, RZ, RZ ;  /* 0x000000ffff027224 */ /* 0x000fc800078e00ff */
[----:B------:R-:W-:-:S04]  /*15380*/  IMAD.HI.U32 R2, R3, R13, R2 ;  /* 0x0000000d03027227 */ /* 0x000fc800078e0002 */
[----:B------:R-:W-:Y:S02]  /*15390*/  IMAD.MOV.U32 R3, RZ, RZ, R0 ;  /* 0x000000ffff037224 */ /* 0x000fe400078e0000 */
[----:B------:R-:W-:Y:S02]  /*153a0*/  IMAD.MOV.U32 R0, RZ, RZ, R8 ;  /* 0x000000ffff007224 */ /* 0x000fe400078e0008 */
        /* <DEDUP_REMOVED lines=11> */
[----:B------:R-:W-:-:S05]  /*15460*/  @!P1 LOP3.LUT R2, RZ, R4, RZ, 0x33, !PT ;  /* 0x00000004ff029212 */ /* 0x000fca00078e33ff */
[----:B------:R-:W-:Y:S02]  /*15470*/  IMAD R11, R6, R2, RZ ;  /* 0x00000002060b7224 */ /* 0x000fe400078e02ff */
[----:B------:R-:W-:Y:S02]  /*15480*/  IMAD.MOV R2, RZ, RZ, -R2 ;  /* 0x000000ffff027224 */ /* 0x000fe400078e0a02 */
[----:B------:R-:W-:Y:S02]  /*15490*/  IMAD.MOV R0, RZ, RZ, -R11 ;  /* 0x000000ffff007224 */ /* 0x000fe400078e0a0b */
[----:B------:R-:W-:-:S03]  /*154a0*/  IMAD R2, R4, R2, R7 ;  /* 0x0000000204027224 */ /* 0x000fc600078e0207 */
[----:B------:R-:W-:Y:S01]  /*154b0*/  VIADDMNMX R0, R0, R9, R6, PT ;  /* 0x0000000900007246 */ /* 0x000fe20003800106 */
[----:B------:R-:W-:Y:S01]  /*154c0*/  IMAD.IADD R26, R2, 0x1, R11 ;  /* 0x00000001021a7824 */ /* 0x000fe200078e020b */
[----:B------:R-:W-:Y:S02]  /*154d0*/  IABS R4, R2 ;  /* 0x0000000200047213 */ /* 0x000fe40000000000 */
[----:B------:R-:W-:Y:S02]  /*154e0*/  R2UR UR9, R0 ;  /* 0x00000000000972ca */ /* 0x000fe400000e0000 */
[----:B------:R-:W-:-:S11]  /*154f0*/  R2UR UR8, R4 ;  /* 0x00000000040872ca */ /* 0x000fd600000e0000 */
[----:B------:R-:W-:-:S04]  /*15500*/  IABS R9, UR9 ;  /* 0x0000000900097c13 */ /* 0x000fc80008000000 */
[----:B------:R-:W1:Y:S01]  /*15510*/  I2F.RP R0, R9 ;  /* 0x0000000900007306 */ /* 0x000e620000209400 */
[----:B------:R-:W-:-:S07]  /*15520*/  R2UR UR6, R9 ;  /* 0x00000000090672ca */ /* 0x000fce00000e0000 */
[----:B-1----:R-:W1:Y:S02]  /*15530*/  MUFU.RCP R0, R0 ;  /* 0x0000000000007308 */ /* 0x002e640000001000 */
[----:B-1----:R-:W-:Y:S01]  /*15540*/  VIADD R3, R0, 0xffffffe ;  /* 0x0ffffffe00037836 */ /* 0x002fe20000000000 */
[----:B------:R-:W-:-:S05]  /*15550*/  IABS R0, UR9 ;  /* 0x0000000900007c13 */ /* 0x000fca0008000000 */
[----:B------:R-:W1:Y:S01]  /*15560*/  F2I.FTZ.U32.TRUNC.NTZ R3, R3 ;  /* 0x0000000300037305 */ /* 0x000e62000021f000 */
[----:B------:R-:W-:Y:S01]  /*15570*/  IMAD.MOV R0, RZ, RZ, -R0 ;  /* 0x000000ffff007224 */ /* 0x000fe200078e0a00 */
[----:B-1----:R-:W-:-:S13]  /*15580*/  R2UR UR5, R3 ;  /* 0x00000000030572ca */ /* 0x002fda00000e0000 */
[----:B------:R-:W-:-:S04]  /*15590*/  UIADD3 UR4, URZ, -UR5, URZ ;  /* 0x800000053f047290 */ /* 0x000fc8000fffe03f */
[----:B------:R-:W-:-:S03]  /*155a0*/  UIMAD UR6, UR4, UR6, URZ ;  /* 0x00000006040672a4 */ /* 0x000fc6000f8e023f */
[----:B------:R-:W-:Y:S02]  /*155b0*/  UMOV UR4, URZ ;  /* 0x0000003f00047c82 */ /* 0x000fe40008000000 */
[----:B------:R-:W-:-:S04]  /*155c0*/  UIMAD.WIDE.U32 UR4, UR5, UR6, UR4 ;  /* 0x00000006050472a5 */ /* 0x000fc8000f8e0004 */
[----:B------:R-:W-:-:S06]  /*155d0*/  UIMAD.WIDE.U32 UR4, UR5, UR8, URZ ;  /* 0x00000008050472a5 */ /* 0x000fcc000f8e003f */
[----:B------:R-:W-:Y:S01]  /*155e0*/  IMAD.U32 R3, RZ, RZ, UR5 ;  /* 0x00000005ff037e24 */ /* 0x000fe2000f8e00ff */
[----:B------:R-:W-:-:S03]  /*155f0*/  R2UR UR4, R2 ;  /* 0x00000000020472ca */ /* 0x000fc600000e0000 */
[----:B------:R-:W-:Y:S02]  /*15600*/  IMAD R0, R0, R3, UR8 ;  /* 0x0000000800007e24 */ /* 0x000fe4000f8e0203 */
[----:B------:R-:W-:-:S03]  /*15610*/  IMAD R3, RZ, RZ, -UR9 ;  /* 0x80000009ff037e24 */ /* 0x000fc6000f8e02ff */
[----:B------:R-:W-:-:S05]  /*15620*/  ISETP.GT.U32.AND P0, PT, R9, R0, PT ;  /* 0x000000000900720c */ /* 0x000fca0003f04070 */
[----:B------:R-:W-:-:S08]  /*15630*/  ULOP3.LUT UR4, UR4, UR9, URZ, 0x3c, !UPT ;  /* 0x0000000904047292 */ /* 0x000fd0000f8e3c3f */
[----:B------:R-:W-:Y:S01]  /*15640*/  VOTEU.ANY UP1, P0 ;  /* 0x00000000003f7886 */ /* 0x000fe20000020100 */
[----:B------:R-:W-:-:S04]  /*15650*/  PLOP3.LUT P0, PT, PT, PT, UP1, 0x80, 0x0 ;  /* 0x000000000000781c */ /* 0x000fc80003f0f018 */
[----:B------:R-:W-:Y:S02]  /*15660*/  @!UP1 UIADD3 UR5, UR5, 0x1, URZ ;  /* 0x0000000105059890 */ /* 0x000fe4000fffe03f */
[----:B------:R-:W-:-:S07]  /*15670*/  UISETP.GE.AND UP1, UPT, UR4, URZ, UPT ;  /* 0x0000003f0400728c */ /* 0x000fce000bf26270 */
[----:B------:R-:W-:-:S05]  /*15680*/  @!P0 IMAD.IADD R0, R0, 0x1, -R9 ;  /* 0x0000000100008824 */ /* 0x000fca00078e0a09 */
[----:B------:R-:W-:-:S13]  /*15690*/  ISETP.GE.U32.AND P0, PT, R0, R9, PT ;  /* 0x000000090000720c */ /* 0x000fda0003f06070 */
[----:B------:R-:W-:-:S05]  /*156a0*/  VOTEU.ANY UP0, P0 ;  /* 0x00000000003f7886 */ /* 0x000fca0000000100 */
[----:B------:R-:W-:Y:S02]  /*156b0*/  @UP0 UIADD3 UR5, UR5, 0x1, URZ ;  /* 0x0000000105050890 */ /* 0x000fe4000fffe03f */
[----:B------:R-:W-:Y:S02]  /*156c0*/  UISETP.NE.AND UP0, UPT, UR9, URZ, UPT ;  /* 0x0000003f0900728c */ /* 0x000fe4000bf05270 */
[----:B------:R-:W-:-:S09]  /*156d0*/  @!UP1 UIADD3 UR5, -UR5, URZ, URZ ;  /* 0x0000003f05059290 */ /* 0x000fd2000fffe13f */
[----:B------:R-:W-:-:S04]  /*156e0*/  @!UP0 ULOP3.LUT UR5, URZ, UR9, URZ, 0x33, !UPT ;  /* 0x000000093f058292 */ /* 0x000fc8000f8e333f */
[----:B------:R-:W-:Y:S02]  /*156f0*/  ULOP3.LUT UR4, URZ, UR5, URZ, 0x33, !UPT ;  /* 0x000000053f047292 */ /* 0x000fe4000f8e333f */
[----:B------:R-:W-:Y:S02]  /*15700*/  IMAD R26, R3, UR5, R26 ;  /* 0x00000005031a7c24 */ /* 0x000fe4000f8e021a */
[----:B------:R-:W-:Y:S01]  /*15710*/  UIADD3 UR4, UR7, UR4, URZ ;  /* 0x0000000407047290 */ /* 0x000fe2000fffe03f */
[----:B------:R-:W-:Y:S11]  /*15720*/  BRA `(.L_x_1191) ;  /* 0x0000000000107947 */ /* 0x000ff60003800000 */
.L_x_1186:
[----:B------:R-:W0:Y:S01]  /*15730*/  LDC R27, c[0x0][0xc3c] ;  /* 0x00030f00ff1b7b82 */ /* 0x000e220000000800 */
[----:B------:R-:W-:Y:S01]  /*15740*/  IMAD.MOV.U32 R24, RZ, RZ, R7 ;  /* 0x000000ffff187224 */ /* 0x000fe200078e0007 */
[----:B------:R-:W-:Y:S01]  /*15750*/  UMOV UR4, URZ ;  /* 0x0000003f00047c82 */ /* 0x000fe20008000000 */
[----:B------:R-:W-:-:S07]  /*15760*/  IMAD.MOV.U32 R26, RZ, RZ, RZ ;  /* 0x000000ffff1a7224 */ /* 0x000fce00078e00ff */
.L_x_1191:
[----:B------:R-:W-:Y:S01]  /*15770*/  ISETP.NE.AND P0, PT, R5, RZ, PT ;  /* 0x000000ff0500720c */ /* 0x000fe20003f05270 */
[----:B------:R-:W-:-:S12]  /*15780*/  IMAD.U32 R25, RZ, RZ, UR4 ;  /* 0x00000004ff197e24 */ /* 0x000fd8000f8e00ff */
[----:B------:R-:W1:Y:S01]  /*15790*/  @!P0 S2R R3, SR_CgaCtaId ;  /* 0x0000000000038919 */ /* 0x000e620000008800 */
[----:B------:R-:W-:-:S04]  /*157a0*/  @!P0 MOV R0, 0x400 ;  /* 0x0000040000008802 */ /* 0x000fc80000000f00 */
[----:B-1----:R-:W-:-:S05]  /*157b0*/  @!P0 LEA R0, R3, R0, 0x18 ;  /* 0x0000000003008211 */ /* 0x002fca00078ec0ff */
[----:B0-----:R0:W-:Y:S01]  /*157c0*/  @!P0 STS.128 [R0+0x132d0], R24 ;  /* 0x0132d01800008388 */ /* 0x0011e20000000c00 */
[----:B------:R-:W-:Y:S06]  /*157d0*/  BAR.ARV 0x5, 0x200 ;  /* 0x0148000000007b1d */ /* 0x000fec0000002000 */
.L_x_1184:
[----:B0-----:R-:W-:Y:S01]  /*157e0*/  IMAD.MOV.U32 R0, RZ, RZ, 0x1 ;  /* 0x00000001ff007424 */ /* 0x001fe200078e00ff */
[----:B------:R0:W-:Y:S01]  /*157f0*/  STL [R1], RZ ;  /* 0x000000ff01007387 */ /* 0x0001e20000100800 */
[----:B------:R-:W-:Y:S02]  /*15800*/  ULDC UR5, c[0x0][0xc3c] ;  /* 0x00030f0000057ab9 */ /* 0x000fe40000000800 */
[----:B------:R-:W-:Y:S01]  /*15810*/  ISETP.GE.AND P0, PT, R27, UR5, PT ;  /* 0x000000051b007c0c */ /* 0x000fe2000bf06270 */
[----:B------:R0:W-:Y:S04]  /*15820*/  STL [R1+0xc], R0 ;  /* 0x00000c0001007387 */ /* 0x0001e80000100800 */
[----:B------:R0:W-:Y:S08]  /*15830*/  STL [R1+0x30], RZ ;  /* 0x000030ff01007387 */ /* 0x0001f00000100800 */
[----:B0-----:R-:W-:Y:S05]  /*15840*/  @P0 BRA `(.L_x_1192) ;  /* 0x0000005800380947 */ /* 0x001fea0003800000 */
[----:B------:R-:W0:Y:S01]  /*15850*/  S2R R10, SR_TID.X ;  /* 0x00000000000a7919 */ /* 0x000e220000002100 */
[----:B------:R-:W1:Y:S01]  /*15860*/  S2UR UR5, SR_CgaCtaId ;  /* 0x00000000000579c3 */ /* 0x000e620000008800 */
[----:B------:R-:W-:Y:S01]  /*15870*/  MOV R17, 0x400 ;  /* 0x0000040000117802 */ /* 0x000fe20000000f00 */
[----:B------:R-:W-:Y:S02]  /*15880*/  ULOP3.LUT UR43, UR39, 0x2, URZ, 0xfc, !UPT ;  /* 0x00000002272b7892 */ /* 0x000fe4000f8efc3f */
[----:B------:R-:W-:Y:S01]  /*15890*/  ULOP3.LUT UR44, UR39, 0x1, URZ, 0xfc, !UPT ;  /* 0x00000001272c7892 */ /* 0x000fe2000f8efc3f */
[----:B------:R-:W-:Y:S01]  /*158a0*/  ULDC UR45, c[0x0][0xc] ;  /* 0x00000300002d7ab9 */ /* 0x000fe20000000800 */
[C---:B0-----:R-:W-:Y:S01]  /*158b0*/  IMAD.SHL.U32 R3, R10.reuse, 0x40, RZ ;  /* 0x000000400a037824 */ /* 0x041fe200078e00ff */
[--C-:B------:R-:W-:Y:S01]  /*158c0*/  SHF.R.U32.HI R5, RZ, 0x1, R10.reuse ;  /* 0x00000001ff057819 */ /* 0x100fe2000001160a */
[C---:B------:R-:W-:Y:S02]  /*158d0*/  IMAD.SHL.U32 R2, R10.reuse, 0x20, RZ ;  /* 0x000000200a027824 */ /* 0x040fe400078e00ff */
[C---:B------:R-:W-:Y:S01]  /*158e0*/  IMAD.SHL.U32 R4, R10.reuse, 0x8, RZ ;  /* 0x000000080a047824 */ /* 0x040fe200078e00ff */
[----:B------:R-:W-:Y:S01]  /*158f0*/  LOP3.LUT R0, R3, 0x180, RZ, 0xc0, !PT ;  /* 0x0000018003007812 */ /* 0x000fe200078ec0ff */
[----:B------:R-:W-:Y:S01]  /*15900*/  IMAD.SHL.U32 R9, R10, 0x4, RZ ;  /* 0x000000040a097824 */ /* 0x000fe200078e00ff */
[----:B------:R-:W-:Y:S01]  /*15910*/  LOP3.LUT R6, R2, 0x80, RZ, 0xc0, !PT ;  /* 0x0000008002067812 */ /* 0x000fe200078ec0ff */
[----:B------:R-:W-:Y:S01]  /*15920*/  IMAD.SHL.U32 R8, R10, 0x2, RZ ;  /* 0x000000020a087824 */ /* 0x000fe200078e00ff */
[----:B------:R-:W-:Y:S01]  /*15930*/  LOP3.LUT R5, R0, 0x30, R5, 0xf8, !PT ;  /* 0x0000003000057812 */ /* 0x000fe200078ef805 */
[----:B------:R-:W-:Y:S01]  /*15940*/  IMAD.SHL.U32 R0, R10, 0x10, RZ ;  /* 0x000000100a007824 */ /* 0x000fe200078e00ff */
[----:B------:R-:W-:-:S02]  /*15950*/  LOP3.LUT R6, R6, 0x10, R10, 0xf8, !PT ;  /* 0x0000001006067812 */ /* 0x000fc400078ef80a */
[----:B------:R-:W-:Y:S02]  /*15960*/  LOP3.LUT R4, R5, 0x30, R4, 0x78, !PT ;  /* 0x0000003005047812 */ /* 0x000fe400078e7804 */
[----:B------:R-:W-:Y:S02]  /*15970*/  LOP3.LUT R7, R0, 0x600, RZ, 0xc0, !PT ;  /* 0x0000060000077812 */ /* 0x000fe400078ec0ff */
[----:B------:R-:W-:Y:S02]  /*15980*/  LOP3.LUT R6, R6, 0x10, R9, 0x78, !PT ;  /* 0x0000001006067812 */ /* 0x000fe400078e7809 */
[--C-:B------:R-:W-:Y:S02]  /*15990*/  LOP3.LUT R7, R7, 0x60, R2.reuse, 0xf8, !PT ;  /* 0x0000006007077812 */ /* 0x100fe400078ef802 */
[----:B------:R-:W-:Y:S02]  /*159a0*/  LOP3.LUT R3, R4, 0x640, R3, 0xf8, !PT ;  /* 0x0000064004037812 */ /* 0x000fe400078ef803 */
[----:B------:R-:W-:-:S02]  /*159b0*/  LOP3.LUT R7, R7, 0x100, R2, 0xf8, !PT ;  /* 0x0000010007077812 */ /* 0x000fc400078ef802 */
[----:B------:R-:W-:Y:S01]  /*159c0*/  LOP3.LUT R5, R0, 0x1b0, RZ, 0xc0, !PT ;  /* 0x000001b000057812 */ /* 0x000fe200078ec0ff */
[----:B------:R0:W-:Y:S01]  /*159d0*/  STL [R1+0x24], R3 ;  /* 0x0000240301007387 */ /* 0x0001e20000100800 */
[----:B------:R-:W-:Y:S01]  /*159e0*/  LOP3.LUT R4, R7, R6, RZ, 0xfc, !PT ;  /* 0x0000000607047212 */ /* 0x000fe200078efcff */
[----:B------:R-:W-:Y:S01]  /*159f0*/  IMAD.MOV.U32 R6, RZ, RZ, 0x1 ;  /* 0x00000001ff067424 */ /* 0x000fe200078e00ff */
[----:B------:R-:W-:-:S03]  /*15a00*/  LOP3.LUT R5, R5, 0x30, R8, 0x78, !PT ;  /* 0x0000003005057812 */ /* 0x000fc600078e7808 */
[----:B------:R1:W-:Y:S01]  /*15a10*/  STL [R1+0x20], R4 ;  /* 0x0000200401007387 */ /* 0x0003e20000100800 */
[----:B0-----:R-:W-:-:S03]  /*15a20*/  LOP3.LUT R3, R10, 0x7f, RZ, 0xc0, !PT ;  /* 0x0000007f0a037812 */ /* 0x001fc600078ec0ff */
[----:B------:R0:W-:Y:S01]  /*15a30*/  STL [R1+0x30], RZ ;  /* 0x000030ff01007387 */ /* 0x0001e20000100800 */
[----:B------:R-:W-:-:S03]  /*15a40*/  SHF.R.U32.HI R3, RZ, 0x2, R3 ;  /* 0x00000002ff037819 */ /* 0x000fc60000011603 */
[----:B------:R0:W-:Y:S01]  /*15a50*/  STL [R1+0xc], R6 ;  /* 0x00000c0601007387 */ /* 0x0001e20000100800 */
[----:B-1----:R-:W-:Y:S01]  /*15a60*/  IMAD.U32 R4, RZ, RZ, UR5 ;  /* 0x00000005ff047e24 */ /* 0x002fe2000f8e00ff */
[----:B------:R-:W-:Y:S02]  /*15a70*/  LOP3.LUT R3, R3, 0x60, R2, 0xf8, !PT ;  /* 0x0000006003037812 */ /* 0x000fe400078ef802 */
[----:B------:R-:W-:Y:S02]  /*15a80*/  LOP3.LUT R2, R5, 0x640, R0, 0xf8, !PT ;  /* 0x0000064005027812 */ /* 0x000fe400078ef800 */
[----:B------:R0:W-:Y:S01]  /*15a90*/  STL [R1+0x18], R4 ;  /* 0x0000180401007387 */ /* 0x0001e20000100800 */
[----:B------:R-:W-:Y:S02]  /*15aa0*/  LEA R17, R4, R17, 0x18 ;  /* 0x0000001104117211 */ /* 0x000fe400078ec0ff */
[----:B------:R-:W-:Y:S01]  /*15ab0*/  LOP3.LUT R3, R3, 0x80, RZ, 0xfc, !PT ;  /* 0x0000008003037812 */ /* 0x000fe200078efcff */
[----:B------:R0:W-:Y:S02]  /*15ac0*/  STL [R1], RZ ;  /* 0x000000ff01007387 */ /* 0x0001e40000100800 */
[----:B------:R-:W-:-:S02]  /*15ad0*/  IMAD.IADD R0, R17, 0x1, R2 ;  /* 0x0000000111007824 */ /* 0x000fc400078e0202 */
[----:B------:R0:W-:Y:S04]  /*15ae0*/  STL [R1+0x1c], R2 ;  /* 0x00001c0201007387 */ /* 0x0001e80000100800 */
[----:B------:R0:W-:Y:S02]  /*15af0*/  STL [R1+0x2c], R0 ;  /* 0x00002c0001007387 */ /* 0x0001e40000100800 */
.L_x_1273:
[----:B0-----:R-:W0:Y:S08]  /*15b00*/  LDC.64 R4, c[0x0][0xa18] ;  /* 0x00028600ff047b82 */ /* 0x001e300000000a00 */
[----:B-1----:R-:W1:Y:S08]  /*15b10*/  LDC.64 R2, c[0x0][0xa28] ;  /* 0x00028a00ff027b82 */ /* 0x002e700000000a00 */
[----:B------:R-:W2:Y:S01]  /*15b20*/  LDC.64 R6, c[0x0][0xa00] ;  /* 0x00028000ff067b82 */ /* 0x000ea20000000a00 */
[----:B0-----:R-:W-:-:S07]  /*15b30*/  ISETP.NE.U32.AND P1, PT, R4, RZ, PT ;  /* 0x000000ff0400720c */ /* 0x001fce0003f25070 */
[----:B------:R-:W0:Y:S01]  /*15b40*/  LDC.64 R8, c[0x0][0xa00] ;  /* 0x00028000ff087b82 */ /* 0x000e220000000a00 */
[----:B------:R-:W-:Y:S02]  /*15b50*/  ISETP.NE.AND.EX P2, PT, R5, RZ, PT, P1 ;  /* 0x000000ff0500720c */ /* 0x000fe40003f45310 */
[----:B-1----:R-:W-:-:S04]  /*15b60*/  ISETP.NE.U32.AND P0, PT, R2, RZ, PT ;  /* 0x000000ff0200720c */ /* 0x002fc80003f05070 */
[----:B------:R-:W-:Y:S02]  /*15b70*/  ISETP.NE.AND.EX P0, PT, R3, RZ, PT, P0 ;  /* 0x000000ff0300720c */ /* 0x000fe40003f05300 */
[----:B--2---:R-:W-:-:S05]  /*15b80*/  ISETP.NE.U32.AND P1, PT, R6, RZ, PT ;  /* 0x000000ff0600720c */ /* 0x004fca0003f25070 */
[----:B------:R-:W1:Y:S01]  /*15b90*/  @P2 LDC.64 R2, c[0x0][0xa18] ;  /* 0x00028600ff022b82 */ /* 0x000e620000000a00 */
[----:B------:R-:W-:-:S07]  /*15ba0*/  ISETP.NE.AND.EX P3, PT, R7, RZ, PT, P1 ;  /* 0x000000ff0700720c */ /* 0x000fce0003f65310 */
[----:B------:R-:W2:Y:S01]  /*15bb0*/  @P0 LDC.64 R4, c[0x0][0xa28] ;  /* 0x00028a00ff040b82 */ /* 0x000ea20000000a00 */
[----:B------:R-:W-:Y:S02]  /*15bc0*/  IMAD.MOV.U32 R22, RZ, RZ, RZ ;  /* 0x000000ffff167224 */ /* 0x000fe400078e00ff */
[----:B-1----:R-:W-:-:S05]  /*15bd0*/  @P2 IMAD.WIDE R2, R27, 0x4, R2 ;  /* 0x000000041b022825 */ /* 0x002fca00078e0202 */
[----:B------:R0:W3:Y:S01]  /*15be0*/  @P2 LDG.E R0, desc[UR50][R2.64] ;  /* 0x0000003202002981 */ /* 0x0000e2000c1e1900 */
[----:B--2---:R-:W-:-:S06]  /*15bf0*/  @P0 IMAD.WIDE R4, R27, 0x4, R4 ;  /* 0x000000041b040825 */ /* 0x004fcc00078e0204 */
[----:B-----5:R1:W5:Y:S01]  /*15c00*/  @P0 LDG.E R4, desc[UR50][R4.64] ;  /* 0x0000003204040981 */ /* 0x020362000c1e1900 */
[----:B0-----:R-:W-:Y:S01]  /*15c10*/  IMAD.WIDE R2, R27, 0x4, R8 ;  /* 0x000000041b027825 */ /* 0x001fe200078e0208 */
[----:B------:R-:W-:-:S04]  /*15c20*/  LOP3.LUT R16, R16, 0xffffffdf, RZ, 0xc0, !PT ;  /* 0xffffffdf10107812 */ /* 0x000fc800078ec0ff */
[----:B------:R1:W5:Y:S01]  /*15c30*/  @P3 LDG.E R22, desc[UR50][R2.64] ;  /* 0x0000003202163981 */ /* 0x000362000c1e1900 */
[----:B------:R-:W-:Y:S02]  /*15c40*/  @P3 LOP3.LUT R16, R16, 0x20, RZ, 0xfc, !PT ;  /* 0x0000002010103812 */ /* 0x000fe400078efcff */
[----:B---3--:R-:W-:Y:S01]  /*15c50*/  @P2 R2UR UR37, R0 ;  /* 0x00000000002522ca */ /* 0x008fe200000e0000 */
[----:B-1----:R-:W-:-:S14]  /*15c60*/  @P2 BRA `(.L_x_1193) ;  /* 0x00000000001c2947 */ /* 0x002fdc0003800000 */
[----:B------:R-:W-:Y:S01]  /*15c70*/  ULDC UR37, c[0x0][0x288] ;  /* 0x0000a20000257ab9 */ /* 0x000fe20000000800 */
[----:B------:R-:W-:Y:S05]  /*15c80*/  @!P3 BRA `(.L_x_1193) ;  /* 0x000000000014b947 */ /* 0x000fea0003800000 */
[----:B------:R-:W2:Y:S04]  /*15c90*/  LDG.E R5, desc[UR50][R2.64] ;  /* 0x0000003202057981 */ /* 0x000ea8000c1e1900 */
[----:B------:R-:W3:Y:S01]  /*15ca0*/  LDG.E R0, desc[UR50][R2.64+0x4] ;  /* 0x0000043202007981 */ /* 0x000ee2000c1e1900 */
[----:B--2---:R-:W-:Y:S02]  /*15cb0*/  R2UR UR5, R5 ;  /* 0x00000000050572ca */ /* 0x004fe400000e0000 */
[----:B---3--:R-:W-:-:S13]  /*15cc0*/  R2UR UR37, R0 ;  /* 0x00000000002572ca */ /* 0x008fda00000e0000 */
[----:B------:R-:W-:-:S12]  /*15cd0*/  UIADD3 UR37, -UR5, UR37, URZ ;  /* 0x0000002505257290 */ /* 0x000fd8000fffe13f */
.L_x_1193:
[----:B------:R-:W-:Y:S01]  /*15ce0*/  ULDC.64 UR6, c[0x0][0x418] ;  /* 0x0001060000067ab9 */ /* 0x000fe20000000a00 */
[----:B------:R-:W-:Y:S01]  /*15cf0*/  UMOV UR36, URZ ;  /* 0x0000003f00247c82 */ /* 0x000fe20008000000 */
[----:B------:R-:W-:Y:S01]  /*15d00*/  UISETP.NE.U32.AND UP0, UPT, UR6, URZ, UPT ;  /* 0x0000003f0600728c */ /* 0x000fe2000bf05070 */
[----:B-----5:R-:W-:Y:S01]  /*15d10*/  @P0 R2UR UR36, R4 ;  /* 0x00000000042402ca */ /* 0x020fe200000e0000 */
[----:B------:R-:W-:Y:S01]  /*15d20*/  ULDC UR5, c[0x0][0x424] ;  /* 0x0001090000057ab9 */ /* 0x000fe20000000800 */
[----:B------:R-:W-:Y:S01]  /*15d30*/  ULDC UR40, c[0x0][0x2f0] ;  /* 0x0000bc0000287ab9 */ /* 0x000fe20000000800 */
[----:B------:R-:W-:-:S03]  /*15d40*/  UISETP.NE.AND.EX UP0, UPT, UR7, URZ, UPT, UP0 ;  /* 0x0000003f0700728c */ /* 0x000fc6000bf05300 */
[----:B------:R-:W-:Y:S01]  /*15d50*/  ULDC.64 UR6, c[0x0][0xa20] ;  /* 0x0002880000067ab9 */ /* 0x000fe20000000a00 */
[----:B------:R-:W-:Y:S01]  /*15d60*/  USEL UR5, UR5, 0x1, UP0 ;  /* 0x0000000105057887 */ /* 0x000fe20008000000 */
[----:B------:R-:W-:-:S03]  /*15d70*/  ISETP.NE.U32.AND P0, PT, RZ, UR6, PT ;  /* 0x00000006ff007c0c */ /* 0x000fc6000bf05070 */
[----:B------:R-:W-:Y:S01]  /*15d80*/  UIMAD UR40, UR5, UR40, URZ ;  /* 0x00000028052872a4 */ /* 0x000fe2000f8e023f */
[----:B------:R-:W-:-:S13]  /*15d90*/  ISETP.NE.AND.EX P0, PT, RZ, UR7, PT, P0 ;  /* 0x00000007ff007c0c */ /* 0x000fda000bf05300 */
[----:B------:R-:W-:Y:S05]  /*15da0*/  @!P0 BRA `(.L_x_1194) ;  /* 0x0000000000148947 */ /* 0x000fea0003800000 */
[----:B------:R-:W0:Y:S02]  /*15db0*/  LDC.64 R2, c[0x0][0xa20] ;  /* 0x00028800ff027b82 */ /* 0x000e240000000a00 */
[----:B0-----:R-:W-:-:S06]  /*15dc0*/  IMAD.WIDE R2, R27, 0x4, R2 ;  /* 0x000000041b027825 */ /* 0x001fcc00078e0202 */
[----:B------:R-:W2:Y:S02]  /*15dd0*/  LDG.E R2, desc[UR50][R2.64] ;  /* 0x0000003202027981 */ /* 0x000ea4000c1e1900 */
[----:B--2---:R-:W-:Y:S01]  /*15de0*/  R2UR UR40, R2 ;  /* 0x00000000022872ca */ /* 0x004fe200000e0000 */
[----:B------:R-:W-:-:S14]  /*15df0*/  BRA `(.L_x_1195) ;  /* 0x00000000002c7947 */ /* 0x000fdc0003800000 */
.L_x_1194:
[----:B------:R-:W-:Y:S02]  /*15e00*/  ULDC.64 UR6, c[0x0][0xa08] ;  /* 0x0002820000067ab9 */ /* 0x000fe40000000a00 */
[----:B------:R-:W-:-:S04]  /*15e10*/  ISETP.NE.U32.AND P0, PT, RZ, UR6, PT ;  /* 0x00000006ff007c0c */ /* 0x000fc8000bf05070 */
[----:B------:R-:W-:-:S13]  /*15e20*/  ISETP.NE.AND.EX P0, PT, RZ, UR7, PT, P0 ;  /* 0x00000007ff007c0c */ /* 0x000fda000bf05300 */
[----:B------:R-:W-:Y:S05]  /*15e30*/  @!P0 BRA `(.L_x_1195) ;  /* 0x00000000001c8947 */ /* 0x000fea0003800000 */
[----:B------:R-:W0:Y:S02]  /*15e40*/  LDC.64 R2, c[0x0][0xa08] ;  /* 0x00028200ff027b82 */ /* 0x000e240000000a00 */
[----:B0-----:R-:W-:-:S05]  /*15e50*/  IMAD.WIDE R2, R27, 0x4, R2 ;  /* 0x000000041b027825 */ /* 0x001fca00078e0202 */
[----:B------:R-:W2:Y:S04]  /*15e60*/  LDG.E R4, desc[UR50][R2.64] ;  /* 0x0000003202047981 */ /* 0x000ea8000c1e1900 */
[----:B------:R-:W3:Y:S01]  /*15e70*/  LDG.E R0, desc[UR50][R2.64+0x4] ;  /* 0x0000043202007981 */ /* 0x000ee2000c1e1900 */
[----:B--2---:R-:W-:Y:S02]  /*15e80*/  R2UR UR40, R4 ;  /* 0x00000000042872ca */ /* 0x004fe400000e0000 */
[----:B---3--:R-:W-:-:S13]  /*15e90*/  R2UR UR5, R0 ;  /* 0x00000000000572ca */ /* 0x008fda00000e0000 */
[----:B------:R-:W-:-:S12]  /*15ea0*/  UIADD3 UR40, -UR40, UR5, URZ ;  /* 0x0000000528287290 */ /* 0x000fd8000fffe13f */
.L_x_1195:
[----:B------:R-:W-:Y:S01]  /*15eb0*/  ULDC UR5, c[0x0][0x448] ;  /* 0x0001120000057ab9 */ /* 0x000fe20000000800 */
[----:B------:R-:W-:Y:S02]  /*15ec0*/  UIMAD UR38, UR4, 0xc0, URZ ;  /* 0x000000c0042678a4 */ /* 0x000fe4000f8e023f */
[----:B------:R-:W-:Y:S02]  /*15ed0*/  UISETP.NE.AND UP0, UPT, UR5, 0x1, UPT ;  /* 0x000000010500788c */ /* 0x000fe4000bf05270 */
[----:B------:R-:W-:Y:S01]  /*15ee0*/  UIADD3 UR8, UR38, 0xbf, URZ ;  /* 0x000000bf26087890 */ /* 0x000fe2000fffe03f */
[----:B------:R-:W-:Y:S01]  /*15ef0*/  ULDC.64 UR4, c[0x0][0x9e0] ;  /* 0x0002780000047ab9 */ /* 0x000fe20000000a00 */
[----:B------:R-:W-:Y:S02]  /*15f00*/  UP2UR UR46, UPR, URZ, 0x1 ;  /* 0x000000013f2e7883 */ /* 0x000fe40008000000 */
[----:B------:R-:W-:-:S05]  /*15f10*/  UIADD3 UR40, -UR36, UR40, URZ ;  /* 0x0000002824287290 */ /* 0x000fca000fffe13f */
[----:B------:R-:W-:Y:S01]  /*15f20*/  @UP0 ULDC UR6, c[0x0][0x44c] ;  /* 0x0001130000060ab9 */ /* 0x000fe20000000800 */
[----:B------:R-:W-:Y:S01]  /*15f30*/  @UP0 ULDC UR10, c[0x0][0x450] ;  /* 0x00011400000a0ab9 */ /* 0x000fe20000000800 */
[----:B------:R-:W-:Y:S02]  /*15f40*/  UIMAD.WIDE.U32 UR6, UR8, UR6, URZ ;  /* 0x00000006080672a5 */ /* 0x000fe4000f8e003f */
[----:B------:R-:W-:Y:S02]  /*15f50*/  UIADD3 UR9, UR40, 0x1, -UR37 ;  /* 0x0000000128097890 */ /* 0x000fe4000fffe825 */
[----:B------:R-:W-:Y:S02]  /*15f60*/  @UP0 USHF.R.U32.HI UR8, URZ, UR10, UR7 ;  /* 0x0000000a3f080299 */ /* 0x000fe40008011607 */
[----:B------:R-:W-:Y:S02]  /*15f70*/  UISETP.GE.AND UP0, UPT, UR5, 0x1, UPT ;  /* 0x000000010500788c */ /* 0x000fe4000bf06270 */
[----:B------:R-:W-:-:S04]  /*15f80*/  UIADD3 UR9, UR9, UR8, URZ ;  /* 0x0000000809097290 */ /* 0x000fc8000fffe03f */
[----:B------:R-:W-:Y:S01]  /*15f90*/  PLOP3.LUT P1, PT, PT, PT, UP0, 0x80, 0x0 ;  /* 0x000000000000781c */ /* 0x000fe20003f2f008 */
[----:B------:R-:W-:-:S12]  /*15fa0*/  UIADD3 UR4, UR9, UR4, URZ ;  /* 0x0000000409047290 */ /* 0x000fd8000fffe03f */
[----:B------:R-:W-:Y:S05]  /*15fb0*/  @!P1 BRA `(.L_x_1196) ;  /* 0x0000000000449947 */ /* 0x000fea0003800000 */
        /* <DEDUP_REMOVED lines=10> */
.L_x_1197:
[----:B------:R-:W-:-:S11]  /*16060*/  UISETP.NE.AND UP0, UPT, UR5, 0x1, UPT ;  /* 0x000000010500788c */ /* 0x000fd6000bf05270 */
[----:B------:R-:W-:Y:S02]  /*16070*/  @UP0 ULDC.64 UR10, c[0x0][0x9e8] ;  /* 0x00027a00000a0ab9 */ /* 0x000fe40000000a00 */
[----:B------:R-:W-:-:S04]  /*16080*/  UIMAD.WIDE.U32 UR6, UR8, UR10, URZ ;  /* 0x0000000a080672a5 */ /* 0x000fc8000f8e003f */
[----:B------:R-:W-:-:S12]  /*16090*/  @UP0 USHF.R.U32.HI UR8, URZ, UR11, UR7 ;  /* 0x0000000b3f080299 */ /* 0x000fd80008011607 */
.L_x_1198:
[----:B------:R-:W-:-:S04]  /*160a0*/  UIMAD UR8, UR8, UR5, UR5 ;  /* 0x00000005080872a4 */ /* 0x000fc8000f8e0205 */
[----:B------:R-:W-:-:S04]  /*160b0*/  UISETP.LT.AND UP0, UPT, UR4, UR8, UPT ;  /* 0x000000080400728c */ /* 0x000fc8000bf01270 */
[----:B------:R-:W-:-:S12]  /*160c0*/  USEL UR4, UR4, UR8, UP0 ;  /* 0x0000000804047287 */ /* 0x000fd80008000000 */
.L_x_1196:
[----:B------:R-:W-:Y:S02]  /*160d0*/  UISETP.NE.AND UP0, UPT, UR46, URZ, UPT ;  /* 0x0000003f2e00728c */ /* 0x000fe4000bf05270 */
[----:B------:R-:W-:Y:S02]  /*160e0*/  UIADD3 UR6, UR40, 0x9f, URZ ;  /* 0x0000009f28067890 */ /* 0x000fe4000fffe03f */
[----:B------:R-:W-:Y:S02]  /*160f0*/  UIADD3 UR8, UR4, 0x9f, URZ ;  /* 0x0000009f04087890 */ /* 0x000fe4000fffe03f */
[----:B------:R-:W-:Y:S02]  /*16100*/  UIMAD.WIDE UR6, UR6, 0x66666667, URZ ;  /* 0x66666667060678a5 */ /* 0x000fe4000f8e023f */
[----:B------:R-:W-:Y:S02]  /*16110*/  UIMAD.WIDE UR8, UR8, 0x66666667, URZ ;  /* 0x66666667080878a5 */ /* 0x000fe4000f8e023f */
[----:B------:R-:W-:Y:S01]  /*16120*/  USHF.R.U32.HI UR4, URZ, 0x1f, UR7 ;  /* 0x0000001f3f047899 */ /* 0x000fe20008011607 */
[----:B------:R-:W-:Y:S01]  /*16130*/  @UP0 ULDC UR10, c[0x0][0x44c] ;  /* 0x00011300000a0ab9 */ /* 0x000fe20000000800 */
[----:B------:R-:W-:-:S02]  /*16140*/  USHF.R.U32.HI UR6, URZ, 0x1f, UR9 ;  /* 0x0000001f3f067899 */ /* 0x000fc40008011609 */
[----:B------:R-:W-:Y:S01]  /*16150*/  UIMAD.WIDE.U32 UR10, UR38, UR10, URZ ;  /* 0x0000000a260a72a5 */ /* 0x000fe2000f8e003f */
[----:B------:R-:W-:Y:S01]  /*16160*/  @UP0 ULDC UR13, c[0x0][0x450] ;  /* 0x00011400000d0ab9 */ /* 0x000fe20000000800 */
[----:B------:R-:W-:Y:S02]  /*16170*/  UMOV UR12, UR38 ;  /* 0x00000026000c7c82 */ /* 0x000fe40008000000 */
[----:B------:R-:W-:Y:S02]  /*16180*/  @UP0 USHF.R.U32.HI UR12, URZ, UR13, UR11 ;  /* 0x0000000d3f0c0299 */ /* 0x000fe4000801160b */
[----:B------:R-:W-:Y:S02]  /*16190*/  ULEA.HI.SX32 UR4, UR7, UR4, 0x1a ;  /* 0x0000000407047291 */ /* 0x000fe4000f8fd23f */
[----:B------:R-:W-:Y:S02]  /*161a0*/  ULEA.HI.SX32 UR6, UR9, UR6, 0x1a ;  /* 0x0000000609067291 */ /* 0x000fe4000f8fd23f */
[----:B------:R-:W-:-:S02]  /*161b0*/  UIADD3 UR7, UR12, UR40, -UR37 ;  /* 0x000000280c077290 */ /* 0x000fc4000fffe825 */
[----:B------:R-:W-:Y:S01]  /*161c0*/  UISETP.LT.AND UP0, UPT, UR4, UR6, UPT ;  /* 0x000000060400728c */ /* 0x000fe2000bf01270 */
[----:B------:R-:W-:Y:S02]  /*161d0*/  ULDC UR8, c[0x0][0x9dc] ;  /* 0x0002770000087ab9 */ /* 0x000fe40000000800 */
[----:B------:R-:W-:Y:S02]  /*161e0*/  UIADD3 UR8, UR7, -UR8, URZ ;  /* 0x8000000807087290 */ /* 0x000fe4000fffe03f */
[----:B------:R-:W-:Y:S01]  /*161f0*/  USEL UR41, UR4, UR6, UP0 ;  /* 0x0000000604297287 */ /* 0x000fe20008000000 */
        /* <DEDUP_REMOVED lines=12> */
.L_x_1200:
[----:B------:R-:W-:-:S11]  /*162c0*/  UISETP.NE.AND UP0, UPT, UR5, 0x1, UPT ;  /* 0x000000010500788c */ /* 0x000fd6000bf05270 */
[----:B------:R-:W-:Y:S02]  /*162d0*/  @UP0 ULDC.64 UR10, c[0x0][0x9e8] ;  /* 0x00027a00000a0ab9 */ /* 0x000fe40000000a00 */
[----:B------:R-:W-:-:S04]  /*162e0*/  UIMAD.WIDE.U32 UR6, UR4, UR10, URZ ;  /* 0x0000000a040672a5 */ /* 0x000fc8000f8e003f */
[----:B------:R-:W-:-:S12]  /*162f0*/  @UP0 USHF.R.U32.HI UR4, URZ, UR11, UR7 ;  /* 0x0000000b3f040299 */ /* 0x000fd80008011607 */
.L_x_1201:
[----:B------:R-:W-:-:S04]  /*16300*/  UIMAD UR4, UR4, UR5, URZ ;  /* 0x00000005040472a4 */ /* 0x000fc8000f8e023f */
[----:B------:R-:W-:-:S04]  /*16310*/  UISETP.LT.AND UP0, UPT, UR8, UR4, UPT ;  /* 0x000000040800728c */ /* 0x000fc8000bf01270 */
[----:B------:R-:W-:-:S12]  /*16320*/  USEL UR8, UR8, UR4, !UP0 ;  /* 0x0000000408087287 */ /* 0x000fd8000c000000 */
.L_x_1199:
        /* <DEDUP_REMOVED lines=9> */
[----:B------:R-:W0:Y:S02]  /*163c0*/  S2R R0, SR_TID.X ;  /* 0x0000000000007919 */ /* 0x000e240000002100 */
        /* <DEDUP_REMOVED lines=16> */
.L_x_1203:
        /* <DEDUP_REMOVED lines=20> */
.L_x_1206:
[----:B------:R-:W-:Y:S05]  /*16610*/  BSYNC B6 ;  /* 0x0000000000067941 */ /* 0x000fea0003800000 */
.L_x_1205:
        /* <DEDUP_REMOVED lines=22> */
.L_x_1208:
[----:B------:R-:W-:Y:S05]  /*16780*/  BSYNC B6 ;  /* 0x0000000000067941 */ /* 0x000fea0003800000 */
.L_x_1207:
        /* <DEDUP_REMOVED lines=20> */
.L_x_1210:
[----:B------:R-:W-:Y:S05]  /*168d0*/  BSYNC B6 ;  /* 0x0000000000067941 */ /* 0x000fea0003800000 */
.L_x_1209:
        /* <DEDUP_REMOVED lines=19> */
.L_x_1212:
[----:B------:R-:W-:Y:S05]  /*16a10*/  BSYNC B6 ;  /* 0x0000000000067941 */ /* 0x000fea0003800000 */
.L_x_1211:
[----:B------:R-:W0:Y:S01]  /*16a20*/  LDC.64 R2, c[0x0][0x9f8] ;  /* 0x00027e00ff027b82 */ /* 0x000e220000000a00 */
[----:B------:R-:W-:-:S07]  /*16a30*/  IMAD.MOV.U32 R19, RZ, RZ, R27 ;  /* 0x000000ffff137224 */ /* 0x000fce00078e001b */
[----:B------:R-:W1:Y:S01]  /*16a40*/  LDC R18, c[0x0][0x430] ;  /* 0x00010c00ff127b82 */ /* 0x000e620000000800 */
[----:B0-----:R-:W-:-:S04]  /*16a50*/  ISETP.NE.U32.AND P0, PT, R2, RZ, PT ;  /* 0x000000ff0200720c */ /* 0x001fc80003f05070 */
[----:B------:R-:W-:-:S13]  /*16a60*/  ISETP.NE.AND.EX P0, PT, R3, RZ, PT, P0 ;  /* 0x000000ff0300720c */ /* 0x000fda0003f05300 */
[----:B------:R-:W0:Y:S02]  /*16a70*/  @P0 LDC.64 R2, c[0x0][0x9f8] ;  /* 0x00027e00ff020b82 */ /* 0x000e240000000a00 */
[----:B0-----:R-:W-:-:S05]  /*16a80*/  @P0 IMAD.WIDE R2, R27, 0x4, R2 ;  /* 0x000000041b020825 */ /* 0x001fca00078e0202 */
[----:B------:R-:W2:Y:S01]  /*16a90*/  @P0 LDG.E R19, desc[UR50][R2.64] ;  /* 0x0000003202130981 */ /* 0x000ea2000c1e1900 */
[----:B-1----:R-:W-:Y:S01]  /*16aa0*/  ISETP.NE.AND P2, PT, R18, 0x1, PT ;  /* 0x000000011200780c */ /* 0x002fe20003f45270 */
[----:B------:R-:W-:Y:S01]  /*16ab0*/  UMOV UR4, 0xffffffff ;  /* 0xffffffff00047882 */ /* 0x000fe20000000000 */
[----:B------:R-:W-:-:S11]  /*16ac0*/  LOP3.LUT R16, R16, 0xfffffff7, RZ, 0xc0, !PT ;  /* 0xfffffff710107812 */ /* 0x000fd600078ec0ff */
[----:B------:R-:W-:Y:S01]  /*16ad0*/  @P2 LOP3.LUT R16, R16, 0x8, RZ, 0xfc, !PT ;  /* 0x0000000810102812 */ /* 0x000fe200078efcff */
[----:B--2---:R0:W-:Y:S01]  /*16ae0*/  STL [R1+0x8], R19 ;  /* 0x0000081301007387 */ /* 0x0041e20000100800 */
[----:B------:R-:W-:Y:S05]  /*16af0*/  BRA.DIV UR4, `(.L_x_1213) ;  /* 0x0000004e04747947 */ /* 0x000fea000b800000 */
.L_x_1293:
[----:B------:R-:W1:Y:S01]  /*16b00*/  S2R R0, SR_TID.X ;  /* 0x0000000000007919 */ /* 0x000e620000002100 */
[----:B------:R-:W-:Y:S01]  /*16b10*/  UMOV UR4, 0xa0 ;  /* 0x000000a000047882 */ /* 0x000fe20000000000 */
[----:B------:R-:W2:Y:S01]  /*16b20*/  @P2 LDC R5, c[0x0][0x434] ;  /* 0x00010d00ff052b82 */ /* 0x000ea20000000800 */
[----:B------:R-:W-:Y:S01]  /*16b30*/  UIMAD UR4, UR41, UR4, -0xa0 ;  /* 0xffffff60290474a4 */ /* 0x000fe2000f8e0204 */
[----:B------:R-:W3:Y:S01]  /*16b40*/  S2R R10, SR_TID.X ;  /* 0x00000000000a7919 */ /* 0x000ee20000002100 */
[----:B------:R-:W-:-:S05]  /*16b50*/  SHF.R.S32.HI R12, RZ, 0x1f, R19 ;  /* 0x0000001fff0c7819 */ /* 0x000fca0000011413 */
[----:B------:R-:W4:Y:S01]  /*16b60*/  @P2 LDC R4, c[0x0][0x438] ;  /* 0x00010e00ff042b82 */ /* 0x000f220000000800 */
[----:B------:R0:W-:Y:S01]  /*16b70*/  STL [R1+0x14], R12 ;  /* 0x0000140c01007387 */ /* 0x0001e20000100800 */
[----:B-1----:R-:W-:Y:S01]  /*16b80*/  LOP3.LUT R0, R0, 0x7f, RZ, 0xc0, !PT ;  /* 0x0000007f00007812 */ /* 0x002fe200078ec0ff */
[----:B---3--:R-:W-:-:S03]  /*16b90*/  IMAD.SHL.U32 R11, R10, 0x20, RZ ;  /* 0x000000200a0b7824 */ /* 0x008fc600078e00ff */
[----:B------:R-:W-:Y:S01]  /*16ba0*/  SHF.R.U32.HI R13, RZ, 0x2, R0 ;  /* 0x00000002ff0d7819 */ /* 0x000fe20000011600 */
[----:B------:R-:W-:-:S03]  /*16bb0*/  IMAD.SHL.U32 R10, R10, 0x20, RZ ;  /* 0x000000200a0a7824 */ /* 0x000fc600078e00ff */
[C---:B------:R-:W-:Y:S02]  /*16bc0*/  LOP3.LUT R11, R13.reuse, 0x60, R11, 0xf8, !PT ;  /* 0x000000600d0b7812 */ /* 0x040fe400078ef80b */
[----:B------:R-:W-:Y:S02]  /*16bd0*/  LOP3.LUT R10, R13, 0x60, R10, 0xf8, !PT ;  /* 0x000000600d0a7812 */ /* 0x000fe400078ef80a */
[----:B------:R-:W-:-:S05]  /*16be0*/  LOP3.LUT R11, R11, 0x80, RZ, 0xfc, !PT ;  /* 0x000000800b0b7812 */ /* 0x000fca00078efcff */
[----:B------:R-:W-:-:S05]  /*16bf0*/  VIADD R8, R11, UR4 ;  /* 0x000000040b087c36 */ /* 0x000fca0008000000 */
[C---:B------:R-:W-:Y:S01]  /*16c00*/  ISETP.GE.AND P0, PT, R8.reuse, UR40, PT ;  /* 0x0000002808007c0c */ /* 0x040fe2000bf06270 */
[----:B------:R-:W-:-:S03]  /*16c10*/  VIADD R8, R8, UR36 ;  /* 0x0000002408087c36 */ /* 0x000fc60008000000 */
[----:B------:R-:W-:Y:S01]  /*16c20*/  ISETP.GT.U32.OR P0, PT, R11, 0x9f, P0 ;  /* 0x0000009f0b00780c */ /* 0x000fe20000704470 */
[----:B--2---:R-:W-:-:S04]  /*16c30*/  @P2 IMAD.HI.U32 R5, R8, R5, RZ ;  /* 0x0000000508052227 */ /* 0x004fc800078e00ff */
[----:B------:R-:W-:Y:S01]  /*16c40*/  IMAD.MOV.U32 R0, RZ, RZ, R8 ;  /* 0x000000ffff007224 */ /* 0x000fe200078e0008 */
[----:B----4-:R-:W-:-:S07]  /*16c50*/  @P2 SHF.R.U32.HI R0, RZ, R4, R5 ;  /* 0x00000004ff002219 */ /* 0x010fce0000011605 */
[----:B------:R-:W1:Y:S01]  /*16c60*/  @!P0 LDC.64 R2, c[0x0][0x428] ;  /* 0x00010a00ff028b82 */ /* 0x000e620000000a00 */
[--C-:B------:R-:W-:Y:S01]  /*16c70*/  @!P0 SHF.R.S32.HI R7, RZ, 0x1f, R0.reuse ;  /* 0x0000001fff078819 */ /* 0x100fe20000011400 */
[----:B------:R-:W-:-:S06]  /*16c80*/  @!P0 IMAD.MOV.U32 R6, RZ, RZ, R0 ;  /* 0x000000ffff068224 */ /* 0x000fcc00078e0000 */
[----:B------:R-:W2:Y:S01]  /*16c90*/  @!P0 LDC.64 R4, c[0x0][0x418] ;  /* 0x00010600ff048b82 */ /* 0x000ea20000000a00 */
[----:B-1----:R-:W-:-:S04]  /*16ca0*/  @!P0 IMAD R9, R12, R2, RZ ;  /* 0x000000020c098224 */ /* 0x002fc800078e02ff */
[C---:B------:R-:W-:Y:S02]  /*16cb0*/  @!P0 IMAD R9, R19.reuse, R3, R9 ;  /* 0x0000000313098224 */ /* 0x040fe400078e0209 */
[----:B------:R-:W-:-:S04]  /*16cc0*/  @!P0 IMAD.WIDE.U32 R2, R19, R2, R6 ;  /* 0x0000000213028225 */ /* 0x000fc800078e0006 */
[----:B------:R-:W-:Y:S01]  /*16cd0*/  @!P0 IMAD.IADD R9, R9, 0x1, R3 ;  /* 0x0000000109098824 */ /* 0x000fe200078e0203 */
[C---:B--2---:R-:W-:Y:S02]  /*16ce0*/  @!P0 LEA R6, P1, R2.reuse, R4, 0x2 ;  /* 0x0000000402068211 */ /* 0x044fe400078210ff */
[----:B------:R-:W1:Y:S02]  /*16cf0*/  @P2 LDC R4, c[0x0][0x438] ;  /* 0x00010e00ff042b82 */ /* 0x000e640000000800 */
[----:B------:R-:W-:Y:S01]  /*16d00*/  @!P0 LEA.HI.X R7, R2, R5, R9, 0x2, P1 ;  /* 0x0000000502078211 */ /* 0x000fe200008f1409 */
[----:B------:R-:W-:-:S05]  /*16d10*/  VIADD R5, R10, UR4 ;  /* 0x000000040a057c36 */ /* 0x000fca0008000000 */
[----:B------:R-:W2:Y:S01]  /*16d20*/  @P2 LDC R10, c[0x0][0x434] ;  /* 0x00010d00ff0a2b82 */ /* 0x000ea20000000800 */
[C---:B------:R-:W-:Y:S01]  /*16d30*/  ISETP.GE.AND P1, PT, R5.reuse, UR40, PT ;  /* 0x0000002805007c0c */ /* 0x040fe2000bf26270 */
[----:B------:R-:W-:-:S04]  /*16d40*/  VIADD R5, R5, UR36 ;  /* 0x0000002405057c36 */ /* 0x000fc80008000000 */
[----:B------:R-:W-:-:S08]  /*16d50*/  IMAD.MOV.U32 R9, RZ, RZ, R5 ;  /* 0x000000ffff097224 */ /* 0x000fd000078e0005 */
[----:B------:R-:W3:Y:S01]  /*16d60*/  @!P1 LDC.64 R2, c[0x0][0x428] ;  /* 0x00010a00ff029b82 */ /* 0x000ee20000000a00 */
[----:B--2---:R-:W-:-:S05]  /*16d70*/  @P2 IMAD.HI.U32 R10, R5, R10, RZ ;  /* 0x0000000a050a2227 */ /* 0x004fca00078e00ff */
[----:B-1----:R-:W-:Y:S01]  /*16d80*/  @P2 SHF.R.U32.HI R9, RZ, R4, R10 ;  /* 0x00000004ff092219 */ /* 0x002fe2000001160a */
[----:B------:R-:W-:-:S06]  /*16d90*/  IMAD.MOV.U32 R4, RZ, RZ, RZ ;  /* 0x000000ffff047224 */ /* 0x000fcc00078e00ff */
[----:B------:R1:W5:Y:S01]  /*16da0*/  @!P0 LDG.E R4, desc[UR50][R6.64] ;  /* 0x0000003206048981 */ /* 0x000362000c1e1900 */
[----:B---3--:R-:W-:-:S04]  /*16db0*/  @!P1 IMAD R10, R12, R2, RZ ;  /* 0x000000020c0a9224 */ /* 0x008fc800078e02ff */
[----:B------:R-:W-:Y:S01]  /*16dc0*/  @!P1 IMAD R10, R19, R3, R10 ;  /* 0x00000003130a9224 */ /* 0x000fe200078e020a */
[--C-:B-1----:R-:W-:Y:S01]  /*16dd0*/  @!P1 SHF.R.S32.HI R7, RZ, 0x1f, R9.reuse ;  /* 0x0000001fff079819 */ /* 0x102fe20000011409 */
[----:B------:R-:W-:-:S04]  /*16de0*/  @!P1 IMAD.MOV.U32 R6, RZ, RZ, R9 ;  /* 0x000000ffff069224 */ /* 0x000fc800078e0009 */
[----:B------:R-:W-:Y:S02]  /*16df0*/  @!P1 IMAD.WIDE.U32 R6, R19, R2, R6 ;  /* 0x0000000213069225 */ /* 0x000fe400078e0006 */
[----:B------:R-:W1:Y:S02]  /*16e00*/  @!P1 LDC.64 R2, c[0x0][0x418] ;  /* 0x00010600ff029b82 */ /* 0x000e640000000a00 */
[----:B------:R-:W-:Y:S01]  /*16e10*/  @!P1 IMAD.IADD R10, R7, 0x1, R10 ;  /* 0x00000001070a9824 */ /* 0x000fe200078e020a */
[----:B-1----:R-:W-:-:S04]  /*16e20*/  @!P1 LEA R2, P0, R6, R2, 0x2 ;  /* 0x0000000206029211 */ /* 0x002fc800078010ff */
[----:B------:R-:W-:Y:S01]  /*16e30*/  @!P1 LEA.HI.X R3, R6, R3, R10, 0x2, P0 ;  /* 0x0000000306039211 */ /* 0x000fe200000f140a */
[----:B------:R-:W-:-:S06]  /*16e40*/  IMAD.MOV.U32 R6, RZ, RZ, RZ ;  /* 0x000000ffff067224 */ /* 0x000fcc00078e00ff */
[----:B------:R1:W5:Y:S01]  /*16e50*/  @!P1 LDG.E R6, desc[UR50][R2.64] ;  /* 0x0000003202069981 */ /* 0x000362000c1e1900 */
[----:B------:R-:W-:Y:S01]  /*16e60*/  IMAD.MOV R0, RZ, RZ, -R0 ;  /* 0x000000ffff007224 */ /* 0x000fe200078e0a00 */
[----:B------:R-:W-:Y:S01]  /*16e70*/  ISETP.GT.U32.AND P0, PT, R11, 0x9f, PT ;  /* 0x0000009f0b00780c */ /* 0x000fe20003f04070 */
[----:B------:R-:W-:Y:S01]  /*16e80*/  IMAD.MOV R7, RZ, RZ, -R9 ;  /* 0x000000ffff077224 */ /* 0x000fe200078e0a09 */
[----:B------:R-:W-:Y:S01]  /*16e90*/  LOP3.LUT R16, R16, 0xfffffffd, RZ, 0xc0, !PT ;  /* 0xfffffffd10107812 */ /* 0x000fe200078ec0ff */
[C---:B------:R-:W-:Y:S02]  /*16ea0*/  IMAD R8, R18.reuse, R0, R8 ;  /* 0x0000000012087224 */ /* 0x040fe400078e0208 */
[----:B------:R-:W-:Y:S02]  /*16eb0*/  IMAD.U32 R0, RZ, RZ, UR43 ;  /* 0x0000002bff007e24 */ /* 0x000fe4000f8e00ff */
[----:B0-----:R-:W-:Y:S02]  /*16ec0*/  IMAD.U32 R12, RZ, RZ, UR41 ;  /* 0x00000029ff0c7e24 */ /* 0x001fe4000f8e00ff */
[----:B------:R-:W-:Y:S01]  /*16ed0*/  IMAD R7, R18, R7, R5 ;  /* 0x0000000712077224 */ /* 0x000fe200078e0205 */
[----:B------:R-:W-:Y:S01]  /*16ee0*/  ISETP.NE.AND P2, PT, R0, 0x3, PT ;  /* 0x000000030000780c */ /* 0x000fe20003f45270 */
[----:B------:R-:W-:Y:S01]  /*16ef0*/  VIADD R12, R12, 0xffffffff ;  /* 0xffffffff0c0c7836 */ /* 0x000fe20000000000 */
[----:B------:R-:W-:-:S02]  /*16f00*/  SHF.R.S32.HI R0, RZ, 0x1f, R26 ;  /* 0x0000001fff007819 */ /* 0x000fc4000001141a */
[----:B------:R-:W-:-:S03]  /*16f10*/  @P0 LOP3.LUT R16, R16, 0x2, RZ, 0xfc, !PT ;  /* 0x0000000210100812 */ /* 0x000fc600078efcff */
[----:B------:R1:W-:Y:S01]  /*16f20*/  STL [R1+0x10], R0 ;  /* 0x0000100001007387 */ /* 0x0003e20000100800 */
[----:B------:R-:W-:-:S05]  /*16f30*/  LOP3.LUT R16, R16, 0xfffffffb, RZ, 0xc0, !PT ;  /* 0xfffffffb10107812 */ /* 0x000fca00078ec0ff */
[----:B------:R-:W-:Y:S01]  /*16f40*/  @P2 LOP3.LUT R16, R16, 0x4, RZ, 0xfc, !PT ;  /* 0x0000000410102812 */ /* 0x000fe200078efcff */
[----:B------:R-:W-:Y:S06]  /*16f50*/  @!P2 BRA `(.L_x_1214) ;  /* 0x000000000004a947 */ /* 0x000fec0003800000 */
[----:B------:R-:W-:Y:S01]  /*16f60*/  BPT.TRAP 0x1 ;  /* 0x000000040000795c */ /* 0x000fe20000300000 */
.L_x_1214:
[----:B-1----:R-:W2:Y:S04]  /*16f70*/  LDL R0, [R1] ;  /* 0x0000000001007983 */ /* 0x002ea80000100800 */
[----:B------:R-:W3:Y:S01]  /*16f80*/  LDL R2, [R1+0xc] ;  /* 0x00000c0001027983 */ /* 0x000ee20000100800 */
[----:B------:R-:W-:Y:S01]  /*16f90*/  BSSY B0, `(.L_x_1215) ;  /* 0x0000007000007945 */ /* 0x000fe20003800000 */
[----:B------:R-:W-:Y:S01]  /*16fa0*/  SHF.R.S32.HI R29, RZ, 0x1f, R7 ;  /* 0x0000001fff1d7819 */ /* 0x000fe20000011407 */
[----:B--2---:R-:W-:Y:S01]  /*16fb0*/  IMAD R0, R0, 0x8, R17 ;  /* 0x0000000800007824 */ /* 0x004fe200078e0211 */
[----:B---3--:R-:W-:-:S04]  /*16fc0*/  SHF.L.U32 R2, R2, 0x1f, RZ ;  /* 0x0000001f02027819 */ /* 0x008fc800000006ff */
[----:B------:R-:W0:Y:S01]  /*16fd0*/  SYNCS.PHASECHK.TRANS64.TRYWAIT P0, [R0+URZ+0x13280], R2 ;  /* 0x01328002000075a7 */ /* 0x000e22000800017f */
[----:B------:R1:W-:Y:S02]  /*16fe0*/  STL [R1+0x28], R2 ;  /* 0x0000280201007387 */ /* 0x0003e40000100800 */
[----:B01----:R-:W-:Y:S05]  /*16ff0*/  @!P0 BRA `(.L_x_1216) ;  /* 0x0000004800608947 */ /* 0x003fea0003800000 */
.L_x_1294:
[----:B------:R-:W-:Y:S05]  /*17000*/  BSYNC B0 ;  /* 0x0000000000007941 */ /* 0x000fea0003800000 */
.L_x_1215:
[----:B------:R-:W2:Y:S01]  /*17010*/  LDL R10, [R1+0x10] ;  /* 0x00001000010a7983 */ /* 0x000ea20000100800 */
[----:B-----5:R-:W-:Y:S01]  /*17020*/  SHF.R.S32.HI R9, RZ, 0x1f, R6 ;  /* 0x0000001fff097819 */ /* 0x020fe20000011406 */
[----:B------:R-:W-:Y:S01]  /*17030*/  ULDC.64 UR4, c[0x0][0x328] ;  /* 0x0000ca0000047ab9 */ /* 0x000fe20000000a00 */
[----:B------:R-:W-:Y:S01]  /*17040*/  ULDC.64 UR6, c[0x0][0x338] ;  /* 0x0000ce0000067ab9 */ /* 0x000fe20000000a00 */
[----:B------:R-:W1:Y:S01]  /*17050*/  S2R R15, SR_TID.X ;  /* 0x00000000000f7919 */ /* 0x000e620000002100 */
[----:B------:R-:W-:Y:S01]  /*17060*/  IMAD R5, R29, UR4, RZ ;  /* 0x000000041d057c24 */ /* 0x000fe2000f8e02ff */
[----:B------:R-:W-:Y:S01]  /*17070*/  ULDC.64 UR8, c[0x0][0x330] ;  /* 0x0000cc0000087ab9 */ /* 0x000fe20000000a00 */
[C---:B0-----:R-:W-:Y:S01]  /*17080*/  IMAD.WIDE.U32 R2, R7.reuse, UR4, RZ ;  /* 0x0000000407027c25 */ /* 0x041fe2000f8e00ff */
[----:B------:R0:W-:Y:S01]  /*17090*/  STL [R1+0x4], R9 ;  /* 0x0000040901007387 */ /* 0x0001e20000100800 */
[----:B------:R-:W-:Y:S02]  /*170a0*/  ULDC.64 UR10, c[0x0][0x318] ;  /* 0x0000c600000a7ab9 */ /* 0x000fe40000000a00 */
[----:B------:R-:W-:Y:S01]  /*170b0*/  IMAD R5, R7, UR5, R5 ;  /* 0x0000000507057c24 */ /* 0x000fe2000f8e0205 */
[----:B------:R-:W3:Y:S03]  /*170c0*/  LDL R14, [R1+0x1c] ;  /* 0x00001c00010e7983 */ /* 0x000ee60000100800 */
[----:B------:R-:W-:Y:S01]  /*170d0*/  IMAD.IADD R3, R3, 0x1, R5 ;  /* 0x0000000103037824 */ /* 0x000fe200078e0205 */
[----:B------:R-:W3:Y:S01]  /*170e0*/  LDL R13, [R1] ;  /* 0x00000000010d7983 */ /* 0x000ee20000100800 */
[----:B------:R-:W-:-:S02]  /*170f0*/  IMAD R5, R9, UR6, RZ ;  /* 0x0000000609057c24 */ /* 0x000fc4000f8e02ff */
[----:B0-----:R-:W0:Y:S01]  /*17100*/  LDC R9, c[0x0][0x2f4] ;  /* 0x0000bd00ff097b82 */ /* 0x001e220000000800 */
[----:B------:R-:W-:-:S04]  /*17110*/  IMAD.WIDE.U32 R2, R6, UR6, R2 ;  /* 0x0000000606027c25 */ /* 0x000fc8000f8e0002 */
[----:B------:R-:W-:-:S04]  /*17120*/  IMAD R5, R6, UR7, R5 ;  /* 0x0000000706057c24 */ /* 0x000fc8000f8e0205 */
[----:B------:R-:W-:Y:S02]  /*17130*/  IMAD.IADD R3, R3, 0x1, R5 ;  /* 0x0000000103037824 */ /* 0x000fe400078e0205 */
[----:B------:R-:W-:-:S04]  /*17140*/  IMAD.WIDE.U32 R2, R26, UR8, R2 ;  /* 0x000000081a027c25 */ /* 0x000fc8000f8e0002 */
[----:B-1----:R-:W-:Y:S01]  /*17150*/  IMAD.SHL.U32 R18, R15, 0x10, RZ ;  /* 0x000000100f127824 */ /* 0x002fe200078e00ff */
[----:B------:R-:W-:Y:S02]  /*17160*/  IADD3 R2, P0, R2, UR10, RZ ;  /* 0x0000000a02027c10 */ /* 0x000fe4000ff1e0ff */
[----:B------:R-:W-:Y:S02]  /*17170*/  SHF.R.S32.HI R25, RZ, 0x1f, R8 ;  /* 0x0000001fff197819 */ /* 0x000fe40000011408 */
[----:B------:R-:W-:-:S04]  /*17180*/  LOP3.LUT R18, R18, 0x30, RZ, 0xc0, !PT ;  /* 0x0000003012127812 */ /* 0x000fc800078ec0ff */
[----:B0-----:R-:W-:Y:S02]  /*17190*/  ISETP.GE.AND P1, PT, R18, R9, PT ;  /* 0x000000091200720c */ /* 0x001fe40003f26270 */
[----:B------:R-:W-:Y:S02]  /*171a0*/  SHF.R.S32.HI R28, RZ, 0x1f, R4 ;  /* 0x0000001fff1c7819 */ /* 0x000fe40000011404 */
[----:B------:R-:W-:Y:S02]  /*171b0*/  LOP3.LUT R15, R15, 0x7f, RZ, 0xc0, !PT ;  /* 0x0000007f0f0f7812 */ /* 0x000fe400078ec0ff */
[----:B------:R-:W-:Y:S02]  /*171c0*/  LOP3.LUT R16, R16, 0xfffffffe, RZ, 0xc0, !PT ;  /* 0xfffffffe10107812 */ /* 0x000fe400078ec0ff */
[----:B------:R-:W-:-:S05]  /*171d0*/  SHF.R.U32.HI R15, RZ, 0x2, R15 ;  /* 0x00000002ff0f7819 */ /* 0x000fca000001160f */
[----:B------:R-:W-:Y:S01]  /*171e0*/  @P1 LOP3.LUT R16, R16, 0x1, RZ, 0xfc, !PT ;  /* 0x0000000110101812 */ /* 0x000fe200078efcff */
[----:B--2---:R-:W-:-:S04]  /*171f0*/  IMAD R5, R10, UR8, RZ ;  /* 0x000000080a057c24 */ /* 0x004fc8000f8e02ff */
[----:B------:R-:W-:-:S05]  /*17200*/  IMAD R5, R26, UR9, R5 ;  /* 0x000000091a057c24 */ /* 0x000fca000f8e0205 */
[----:B------:R-:W-:Y:S02]  /*17210*/  IADD3.X R3, R3, UR11, R5, P0, !PT ;  /* 0x0000000b03037c10 */ /* 0x000fe400087fe405 */
[----:B------:R-:W-:Y:S01]  /*17220*/  ISETP.GE.AND P0, PT, R18, R9, PT ;  /* 0x000000091200720c */ /* 0x000fe20003f06270 */
[----:B------:R-:W-:Y:S02]  /*17230*/  IMAD R9, R25, UR4, RZ ;  /* 0x0000000419097c24 */ /* 0x000fe4000f8e02ff */
[----:B------:R-:W-:-:S04]  /*17240*/  IMAD.WIDE.U32 R10, R8, UR4, RZ ;  /* 0x00000004080a7c25 */ /* 0x000fc8000f8e00ff */
[----:B------:R-:W-:-:S04]  /*17250*/  IMAD R9, R8, UR5, R9 ;  /* 0x0000000508097c24 */ /* 0x000fc8000f8e0209 */
[----:B------:R-:W-:Y:S02]  /*17260*/  IMAD.IADD R11, R11, 0x1, R9 ;  /* 0x000000010b0b7824 */ /* 0x000fe400078e0209 */
[----:B------:R-:W-:Y:S02]  /*17270*/  IMAD R9, R28, UR6, RZ ;  /* 0x000000061c097c24 */ /* 0x000fe4000f8e02ff */
[----:B------:R-:W-:-:S04]  /*17280*/  IMAD.WIDE.U32 R10, R4, UR6, R10 ;  /* 0x00000006040a7c25 */ /* 0x000fc8000f8e000a */
[----:B------:R-:W-:-:S04]  /*17290*/  IMAD R9, R4, UR7, R9 ;  /* 0x0000000704097c24 */ /* 0x000fc8000f8e0209 */
[----:B------:R-:W-:Y:S02]  /*172a0*/  IMAD.IADD R11, R11, 0x1, R9 ;  /* 0x000000010b0b7824 */ /* 0x000fe400078e0209 */
[----:B------:R-:W-:Y:S02]  /*172b0*/  IMAD.MOV.U32 R9, RZ, RZ, -0xa0 ;  /* 0xffffff60ff097424 */ /* 0x000fe400078e00ff */
[----:B------:R-:W-:-:S04]  /*172c0*/  IMAD.WIDE.U32 R10, R26, UR8, R10 ;  /* 0x000000081a0a7c25 */ /* 0x000fc8000f8e000a */
[----:B------:R-:W-:Y:S01]  /*172d0*/  IMAD R9, R12, R9, UR40 ;  /* 0x000000280c097e24 */ /* 0x000fe2000f8e0209 */
[----:B------:R-:W-:Y:S01]  /*172e0*/  IADD3 R23, P1, R10, UR10, RZ ;  /* 0x0000000a0a177c10 */ /* 0x000fe2000ff3e0ff */
[----:B------:R-:W-:Y:S02]  /*172f0*/  UMOV UR4, 0xffffffff ;  /* 0xffffffff00047882 */ /* 0x000fe40000000000 */
[----:B------:R-:W-:Y:S01]  /*17300*/  IMAD.IADD R9, R9, 0x1, -R15 ;  /* 0x0000000109097824 */ /* 0x000fe200078e0a0f */
[----:B------:R-:W-:Y:S01]  /*17310*/  IADD3.X R21, R5, UR11, R11, P1, !PT ;  /* 0x0000000b05157c10 */ /* 0x000fe20008ffe40b */
[----:B---3--:R-:W-:-:S03]  /*17320*/  IMAD R20, R13, 0x2800, R14 ;  /* 0x000028000d147824 */ /* 0x008fc600078e020e */
[----:B------:R-:W-:Y:S01]  /*17330*/  ISETP.GE.AND P5, PT, R9, 0x1, PT ;  /* 0x000000010900780c */ /* 0x000fe20003fa6270 */
[----:B------:R-:W-:-:S12]  /*17340*/  BRA.DIV UR4, `(.L_x_1217) ;  /* 0x0000004604a47947 */ /* 0x000fd8000b800000 */
[----:B------:R-:W0:Y:S01]  /*17350*/  S2R R10, SR_TID.X ;  /* 0x00000000000a7919 */ /* 0x000e220000002100 */
[C---:B------:R-:W-:Y:S02]  /*17360*/  ISETP.GE.AND P2, PT, R9.reuse, 0x81, PT ;  /* 0x000000810900780c */ /* 0x040fe40003f46270 */
[----:B------:R-:W-:Y:S01]  /*17370*/  LOP3.LUT R16, R16, 0xffffffef, RZ, 0xc0, !PT ;  /* 0xffffffef10107812 */ /* 0x000fe200078ec0ff */
[----:B------:R-:W-:Y:S01]  /*17380*/  SHFL.IDX PT, R5, R3, RZ, 0x1c1f ;  /* 0x001c1fff03057589 */ /* 0x000fe200000e0000 */
[C---:B------:R-:W-:Y:S02]  /*17390*/  ISETP.GE.AND P4, PT, R9.reuse, 0x21, PT ;  /* 0x000000210900780c */ /* 0x040fe40003f86270 */
[----:B------:R-:W-:Y:S01]  /*173a0*/  ISETP.GE.AND P3, PT, R9, 0x41, PT ;  /* 0x000000410900780c */ /* 0x000fe20003f66270 */
[----:B------:R-:W-:Y:S06]  /*173b0*/  SHFL.IDX PT, R12, R2, 0x1, 0x1c1f ;  /* 0x003c1f00020c7f89 */ /* 0x000fec00000e0000 */
[----:B------:R-:W-:Y:S01]  /*173c0*/  @P2 LOP3.LUT R16, R16, 0x10, RZ, 0xfc, !PT ;  /* 0x0000001010102812 */ /* 0x000fe200078efcff */
[----:B0-----:R-:W-:-:S02]  /*173d0*/  IMAD.SHL.U32 R14, R10, 0x10, RZ ;  /* 0x000000100a0e7824 */ /* 0x001fc400078e00ff */
[----:B------:R-:W0:Y:S03]  /*173e0*/  SHFL.IDX PT, R10, R2, RZ, 0x1c1f ;  /* 0x001c1fff020a7589 */ /* 0x000e2600000e0000 */
[----:B------:R-:W-:-:S04]  /*173f0*/  LOP3.LUT R14, R14, 0x30, RZ, 0xc0, !PT ;  /* 0x000000300e0e7812 */ /* 0x000fc800078ec0ff */
[----:B0-----:R-:W-:-:S05]  /*17400*/  IADD3 R10, P1, R14, R10, RZ ;  /* 0x0000000a0e0a7210 */ /* 0x001fca0007f3e0ff */
[----:B------:R-:W-:Y:S01]  /*17410*/  IMAD.X R11, RZ, RZ, R5, P1 ;  /* 0x000000ffff0b7224 */ /* 0x000fe200008e0605 */
[----:B------:R-:W-:Y:S01]  /*17420*/  ISETP.LT.OR P1, PT, R9, 0x1, P0 ;  /* 0x000000010900780c */ /* 0x000fe20000721670 */
[----:B------:R-:W-:-:S12]  /*17430*/  IMAD.IADD R5, R17, 0x1, R20 ;  /* 0x0000000111057824 */ /* 0x000fd800078e0214 */
[----:B------:R0:W-:Y:S01]  /*17440*/  LDGSTS.E.BYPASS.LTC128B.128 [R5+0x6000], desc[UR50][R10.64], !P1 ;  /* 0x060000000a057fae */ /* 0x0001e2000c901d72 */
[----:B------:R-:W-:-:S03]  /*17450*/  IADD3 R12, P1, R14, R12, RZ ;  /* 0x0000000c0e0c7210 */ /* 0x000fc60007f3e0ff */
[----:B0-----:R-:W0:Y:S02]  /*17460*/  SHFL.IDX PT, R10, R3, 0x1, 0x1c1f ;  /* 0x003c1f00030a7f89 */ /* 0x001e2400000e0000 */
[----:B0-----:R-:W-:Y:S01]  /*17470*/  IMAD.X R13, RZ, RZ, R10, P1 ;  /* 0x000000ffff0d7224 */ /* 0x001fe200008e060a */
[----:B------:R-:W-:Y:S01]  /*17480*/  ISETP.LT.OR P1, PT, R9, 0x21, P0 ;  /* 0x000000210900780c */ /* 0x000fe20000721670 */
[----:B------:R-:W-:Y:S04]  /*17490*/  SHFL.IDX PT, R10, R3, 0x2, 0x1c1f ;  /* 0x005c1f00030a7f89 */ /* 0x000fe800000e0000 */
[----:B------:R-:W-:Y:S08]  /*174a0*/  SHFL.IDX PT, R3, R3, 0x3, 0x1c1f ;  /* 0x007c1f0003037f89 */ /* 0x000ff000000e0000 */
[----:B------:R0:W-:Y:S04]  /*174b0*/  LDGSTS.E.BYPASS.LTC128B.128 [R5+0x6800], desc[UR50][R12.64], !P1 ;  /* 0x068000000c057fae */ /* 0x0001e8000c901d72 */
[----:B0-----:R-:W0:Y:S04]  /*174c0*/  SHFL.IDX PT, R12, R2, 0x2, 0x1c1f ;  /* 0x005c1f00020c7f89 */ /* 0x001e2800000e0000 */
[----:B------:R-:W1:Y:S01]  /*174d0*/  SHFL.IDX PT, R2, R2, 0x3, 0x1c1f ;  /* 0x007c1f0002027f89 */ /* 0x000e6200000e0000 */
[----:B0-----:R-:W-:-:S05]  /*174e0*/  IADD3 R12, P1, R14, R12, RZ ;  /* 0x0000000c0e0c7210 */ /* 0x001fca0007f3e0ff */
[----:B------:R-:W-:Y:S01]  /*174f0*/  IMAD.X R13, RZ, RZ, R10, P1 ;  /* 0x000000ffff0d7224 */ /* 0x000fe200008e060a */
[----:B------:R-:W-:-:S13]  /*17500*/  ISETP.LT.OR P1, PT, R9, 0x41, P0 ;  /* 0x000000410900780c */ /* 0x000fda0000721670 */
[----:B------:R-:W-:Y:S01]  /*17510*/  LDGSTS.E.BYPASS.LTC128B.128 [R5+0x7000], desc[UR50][R12.64], !P1 ;  /* 0x070000000c057fae */ /* 0x000fe2000c901d72 */
[----:B-1----:R-:W-:-:S05]  /*17520*/  IADD3 R2, P1, R14, R2, RZ ;  /* 0x000000020e027210 */ /* 0x002fca0007f3e0ff */
[----:B------:R-:W-:Y:S01]  /*17530*/  IMAD.X R3, RZ, RZ, R3, P1 ;  /* 0x000000ffff037224 */ /* 0x000fe200008e0603 */
[----:B------:R-:W-:-:S13]  /*17540*/  ISETP.LT.OR P1, PT, R9, 0x61, P0 ;  /* 0x000000610900780c */ /* 0x000fda0000721670 */
[----:B------:R0:W-:Y:S01]  /*17550*/  LDGSTS.E.BYPASS.LTC128B.128 [R5+0x7800], desc[UR50][R2.64], !P1 ;  /* 0x0780000002057fae */ /* 0x0001e2000c901d72 */
[----:B------:R-:W-:-:S03]  /*17560*/  ISETP.GE.AND P1, PT, R9, 0x61, PT ;  /* 0x000000610900780c */ /* 0x000fc60003f26270 */
[----:B0-----:R0:W1:Y:S04]  /*17570*/  SHFL.IDX PT, R3, R21, RZ, 0x1c1f ;  /* 0x001c1fff15037589 */ /* 0x00106800000e0000 */
[----:B------:R0:W2:Y:S06]  /*17580*/  SHFL.IDX PT, R2, R23, RZ, 0x1c1f ;  /* 0x001c1fff17027589 */ /* 0x0000ac00000e0000 */
.L_x_1306:
[----:B------:R-:W3:Y:S01]  /*17590*/  S2R R10, SR_TID.X ;  /* 0x00000000000a7919 */ /* 0x000ee20000002100 */
[----:B------:R-:W-:Y:S01]  /*175a0*/  ISETP.LT.OR P0, PT, R9, 0x81, P0 ;  /* 0x000000810900780c */ /* 0x000fe20000701670 */
[----:B---3--:R-:W-:-:S05]  /*175b0*/  IMAD.SHL.U32 R10, R10, 0x10, RZ ;  /* 0x000000100a0a7824 */ /* 0x008fca00078e00ff */
[----:B------:R-:W-:-:S04]  /*175c0*/  LOP3.LUT R10, R10, 0x30, RZ, 0xc0, !PT ;  /* 0x000000300a0a7812 */ /* 0x000fc800078ec0ff */
[----:B--2---:R-:W-:-:S05]  /*175d0*/  IADD3 R2, P2, R10, R2, RZ ;  /* 0x000000020a027210 */ /* 0x004fca0007f5e0ff */
[----:B-1----:R-:W-:-:S05]  /*175e0*/  IMAD.X R3, RZ, RZ, R3, P2 ;  /* 0x000000ffff037224 */ /* 0x002fca00010e0603 */
[----:B------:R-:W-:Y:S01]  /*175f0*/  @!PT LDS RZ, [RZ] ;  /* 0x00000000fffff984 */ /* 0x000fe20000000800 */
[----:B------:R-:W-:Y:S01]  /*17600*/  @!PT LDS RZ, [RZ] ;  /* 0x00000000fffff984 */ /* 0x000fe20000000800 */
[----:B------:R-:W-:Y:S01]  /*17610*/  @!PT LDS RZ, [RZ] ;  /* 0x00000000fffff984 */ /* 0x000fe20000000800 */
[----:B------:R1:W-:Y:S01]  /*17620*/  LDGSTS.E.BYPASS.LTC128B.128 [R5+0x8000], desc[UR50][R2.64], !P0 ;  /* 0x0800000002057fae */ /* 0x0003e2000c101d72 */
[----:B------:R-:W-:Y:S01]  /*17630*/  PLOP3.LUT P0, PT, PT, PT, PT, 0x80, 0x0 ;  /* 0x000000000000781c */ /* 0x000fe20003f0f070 */
[----:B------:R-:W-:-:S12]  /*17640*/  NOP ;  /* 0x0000000000007918 */ /* 0x000fd80000000000 */
.L_x_1218:
[----:B------:R-:W-:Y:S02]  /*17650*/  PLOP3.LUT P2, PT, P2, P0, PT, 0xa2, 0x0 ;  /* 0x000000000000781c */ /* 0x000fe40001741472 */
[----:B------:R-:W-:-:S08]  /*17660*/  @P0 R2UR P2, UR4, R0 ;  /* 0x00000000000402ca */ /* 0x000fd00000040000 */
[----:B------:R-:W-:-:S05]  /*17670*/  @P0 PLOP3.LUT P0, PT, P2, PT, PT, 0x80, 0x0 ;  /* 0x000000000000081c */ /* 0x000fca000170f070 */
[----:B------:R-:W-:Y:S01]  /*17680*/  @!P2 SYNCS.ARRIVE.TRANS64.RED.A0T1 RZ, [UR4+0x13270], RZ ;  /* 0x013270ffffffa9a7 */ /* 0x000fe20008200404 */
[----:B------:R-:W-:Y:S07]  /*17690*/  @!P2 ARRIVES.LDGSTSBAR.64.TRANSCNT [UR4+0x13270] ;  /* 0x01327000ff00a9b0 */ /* 0x000fee0008000a84 */
[----:B------:R-:W-:Y:S05]  /*176a0*/  @P0 BRA.U.ANY `(.L_x_1218) ;  /* 0xfffffffd00e80947 */ /* 0x000fea000393ffff */
[----:B------:R-:W-:Y:S01]  /*176b0*/  NOP ;  /* 0x0000000000007918 */ /* 0x000fe20000000000 */
[----:B-1----:R-:W-:-:S05]  /*176c0*/  IMAD.U32 R2, RZ, RZ, UR43 ;  /* 0x0000002bff027e24 */ /* 0x002fca000f8e00ff */
[----:B------:R-:W-:-:S13]  /*176d0*/  ISETP.NE.AND P6, PT, R2, 0x3, PT ;  /* 0x000000030200780c */ /* 0x000fda0003fc5270 */
[----:B------:R-:W-:Y:S05]  /*176e0*/  @!P6 BRA `(.L_x_1219) ;  /* 0x000000000004e947 */ /* 0x000fea0003800000 */
[----:B------:R-:W-:Y:S01]  /*176f0*/  BPT.TRAP 0x1 ;  /* 0x000000040000795c */ /* 0x000fe20000300000 */
.L_x_1219:
[----:B------:R1:W-:Y:S01]  /*17700*/  SYNCS.ARRIVE.TRANS64.A1T0 RZ, [R0+URZ+0x13270], RZ ;  /* 0x013270ff00ff79a7 */ /* 0x0003e2000810003f */
[----:B------:R-:W-:Y:S05]  /*17710*/  @!P6 BRA `(.L_x_1220) ;  /* 0x000000000004e947 */ /* 0x000fea0003800000 */
[----:B------:R-:W-:Y:S01]  /*17720*/  BPT.TRAP 0x1 ;  /* 0x000000040000795c */ /* 0x000fe20000300000 */
.L_x_1220:
[----:B------:R-:W2:Y:S01]  /*17730*/  LDL R2, [R1+0x28] ;  /* 0x0000280001027983 */ /* 0x000ea20000100800 */
[----:B------:R-:W-:Y:S01]  /*17740*/  BSSY B0, `(.L_x_1221) ;  /* 0x0000003000007945 */ /* 0x000fe20003800000 */
[----:B--2---:R-:W2:Y:S03]  /*17750*/  SYNCS.PHASECHK.TRANS64.TRYWAIT P0, [R0+URZ+0x13240], R2 ;  /* 0x01324002000075a7 */ /* 0x004ea6000800017f */
[----:B--2---:R-:W-:Y:S05]  /*17760*/  @!P0 BRA `(.L_x_1222) ;  /* 0x0000004800308947 */ /* 0x004fea0003800000 */
.L_x_1307:
[----:B------:R-:W-:Y:S05]  /*17770*/  BSYNC B0 ;  /* 0x0000000000007941 */ /* 0x000fea0003800000 */
.L_x_1221:
[----:B------:R-:W3:Y:S01]  /*17780*/  LDL.LU R11, [R1+0x4] ;  /* 0x00000400010b7983 */ /* 0x000ee20000300800 */
[----:B------:R-:W-:Y:S01]  /*17790*/  ULDC.64 UR4, c[0x0][0x300] ;  /* 0x0000c00000047ab9 */ /* 0x000fe20000000a00 */
[----:B------:R-:W-:Y:S02]  /*177a0*/  ULDC.64 UR6, c[0x0][0x310] ;  /* 0x0000c40000067ab9 */ /* 0x000fe40000000a00 */
[----:B------:R-:W4:Y:S01]  /*177b0*/  LDL R10, [R1+0x10] ;  /* 0x00001000010a7983 */ /* 0x000f220000100800 */
[----:B------:R-:W-:Y:S02]  /*177c0*/  IMAD R9, R29, UR4, RZ ;  /* 0x000000041d097c24 */ /* 0x000fe4000f8e02ff */
[----:B--2---:R-:W-:-:S04]  /*177d0*/  IMAD.WIDE.U32 R2, R7, UR4, RZ ;  /* 0x0000000407027c25 */ /* 0x004fc8000f8e00ff */
[----:B------:R-:W-:-:S04]  /*177e0*/  IMAD R9, R7, UR5, R9 ;  /* 0x0000000507097c24 */ /* 0x000fc8000f8e0209 */
[----:B------:R-:W-:Y:S02]  /*177f0*/  IMAD.IADD R3, R3, 0x1, R9 ;  /* 0x0000000103037824 */ /* 0x000fe400078e0209 */
[----:B------:R-:W-:Y:S02]  /*17800*/  IMAD R9, R25, UR4, RZ ;  /* 0x0000000419097c24 */ /* 0x000fe4000f8e02ff */
[----:B------:R-:W-:-:S04]  /*17810*/  IMAD.WIDE.U32 R2, R6, UR6, R2 ;  /* 0x0000000606027c25 */ /* 0x000fc8000f8e0002 */
[----:B------:R-:W-:Y:S02]  /*17820*/  IMAD R9, R8, UR5, R9 ;  /* 0x0000000508097c24 */ /* 0x000fe4000f8e0209 */
[----:B---3--:R-:W-:-:S04]  /*17830*/  IMAD R7, R11, UR6, RZ ;  /* 0x000000060b077c24 */ /* 0x008fc8000f8e02ff */
[----:B------:R-:W-:Y:S02]  /*17840*/  IMAD R7, R6, UR7, R7 ;  /* 0x0000000706077c24 */ /* 0x000fe4000f8e0207 */
[----:B------:R-:W-:Y:S02]  /*17850*/  IMAD.MOV.U32 R6, RZ, RZ, R2 ;  /* 0x000000ffff067224 */ /* 0x000fe400078e0002 */
[----:B------:R-:W-:Y:S02]  /*17860*/  IMAD.IADD R7, R3, 0x1, R7 ;  /* 0x0000000103077824 */ /* 0x000fe400078e0207 */
        /* <DEDUP_REMOVED lines=8> */
[----:B----4-:R-:W-:Y:S01]  /*178f0*/  IMAD R8, R10, UR4, RZ ;  /* 0x000000040a087c24 */ /* 0x010fe2000f8e02ff */
[----:B------:R-:W-:Y:S01]  /*17900*/  IADD3 R6, P0, R6, UR6, RZ ;  /* 0x0000000606067c10 */ /* 0x000fe2000ff1e0ff */
[----:B------:R-:W-:Y:S02]  /*17910*/  IMAD.IADD R3, R3, 0x1, R9 ;  /* 0x0000000103037824 */ /* 0x000fe400078e0209 */
        /* <DEDUP_REMOVED lines=9> */
[----:B------:R-:W-:Y:S04]  /*179b0*/  SHFL.IDX PT, R2, R4, RZ, 0x1c1f ;  /* 0x001c1fff04027589 */ /* 0x000fe800000e0000 */
        /* <DEDUP_REMOVED lines=23> */
[----:B--2---:R-:W-:-:S05]  /*17b30*/  @P3 IADD3 R3, P0, R8, R3, RZ ;  /* 0x0000000308033210 */ /* 0x004fca0007f1e0ff */
[----:B---3--:R-:W-:-:S05]  /*17b40*/  @P3 IMAD.X R2, RZ, RZ, R2, P0 ;  /* 0x000000ffff023224 */ /* 0x008fca00000e0602 */
[----:B------:R-:W-:-:S04]  /*17b50*/  @P3 LOP3.LUT R3, R3, R2, RZ, 0x3c, !PT ;  /* 0x0000000203033212 */ /* 0x000fc800078e3cff */
[----:B------:R-:W-:-:S04]  /*17b60*/  @P3 LOP3.LUT R2, R3, R2, RZ, 0x3c, !PT ;  /* 0x0000000203023212 */ /* 0x000fc800078e3cff */
[----:B------:R-:W-:-:S05]  /*17b70*/  @P3 LOP3.LUT R3, R3, R2, RZ, 0x3c, !PT ;  /* 0x0000000203033212 */ /* 0x000fca00078e3cff */
[----:B------:R4:W-:Y:S02]  /*17b80*/  @P3 LDGSTS.E.BYPASS.LTC128B.128 [R5+0xf000], desc[UR50][R2.64], !P2 ;  /* 0x0f00000002053fae */ /* 0x0009e4000d101d72 */
[----:B----4-:R-:W-:-:S05]  /*17b90*/  @P1 IADD3 R2, P0, R8, R6, RZ ;  /* 0x0000000608021210 */ /* 0x010fca0007f1e0ff */
[----:B-----5:R-:W-:-:S05]  /*17ba0*/  @P1 IMAD.X R3, RZ, RZ, R4, P0 ;  /* 0x000000ffff031224 */ /* 0x020fca00000e0604 */
[----:B------:R2:W-:Y:S04]  /*17bb0*/  @P1 LDGSTS.E.BYPASS.LTC128B.128 [R5+0xf800], desc[UR50][R2.64], !P2 ;  /* 0x0f80000002051fae */ /* 0x0005e8000d101d72 */
[----:B--2---:R2:W3:Y:S02]  /*17bc0*/  SHFL.IDX PT, R2, R9, RZ, 0x1c1f ;  /* 0x001c1fff09027589 */ /* 0x0044e400000e0000 */
.L_x_1319:
[----:B------:R-:W-:Y:S01]  /*17bd0*/  LOP3.LUT P0, RZ, R16, 0x10, RZ, 0xc0, !PT ;  /* 0x0000001010ff7812 */ /* 0x000fe2000780c0ff */
[----:B------:R-:W-:-:S12]  /*17be0*/  BSSY B0, `(.L_x_1224) ;  /* 0x000000d000007945 */ /* 0x000fd80003800000 */
[----:B------:R-:W-:Y:S05]  /*17bf0*/  @!P0 BRA `(.L_x_1225) ;  /* 0x00000000002c8947 */ /* 0x000fea0003800000 */
[----:B------:R-:W4:Y:S01]  /*17c00*/  S2R R3, SR_TID.X ;  /* 0x0000000000037919 */ /* 0x000f220000002100 */
[----:B------:R-:W5:Y:S01]  /*17c10*/  LDC R4, c[0x0][0x2f4] ;  /* 0x0000bd00ff047b82 */ /* 0x000f620000000800 */
[----:B----4-:R-:W-:-:S05]  /*17c20*/  IMAD.SHL.U32 R3, R3, 0x10, RZ ;  /* 0x0000001003037824 */ /* 0x010fca00078e00ff */
[----:B------:R-:W-:-:S04]  /*17c30*/  LOP3.LUT R3, R3, 0x30, RZ, 0xc0, !PT ;  /* 0x0000003003037812 */ /* 0x000fc800078ec0ff */
[C---:B-----5:R-:W-:Y:S02]  /*17c40*/  ISETP.GE.AND P1, PT, R3.reuse, R4, PT ;  /* 0x000000040300720c */ /* 0x060fe40003f26270 */
[----:B---3--:R-:W-:-:S05]  /*17c50*/  IADD3 R2, P0, R3, R2, RZ ;  /* 0x0000000203027210 */ /* 0x008fca0007f1e0ff */
[----:B------:R-:W-:-:S06]  /*17c60*/  IMAD.X R3, RZ, RZ, R7, P0 ;  /* 0x000000ffff037224 */ /* 0x000fcc00000e0607 */
[----:B------:R-:W-:Y:S01]  /*17c70*/  @!PT LDS RZ, [RZ] ;  /* 0x00000000fffff984 */ /* 0x000fe20000000800 */
[----:B------:R-:W-:Y:S01]  /*17c80*/  @!PT LDS RZ, [RZ] ;  /* 0x00000000fffff984 */ /* 0x000fe20000000800 */
[----:B------:R-:W-:Y:S01]  /*17c90*/  @!PT LDS RZ, [RZ] ;  /* 0x00000000fffff984 */ /* 0x000fe20000000800 */
[----:B------:R4:W-:Y:S02]  /*17ca0*/  LDGSTS.E.BYPASS.LTC128B.128 [R5+0x10000], desc[UR50][R2.64], !P1 ;  /* 0x1000000002057fae */ /* 0x0009e4000c901d72 */
.L_x_1225:
[----:B------:R-:W-:Y:S05]  /*17cb0*/  BSYNC B0 ;  /* 0x0000000000007941 */ /* 0x000fea0003800000 */
.L_x_1224:
[----:B------:R-:W-:Y:S01]  /*17cc0*/  NOP ;  /* 0x0000000000007918 */ /* 0x000fe20000000000 */
[----:B------:R-:W-:-:S13]  /*17cd0*/  PLOP3.LUT P0, PT, PT, PT, PT, 0x80, 0x0 ;  /* 0x000000000000781c */ /* 0x000fda0003f0f070 */
.L_x_1226:
[----:B------:R-:W-:Y:S02]  /*17ce0*/  PLOP3.LUT P1, PT, P1, P0, PT, 0xa2, 0x0 ;  /* 0x000000000000781c */ /* 0x000fe40000f21472 */
[----:B------:R-:W-:-:S08]  /*17cf0*/  @P0 R2UR P1, UR4, R0 ;  /* 0x00000000000402ca */ /* 0x000fd00000020000 */
[----:B------:R-:W-:-:S05]  /*17d00*/  @P0 PLOP3.LUT P0, PT, P1, PT, PT, 0x80, 0x0 ;  /* 0x000000000000081c */ /* 0x000fca0000f0f070 */
[----:B------:R-:W-:Y:S01]  /*17d10*/  @!P1 SYNCS.ARRIVE.TRANS64.RED.A0T1 RZ, [UR4+0x13230], RZ ;  /* 0x013230ffffff99a7 */ /* 0x000fe20008200404 */
[----:B------:R-:W-:Y:S07]  /*17d20*/  @!P1 ARRIVES.LDGSTSBAR.64.TRANSCNT [UR4+0x13230] ;  /* 0x01323000ff0099b0 */ /* 0x000fee0008000a84 */
[----:B------:R-:W-:Y:S05]  /*17d30*/  @P0 BRA.U.ANY `(.L_x_1226) ;  /* 0xfffffffd00e80947 */ /* 0x000fea000393ffff */
[----:B------:R-:W-:Y:S01]  /*17d40*/  NOP ;  /* 0x0000000000007918 */ /* 0x000fe20000000000 */
[----:B---34-:R-:W-:-:S05]  /*17d50*/  IMAD.U32 R2, RZ, RZ, UR43 ;  /* 0x0000002bff027e24 */ /* 0x018fca000f8e00ff */
[----:B------:R-:W-:-:S13]  /*17d60*/  ISETP.NE.AND P2, PT, R2, 0x3, PT ;  /* 0x000000030200780c */ /* 0x000fda0003f45270 */
[----:B------:R-:W-:Y:S05]  /*17d70*/  @!P2 BRA `(.L_x_1227) ;  /* 0x000000000004a947 */ /* 0x000fea0003800000 */
[----:B------:R-:W-:Y:S01]  /*17d80*/  BPT.TRAP 0x1 ;  /* 0x000000040000795c */ /* 0x000fe20000300000 */
.L_x_1227:
[----:B------:R3:W-:Y:S02]  /*17d90*/  SYNCS.ARRIVE.TRANS64.A1T0 RZ, [R0+URZ+0x13230], RZ ;  /* 0x013230ff00ff79a7 */ /* 0x0007e4000810003f */
[----:B------:R-:W-:Y:S05]  /*17da0*/  WARPSYNC.ALL ;  /* 0x0000000000007948 */ /* 0x000fea0003800000 */
[----:B-1-3--:R-:W-:Y:S01]  /*17db0*/  SHF.R.S32.HI R0, RZ, 0x1f, R22 ;  /* 0x0000001fff007819 */ /* 0x00afe20000011416 */
[----:B------:R-:W-:Y:S01]  /*17dc0*/  ULDC.64 UR4, c[0x0][0x298] ;  /* 0x0000a60000047ab9 */ /* 0x000fe20000000a00 */
[----:B------:R-:W-:Y:S01]  /*17dd0*/  BSSY B6, `(.L_x_1228) ;  /* 0x0000019000067945 */ /* 0x000fe20003800000 */
[----:B------:R-:W-:-:S04]  /*17de0*/  IMAD.WIDE.U32 R18, R22, UR4, RZ ;  /* 0x0000000416127c25 */ /* 0x000fc8000f8e00ff */
[----:B------:R-:W-:Y:S02]  /*17df0*/  IMAD R3, R0, UR4, RZ ;  /* 0x0000000400037c24 */ /* 0x000fe4000f8e02ff */
[----:B------:R-:W-:Y:S01]  /*17e00*/  VIADD R0, R17, 0xb000 ;  /* 0x0000b00011007836 */ /* 0x000fe20000000000 */
[----:B------:R-:W-:Y:S04]  /*17e10*/  BAR.SYNC.DEFER_BLOCKING 0x8, 0x200 ;  /* 0x0208000000007b1d */ /* 0x000fe80000010000 */
[----:B------:R-:W-:Y:S01]  /*17e20*/  LOP3.LUT P0, RZ, R0, 0x1bf, RZ, 0xc0, !PT ;  /* 0x000001bf00ff7812 */ /* 0x000fe2000780c0ff */
[----:B------:R-:W-:-:S04]  /*17e30*/  IMAD R0, R22, UR5, R3 ;  /* 0x0000000516007c24 */ /* 0x000fc8000f8e0203 */
[----:B------:R-:W-:-:S08]  /*17e40*/  IMAD.IADD R22, R19, 0x1, R0 ;  /* 0x0000000113167824 */ /* 0x000fd000078e0200 */
        /* <DEDUP_REMOVED lines=15> */
[----:B0-----:R-:W-:-:S07]  /*17f40*/  LEPC R20, `(.L_x_1229) ;  /* 0x000000001014794e */ /* 0x001fce0000000000 */
[----:B-12---:R-:W-:Y:S05]  /*17f50*/  CALL.ABS.NOINC R2 ;  /* 0x0000000002007343 */ /* 0x006fea0003c00000 */
.L_x_1229:
[----:B------:R-:W-:Y:S05]  /*17f60*/  BSYNC B6 ;  /* 0x0000000000067941 */ /* 0x000fea0003800000 */
.L_x_1228:
[----:B------:R-:W3:Y:S01]  /*17f70*/  LDL R20, [R1+0x10] ;  /* 0x0000100001147983 */ /* 0x000ee20000100800 */
[----:B------:R-:W-:Y:S01]  /*17f80*/  IMAD.MOV.U32 R2, RZ, RZ, R18 ;  /* 0x000000ffff027224 */ /* 0x000fe200078e0012 */
[----:B------:R-:W-:Y:S01]  /*17f90*/  ULDC.64 UR4, c[0x0][0x2d8] ;  /* 0x0000b60000047ab9 */ /* 0x000fe20000000a00 */
[----:B------:R-:W-:Y:S01]  /*17fa0*/  UISETP.NE.AND UP0, UPT, UR46, URZ, UPT ;  /* 0x0000003f2e00728c */ /* 0x000fe2000bf05270 */
[----:B------:R1:W5:Y:S01]  /*17fb0*/  LDL R18, [R1+0x2c] ;  /* 0x00002c0001127983 */ /* 0x0003620000100800 */
[----:B------:R-:W-:Y:S01]  /*17fc0*/  LOP3.LUT P6, RZ, R16, 0x20, RZ, 0xc0, !PT ;  /* 0x0000002010ff7812 */ /* 0x000fe200078cc0ff */
[----:B------:R-:W-:Y:S01]  /*17fd0*/  IMAD.MOV.U32 R3, RZ, RZ, R22 ;  /* 0x000000ffff037224 */ /* 0x000fe200078e0016 */
[----:B--2---:R-:W2:Y:S01]  /*17fe0*/  LDC R9, c[0x0][0x448] ;  /* 0x00011200ff097b82 */ /* 0x004ea20000000800 */
[----:B------:R-:W-:Y:S01]  /*17ff0*/  ULDC.64 UR6, c[0x0][0x2c8] ;  /* 0x0000b20000067ab9 */ /* 0x000fe20000000a00 */
[----:B------:R-:W-:Y:S01]  /*18000*/  PLOP3.LUT P0, PT, PT, PT, UP0, 0x80, 0x0 ;  /* 0x000000000000781c */ /* 0x000fe20003f0f008 */
[----:B------:R-:W-:Y:S01]  /*18010*/  IMAD.WIDE.U32 R2, R26, UR4, R2 ;  /* 0x000000041a027c25 */ /* 0x000fe2000f8e0002 */
[----:B------:R-:W-:Y:S01]  /*18020*/  SEL R4, R27, RZ, !P6 ;  /* 0x000000ff1b047207 */ /* 0x000fe20007000000 */
[----:B------:R-:W-:Y:S01]  /*18030*/  ULDC.64 UR8, c[0x0][0x280] ;  /* 0x0000a00000087ab9 */ /* 0x000fe20000000a00 */
[----:B------:R-:W-:Y:S01]  /*18040*/  PLOP3.LUT P1, PT, PT, PT, UP0, 0x80, 0x0 ;  /* 0x000000000000781c */ /* 0x000fe20003f2f008 */
[----:B------:R-:W-:Y:S01]  /*18050*/  @UP0 ULDC UR10, c[0x0][0x44c] ;  /* 0x00011300000a0ab9 */ /* 0x000fe20000000800 */
[----:B---3--:R-:W-:-:S02]  /*18060*/  IMAD R0, R20, UR4, RZ ;  /* 0x0000000414007c24 */ /* 0x008fc4000f8e02ff */
[----:B------:R-:W0:Y:S02]  /*18070*/  S2R R20, SR_TID.X ;  /* 0x0000000000147919 */ /* 0x000e240000002100 */
[----:B------:R-:W-:Y:S01]  /*18080*/  IMAD R5, R26, UR5, R0 ;  /* 0x000000051a057c24 */ /* 0x000fe2000f8e0200 */
[----:B------:R-:W-:Y:S01]  /*18090*/  SHF.R.S32.HI R0, RZ, 0x1f, R27 ;  /* 0x0000001fff007819 */ /* 0x000fe2000001141b */
[----:B------:R-:W-:Y:S02]  /*180a0*/  ULDC.64 UR4, c[0x0][0x2e0] ;  /* 0x0000b80000047ab9 */ /* 0x000fe40000000a00 */
[----:B------:R-:W-:Y:S01]  /*180b0*/  IMAD.IADD R3, R3, 0x1, R5 ;  /* 0x0000000103037824 */ /* 0x000fe200078e0205 */
[----:B------:R-:W-:Y:S01]  /*180c0*/  SEL R0, R0, RZ, !P6 ;  /* 0x000000ff00007207 */ /* 0x000fe20007000000 */
[----:B------:R-:W-:-:S04]  /*180d0*/  IMAD.WIDE.U32 R2, R4, UR4, R2 ;  /* 0x0000000404027c25 */ /* 0x000fc8000f8e0002 */
[----:B------:R-:W-:Y:S01]  /*180e0*/  IMAD R0, R0, UR4, RZ ;  /* 0x0000000400007c24 */ /* 0x000fe2000f8e02ff */
[----:B------:R-:W-:-:S03]  /*180f0*/  @UP0 ULDC UR4, c[0x0][0x44c] ;  /* 0x0001130000040ab9 */ /* 0x000fc60000000800 */
[----:B------:R-:W-:-:S04]  /*18100*/  IMAD R0, R4, UR5, R0 ;  /* 0x0000000504007c24 */ /* 0x000fc8000f8e0200 */
[----:B------:R-:W-:Y:S01]  /*18110*/  IMAD.IADD R3, R3, 0x1, R0 ;  /* 0x0000000103037824 */ /* 0x000fe200078e0200 */
[C---:B0-----:R-:W-:Y:S01]  /*18120*/  LOP3.LUT R21, R20.reuse, 0x7f, RZ, 0xc0, !PT ;  /* 0x0000007f14157812 */ /* 0x041fe200078ec0ff */
[----:B------:R-:W-:-:S03]  /*18130*/  IMAD.SHL.U32 R20, R20, 0x20, RZ ;  /* 0x0000002014147824 */ /* 0x000fc600078e00ff */
[----:B------:R-:W-:-:S04]  /*18140*/  SHF.R.U32.HI R21, RZ, 0x2, R21 ;  /* 0x00000002ff157819 */ /* 0x000fc80000011615 */
[----:B------:R-:W-:-:S05]  /*18150*/  LOP3.LUT R20, R21, 0x60, R20, 0xf8, !PT ;  /* 0x0000006015147812 */ /* 0x000fca00078ef814 */
[----:B------:R-:W-:-:S04]  /*18160*/  VIADD R6, R20, UR38 ;  /* 0x0000002614067c36 */ /* 0x000fc80008000000 */
[----:B------:R-:W-:Y:S01]  /*18170*/  @P0 IMAD.HI.U32 R0, R6, UR4, RZ ;  /* 0x0000000406000c27 */ /* 0x000fe2000f8e00ff */
[----:B------:R-:W-:-:S03]  /*18180*/  @UP0 ULDC UR4, c[0x0][0x450] ;  /* 0x0001140000040ab9 */ /* 0x000fc60000000800 */
[----:B------:R-:W-:Y:S01]  /*18190*/  IMAD.MOV.U32 R4, RZ, RZ, R6 ;  /* 0x000000ffff047224 */ /* 0x000fe200078e0006 */
[----:B------:R-:W-:Y:S01]  /*181a0*/  @P1 SHF.R.U32.HI R4, RZ, UR4, R0 ;  /* 0x00000004ff041c19 */ /* 0x000fe20008011600 */
[----:B------:R-:W-:-:S03]  /*181b0*/  ULDC.64 UR4, c[0x0][0x2d0] ;  /* 0x0000b40000047ab9 */ /* 0x000fc60000000a00 */
[----:B------:R-:W-:-:S05]  /*181c0*/  SHF.R.S32.HI R0, RZ, 0x1f, R4 ;  /* 0x0000001fff007819 */ /* 0x000fca0000011404 */
[----:B------:R-:W-:-:S04]  /*181d0*/  IMAD R0, R0, UR4, RZ ;  /* 0x0000000400007c24 */ /* 0x000fc8000f8e02ff */
[C---:B------:R-:W-:Y:S02]  /*181e0*/  IMAD R7, R4.reuse, UR5, R0 ;  /* 0x0000000504077c24 */ /* 0x040fe4000f8e0200 */
[----:B------:R-:W-:Y:S02]  /*181f0*/  IMAD.MOV R0, RZ, RZ, -R4 ;  /* 0x000000ffff007224 */ /* 0x000fe400078e0a04 */
[----:B------:R-:W-:-:S04]  /*18200*/  IMAD.WIDE.U32 R4, R4, UR4, R2 ;  /* 0x0000000404047c25 */ /* 0x000fc8000f8e0002 */
[----:B--2---:R-:W-:Y:S02]  /*18210*/  IMAD R0, R9, R0, R6 ;  /* 0x0000000009007224 */ /* 0x004fe400078e0206 */
[----:B------:R-:W-:-:S03]  /*18220*/  IMAD.IADD R5, R5, 0x1, R7 ;  /* 0x0000000105057824 */ /* 0x000fc600078e0207 */
[----:B------:R-:W-:Y:S01]  /*18230*/  SHF.R.S32.HI R7, RZ, 0x1f, R0 ;  /* 0x0000001fff077819 */ /* 0x000fe20000011400 */
[----:B------:R-:W-:-:S04]  /*18240*/  IMAD.WIDE.U32 R4, R0, UR6, R4 ;  /* 0x0000000600047c25 */ /* 0x000fc8000f8e0004 */
[----:B------:R-:W-:-:S04]  /*18250*/  IMAD R7, R7, UR6, RZ ;  /* 0x0000000607077c24 */ /* 0x000fc8000f8e02ff */
[----:B------:R-:W-:Y:S01]  /*18260*/  IMAD R7, R0, UR7, R7 ;  /* 0x0000000700077c24 */ /* 0x000fe2000f8e0207 */
[----:B------:R-:W-:-:S04]  /*18270*/  IADD3 R0, P0, R4, UR8, RZ ;  /* 0x0000000804007c10 */ /* 0x000fc8000ff1e0ff */
[----:B------:R-:W-:Y:S02]  /*18280*/  IADD3.X R4, R5, UR9, R7, P0, !PT ;  /* 0x0000000905047c10 */ /* 0x000fe400087fe407 */
[----:B------:R-:W-:Y:S02]  /*18290*/  PLOP3.LUT P0, PT, PT, PT, UP0, 0x80, 0x0 ;  /* 0x000000000000781c */ /* 0x000fe40003f0f008 */
[----:B------:R-:W-:Y:S01]  /*182a0*/  PLOP3.LUT P1, PT, PT, PT, UP0, 0x80, 0x0 ;  /* 0x000000000000781c */ /* 0x000fe20003f2f008 */
[----:B------:R-:W-:Y:S01]  /*182b0*/  VIADD R5, R6, 0x80 ;  /* 0x0000008006057836 */ /* 0x000fe20000000000 */
[----:B------:R-:W0:Y:S03]  /*182c0*/  S2R R20, SR_TID.X ;  /* 0x0000000000147919 */ /* 0x000e260000002100 */
[----:B------:R-:W-:-:S06]  /*182d0*/  IMAD.MOV.U32 R6, RZ, RZ, R5 ;  /* 0x000000ffff067224 */ /* 0x000fcc00078e0005 */
[----:B------:R-:W-:Y:S01]  /*182e0*/  @P0 IMAD.HI.U32 R7, R5, UR10, RZ ;  /* 0x0000000a05070c27 */ /* 0x000fe2000f8e00ff */
[----:B------:R-:W-:-:S04]  /*182f0*/  @UP0 ULDC UR10, c[0x0][0x450] ;  /* 0x00011400000a0ab9 */ /* 0x000fc80000000800 */
[----:B------:R-:W-:-:S05]  /*18300*/  @P1 SHF.R.U32.HI R6, RZ, UR10, R7 ;  /* 0x0000000aff061c19 */ /* 0x000fca0008011607 */
[----:B------:R-:W-:-:S04]  /*18310*/  IMAD.MOV R7, RZ, RZ, -R6 ;  /* 0x000000ffff077224 */ /* 0x000fc800078e0a06 */
[----:B------:R-:W-:Y:S01]  /*18320*/  IMAD R5, R9, R7, R5 ;  /* 0x0000000709057224 */ /* 0x000fe200078e0205 */
[----:B------:R-:W-:Y:S01]  /*18330*/  SHF.R.S32.HI R7, RZ, 0x1f, R6 ;  /* 0x0000001fff077819 */ /* 0x000fe20000011406 */
[----:B------:R-:W-:-:S04]  /*18340*/  IMAD.WIDE.U32 R2, R6, UR4, R2 ;  /* 0x0000000406027c25 */ /* 0x000fc8000f8e0002 */
[----:B------:R-:W-:Y:S01]  /*18350*/  IMAD R7, R7, UR4, RZ ;  /* 0x0000000407077c24 */ /* 0x000fe2000f8e02ff */
[----:B------:R-:W-:-:S03]  /*18360*/  ULDC UR4, c[0x0][0x2b8] ;  /* 0x0000ae0000047ab9 */ /* 0x000fc60000000800 */
[----:B------:R-:W-:Y:S01]  /*18370*/  IMAD R7, R6, UR5, R7 ;  /* 0x0000000506077c24 */ /* 0x000fe2000f8e0207 */
[----:B------:R-:W-:-:S03]  /*18380*/  SHF.R.S32.HI R6, RZ, 0x1f, R5 ;  /* 0x0000001fff067819 */ /* 0x000fc60000011405 */
        /* <DEDUP_REMOVED lines=12> */
[----:B-1----:R-:W-:Y:S06]  /*18450*/  BRA.DIV UR4, `(.L_x_1230) ;  /* 0x0000004204a07947 */ /* 0x002fec000b800000 */
[----:B------:R-:W0:Y:S01]  /*18460*/  SHFL.IDX PT, R3, R0, RZ, 0x1c1f ;  /* 0x001c1fff00037589 */ /* 0x000e2200000e0000 */
[----:B------:R-:W-:Y:S02]  /*18470*/  IMAD R7, R9, UR37, RZ ;  /* 0x0000002509077c24 */ /* 0x000fe4000f8e02ff */
[----:B------:R-:W-:Y:S01]  /*18480*/  VIADD R6, R20, UR38 ;  /* 0x0000002614067c36 */ /* 0x000fe20008000000 */
[----:B------:R-:W1:Y:S04]  /*18490*/  SHFL.IDX PT, R2, R4, RZ, 0x1c1f ;  /* 0x001c1fff04027589 */ /* 0x000e6800000e0000 */
[----:B------:R-:W-:-:S13]  /*184a0*/  ISETP.GE.AND P2, PT, R6, R7, PT ;  /* 0x000000070600720c */ /* 0x000fda0003f46270 */
[----:B0-----:R-:W-:-:S05]  /*184b0*/  @!P2 IADD3 R3, P1, R19, R3, RZ ;  /* 0x000000031303a210 */ /* 0x001fca0007f3e0ff */
[----:B-1----:R-:W-:-:S05]  /*184c0*/  @!P2 IMAD.X R2, RZ, RZ, R2, P1 ;  /* 0x000000ffff02a224 */ /* 0x002fca00008e0602 */
[----:B------:R-:W-:-:S04]  /*184d0*/  @!P2 LOP3.LUT R3, R3, R2, RZ, 0x3c, !PT ;  /* 0x000000020303a212 */ /* 0x000fc800078e3cff */
[----:B------:R-:W-:-:S04]  /*184e0*/  @!P2 LOP3.LUT R2, R3, R2, RZ, 0x3c, !PT ;  /* 0x000000020302a212 */ /* 0x000fc800078e3cff */
[----:B------:R-:W-:-:S05]  /*184f0*/  @!P2 LOP3.LUT R3, R3, R2, RZ, 0x3c, !PT ;  /* 0x000000020303a212 */ /* 0x000fca00078e3cff */
[----:B------:R-:W-:Y:S01]  /*18500*/  @!PT LDS RZ, [RZ] ;  /* 0x00000000fffff984 */ /* 0x000fe20000000800 */
[----:B-----5:R0:W-:Y:S02]  /*18510*/  @!P2 LDGSTS.E.BYPASS.LTC128B.128 [R18+0xb000], desc[UR50][R2.64], !P0 ;  /* 0x0b0000000212afae */ /* 0x0201e4000c101d72 */
        /* <DEDUP_REMOVED lines=24> */
[----:B------:R-:W-:-:S05]  /*186a0*/  @!P2 IADD3 R0, P1, R19, R0, RZ ;  /* 0x000000001300a210 */ /* 0x000fca0007f3e0ff */
[----:B--2---:R-:W-:-:S04]  /*186b0*/  @!P2 IMAD.X R2, RZ, RZ, R4, P1 ;  /* 0x000000ffff02a224 */ /* 0x004fc800008e0604 */
        /* <DEDUP_REMOVED lines=9> */
[----:B------:R-:W-:-:S04]  /*18750*/  @!P2 IMAD.X R0, RZ, RZ, R0, P1 ;  /* 0x000000ffff00a224 */ /* 0x000fc800008e0600 */
[----:B------:R-:W-:-:S05]  /*18760*/  @!P2 IMAD.MOV.U32 R3, RZ, RZ, R0 ;  /* 0x000000ffff03a224 */ /* 0x000fca00078e0000 */
[----:B------:R0:W-:Y:S04]  /*18770*/  @!P2 LDGSTS.E.BYPASS.LTC128B.128 [R18+0xd000], desc[UR50][R2.64], !P0 ;  /* 0x0d0000000212afae */ /* 0x0001e8000c101d72 */
[----:B0-----:R0:W1:Y:S02]  /*18780*/  SHFL.IDX PT, R2, R5, 0x1, 0x1c1f ;  /* 0x003c1f0005027f89 */ /* 0x00106400000e0000 */
.L_x_1332:
[----:B------:R-:W-:-:S05]  /*18790*/  VIADD R6, R6, 0xa0 ;  /* 0x000000a006067836 */ /* 0x000fca0000000000 */
[----:B------:R-:W-:-:S13]  /*187a0*/  ISETP.GE.AND P1, PT, R6, R7, PT ;  /* 0x000000070600720c */ /* 0x000fda0003f26270 */
[----:B-1----:R-:W-:-:S05]  /*187b0*/  @!P1 IADD3 R2, P2, R19, R2, RZ ;  /* 0x0000000213029210 */ /* 0x002fca0007f5e0ff */
[----:B------:R-:W-:-:S05]  /*187c0*/  @!P1 IMAD.X R3, RZ, RZ, R8, P2 ;  /* 0x000000ffff039224 */ /* 0x000fca00010e0608 */
[----:B------:R-:W-:Y:S01]  /*187d0*/  @!PT LDS RZ, [RZ] ;  /* 0x00000000fffff984 */ /* 0x000fe20000000800 */
[----:B------:R-:W-:Y:S01]  /*187e0*/  @!PT LDS RZ, [RZ] ;  /* 0x00000000fffff984 */ /* 0x000fe20000000800 */
[----:B------:R-:W-:Y:S01]  /*187f0*/  @!PT LDS RZ, [RZ] ;  /* 0x00000000fffff984 */ /* 0x000fe20000000800 */
[----:B------:R1:W-:Y:S01]  /*18800*/  @!P1 LDGSTS.E.BYPASS.LTC128B.128 [R18+0xd800], desc[UR50][R2.64], !P0 ;  /* 0x0d80000002129fae */ /* 0x0003e2000c101d72 */
[----:B------:R-:W-:Y:S01]  /*18810*/  PLOP3.LUT P0, PT, PT, PT, PT, 0x80, 0x0 ;  /* 0x000000000000781c */ /* 0x000fe20003f0f070 */
[----:B------:R-:W-:-:S12]  /*18820*/  NOP ;  /* 0x0000000000007918 */ /* 0x000fd80000000000 */
.L_x_1231:
        /* <DEDUP_REMOVED lines=18> */
.L_x_1333:
[----:B------:R-:W-:Y:S05]  /*18950*/  BSYNC B0 ;  /* 0x0000000000007941 */ /* 0x000fea0003800000 */
.L_x_1232:
[----:B------:R-:W-:-:S04]  /*18960*/  UIADD3 UR4, UR41, -0x2, URZ ;  /* 0xfffffffe29047890 */ /* 0x000fc8000fffe03f */
[----:B------:R-:W-:-:S06]  /*18970*/  UISETP.GE.AND UP0, UPT, UR4, UR42, UPT ;  /* 0x0000002a0400728c */ /* 0x000fcc000bf06270 */
[----:B------:R-:W-:-:S13]  /*18980*/  PLOP3.LUT P0, PT, PT, PT, UP0, 0x80, 0x0 ;  /* 0x000000000000781c */ /* 0x000fda0003f0f008 */
[----:B------:R-:W-:Y:S05]  /*18990*/  @!P0 BRA `(.L_x_1234) ;  /* 0x00000014003c8947 */ /* 0x000fea0003800000 */
[----:B-1----:R-:W-:Y:S01]  /*189a0*/  IMAD.U32 R0, RZ, RZ, UR4 ;  /* 0x00000004ff007e24 */ /* 0x002fe2000f8e00ff */
[----:B------:R1:W5:Y:S04]  /*189b0*/  LDL.LU R20, [R1] ;  /* 0x0000000001147983 */ /* 0x0003680000300800 */
[----:B------:R1:W5:Y:S04]  /*189c0*/  LDL.LU R21, [R1+0xc] ;  /* 0x00000c0001157983 */ /* 0x0003680000300800 */
[----:B------:R1:W-:Y:S02]  /*189d0*/  STL [R1+0x4], R0 ;  /* 0x0000040001007387 */ /* 0x0003e40000100800 */
.L_x_1254:
[----:B--2---:R-:W2:Y:S01]  /*189e0*/  LDL R12, [R1+0x14] ;  /* 0x00001400010c7983 */ /* 0x004ea20000100800 */
[----:B------:R-:W3:Y:S03]  /*189f0*/  LDC R2, c[0x0][0x430] ;  /* 0x00010c00ff027b82 */ /* 0x000ee60000000800 */
[----:B0-----:R-:W4:Y:S04]  /*18a00*/  LDL R10, [R1+0x8] ;  /* 0x00000800010a7983 */ /* 0x001f280000100800 */
[----:B------:R-:W2:Y:S01]  /*18a10*/  LDL.LU R11, [R1+0x4] ;  /* 0x00000400010b7983 */ /* 0x000ea20000300800 */
[----:B------:R-:W-:Y:S01]  /*18a20*/  IMAD.MOV.U32 R8, RZ, RZ, 0xa0 ;  /* 0x000000a0ff087424 */ /* 0x000fe200078e00ff */
[----:B------:R-:W-:Y:S05]  /*18a30*/  YIELD ;  /* 0x0000000000007946 */ /* 0x000fea0003800000 */
[----:B-1----:R-:W1:Y:S01]  /*18a40*/  S2R R0, SR_TID.X ;  /* 0x0000000000007919 */ /* 0x002e620000002100 */
[----:B------:R-:W-:Y:S01]  /*18a50*/  ULDC.64 UR6, c[0x0][0x428] ;  /* 0x00010a0000067ab9 */ /* 0x000fe20000000a00 */
[----:B------:R-:W-:Y:S01]  /*18a60*/  ULDC.64 UR8, c[0x0][0x418] ;  /* 0x0001060000087ab9 */ /* 0x000fe20000000a00 */
[----:B------:R-:W-:Y:S01]  /*18a70*/  ULDC UR4, c[0x0][0x430] ;  /* 0x00010c0000047ab9 */ /* 0x000fe20000000800 */
[----:B0-----:R-:W0:Y:S01]  /*18a80*/  S2R R5, SR_TID.X ;  /* 0x0000000000057919 */ /* 0x001e220000002100 */
[----:B------:R-:W0:Y:S01]  /*18a90*/  S2R R7, SR_TID.X ;  /* 0x0000000000077919 */ /* 0x000e220000002100 */
[----:B---3--:R-:W-:-:S13]  /*18aa0*/  ISETP.NE.AND P0, PT, R2, 0x1, PT ;  /* 0x000000010200780c */ /* 0x008fda0003f05270 */
[----:B------:R-:W3:Y:S08]  /*18ab0*/  @P0 LDC R6, c[0x0][0x434] ;  /* 0x00010d00ff060b82 */ /* 0x000ef00000000800 */
[----:B------:R-:W3:Y:S01]  /*18ac0*/  @P0 LDC R3, c[0x0][0x434] ;  /* 0x00010d00ff030b82 */ /* 0x000ee20000000800 */
[----:B-1----:R-:W-:-:S04]  /*18ad0*/  LOP3.LUT R0, R0, 0x7f, RZ, 0xc0, !PT ;  /* 0x0000007f00007812 */ /* 0x002fc800078ec0ff */
[----:B------:R-:W-:Y:S02]  /*18ae0*/  SHF.R.U32.HI R2, RZ, 0x2, R0 ;  /* 0x00000002ff027819 */ /* 0x000fe40000011600 */
[C---:B0-----:R-:W-:Y:S01]  /*18af0*/  LOP3.LUT R0, R5.reuse, 0x7f, RZ, 0xc0, !PT ;  /* 0x0000007f05007812 */ /* 0x041fe200078ec0ff */
[----:B------:R-:W-:Y:S01]  /*18b00*/  IMAD.SHL.U32 R5, R5, 0x20, RZ ;  /* 0x0000002005057824 */ /* 0x000fe200078e00ff */
[----:B------:R-:W0:Y:S01]  /*18b10*/  @P0 LDC R4, c[0x0][0x438] ;  /* 0x00010e00ff040b82 */ /* 0x000e220000000800 */
[----:B------:R-:W-:-:S03]  /*18b20*/  IMAD.SHL.U32 R7, R7, 0x20, RZ ;  /* 0x0000002007077824 */ /* 0x000fc600078e00ff */
[----:B------:R-:W-:Y:S02]  /*18b30*/  LOP3.LUT R5, R2, 0x60, R5, 0xf8, !PT ;  /* 0x0000006002057812 */ /* 0x000fe400078ef805 */
[----:B------:R-:W-:Y:S02]  /*18b40*/  SHF.R.U32.HI R2, RZ, 0x2, R0 ;  /* 0x00000002ff027819 */ /* 0x000fe40000011600 */
[----:B------:R-:W1:Y:S02]  /*18b50*/  @P0 LDC R0, c[0x0][0x438] ;  /* 0x00010e00ff000b82 */ /* 0x000e640000000800 */
[----:B------:R-:W-:-:S04]  /*18b60*/  LOP3.LUT R7, R2, 0x60, R7, 0xf8, !PT ;  /* 0x0000006002077812 */ /* 0x000fc800078ef807 */
[----:B------:R-:W-:-:S04]  /*18b70*/  LOP3.LUT R7, R7, 0x80, RZ, 0xfc, !PT ;  /* 0x0000008007077812 */ /* 0x000fc800078efcff */
[----:B------:R-:W-:Y:S01]  /*18b80*/  ISETP.GT.U32.AND P1, PT, R7, 0x9f, PT ;  /* 0x0000009f0700780c */ /* 0x000fe20003f24070 */
[----:B--2---:R-:W-:-:S04]  /*18b90*/  IMAD R8, R11, R8, UR36 ;  /* 0x000000240b087e24 */ /* 0x004fc8000f8e0208 */
[--C-:B------:R-:W-:Y:S02]  /*18ba0*/  IMAD.IADD R5, R5, 0x1, R8.reuse ;  /* 0x0000000105057824 */ /* 0x100fe400078e0208 */
[----:B------:R-:W-:Y:S02]  /*18bb0*/  IMAD.IADD R8, R7, 0x1, R8 ;  /* 0x0000000107087824 */ /* 0x000fe400078e0208 */
[----:B---3--:R-:W-:-:S04]  /*18bc0*/  @P0 IMAD.HI.U32 R6, R5, R6, RZ ;  /* 0x0000000605060227 */ /* 0x008fc800078e00ff */
[----:B------:R-:W-:-:S04]  /*18bd0*/  @P0 IMAD.HI.U32 R3, R8, R3, RZ ;  /* 0x0000000308030227 */ /* 0x000fc800078e00ff */
[----:B------:R-:W-:Y:S01]  /*18be0*/  IMAD.MOV.U32 R2, RZ, RZ, R5 ;  /* 0x000000ffff027224 */ /* 0x000fe200078e0005 */
[----:B0-----:R-:W-:Y:S01]  /*18bf0*/  @P0 SHF.R.U32.HI R2, RZ, R4, R6 ;  /* 0x00000004ff020219 */ /* 0x001fe20000011606 */
[----:B------:R-:W-:Y:S01]  /*18c00*/  IMAD.MOV.U32 R9, RZ, RZ, R8 ;  /* 0x000000ffff097224 */ /* 0x000fe200078e0008 */
[----:B-1----:R-:W-:Y:S01]  /*18c10*/  @P0 SHF.R.U32.HI R9, RZ, R0, R3 ;  /* 0x00000000ff090219 */ /* 0x002fe20000011603 */
[----:B------:R-:W-:Y:S01]  /*18c20*/  IMAD R0, R12, UR6, RZ ;  /* 0x000000060c007c24 */ /* 0x000fe2000f8e02ff */
[--C-:B------:R-:W-:Y:S01]  /*18c30*/  SHF.R.S32.HI R3, RZ, 0x1f, R2.reuse ;  /* 0x0000001fff037819 */ /* 0x100fe20000011402 */
[----:B------:R-:W-:Y:S02]  /*18c40*/  IMAD.MOV R4, RZ, RZ, -R2 ;  /* 0x000000ffff047224 */ /* 0x000fe400078e0a02 */
[C---:B----4-:R-:W-:Y:S02]  /*18c50*/  IMAD R0, R10.reuse, UR7, R0 ;  /* 0x000000070a007c24 */ /* 0x050fe4000f8e0200 */
[----:B------:R-:W-:-:S04]  /*18c60*/  IMAD.WIDE.U32 R2, R10, UR6, R2 ;  /* 0x000000060a027c25 */ /* 0x000fc8000f8e0002 */
[----:B------:R-:W-:Y:S01]  /*18c70*/  IMAD.IADD R3, R0, 0x1, R3 ;  /* 0x0000000100037824 */ /* 0x000fe200078e0203 */
[----:B------:R-:W-:Y:S01]  /*18c80*/  LEA R6, P0, R2, UR8, 0x2 ;  /* 0x0000000802067c11 */ /* 0x000fe2000f8010ff */
[----:B------:R-:W-:-:S03]  /*18c90*/  IMAD R5, R4, UR4, R5 ;  /* 0x0000000404057c24 */ /* 0x000fc6000f8e0205 */
[----:B------:R-:W-:-:S05]  /*18ca0*/  LEA.HI.X R7, R2, UR9, R3, 0x2, P0 ;  /* 0x0000000902077c11 */ /* 0x000fca00080f1403 */
[----:B------:R0:W2:Y:S01]  /*18cb0*/  LDG.E R4, desc[UR50][R6.64] ;  /* 0x0000003206047981 */ /* 0x0000a2000c1e1900 */
[--C-:B------:R-:W-:Y:S01]  /*18cc0*/  @!P1 SHF.R.S32.HI R3, RZ, 0x1f, R9.reuse ;  /* 0x0000001fff039819 */ /* 0x100fe20000011409 */
[----:B------:R-:W-:-:S04]  /*18cd0*/  @!P1 IMAD.MOV.U32 R2, RZ, RZ, R9 ;  /* 0x000000ffff029224 */ /* 0x000fc800078e0009 */
[----:B------:R-:W-:-:S04]  /*18ce0*/  @!P1 IMAD.WIDE.U32 R2, R10, UR6, R2 ;  /* 0x000000060a029c25 */ /* 0x000fc8000f8e0002 */
[----:B0-----:R-:W-:Y:S02]  /*18cf0*/  IMAD.MOV R7, RZ, RZ, -R9 ;  /* 0x000000ffff077224 */ /* 0x001fe400078e0a09 */
[----:B------:R-:W-:Y:S02]  /*18d00*/  @!P1 IMAD.IADD R0, R0, 0x1, R3 ;  /* 0x0000000100009824 */ /* 0x000fe400078e0203 */
[----:B------:R-:W-:Y:S01]  /*18d10*/  IMAD R7, R7, UR4, R8 ;  /* 0x0000000407077c24 */ /* 0x000fe2000f8e0208 */
[----:B------:R-:W-:Y:S01]  /*18d20*/  @!P1 LEA R8, P0, R2, UR8, 0x2 ;  /* 0x0000000802089c11 */ /* 0x000fe2000f8010ff */
[----:B------:R-:W-:-:S03]  /*18d30*/  IMAD.MOV.U32 R6, RZ, RZ, RZ ;  /* 0x000000ffff067224 */ /* 0x000fc600078e00ff */
[----:B------:R-:W-:Y:S01]  /*18d40*/  @!P1 LEA.HI.X R9, R2, UR9, R0, 0x2, P0 ;  /* 0x0000000902099c11 */ /* 0x000fe200080f1400 */
[----:B-----5:R-:W-:Y:S02]  /*18d50*/  VIADD R0, R20, 0x1 ;  /* 0x0000000114007836 */ /* 0x020fe40000000000 */
[----:B------:R-:W-:Y:S02]  /*18d60*/  IMAD.MOV.U32 R2, RZ, RZ, R11 ;  /* 0x000000ffff027224 */ /* 0x000fe400078e000b */
[----:B------:R0:W5:Y:S01]  /*18d70*/  @!P1 LDG.E R6, desc[UR50][R8.64] ;  /* 0x0000003208069981 */ /* 0x000162000c1e1900 */
[----:B------:R-:W-:Y:S01]  /*18d80*/  ISETP.NE.AND P0, PT, R0, 0x2, PT ;  /* 0x000000020000780c */ /* 0x000fe20003f05270 */
[----:B------:R-:W-:Y:S01]  /*18d90*/  VIADD R11, R11, 0xffffffff ;  /* 0xffffffff0b0b7836 */ /* 0x000fe20000000000 */
[----:B------:R-:W-:Y:S01]  /*18da0*/  ISETP.GT.AND P1, PT, R2, UR42, PT ;  /* 0x0000002a02007c0c */ /* 0x000fe2000bf24270 */
[----:B------:R-:W-:Y:S01]  /*18db0*/  IMAD.U32 R12, RZ, RZ, UR43 ;  /* 0x0000002bff0c7e24 */ /* 0x000fe2000f8e00ff */
[----:B------:R-:W-:-:S02]  /*18dc0*/  SEL R10, R0, RZ, P0 ;  /* 0x000000ff000a7207 */ /* 0x000fc40000000000 */
[----:B------:R-:W-:Y:S02]  /*18dd0*/  SEL R0, RZ, 0x1, P0 ;  /* 0x00000001ff007807 */ /* 0x000fe40000000000 */
[----:B------:R-:W-:Y:S01]  /*18de0*/  ISETP.NE.AND P2, PT, R12, 0x3, PT ;  /* 0x000000030c00780c */ /* 0x000fe20003f45270 */
[----:B------:R0:W-:Y:S01]  /*18df0*/  STL [R1], R10 ;  /* 0x0000000a01007387 */ /* 0x0001e20000100800 */
[----:B------:R-:W-:-:S03]  /*18e00*/  LOP3.LUT R2, R21, R0, RZ, 0x3c, !PT ;  /* 0x0000000015027212 */ /* 0x000fc600078e3cff */
[----:B------:R0:W-:Y:S04]  /*18e10*/  STL [R1+0x4], R11 ;  /* 0x0000040b01007387 */ /* 0x0001e80000100800 */
[----:B------:R0:W-:Y:S01]  /*18e20*/  STL [R1+0xc], R2 ;  /* 0x00000c0201007387 */ /* 0x0001e20000100800 */
[----:B--2---:R-:W-:-:S03]  /*18e30*/  SHF.R.S32.HI R28, RZ, 0x1f, R4 ;  /* 0x0000001fff1c7819 */ /* 0x004fc60000011404 */
[----:B0-----:R-:W-:Y:S05]  /*18e40*/  @!P2 BRA `(.L_x_1235) ;  /* 0x000000000004a947 */ /* 0x001fea0003800000 */
[----:B------:R-:W-:Y:S01]  /*18e50*/  BPT.TRAP 0x1 ;  /* 0x000000040000795c */ /* 0x000fe20000300000 */
.L_x_1235:
[----:B------:R-:W-:Y:S01]  /*18e60*/  IMAD R0, R10, 0x8, R17 ;  /* 0x000000080a007824 */ /* 0x000fe200078e0211 */
[----:B------:R-:W-:Y:S01]  /*18e70*/  SHF.L.U32 R29, R2, 0x1f, RZ ;  /* 0x0000001f021d7819 */ /* 0x000fe200000006ff */
[----:B------:R-:W-:Y:S01]  /*18e80*/  BSSY B0, `(.L_x_1236) ;  /* 0x0000004000007945 */ /* 0x000fe20003800000 */
[----:B------:R-:W-:Y:S02]  /*18e90*/  SHF.R.S32.HI R25, RZ, 0x1f, R5 ;  /* 0x0000001fff197819 */ /* 0x000fe40000011405 */
[----:B------:R-:W0:Y:S02]  /*18ea0*/  SYNCS.PHASECHK.TRANS64.TRYWAIT P0, [R0+URZ+0x13280], R29 ;  /* 0x0132801d000075a7 */ /* 0x000e24000800017f */
[----:B0-----:R-:W-:Y:S05]  /*18eb0*/  @!P0 BRA `(.L_x_1237) ;  /* 0x0000004000048947 */ /* 0x001fea0003800000 */
.L_x_1334:
[----:B------:R-:W-:Y:S05]  /*18ec0*/  BSYNC B0 ;  /* 0x0000000000007941 */ /* 0x000fea0003800000 */
.L_x_1236:
[----:B------:R-:W2:Y:S01]  /*18ed0*/  LDL R9, [R1+0x10] ;  /* 0x0000100001097983 */ /* 0x000ea20000100800 */
[----:B------:R-:W-:Y:S01]  /*18ee0*/  ULDC.64 UR4, c[0x0][0x328] ;  /* 0x0000ca0000047ab9 */ /* 0x000fe20000000a00 */
[----:B------:R-:W-:Y:S01]  /*18ef0*/  ULDC.64 UR6, c[0x0][0x338] ;  /* 0x0000ce0000067ab9 */ /* 0x000fe20000000a00 */
[----:B------:R-:W-:Y:S01]  /*18f00*/  ULDC.64 UR8, c[0x0][0x330] ;  /* 0x0000cc0000087ab9 */ /* 0x000fe20000000a00 */
[----:B------:R-:W3:Y:S01]  /*18f10*/  LDL R13, [R1] ;  /* 0x00000000010d7983 */ /* 0x000ee20000100800 */
[----:B------:R-:W-:-:S03]  /*18f20*/  IMAD R8, R25, UR4, RZ ;  /* 0x0000000419087c24 */ /* 0x000fc6000f8e02ff */
[----:B------:R-:W3:Y:S01]  /*18f30*/  LDL R14, [R1+0x1c] ;  /* 0x00001c00010e7983 */ /* 0x000ee20000100800 */
[C---:B------:R-:W-:Y:S01]  /*18f40*/  IMAD R8, R5.reuse, UR5, R8 ;  /* 0x0000000505087c24 */ /* 0x040fe2000f8e0208 */
[----:B------:R-:W-:Y:S01]  /*18f50*/  SHF.R.S32.HI R23, RZ, 0x1f, R7 ;  /* 0x0000001fff177819 */ /* 0x000fe20000011407 */
[----:B------:R-:W-:Y:S01]  /*18f60*/  IMAD.WIDE.U32 R2, R5, UR4, RZ ;  /* 0x0000000405027c25 */ /* 0x000fe2000f8e00ff */
[----:B------:R-:W1:Y:S01]  /*18f70*/  S2R R11, SR_TID.X ;  /* 0x00000000000b7919 */ /* 0x000e620000002100 */
[----:B------:R-:W-:Y:S01]  /*18f80*/  ULDC.64 UR10, c[0x0][0x318] ;  /* 0x0000c600000a7ab9 */ /* 0x000fe20000000a00 */
[----:B-----5:R-:W-:Y:S01]  /*18f90*/  SHF.R.S32.HI R22, RZ, 0x1f, R6 ;  /* 0x0000001fff167819 */ /* 0x020fe20000011406 */
[----:B------:R-:W-:Y:S01]  /*18fa0*/  IMAD.IADD R3, R3, 0x1, R8 ;  /* 0x0000000103037824 */ /* 0x000fe200078e0208 */
[----:B------:R-:W4:Y:S01]  /*18fb0*/  LDC R12, c[0x0][0x2f4] ;  /* 0x0000bd00ff0c7b82 */ /* 0x000f220000000800 */
[----:B------:R-:W-:Y:S02]  /*18fc0*/  IMAD R8, R28, UR6, RZ ;  /* 0x000000061c087c24 */ /* 0x000fe4000f8e02ff */
[----:B------:R-:W-:-:S04]  /*18fd0*/  IMAD.WIDE.U32 R2, R4, UR6, R2 ;  /* 0x0000000604027c25 */ /* 0x000fc8000f8e0002 */
[----:B------:R-:W-:-:S04]  /*18fe0*/  IMAD R8, R4, UR7, R8 ;  /* 0x0000000704087c24 */ /* 0x000fc8000f8e0208 */
[----:B------:R-:W-:Y:S02]  /*18ff0*/  IMAD.IADD R3, R3, 0x1, R8 ;  /* 0x0000000103037824 */ /* 0x000fe400078e0208 */
[----:B------:R-:W-:-:S04]  /*19000*/  IMAD.WIDE.U32 R2, R26, UR8, R2 ;  /* 0x000000081a027c25 */ /* 0x000fc8000f8e0002 */
[----:B------:R-:W-:-:S04]  /*19010*/  IMAD R8, R23, UR4, RZ ;  /* 0x0000000417087c24 */ /* 0x000fc8000f8e02ff */
        /* <DEDUP_REMOVED lines=8> */
[----:B------:R-:W-:-:S04]  /*190a0*/  IMAD.WIDE.U32 R2, R7, UR4, RZ ;  /* 0x0000000407027c25 */ /* 0x000fc8000f8e00ff */
[----:B------:R-:W-:Y:S02]  /*190b0*/  IMAD.IADD R3, R3, 0x1, R8 ;  /* 0x0000000103037824 */ /* 0x000fe400078e0208 */
[----:B------:R-:W-:Y:S02]  /*190c0*/  IMAD R8, R22, UR6, RZ ;  /* 0x0000000616087c24 */ /* 0x000fe4000f8e02ff */
[----:B------:R-:W-:-:S04]  /*190d0*/  IMAD.WIDE.U32 R2, R6, UR6, R2 ;  /* 0x0000000606027c25 */ /* 0x000fc8000f8e0002 */
[----:B------:R-:W-:-:S04]  /*190e0*/  IMAD R8, R6, UR7, R8 ;  /* 0x0000000706087c24 */ /* 0x000fc8000f8e0208 */
[----:B------:R-:W-:Y:S02]  /*190f0*/  IMAD.IADD R3, R3, 0x1, R8 ;  /* 0x0000000103037824 */ /* 0x000fe400078e0208 */
[----:B------:R-:W-:Y:S01]  /*19100*/  IMAD.WIDE.U32 R2, R26, UR8, R2 ;  /* 0x000000081a027c25 */ /* 0x000fe2000f8e0002 */
[----:B------:R-:W-:Y:S02]  /*19110*/  UMOV UR4, 0xffffffff ;  /* 0xffffffff00047882 */ /* 0x000fe40000000000 */
[----:B------:R-:W-:Y:S01]  /*19120*/  IADD3 R19, P0, R2, UR10, RZ ;  /* 0x0000000a02137c10 */ /* 0x000fe2000ff1e0ff */
[----:B---3--:R-:W-:-:S03]  /*19130*/  IMAD R8, R13, 0x2800, R14 ;  /* 0x000028000d087824 */ /* 0x008fc600078e020e */
        /* <DEDUP_REMOVED lines=28> */
.L_x_1346:
        /* <DEDUP_REMOVED lines=11> */
.L_x_1239:
        /* <DEDUP_REMOVED lines=11> */
.L_x_1240:
[----:B------:R2:W-:Y:S01]  /*19460*/  SYNCS.ARRIVE.TRANS64.A1T0 RZ, [R0+URZ+0x13270], RZ ;  /* 0x013270ff00ff79a7 */ /* 0x0005e2000810003f */
[----:B------:R-:W-:Y:S05]  /*19470*/  @!P3 BRA `(.L_x_1241) ;  /* 0x000000000004b947 */ /* 0x000fea0003800000 */
[----:B------:R-:W-:Y:S01]  /*19480*/  BPT.TRAP 0x1 ;  /* 0x000000040000795c */ /* 0x000fe20000300000 */
.L_x_1241:
[----:B------:R-:W3:Y:S01]  /*19490*/  SYNCS.PHASECHK.TRANS64.TRYWAIT P0, [R0+URZ+0x13240], R29 ;  /* 0x0132401d000075a7 */ /* 0x000ee2000800017f */
[----:B------:R-:W-:Y:S04]  /*194a0*/  BSSY B0, `(.L_x_1242) ;  /* 0x0000002000007945 */ /* 0x000fe80003800000 */
[----:B---3--:R-:W-:Y:S05]  /*194b0*/  @!P0 BRA `(.L_x_1243) ;  /* 0x0000004000348947 */ /* 0x008fea0003800000 */
.L_x_1347:
[----:B------:R-:W-:Y:S05]  /*194c0*/  BSYNC B0 ;  /* 0x0000000000007941 */ /* 0x000fea0003800000 */
.L_x_1242:
        /* <DEDUP_REMOVED lines=12> */
[----:B------:R-:W-:Y:S02]  /*19590*/  IMAD R9, R7, UR5, R9 ;  /* 0x0000000507097c24 */ /* 0x000fe4000f8e0209 */
        /* <DEDUP_REMOVED lines=46> */
.L_x_1359:
        /* <DEDUP_REMOVED lines=8> */
.L_x_1245:
        /* <DEDUP_REMOVED lines=11> */
.L_x_1246:
[----:B------:R2:W-:Y:S02]  /*199b0*/  SYNCS.ARRIVE.TRANS64.A1T0 RZ, [R0+URZ+0x13230], RZ ;  /* 0x013230ff00ff79a7 */ /* 0x0005e4000810003f */
[----:B--23--:R-:W-:-:S05]  /*199c0*/  IMAD.U32 R0, RZ, RZ, UR44 ;  /* 0x0000002cff007e24 */ /* 0x00cfca000f8e00ff */
[----:B------:R-:W-:-:S13]  /*199d0*/  ISETP.NE.AND P0, PT, R0, 0x3, PT ;  /* 0x000000030000780c */ /* 0x000fda0003f05270 */
[----:B------:R-:W-:Y:S05]  /*199e0*/  @!P0 BRA `(.L_x_1247) ;  /* 0x0000000000048947 */ /* 0x000fea0003800000 */
[----:B------:R-:W-:Y:S01]  /*199f0*/  BPT.TRAP 0x1 ;  /* 0x000000040000795c */ /* 0x000fe20000300000 */
.L_x_1247:
[----:B------:R-:W-:Y:S01]  /*19a00*/  LOP3.LUT R0, R21, 0x1, RZ, 0x3c, !PT ;  /* 0x0000000115007812 */ /* 0x000fe200078e3cff */
[----:B------:R-:W-:Y:S01]  /*19a10*/  IMAD R2, R20, 0x8, R17 ;  /* 0x0000000814027824 */ /* 0x000fe200078e0211 */
[----:B------:R-:W-:Y:S02]  /*19a20*/  BSSY B0, `(.L_x_1248) ;  /* 0x0000004000007945 */ /* 0x000fe40003800000 */
[----:B------:R-:W-:-:S04]  /*19a30*/  SHF.L.U32 R0, R0, 0x1f, RZ ;  /* 0x0000001f00007819 */ /* 0x000fc800000006ff */
[----:B------:R-:W0:Y:S02]  /*19a40*/  SYNCS.PHASECHK.TRANS64.TRYWAIT P2, [R2+URZ+0x13270], R0 ;  /* 0x01327000020075a7 */ /* 0x000e24000804017f */
[----:B0-----:R-:W-:Y:S05]  /*19a50*/  @!P2 BRA `(.L_x_1249) ;  /* 0x00000040003ca947 */ /* 0x001fea0003800000 */
.L_x_1360:
[----:B------:R-:W-:Y:S05]  /*19a60*/  BSYNC B0 ;  /* 0x0000000000007941 */ /* 0x000fea0003800000 */
.L_x_1248:
[----:B------:R-:W-:-:S05]  /*19a70*/  IMAD.U32 R3, RZ, RZ, UR43 ;  /* 0x0000002bff037e24 */ /* 0x000fca000f8e00ff */
[----:B------:R-:W-:-:S13]  /*19a80*/  ISETP.NE.AND P2, PT, R3, 0x3, PT ;  /* 0x000000030300780c */ /* 0x000fda0003f45270 */
[----:B------:R-:W-:Y:S05]  /*19a90*/  @!P2 BRA `(.L_x_1250) ;  /* 0x000000000004a947 */ /* 0x000fea0003800000 */
[----:B------:R-:W-:Y:S01]  /*19aa0*/  BPT.TRAP 0x1 ;  /* 0x000000040000795c */ /* 0x000fe20000300000 */
.L_x_1250:
[----:B0-----:R-:W-:Y:S01]  /*19ab0*/  SHF.L.U32 R0, R21, 0x1f, RZ ;  /* 0x0000001f15007819 */ /* 0x001fe200000006ff */
[----:B------:R-:W-:-:S03]  /*19ac0*/  IMAD R3, R20, 0x2800, RZ ;  /* 0x0000280014037824 */ /* 0x000fc600078e02ff */
[----:B------:R-:W0:Y:S02]  /*19ad0*/  SYNCS.PHASECHK.TRANS64.TRYWAIT P2, [R2+URZ+0x13260], R0 ;  /* 0x01326000020075a7 */ /* 0x000e24000804017f */
[----:B0-----:R-:W-:Y:S05]  /*19ae0*/  @!P2 BRA `(.L_x_1251) ;  /* 0x00000040002ca947 */ /* 0x001fea0003800000 */
.L_x_1361:
[----:B------:R-:W0:Y:S04]  /*19af0*/  LDL R4, [R1+0x24] ;  /* 0x0000240001047983 */ /* 0x000e280000100800 */
[----:B------:R-:W2:Y:S01]  /*19b00*/  LDL R10, [R1+0x20] ;  /* 0x00002000010a7983 */ /* 0x000ea20000100800 */
[----:B------:R-:W-:Y:S05]  /*19b10*/  WARPSYNC.ALL ;  /* 0x0000000000007948 */ /* 0x000fea0003800000 */
[----:B------:R-:W-:-:S05]  /*19b20*/  IMAD.U32 R12, RZ, RZ, UR43 ;  /* 0x0000002bff0c7e24 */ /* 0x000fca000f8e00ff */
[----:B------:R-:W-:Y:S02]  /*19b30*/  ISETP.NE.AND P2, PT, R12, 0x3, PT ;  /* 0x000000030c00780c */ /* 0x000fe40003f45270 */
[C---:B0-----:R-:W-:Y:S02]  /*19b40*/  LOP3.LUT R0, R3.reuse, R4, RZ, 0xfc, !PT ;  /* 0x0000000403007212 */ /* 0x041fe400078efcff */
[----:B--2---:R-:W-:-:S03]  /*19b50*/  LOP3.LUT R3, R3, R10, RZ, 0xfc, !PT ;  /* 0x0000000a03037212 */ /* 0x004fc600078efcff */
[C---:B------:R-:W-:Y:S02]  /*19b60*/  IMAD.IADD R0, R17.reuse, 0x1, R0 ;  /* 0x0000000111007824 */ /* 0x040fe400078e0200 */
[----:B------:R-:W-:-:S03]  /*19b70*/  IMAD.IADD R3, R17, 0x1, R3 ;  /* 0x0000000111037824 */ /* 0x000fc600078e0203 */
[----:B----4-:R-:W0:Y:S02]  /*19b80*/  LDSM.16.MT88.4 R4, [R0+0x6000] ;  /* 0x006000000004783b */ /* 0x010e240000004200 */
        /* <DEDUP_REMOVED lines=37> */
.L_x_1252:
[----:B--2---:R2:W-:Y:S01]  /*19de0*/  SYNCS.ARRIVE.TRANS64.A1T0 RZ, [R2+URZ+0x13250], RZ ;  /* 0x013250ff02ff79a7 */ /* 0x0045e2000810003f */
[----:B------:R-:W-:Y:S06]  /*19df0*/  BAR.SYNC.DEFER_BLOCKING 0x2, 0x80 ;  /* 0x0082000000007b1d */ /* 0x000fec0000010000 */
[----:B------:R-:W-:Y:S05]  /*19e00*/  @!P0 BRA `(.L_x_1253) ;  /* 0x0000000000048947 */ /* 0x000fea0003800000 */
[----:B------:R-:W-:Y:S01]  /*19e10*/  BPT.TRAP 0x1 ;  /* 0x000000040000795c */ /* 0x000fe20000300000 */
.L_x_1253:
[----:B------:R-:W3:Y:S01]  /*19e20*/  LDL R0, [R1+0x18] ;  /* 0x0000180001007983 */ /* 0x000ee20000100800 */
[----:B--2---:R-:W-:-:S03]  /*19e30*/  VIADD R2, R2, 0x13280 ;  /* 0x0001328002027836 */ /* 0x004fc60000000000 */
[----:B------:R2:W5:Y:S04]  /*19e40*/  LDL R20, [R1] ;  /* 0x0000000001147983 */ /* 0x0005680000100800 */
[----:B------:R2:W5:Y:S01]  /*19e50*/  LDL R21, [R1+0xc] ;  /* 0x00000c0001157983 */ /* 0x0005620000100800 */
[----:B---3--:R-:W-:-:S04]  /*19e60*/  PRMT R2, R0, 0x654, R2 ;  /* 0x0000065400027816 */ /* 0x008fc80000000002 */
[----:B------:R2:W-:Y:S01]  /*19e70*/  SYNCS.ARRIVE.TRANS64.RED.A1T0 RZ, [R2+URZ], RZ ;  /* 0x000000ff02ff79a7 */ /* 0x0005e2000810043f */
[----:B------:R-:W-:Y:S05]  /*19e80*/  @P1 BRA `(.L_x_1254) ;  /* 0xffffffe800d41947 */ /* 0x000fea000383ffff */
.L_x_1234:
[----:B-1----:R-:W2:Y:S01]  /*19e90*/  S2R R0, SR_TID.X ;  /* 0x0000000000007919 */ /* 0x002ea20000002100 */
[----:B------:R-:W-:Y:S01]  /*19ea0*/  BSSY B0, `(.L_x_1255) ;  /* 0x0000012000007945 */ /* 0x000fe20003800000 */
[----:B--2---:R-:W-:Y:S01]  /*19eb0*/  LOP3.LUT R2, R0, 0x7f, RZ, 0xc0, !PT ;  /* 0x0000007f00027812 */ /* 0x004fe200078ec0ff */
[----:B------:R-:W-:-:S03]  /*19ec0*/  IMAD.U32 R0, RZ, RZ, UR44 ;  /* 0x0000002cff007e24 */ /* 0x000fc6000f8e00ff */
[----:B------:R-:W-:Y:S02]  /*19ed0*/  ISETP.NE.AND P1, PT, R2, RZ, PT ;  /* 0x000000ff0200720c */ /* 0x000fe40003f25270 */
[----:B------:R-:W-:-:S11]  /*19ee0*/  ISETP.NE.AND P0, PT, R0, 0x3, PT ;  /* 0x000000030000780c */ /* 0x000fd60003f05270 */
        /* <DEDUP_REMOVED lines=12> */
[----:B0-----:R-:W-:-:S07]  /*19fb0*/  IADD3 R24, R0, UR45, R7 ;  /* 0x0000002d00187c10 */ /* 0x001fce000fffe007 */
.L_x_1256:
[----:B------:R-:W-:Y:S05]  /*19fc0*/  BSYNC B0 ;  /* 0x0000000000007941 */ /* 0x000fea0003800000 */
.L_x_1255:
[----:B------:R-:W-:Y:S05]  /*19fd0*/  @!P0 BRA `(.L_x_1257) ;  /* 0x0000000000048947 */ /* 0x000fea0003800000 */
[----:B------:R-:W-:Y:S01]  /*19fe0*/  BPT.TRAP 0x1 ;  /* 0x000000040000795c */ /* 0x000fe20000300000 */
.L_x_1257:
[----:B------:R-:W2:Y:S04]  /*19ff0*/  LDL R0, [R1+0xc] ;  /* 0x00000c0001007983 */ /* 0x000ea80000100800 */
[----:B------:R-:W0:Y:S01]  /*1a000*/  LDL R2, [R1] ;  /* 0x0000000001027983 */ /* 0x000e220000100800 */
[----:B------:R-:W-:Y:S01]  /*1a010*/  BSSY B0, `(.L_x_1258) ;  /* 0x0000006000007945 */ /* 0x000fe20003800000 */
[----:B--2---:R-:W-:-:S04]  /*1a020*/  LOP3.LUT R0, R0, 0x1, RZ, 0x3c, !PT ;  /* 0x0000000100007812 */ /* 0x004fc800078e3cff */
[----:B------:R-:W-:Y:S01]  /*1a030*/  SHF.L.U32 R0, R0, 0x1f, RZ ;  /* 0x0000001f00007819 */ /* 0x000fe200000006ff */
[----:B0-----:R-:W-:-:S04]  /*1a040*/  IMAD R3, R2, 0x8, R17 ;  /* 0x0000000802037824 */ /* 0x001fc800078e0211 */
[----:B------:R-:W0:Y:S02]  /*1a050*/  SYNCS.PHASECHK.TRANS64.TRYWAIT P1, [R3+URZ+0x13270], R0 ;  /* 0x01327000030075a7 */ /* 0x000e24000802017f */
[----:B0-----:R-:W-:Y:S05]  /*1a060*/  @!P1 BRA `(.L_x_1259) ;  /* 0x0000003800e09947 */ /* 0x001fea0003800000 */
.L_x_1362:
[----:B------:R-:W-:Y:S05]  /*1a070*/  BSYNC B0 ;  /* 0x0000000000007941 */ /* 0x000fea0003800000 */
.L_x_1258:
[----:B------:R-:W-:-:S05]  /*1a080*/  IMAD.U32 R2, RZ, RZ, UR43 ;  /* 0x0000002bff027e24 */ /* 0x000fca000f8e00ff */
[----:B------:R-:W-:-:S13]  /*1a090*/  ISETP.NE.AND P1, PT, R2, 0x3, PT ;  /* 0x000000030200780c */ /* 0x000fda0003f25270 */
[----:B------:R-:W-:Y:S05]  /*1a0a0*/  @!P1 BRA `(.L_x_1260) ;  /* 0x0000000000049947 */ /* 0x000fea0003800000 */
[----:B------:R-:W-:Y:S01]  /*1a0b0*/  BPT.TRAP 0x1 ;  /* 0x000000040000795c */ /* 0x000fe20000300000 */
.L_x_1260:
[----:B0-----:R-:W2:Y:S02]  /*1a0c0*/  LDL R0, [R1+0xc] ;  /* 0x00000c0001007983 */ /* 0x001ea40000100800 */
[----:B--2---:R-:W-:-:S04]  /*1a0d0*/  SHF.L.U32 R0, R0, 0x1f, RZ ;  /* 0x0000001f00007819 */ /* 0x004fc800000006ff */
[----:B------:R-:W0:Y:S02]  /*1a0e0*/  SYNCS.PHASECHK.TRANS64.TRYWAIT P1, [R3+URZ+0x13260], R0 ;  /* 0x01326000030075a7 */ /* 0x000e24000802017f */
[----:B0-----:R-:W-:Y:S05]  /*1a0f0*/  @!P1 BRA `(.L_x_1261) ;  /* 0x0000003800d09947 */ /* 0x001fea0003800000 */
.L_x_1363:
[----:B------:R-:W2:Y:S04]  /*1a100*/  LDL R12, [R1] ;  /* 0x00000000010c7983 */ /* 0x000ea80000100800 */
[----:B------:R-:W0:Y:S04]  /*1a110*/  LDL R4, [R1+0x24] ;  /* 0x0000240001047983 */ /* 0x000e280000100800 */
[----:B------:R-:W3:Y:S01]  /*1a120*/  LDL R10, [R1+0x20] ;  /* 0x00002000010a7983 */ /* 0x000ee20000100800 */
[----:B------:R-:W-:Y:S05]  /*1a130*/  WARPSYNC.ALL ;  /* 0x0000000000007948 */ /* 0x000fea0003800000 */
[----:B------:R-:W-:-:S05]  /*1a140*/  IMAD.U32 R13, RZ, RZ, UR43 ;  /* 0x0000002bff0d7e24 */ /* 0x000fca000f8e00ff */
[----:B------:R-:W-:Y:S01]  /*1a150*/  ISETP.NE.AND P1, PT, R13, 0x3, PT ;  /* 0x000000030d00780c */ /* 0x000fe20003f25270 */
[----:B--2---:R-:W-:-:S05]  /*1a160*/  IMAD R2, R12, 0x2800, RZ ;  /* 0x000028000c027824 */ /* 0x004fca00078e02ff */
[----:B0-----:R-:W-:-:S05]  /*1a170*/  LOP3.LUT R0, R2, R4, RZ, 0xfc, !PT ;  /* 0x0000000402007212 */ /* 0x001fca00078efcff */
[----:B------:R-:W-:-:S05]  /*1a180*/  IMAD.IADD R0, R17, 0x1, R0 ;  /* 0x0000000111007824 */ /* 0x000fca00078e0200 */
        /* <DEDUP_REMOVED lines=40> */
.L_x_1262:
[----:B-1----:R1:W-:Y:S01]  /*1a410*/  SYNCS.ARRIVE.TRANS64.A1T0 RZ, [R3+URZ+0x13250], RZ ;  /* 0x013250ff03ff79a7 */ /* 0x0023e2000810003f */
[----:B------:R-:W-:Y:S06]  /*1a420*/  BAR.SYNC.DEFER_BLOCKING 0x2, 0x80 ;  /* 0x0082000000007b1d */ /* 0x000fec0000010000 */
[----:B------:R-:W-:Y:S05]  /*1a430*/  @!P0 BRA `(.L_x_1263) ;  /* 0x0000000000048947 */ /* 0x000fea0003800000 */
[----:B------:R-:W-:Y:S01]  /*1a440*/  BPT.TRAP 0x1 ;  /* 0x000000040000795c */ /* 0x000fe20000300000 */
.L_x_1263:
[----:B------:R-:W2:Y:S04]  /*1a450*/  LDL R0, [R1+0x18] ;  /* 0x0000180001007983 */ /* 0x000ea80000100800 */
[----:B------:R-:W3:Y:S01]  /*1a460*/  LDL.LU R4, [R1+0xc] ;  /* 0x00000c0001047983 */ /* 0x000ee20000300800 */
[----:B-1----:R-:W-:-:S05]  /*1a470*/  VIADD R3, R3, 0x13280 ;  /* 0x0001328003037836 */ /* 0x002fca0000000000 */
[----:B--2---:R-:W-:Y:S01]  /*1a480*/  PRMT R3, R0, 0x654, R3 ;  /* 0x0000065400037816 */ /* 0x004fe20000000003 */
[----:B------:R-:W-:-:S03]  /*1a490*/  VIADD R0, R12, 0x1 ;  /* 0x000000010c007836 */ /* 0x000fc60000000000 */
[----:B------:R1:W-:Y:S02]  /*1a4a0*/  SYNCS.ARRIVE.TRANS64.RED.A1T0 RZ, [R3+URZ], RZ ;  /* 0x000000ff03ff79a7 */ /* 0x0003e4000810043f */
[----:B------:R-:W-:-:S04]  /*1a4b0*/  ISETP.NE.AND P0, PT, R0, 0x2, PT ;  /* 0x000000020000780c */ /* 0x000fc80003f05270 */
[----:B0-----:R-:W-:Y:S02]  /*1a4c0*/  SEL R2, RZ, 0x1, P0 ;  /* 0x00000001ff027807 */ /* 0x001fe40000000000 */
[----:B------:R-:W-:Y:S02]  /*1a4d0*/  SEL R0, R0, RZ, P0 ;  /* 0x000000ff00007207 */ /* 0x000fe40000000000 */
[----:B---3--:R-:W-:-:S03]  /*1a4e0*/  LOP3.LUT R4, R4, R2, RZ, 0x3c, !PT ;  /* 0x0000000204047212 */ /* 0x008fc600078e3cff */
[----:B------:R1:W-:Y:S04]  /*1a4f0*/  STL [R1], R0 ;  /* 0x0000000001007387 */ /* 0x0003e80000100800 */
[----:B------:R1:W-:Y:S02]  /*1a500*/  STL [R1+0xc], R4 ;  /* 0x00000c0401007387 */ /* 0x0003e40000100800 */
.L_x_1204:
[----:B------:R-:W-:Y:S05]  /*1a510*/  BSYNC B7 ;  /* 0x0000000000077941 */ /* 0x000fea0003800000 */
.L_x_1202:
[----:B------:R-:W-:-:S13]  /*1a520*/  LOP3.LUT P0, RZ, R16, 0x40, RZ, 0xc0, !PT ;  /* 0x0000004010ff7812 */ /* 0x000fda000780c0ff */
[----:B------:R-:W-:Y:S05]  /*1a530*/  @!P0 BRA `(.L_x_1264) ;  /* 0x0000000000288947 */ /* 0x000fea0003800000 */
[----:B------:R-:W1:Y:S08]  /*1a540*/  S2UR UR4, SR_CgaCtaId ;  /* 0x00000000000479c3 */ /* 0x000e700000008800 */
[----:B------:R-:W-:Y:S01]  /*1a550*/  BAR.SYNC.DEFER_BLOCKING 0x5, 0x200 ;  /* 0x0148000000007b1d */ /* 0x000fe20000010000 */
[----:B------:R-:W-:Y:S01]  /*1a560*/  MOV R17, 0x400 ;  /* 0x0000040000117802 */ /* 0x000fe20000000f00 */
[----:B-1----:R-:W-:-:S05]  /*1a570*/  IMAD.U32 R0, RZ, RZ, UR4 ;  /* 0x00000004ff007e24 */ /* 0x002fca000f8e00ff */
[----:B------:R-:W-:Y:S01]  /*1a580*/  LEA R17, R0, R17, 0x18 ;  /* 0x0000001100117211 */ /* 0x000fe200078ec0ff */
[----:B------:R-:W-:Y:S04]  /*1a590*/  STL [R1+0x18], R0 ;  /* 0x0000180001007387 */ /* 0x000fe80000100800 */
[----:B------:R-:W0:Y:S02]  /*1a5a0*/  LDS.128 R24, [R17+0x132d0] ;  /* 0x0132d00011187984 */ /* 0x000e240000000c00 */
[----:B0-----:R-:W-:Y:S01]  /*1a5b0*/  R2UR UR4, R25 ;  /* 0x00000000190472ca */ /* 0x001fe200000e0000 */
[----:B------:R-:W-:Y:S06]  /*1a5c0*/  BAR.ARV 0x4, 0x200 ;  /* 0x0108000000007b1d */ /* 0x000fec0000002000 */
[----:B------:R-:W-:Y:S08]  /*1a5d0*/  BRA `(.L_x_1265) ;  /* 0x0000000800c87947 */ /* 0x000ff00003800000 */
.L_x_1264:
[----:B-1----:R-:W0:Y:S01]  /*1a5e0*/  S2R R0, SR_TID.X ;  /* 0x0000000000007919 */ /* 0x002e220000002100 */
[----:B------:R-:W-:Y:S01]  /*1a5f0*/  ULDC UR4, c[0x0][0xc3c] ;  /* 0x00030f0000047ab9 */ /* 0x000fe20000000800 */
[----:B------:R-:W-:Y:S01]  /*1a600*/  IMAD.MOV.U32 R4, RZ, RZ, RZ ;  /* 0x000000ffff047224 */ /* 0x000fe200078e00ff */
[----:B0-----:R-:W-:-:S04]  /*1a610*/  LOP3.LUT R7, R0, 0x1f, RZ, 0xc0, !PT ;  /* 0x0000001f00077812 */ /* 0x001fc800078ec0ff */
[----:B------:R-:W-:Y:S01]  /*1a620*/  ISETP.NE.AND P0, PT, R7, 0x1f, PT ;  /* 0x0000001f0700780c */ /* 0x000fe20003f05270 */
[----:B------:R-:W-:-:S05]  /*1a630*/  IMAD.IADD R5, R27, 0x1, R7 ;  /* 0x000000011b057824 */ /* 0x000fca00078e0207 */
[----:B------:R-:W-:Y:S01]  /*1a640*/  ISETP.GE.OR P1, PT, R5, UR4, !P0 ;  /* 0x0000000405007c0c */ /* 0x000fe2000c726670 */
[----:B------:R-:W-:-:S12]  /*1a650*/  ULDC UR4, c[0x0][0xc3c] ;  /* 0x00030f0000047ab9 */ /* 0x000fd80000000800 */
[----:B------:R-:W0:Y:S02]  /*1a660*/  @!P1 LDC.64 R2, c[0x0][0xc80] ;  /* 0x00032000ff029b82 */ /* 0x000e240000000a00 */
[----:B0-----:R-:W-:-:S05]  /*1a670*/  @!P1 IMAD.WIDE R2, R5, 0x4, R2 ;  /* 0x0000000405029825 */ /* 0x001fca00078e0202 */
[----:B------:R-:W2:Y:S01]  /*1a680*/  @!P1 LDG.E R4, desc[UR50][R2.64] ;  /* 0x0000003202049981 */ /* 0x000ea2000c1e1900 */
[C---:B------:R-:W-:Y:S02]  /*1a690*/  ISETP.NE.AND P1, PT, R7.reuse, RZ, PT ;  /* 0x000000ff0700720c */ /* 0x040fe40003f25270 */
[C---:B------:R-:W-:Y:S02]  /*1a6a0*/  ISETP.GE.U32.AND P2, PT, R7.reuse, 0x2, PT ;  /* 0x000000020700780c */ /* 0x040fe40003f46070 */
[C---:B------:R-:W-:Y:S02]  /*1a6b0*/  ISETP.GE.U32.AND P3, PT, R7.reuse, 0x4, PT ;  /* 0x000000040700780c */ /* 0x040fe40003f66070 */
[C---:B------:R-:W-:Y:S02]  /*1a6c0*/  ISETP.GE.U32.AND P4, PT, R7.reuse, 0x8, PT ;  /* 0x000000080700780c */ /* 0x040fe40003f86070 */
[----:B------:R-:W-:Y:S02]  /*1a6d0*/  ISETP.GE.U32.AND P5, PT, R7, 0x10, PT ;  /* 0x000000100700780c */ /* 0x000fe40003fa6070 */
[----:B------:R-:W-:Y:S04]  /*1a6e0*/  SHFL.IDX PT, R7, R24, 0x1, 0x1f ;  /* 0x00201f0018077f89 */ /* 0x000fe800000e0000 */
        /* <DEDUP_REMOVED lines=9> */
[----:B------:R-:W-:Y:S04]  /*1a780*/  SHFL.IDX PT, R0, R24, RZ, 0x1f ;  /* 0x00001fff18007589 */ /* 0x000fe800000e0000 */
        /* <DEDUP_REMOVED lines=11> */
[----:B------:R-:W-:Y:S05]  /*1a840*/  @P6 BRA `(.L_x_1266) ;  /* 0x0000000000906947 */ /* 0x000fea0003800000 */
.L_x_1270:
[----:B------:R-:W-:-:S05]  /*1a850*/  VIADD R27, R27, 0x1f ;  /* 0x0000001f1b1b7836 */ /* 0x000fca0000000000 */
[----:B------:R-:W-:-:S13]  /*1a860*/  ISETP.GE.AND P6, PT, R27, UR4, PT ;  /* 0x000000041b007c0c */ /* 0x000fda000bfc6270 */
[----:B------:R-:W-:Y:S05]  /*1a870*/  @P6 BRA `(.L_x_1267) ;  /* 0x0000000400e06947 */ /* 0x000fea0003800000 */
[----:B------:R-:W0:Y:S01]  /*1a880*/  S2R R2, SR_TID.X ;  /* 0x0000000000027919 */ /* 0x000e220000002100 */
[----:B------:R-:W-:Y:S01]  /*1a890*/  BSSY B0, `(.L_x_1268) ;  /* 0x0000009000007945 */ /* 0x000fe20003800000 */
[----:B------:R-:W-:Y:S01]  /*1a8a0*/  IMAD.MOV.U32 R4, RZ, RZ, RZ ;  /* 0x000000ffff047224 */ /* 0x000fe200078e00ff */
[----:B0-----:R-:W-:-:S05]  /*1a8b0*/  LOP3.LUT R2, R2, 0x1f, RZ, 0xc0, !PT ;  /* 0x0000001f02027812 */ /* 0x001fca00078ec0ff */
[----:B------:R-:W-:-:S05]  /*1a8c0*/  IMAD.IADD R5, R27, 0x1, R2 ;  /* 0x000000011b057824 */ /* 0x000fca00078e0202 */
[----:B------:R-:W-:-:S13]  /*1a8d0*/  ISETP.GE.OR P6, PT, R5, UR4, !P0 ;  /* 0x0000000405007c0c */ /* 0x000fda000c7c6670 */
[----:B------:R-:W-:Y:S05]  /*1a8e0*/  @P6 BRA `(.L_x_1269) ;  /* 0x00000000000c6947 */ /* 0x000fea0003800000 */
[----:B------:R-:W0:Y:S02]  /*1a8f0*/  LDC.64 R2, c[0x0][0xc80] ;  /* 0x00032000ff027b82 */ /* 0x000e240000000a00 */
[----:B0-----:R-:W-:-:S05]  /*1a900*/  IMAD.WIDE R2, R5, 0x4, R2 ;  /* 0x0000000405027825 */ /* 0x001fca00078e0202 */
[----:B------:R0:W5:Y:S02]  /*1a910*/  LDG.E R4, desc[UR50][R2.64] ;  /* 0x0000003202047981 */ /* 0x000164000c1e1900 */
.L_x_1269:
[----:B------:R-:W-:Y:S05]  /*1a920*/  BSYNC B0 ;  /* 0x0000000000007941 */ /* 0x000fea0003800000 */
.L_x_1268:
        /* <DEDUP_REMOVED lines=21> */
[----:B------:R-:W-:-:S07]  /*1aa80*/  IMAD.MOV.U32 R8, RZ, RZ, R10 ;  /* 0x000000ffff087224 */ /* 0x000fce00078e000a */
.L_x_1266:
        /* <DEDUP_REMOVED lines=8> */
[----:B------:R0:W5:Y:S01]  /*1ab10*/  LDG.E R10, desc[UR50][R2.64] ;  /* 0x00000032020a7981 */ /* 0x000162000c1e1900 */
[----:B------:R-:W-:Y:S01]  /*1ab20*/  ISETP.NE.AND P0, PT, R8, RZ, PT ;  /* 0x000000ff0800720c */ /* 0x000fe20003f05270 */
[----:B------:R-:W-:Y:S02]  /*1ab30*/  IMAD.MOV.U32 R9, RZ, RZ, RZ ;  /* 0x000000ffff097224 */ /* 0x000fe400078e00ff */
[----:B------:R-:W1:Y:S02]  /*1ab40*/  SHFL.IDX PT, R4, R4, R7, 0x1f ;  /* 0x00001f0704047589 */ /* 0x000e6400000e0000 */
[----:B-1----:R-:W-:-:S08]  /*1ab50*/  R2UR UR7, R4 ;  /* 0x00000000040772ca */ /* 0x002fd000000e0000 */
[----:B0-----:R-:W-:Y:S07]  /*1ab60*/  @!P0 BRA `(.L_x_1271) ;  /* 0x0000000000088947 */ /* 0x001fee0003800000 */
[----:B------:R-:W-:-:S05]  /*1ab70*/  VIADD R7, R7, 0xffffffff ;  /* 0xffffffff07077836 */ /* 0x000fca0000000000 */
[----:B------:R0:W1:Y:S02]  /*1ab80*/  SHFL.IDX PT, R9, R6, R7, 0x1f ;  /* 0x00001f0706097589 */ /* 0x00006400000e0000 */
.L_x_1271:
[----:B-----5:R-:W-:Y:S02]  /*1ab90*/  IMAD R4, R10, UR7, RZ ;  /* 0x000000070a047c24 */ /* 0x020fe4000f8e02ff */
[----:B-1----:R-:W-:Y:S02]  /*1aba0*/  IMAD R24, R9, R5, R24 ;  /* 0x0000000509187224 */ /* 0x002fe400078e0218 */
[----:B------:R-:W-:Y:S01]  /*1abb0*/  IMAD.MOV.U32 R2, RZ, RZ, RZ ;  /* 0x000000ffff027224 */ /* 0x000fe200078e00ff */
[----:B0-----:R-:W-:-:S04]  /*1abc0*/  IABS R6, R4 ;  /* 0x0000000400067213 */ /* 0x001fc80000000000 */
[----:B------:R-:W0:Y:S08]  /*1abd0*/  I2F.RP R7, R6 ;  /* 0x0000000600077306 */ /* 0x000e300000209400 */
[----:B0-----:R-:W0:Y:S02]  /*1abe0*/  MUFU.RCP R7, R7 ;  /* 0x0000000700077308 */ /* 0x001e240000001000 */
[----:B0-----:R-:W-:-:S06]  /*1abf0*/  VIADD R8, R7, 0xffffffe ;  /* 0x0ffffffe07087836 */ /* 0x001fcc0000000000 */
[----:B------:R-:W0:Y:S02]  /*1ac00*/  F2I.FTZ.U32.TRUNC.NTZ R3, R8 ;  /* 0x0000000800037305 */ /* 0x000e24000021f000 */
[----:B0-----:R-:W-:-:S04]  /*1ac10*/  IMAD.MOV R11, RZ, RZ, -R3 ;  /* 0x000000ffff0b7224 */ /* 0x001fc800078e0a03 */
[----:B------:R-:W-:-:S04]  /*1ac20*/  IMAD R9, R11, R6, RZ ;  /* 0x000000060b097224 */ /* 0x000fc800078e02ff */
[----:B------:R-:W-:-:S04]  /*1ac30*/  IMAD.HI.U32 R2, R3, R9, R2 ;  /* 0x0000000903027227 */ /* 0x000fc800078e0002 */
[----:B------:R-:W-:Y:S01]  /*1ac40*/  IMAD.IADD R3, R0, 0x1, -R24 ;  /* 0x0000000100037824 */ /* 0x000fe200078e0a18 */
[----:B------:R-:W-:-:S04]  /*1ac50*/  IABS R0, R4 ;  /* 0x0000000400007213 */ /* 0x000fc80000000000 */
[----:B------:R-:W-:Y:S01]  /*1ac60*/  IABS R9, R3 ;  /* 0x0000000300097213 */ /* 0x000fe20000000000 */
[----:B------:R-:W-:-:S04]  /*1ac70*/  IMAD.MOV R0, RZ, RZ, -R0 ;  /* 0x000000ffff007224 */ /* 0x000fc800078e0a00 */
[----:B------:R-:W-:-:S04]  /*1ac80*/  IMAD.HI.U32 R7, R2, R9, RZ ;  /* 0x0000000902077227 */ /* 0x000fc800078e00ff */
[----:B------:R-:W-:Y:S01]  /*1ac90*/  IMAD R9, R7, R0, R9 ;  /* 0x0000000007097224 */ /* 0x000fe200078e0209 */
[----:B------:R-:W-:-:S04]  /*1aca0*/  LOP3.LUT R0, R3, R4, RZ, 0x3c, !PT ;  /* 0x0000000403007212 */ /* 0x000fc800078e3cff */
[----:B------:R-:W-:Y:S02]  /*1acb0*/  ISETP.GT.U32.AND P1, PT, R6, R9, PT ;  /* 0x000000090600720c */ /* 0x000fe40003f24070 */
[----:B------:R-:W-:-:S11]  /*1acc0*/  ISETP.GE.AND P2, PT, R0, RZ, PT ;  /* 0x000000ff0000720c */ /* 0x000fd60003f46270 */
[----:B------:R-:W-:Y:S02]  /*1acd0*/  @!P1 IMAD.IADD R9, R9, 0x1, -R6 ;  /* 0x0000000109099824 */ /* 0x000fe400078e0a06 */
[----:B------:R-:W-:Y:S01]  /*1ace0*/  @!P1 VIADD R7, R7, 0x1 ;  /* 0x0000000107079836 */ /* 0x000fe20000000000 */
[----:B------:R-:W-:Y:S02]  /*1acf0*/  ISETP.NE.AND P1, PT, R4, RZ, PT ;  /* 0x000000ff0400720c */ /* 0x000fe40003f25270 */
[----:B------:R-:W-:-:S13]  /*1ad00*/  ISETP.GE.U32.AND P0, PT, R9, R6, PT ;  /* 0x000000060900720c */ /* 0x000fda0003f06070 */
[----:B------:R-:W-:-:S04]  /*1ad10*/  @P0 VIADD R7, R7, 0x1 ;  /* 0x0000000107070836 */ /* 0x000fc80000000000 */
        /* <DEDUP_REMOVED lines=11> */
[----:B------:R-:W-:Y:S02]  /*1add0*/  IABS R2, UR9 ;  /* 0x0000000900027c13 */ /* 0x000fe40008000000 */
[----:B------:R-:W-:Y:S02]  /*1ade0*/  IABS R3, UR9 ;  /* 0x0000000900037c13 */ /* 0x000fe40008000000 */
[----:B------:R-:W0:Y:S01]  /*1adf0*/  I2F.RP R5, R2 ;  /* 0x0000000200057306 */ /* 0x000e220000209400 */
[----:B------:R-:W-:Y:S02]  /*1ae00*/  R2UR UR6, R2 ;  /* 0x00000000020672ca */ /* 0x000fe400000e0000 */
[----:B------:R-:W-:-:S05]  /*1ae10*/  IMAD.MOV R3, RZ, RZ, -R3 ;  /* 0x000000ffff037224 */ /* 0x000fca00078e0a03 */
[----:B0-----:R-:W0:Y:S02]  /*1ae20*/  MUFU.RCP R5, R5 ;  /* 0x0000000500057308 */ /* 0x001e240000001000 */
[----:B0-----:R-:W-:-:S06]  /*1ae30*/  VIADD R6, R5, 0xffffffe ;  /* 0x0ffffffe05067836 */ /* 0x001fcc0000000000 */
[----:B------:R-:W0:Y:S02]  /*1ae40*/  F2I.FTZ.U32.TRUNC.NTZ R6, R6 ;  /* 0x0000000600067305 */ /* 0x000e24000021f000 */
[----:B0-----:R-:W-:-:S13]  /*1ae50*/  R2UR UR5, R6 ;  /* 0x00000000060572ca */ /* 0x001fda00000e0000 */
[----:B------:R-:W-:-:S04]  /*1ae60*/  UIADD3 UR4, URZ, -UR5, URZ ;  /* 0x800000053f047290 */ /* 0x000fc8000fffe03f */
[----:B------:R-:W-:-:S03]  /*1ae70*/  UIMAD UR6, UR4, UR6, URZ ;  /* 0x00000006040672a4 */ /* 0x000fc6000f8e023f */
[----:B------:R-:W-:Y:S02]  /*1ae80*/  UMOV UR4, URZ ;  /* 0x0000003f00047c82 */ /* 0x000fe40008000000 */
[----:B------:R-:W-:-:S04]  /*1ae90*/  UIMAD.WIDE.U32 UR4, UR5, UR6, UR4 ;  /* 0x00000006050472a5 */ /* 0x000fc8000f8e0004 */
[----:B------:R-:W-:-:S06]  /*1aea0*/  UIMAD.WIDE.U32 UR4, UR5, UR8, URZ ;  /* 0x00000008050472a5 */ /* 0x000fcc000f8e003f */
[----:B------:R-:W-:Y:S01]  /*1aeb0*/  IMAD.U32 R4, RZ, RZ, UR5 ;  /* 0x00000005ff047e24 */ /* 0x000fe2000f8e00ff */
[----:B------:R-:W-:-:S03]  /*1aec0*/  R2UR UR4, R7 ;  /* 0x00000000070472ca */ /* 0x000fc600000e0000 */
[----:B------:R-:W-:-:S05]  /*1aed0*/  IMAD R3, R3, R4, UR8 ;  /* 0x0000000803037e24 */ /* 0x000fca000f8e0204 */
[----:B------:R-:W-:-:S05]  /*1aee0*/  ISETP.GT.U32.AND P0, PT, R2, R3, PT ;  /* 0x000000030200720c */ /* 0x000fca0003f04070 */
[----:B------:R-:W-:-:S08]  /*1aef0*/  ULOP3.LUT UR4, UR4, UR9, URZ, 0x3c, !UPT ;  /* 0x0000000904047292 */ /* 0x000fd0000f8e3c3f */
[----:B------:R-:W-:Y:S01]  /*1af00*/  VOTEU.ANY UP1, P0 ;  /* 0x00000000003f7886 */ /* 0x000fe20000020100 */
[----:B------:R-:W-:-:S04]  /*1af10*/  PLOP3.LUT P0, PT, PT, PT, UP1, 0x80, 0x0 ;  /* 0x000000000000781c */ /* 0x000fc80003f0f018 */
[----:B------:R-:W-:Y:S02]  /*1af20*/  @!UP1 UIADD3 UR5, UR5, 0x1, URZ ;  /* 0x0000000105059890 */ /* 0x000fe4000fffe03f */
[----:B------:R-:W-:-:S07]  /*1af30*/  UISETP.GE.AND UP1, UPT, UR4, URZ, UPT ;  /* 0x0000003f0400728c */ /* 0x000fce000bf26270 */
[----:B------:R-:W-:-:S05]  /*1af40*/  @!P0 IMAD.IADD R3, R3, 0x1, -R2 ;  /* 0x0000000103038824 */ /* 0x000fca00078e0a02 */
[----:B------:R-:W-:Y:S01]  /*1af50*/  ISETP.GE.U32.AND P0, PT, R3, R2, PT ;  /* 0x000000020300720c */ /* 0x000fe20003f06070 */
[----:B------:R-:W-:-:S12]  /*1af60*/  IMAD R3, RZ, RZ, -UR9 ;  /* 0x80000009ff037e24 */ /* 0x000fd8000f8e02ff */
        /* <DEDUP_REMOVED lines=9> */
.L_x_1267:
[----:B------:R-:W0:Y:S01]  /*1b000*/  LDC R27, c[0x0][0xc3c] ;  /* 0x00030f00ff1b7b82 */ /* 0x000e220000000800 */
[----:B------:R-:W-:Y:S01]  /*1b010*/  IMAD.MOV.U32 R24, RZ, RZ, R0 ;  /* 0x000000ffff187224 */ /* 0x000fe200078e0000 */
[----:B------:R-:W-:Y:S01]  /*1b020*/  UMOV UR4, URZ ;  /* 0x0000003f00047c82 */ /* 0x000fe20008000000 */
[----:B------:R-:W-:-:S07]  /*1b030*/  IMAD.MOV.U32 R26, RZ, RZ, RZ ;  /* 0x000000ffff1a7224 */ /* 0x000fce00078e00ff */
.L_x_1272:
[----:B------:R1:W2:Y:S01]  /*1b040*/  LDL R2, [R1+0x18] ;  /* 0x0000180001027983 */ /* 0x0002a20000100800 */
[----:B------:R-:W3:Y:S02]  /*1b050*/  S2R R0, SR_TID.X ;  /* 0x0000000000007919 */ /* 0x000ee40000002100 */
[----:B---3--:R-:W-:Y:S01]  /*1b060*/  LOP3.LUT R0, R0, 0x1f, RZ, 0xc0, !PT ;  /* 0x0000001f00007812 */ /* 0x008fe200078ec0ff */
[----:B------:R-:W-:Y:S03]  /*1b070*/  BAR.SYNC.DEFER_BLOCKING 0x4, 0x200 ;  /* 0x0108000000007b1d */ /* 0x000fe60000010000 */
[----:B------:R-:W-:Y:S01]  /*1b080*/  ISETP.NE.AND P0, PT, R0, RZ, PT ;  /* 0x000000ff0000720c */ /* 0x000fe20003f05270 */
[----:B------:R-:W-:-:S12]  /*1b090*/  IMAD.U32 R25, RZ, RZ, UR4 ;  /* 0x00000004ff197e24 */ /* 0x000fd8000f8e00ff */
[----:B------:R-:W-:Y:S01]  /*1b0a0*/  @!P0 MOV R0, 0x400 ;  /* 0x0000040000008802 */ /* 0x000fe20000000f00 */
[----:B--2---:R-:W2:Y:S03]  /*1b0b0*/  @!P0 S2R R2, SR_CgaCtaId ;  /* 0x0000000000028919 */ /* 0x004ea60000008800 */
[----:B--2---:R-:W-:Y:S01]  /*1b0c0*/  @!P0 LEA R17, R2, R0, 0x18 ;  /* 0x0000000002118211 */ /* 0x004fe200078ec0ff */
[----:B------:R1:W-:Y:S04]  /*1b0d0*/  @!P0 STL [R1+0x18], R2 ;  /* 0x0000180201008387 */ /* 0x0003e80000100800 */
[----:B0-----:R1:W-:Y:S01]  /*1b0e0*/  @!P0 STS.128 [R17+0x132d0], R24 ;  /* 0x0132d01811008388 */ /* 0x0013e20000000c00 */
[----:B------:R-:W-:Y:S06]  /*1b0f0*/  BAR.ARV 0x5, 0x200 ;  /* 0x0148000000007b1d */ /* 0x000fec0000002000 */
.L_x_1265:
[----:B------:R-:W-:Y:S02]  /*1b100*/  ULDC UR5, c[0x0][0xc3c] ;  /* 0x00030f0000057ab9 */ /* 0x000fe40000000800 */
[----:B------:R-:W-:-:S13]  /*1b110*/  ISETP.GE.AND P0, PT, R27, UR5, PT ;  /* 0x000000051b007c0c */ /* 0x000fda000bf06270 */
[----:B------:R-:W-:Y:S05]  /*1b120*/  @!P0 BRA `(.L_x_1273) ;  /* 0xffffffa800748947 */ /* 0x000fea000383ffff */
.L_x_1192:
[----:B------:R-:W2:Y:S01]  /*1b130*/  LDL.LU R0, [R1+0x30] ;  /* 0x0000300001007983 */ /* 0x000ea20000300800 */
[----:B------:R-:W-:Y:S01]  /*1b140*/  BSSY B0, `(.L_x_1274) ;  /* 0x000000b000007945 */ /* 0x000fe20003800000 */
[----:B------:R-:W0:Y:S01]  /*1b150*/  S2R R5, SR_CgaCtaId ;  /* 0x0000000000057919 */ /* 0x000e220000008800 */
[----:B--2---:R-:W-:-:S05]  /*1b160*/  VIADD R0, R0, 0x1 ;  /* 0x0000000100007836 */ /* 0x004fca0000000000 */
[----:B-1----:R-:W-:-:S04]  /*1b170*/  LEA.HI R2, R0, R0, RZ, 0x1 ;  /* 0x0000000000027211 */ /* 0x002fc800078f08ff */
[----:B------:R-:W-:Y:S02]  /*1b180*/  LOP3.LUT R3, R2, 0xfffffffe, RZ, 0xc0, !PT ;  /* 0xfffffffe02037812 */ /* 0x000fe400078ec0ff */
[----:B------:R-:W-:-:S03]  /*1b190*/  MOV R2, 0x400 ;  /* 0x0000040000027802 */ /* 0x000fc60000000f00 */
[----:B------:R-:W-:Y:S01]  /*1b1a0*/  IMAD.IADD R0, R0, 0x1, -R3 ;  /* 0x0000000100007824 */ /* 0x000fe200078e0a03 */
[----:B0-----:R-:W-:-:S04]  /*1b1b0*/  LEA R5, R5, R2, 0x18 ;  /* 0x0000000205057211 */ /* 0x001fc800078ec0ff */
[----:B------:R-:W-:-:S04]  /*1b1c0*/  SHF.L.U32 R0, R0, 0x1f, RZ ;  /* 0x0000001f00007819 */ /* 0x000fc800000006ff */
[----:B------:R-:W0:Y:S02]  /*1b1d0*/  SYNCS.PHASECHK.TRANS64.TRYWAIT P0, [R5+URZ+0x13220], R0 ;  /* 0x01322000050075a7 */ /* 0x000e24000800017f */
[----:B0-----:R-:W-:Y:S05]  /*1b1e0*/  @!P0 BRA `(.L_x_1275) ;  /* 0x0000002800a88947 */ /* 0x001fea0003800000 */
.L_x_1364:
[----:B------:R-:W-:Y:S05]  /*1b1f0*/  BSYNC B0 ;  /* 0x0000000000007941 */ /* 0x000fea0003800000 */
.L_x_1274:
[----:B------:R-:W-:-:S03]  /*1b200*/  UMOV UR4, 0xffffffff ;  /* 0xffffffff00047882 */ /* 0x000fc60000000000 */
[----:B------:R-:W-:Y:S05]  /*1b210*/  BRA.DIV UR4, `(.L_x_1276) ;  /* 0x0000002a04b07947 */ /* 0x000fea000b800000 */
[----:B0-----:R-:W0:Y:S02]  /*1b220*/  S2R R0, SR_TID.X ;  /* 0x0000000000007919 */ /* 0x001e240000002100 */
[----:B0-----:R-:W-:-:S04]  /*1b230*/  SHF.R.U32.HI R0, RZ, 0x5, R0 ;  /* 0x00000005ff007819 */ /* 0x001fc80000011600 */
[----:B------:R-:W-:-:S05]  /*1b240*/  LOP3.LUT R0, R0, 0x3, RZ, 0xc0, !PT ;  /* 0x0000000300007812 */ /* 0x000fca00078ec0ff */
[----:B------:R0:W1:Y:S02]  /*1b250*/  SHFL.IDX PT, R14, R0, RZ, 0x1f ;  /* 0x00001fff000e7589 */ /* 0x00006400000e0000 */
.L_x_1367:
[----:B-1----:R-:W-:Y:S01]  /*1b260*/  ISETP.NE.AND P0, PT, R14, RZ, PT ;  /* 0x000000ff0e00720c */ /* 0x002fe20003f05270 */
[----:B------:R-:W-:-:S12]  /*1b270*/  BSSY B0, `(.L_x_1277) ;  /* 0x000002f000007945 */ /* 0x000fd80003800000 */
[----:B------:R-:W-:Y:S05]  /*1b280*/  @P0 BRA `(.L_x_1278) ;  /* 0x0000000000b40947 */ /* 0x000fea0003800000 */
[----:B------:R-:W-:-:S03]  /*1b290*/  UMOV UR4, 0xffffffff ;  /* 0xffffffff00047882 */ /* 0x000fc60000000000 */
[----:B------:R-:W-:Y:S05]  /*1b2a0*/  BRA.DIV UR4, `(.L_x_1279) ;  /* 0x0000002a04c07947 */ /* 0x000fea000b800000 */
[----:B------:R-:W-:-:S13]  /*1b2b0*/  ELECT P6, URZ, PT ;  /* 0x00000000003f782f */ /* 0x000fda00038c0000 */
.L_x_1370:
[----:B------:R-:W-:Y:S05]  /*1b2c0*/  @!P6 BRA `(.L_x_1278) ;  /* 0x0000000000a4e947 */ /* 0x000fea0003800000 */
[----:B------:R-:W-:-:S06]  /*1b2d0*/  ULOP3.LUT UR4, UR39, 0x2, URZ, 0xfc, !UPT ;  /* 0x0000000227047892 */ /* 0x000fcc000f8efc3f */
[----:B0-----:R-:W-:-:S05]  /*1b2e0*/  IMAD.U32 R0, RZ, RZ, UR4 ;  /* 0x00000004ff007e24 */ /* 0x001fca000f8e00ff */
[----:B------:R-:W-:-:S13]  /*1b2f0*/  ISETP.NE.AND P0, PT, R0, 0x3, PT ;  /* 0x000000030000780c */ /* 0x000fda0003f05270 */
[----:B------:R-:W-:Y:S05]  /*1b300*/  @!P0 BRA `(.L_x_1280) ;  /* 0x0000000000048947 */ /* 0x000fea0003800000 */
[----:B------:R-:W-:Y:S01]  /*1b310*/  BPT.TRAP 0x1 ;  /* 0x000000040000795c */ /* 0x000fe20000300000 */
.L_x_1280:
[----:B------:R-:W2:Y:S04]  /*1b320*/  LDL R2, [R1+0xc] ;  /* 0x00000c0001027983 */ /* 0x000ea80000100800 */
[----:B------:R-:W3:Y:S01]  /*1b330*/  LDL.LU R0, [R1] ;  /* 0x0000000001007983 */ /* 0x000ee20000300800 */
[----:B--2---:R-:W-:Y:S01]  /*1b340*/  SHF.L.U32 R3, R2, 0x1f, RZ ;  /* 0x0000001f02037819 */ /* 0x004fe200000006ff */
[C---:B---3--:R-:W-:Y:S02]  /*1b350*/  IMAD R4, R0.reuse, 0x8, R5 ;  /* 0x0000000800047824 */ /* 0x048fe400078e0205 */
[----:B------:R-:W-:Y:S02]  /*1b360*/  VIADD R0, R0, 0x1 ;  /* 0x0000000100007836 */ /* 0x000fe40000000000 */
[----:B------:R-:W0:Y:S03]  /*1b370*/  SYNCS.PHASECHK.TRANS64.TRYWAIT P1, [R4+URZ+0x13240], R3 ;  /* 0x01324003040075a7 */ /* 0x000e26000802017f */
[----:B------:R-:W-:-:S04]  /*1b380*/  ISETP.NE.AND P2, PT, R0, 0x2, PT ;  /* 0x000000020000780c */ /* 0x000fc80003f45270 */
[----:B------:R-:W-:Y:S01]  /*1b390*/  SEL R2, RZ, 0x1, P2 ;  /* 0x00000001ff027807 */ /* 0x000fe20001000000 */
[----:B0-----:R-:W-:Y:S08]  /*1b3a0*/  @!P1 BRA `(.L_x_1281) ;  /* 0x0000002800a09947 */ /* 0x001ff00003800000 */
.L_x_1371:
[----:B------:R-:W2:Y:S01]  /*1b3b0*/  LDL.LU R6, [R1+0xc] ;  /* 0x00000c0001067983 */ /* 0x000ea20000300800 */
[----:B------:R-:W-:Y:S02]  /*1b3c0*/  SEL R0, R0, RZ, P2 ;  /* 0x000000ff00007207 */ /* 0x000fe40001000000 */
[----:B--2---:R-:W-:Y:S01]  /*1b3d0*/  LOP3.LUT R2, R6, R2, RZ, 0x3c, !PT ;  /* 0x0000000206027212 */ /* 0x004fe200078e3cff */
[----:B------:R-:W-:Y:S06]  /*1b3e0*/  @!P0 BRA `(.L_x_1282) ;  /* 0x0000000000048947 */ /* 0x000fec0003800000 */
[----:B------:R-:W-:Y:S01]  /*1b3f0*/  BPT.TRAP 0x1 ;  /* 0x000000040000795c */ /* 0x000fe20000300000 */
.L_x_1282:
[----:B------:R-:W-:Y:S01]  /*1b400*/  IMAD R5, R0, 0x8, R5 ;  /* 0x0000000800057824 */ /* 0x000fe200078e0205 */
[----:B------:R-:W-:-:S04]  /*1b410*/  SHF.L.U32 R0, R2, 0x1f, RZ ;  /* 0x0000001f02007819 */ /* 0x000fc800000006ff */
[----:B------:R-:W1:Y:S02]  /*1b420*/  SYNCS.PHASECHK.TRANS64.TRYWAIT P1, [R5+URZ+0x13240], R0 ;  /* 0x01324000050075a7 */ /* 0x000e64000802017f */
[----:B-1----:R-:W-:Y:S05]  /*1b430*/  @!P1 BRA `(.L_x_1283) ;  /* 0x0000002800909947 */ /* 0x002fea0003800000 */
.L_x_1372:
[----:B------:R-:W-:Y:S05]  /*1b440*/  @!P0 BRA `(.L_x_1284) ;  /* 0x0000000000048947 */ /* 0x000fea0003800000 */
[----:B------:R-:W-:Y:S01]  /*1b450*/  BPT.TRAP 0x1 ;  /* 0x000000040000795c */ /* 0x000fe20000300000 */
.L_x_1284:
[----:B------:R-:W2:Y:S02]  /*1b460*/  SYNCS.PHASECHK.TRANS64.TRYWAIT P1, [R4+URZ+0x13260], R3 ;  /* 0x01326003040075a7 */ /* 0x000ea4000802017f */
[----:B--2---:R-:W-:Y:S05]  /*1b470*/  @!P1 BRA `(.L_x_1285) ;  /* 0x0000002800949947 */ /* 0x004fea0003800000 */
.L_x_1373:
[----:B------:R-:W-:Y:S05]  /*1b480*/  @!P0 BRA `(.L_x_1286) ;  /* 0x0000000000048947 */ /* 0x000fea0003800000 */
[----:B------:R-:W-:Y:S01]  /*1b490*/  BPT.TRAP 0x1 ;  /* 0x000000040000795c */ /* 0x000fe20000300000 */
.L_x_1286:
[----:B------:R-:W3:Y:S02]  /*1b4a0*/  SYNCS.PHASECHK.TRANS64.TRYWAIT P1, [R5+URZ+0x13260], R0 ;  /* 0x01326000050075a7 */ /* 0x000ee4000802017f */
[----:B---3--:R-:W-:Y:S05]  /*1b4b0*/  @!P1 BRA `(.L_x_1287) ;  /* 0x0000002800989947 */ /* 0x008fea0003800000 */
.L_x_1374:
[----:B------:R-:W-:Y:S05]  /*1b4c0*/  @!P0 BRA `(.L_x_1288) ;  /* 0x0000000000048947 */ /* 0x000fea0003800000 */
[----:B------:R-:W-:Y:S01]  /*1b4d0*/  BPT.TRAP 0x1 ;  /* 0x000000040000795c */ /* 0x000fe20000300000 */
.L_x_1288:
[----:B------:R-:W4:Y:S02]  /*1b4e0*/  SYNCS.PHASECHK.TRANS64.TRYWAIT P1, [R4+URZ+0x13280], R3 ;  /* 0x01328003040075a7 */ /* 0x000f24000802017f */
[----:B----4-:R-:W-:Y:S05]  /*1b4f0*/  @!P1 BRA `(.L_x_1289) ;  /* 0x00000028009c9947 */ /* 0x010fea0003800000 */
.L_x_1375:
[----:B------:R-:W-:Y:S05]  /*1b500*/  @!P0 BRA `(.L_x_1290) ;  /* 0x0000000000048947 */ /* 0x000fea0003800000 */
[----:B------:R-:W-:Y:S01]  /*1b510*/  BPT.TRAP 0x1 ;  /* 0x000000040000795c */ /* 0x000fe20000300000 */
.L_x_1290:
[----:B------:R0:W0:Y:S02]  /*1b520*/  SYNCS.PHASECHK.TRANS64.TRYWAIT P0, [R5+URZ+0x13280], R0 ;  /* 0x01328000050075a7 */ /* 0x000024000800017f */
[----:B0-----:R-:W-:Y:S05]  /*1b530*/  @!P0 NANOSLEEP.SYNCS 0x989680 ;  /* 0x009896800000895d */ /* 0x001fea0003900000 */
[----:B------:R-:W0:Y:S02]  /*1b540*/  @!P0 SYNCS.PHASECHK.TRANS64 P0, [R5+URZ+0x13280], R0 ;  /* 0x01328000050085a7 */ /* 0x000e24000800007f */
[----:B0-----:R-:W-:Y:S05]  /*1b550*/  @!P0 BRA `(.L_x_1290) ;  /* 0xfffffffc00f08947 */ /* 0x001fea000383ffff */
.L_x_1278:
[----:B------:R-:W-:Y:S05]  /*1b560*/  BSYNC B0 ;  /* 0x0000000000007941 */ /* 0x000fea0003800000 */
.L_x_1277:
[----:B------:R-:W-:Y:S05]  /*1b570*/  EXIT ;  /* 0x000000000000794d */ /* 0x000fea0003800000 */
.L_x_1099:
[----:B0-----:R-:W-:-:S04]  /*1b580*/  IMAD.U32 R3, RZ, RZ, UR45 ;  /* 0x0000002dff037e24 */ /* 0x001fc8000f8e00ff */
[----:B------:R0:W1:Y:S03]  /*1b590*/  SYNCS.PHASECHK.TRANS64.TRYWAIT P1, [R3+URZ+0x13200], R8 ;  /* 0x01320008030075a7 */ /* 0x000066000802017f */
[----:B-1----:R-:W-:Y:S05]  /*1b5a0*/  @!P1 NANOSLEEP.SYNCS 0x989680 ;  /* 0x009896800000995d */ /* 0x002fea0003900000 */
[----:B------:R-:W1:Y:S02]  /*1b5b0*/  @!P1 SYNCS.PHASECHK.TRANS64 P1, [R3+URZ+0x13200], R8 ;  /* 0x01320008030095a7 */ /* 0x000e64000802007f */
[----:B-1----:R-:W-:Y:S05]  /*1b5c0*/  @!P1 BRA `(.L_x_1099) ;  /* 0xfffffffc00ec9947 */ /* 0x002fea000383ffff */
[----:B------:R-:W-:Y:S05]  /*1b5d0*/  BRA `(.L_x_1291) ;  /* 0xfffffe6400c47947 */ /* 0x000fea000383ffff */
.L_x_1103:
[----:B-1----:R1:W2:Y:S02]  /*1b5e0*/  SYNCS.PHASECHK.TRANS64.TRYWAIT P1, [R106+URZ+0x13230], R3 ;  /* 0x013230036a0075a7 */ /* 0x0022a4000802017f */
[----:B--2---:R-:W-:Y:S05]  /*1b5f0*/  @!P1 NANOSLEEP.SYNCS 0x989680 ;  /* 0x009896800000995d */ /* 0x004fea0003900000 */
[----:B------:R-:W2:Y:S02]  /*1b600*/  @!P1 SYNCS.PHASECHK.TRANS64 P1, [R106+URZ+0x13230], R3 ;  /* 0x013230036a0095a7 */ /* 0x000ea4000802007f */
[----:B--2---:R-:W-:Y:S05]  /*1b610*/  @!P1 BRA `(.L_x_1103) ;  /* 0xfffffffc00f09947 */ /* 0x004fea000383ffff */
[----:B------:R-:W-:Y:S05]  /*1b620*/  BRA `(.L_x_1102) ;  /* 0xfffffe6400e07947 */ /* 0x000fea000383ffff */
.L_x_1120:
[----:B-1----:R-:W-:-:S04]  /*1b630*/  IMAD.U32 R10, RZ, RZ, UR24 ;  /* 0x00000018ff0a7e24 */ /* 0x002fc8000f8e00ff */
[----:B------:R1:W2:Y:S03]  /*1b640*/  SYNCS.PHASECHK.TRANS64.TRYWAIT P1, [R10+URZ+0x13230], R9 ;  /* 0x013230090a0075a7 */ /* 0x0002a6000802017f */
[----:B--2---:R-:W-:Y:S05]  /*1b650*/  @!P1 NANOSLEEP.SYNCS 0x989680 ;  /* 0x009896800000995d */ /* 0x004fea0003900000 */
[----:B------:R-:W2:Y:S02]  /*1b660*/  @!P1 SYNCS.PHASECHK.TRANS64 P1, [R10+URZ+0x13230], R9 ;  /* 0x013230090a0095a7 */ /* 0x000ea4000802007f */
[----:B--2---:R-:W-:Y:S05]  /*1b670*/  @!P1 BRA `(.L_x_1120) ;  /* 0xfffffffc00ec9947 */ /* 0x004fea000383ffff */
[----:B------:R-:W-:Y:S05]  /*1b680*/  BRA `(.L_x_1119) ;  /* 0xfffffeac00d07947 */ /* 0x000fea000383ffff */
.L_x_1124:
[----:B-1----:R-:W-:-:S04]  /*1b690*/  IMAD.U32 R10, RZ, RZ, UR11 ;  /* 0x0000000bff0a7e24 */ /* 0x002fc8000f8e00ff */
[----:B------:R1:W2:Y:S03]  /*1b6a0*/  SYNCS.PHASECHK.TRANS64.TRYWAIT P1, [R10+URZ+0x13250], R9 ;  /* 0x013250090a0075a7 */ /* 0x0002a6000802017f */
[----:B--2---:R-:W-:Y:S05]  /*1b6b0*/  @!P1 NANOSLEEP.SYNCS 0x989680 ;  /* 0x009896800000995d */ /* 0x004fea0003900000 */
[----:B------:R-:W2:Y:S02]  /*1b6c0*/  @!P1 SYNCS.PHASECHK.TRANS64 P1, [R10+URZ+0x13250], R9 ;  /* 0x013250090a0095a7 */ /* 0x000ea4000802007f */
[----:B--2---:R-:W-:Y:S05]  /*1b6d0*/  @!P1 BRA `(.L_x_1124) ;  /* 0xfffffffc00ec9947 */ /* 0x004fea000383ffff */
[----:B------:R-:W-:Y:S05]  /*1b6e0*/  BRA `(.L_x_1123) ;  /* 0xfffffeb000dc7947 */ /* 0x000fea000383ffff */
.L_x_1143:
[----:B-1----:R-:W-:-:S04]  /*1b6f0*/  IMAD.U32 R10, RZ, RZ, UR6 ;  /* 0x00000006ff0a7e24 */ /* 0x002fc8000f8e00ff */
[----:B------:R1:W2:Y:S03]  /*1b700*/  SYNCS.PHASECHK.TRANS64.TRYWAIT P1, [R10+URZ+0x13230], R9 ;  /* 0x013230090a0075a7 */ /* 0x0002a6000802017f */
[----:B--2---:R-:W-:Y:S05]  /*1b710*/  @!P1 NANOSLEEP.SYNCS 0x989680 ;  /* 0x009896800000995d */ /* 0x004fea0003900000 */
[----:B------:R-:W2:Y:S02]  /*1b720*/  @!P1 SYNCS.PHASECHK.TRANS64 P1, [R10+URZ+0x13230], R9 ;  /* 0x013230090a0095a7 */ /* 0x000ea4000802007f */
[----:B--2---:R-:W-:Y:S05]  /*1b730*/  @!P1 BRA `(.L_x_1143) ;  /* 0xfffffffc00ec9947 */ /* 0x004fea000383ffff */
[----:B------:R-:W-:Y:S05]  /*1b740*/  BRA `(.L_x_1142) ;  /* 0xfffffef8008c7947 */ /* 0x000fea000383ffff */
.L_x_1147:
[----:B-1----:R-:W-:-:S04]  /*1b750*/  IMAD.U32 R10, RZ, RZ, UR11 ;  /* 0x0000000bff0a7e24 */ /* 0x002fc8000f8e00ff */
[----:B------:R1:W2:Y:S03]  /*1b760*/  SYNCS.PHASECHK.TRANS64.TRYWAIT P1, [R10+URZ+0x13250], R9 ;  /* 0x013250090a0075a7 */ /* 0x0002a6000802017f */
[----:B--2---:R-:W-:Y:S05]  /*1b770*/  @!P1 NANOSLEEP.SYNCS 0x989680 ;  /* 0x009896800000995d */ /* 0x004fea0003900000 */
[----:B------:R-:W2:Y:S02]  /*1b780*/  @!P1 SYNCS.PHASECHK.TRANS64 P1, [R10+URZ+0x13250], R9 ;  /* 0x013250090a0095a7 */ /* 0x000ea4000802007f */
[----:B--2---:R-:W-:Y:S05]  /*1b790*/  @!P1 BRA `(.L_x_1147) ;  /* 0xfffffffc00ec9947 */ /* 0x004fea000383ffff */
[----:B------:R-:W-:Y:S05]  /*1b7a0*/  BRA `(.L_x_1146) ;  /* 0xfffffefc00987947 */ /* 0x000fea000383ffff */
.L_x_1155:
[----:B-1----:R-:W-:-:S04]  /*1b7b0*/  IMAD.U32 R10, RZ, RZ, UR6 ;  /* 0x00000006ff0a7e24 */ /* 0x002fc8000f8e00ff */
[----:B------:R1:W2:Y:S03]  /*1b7c0*/  SYNCS.PHASECHK.TRANS64.TRYWAIT P1, [R10+URZ+0x13230], R9 ;  /* 0x013230090a0075a7 */ /* 0x0002a6000802017f */
[----:B--2---:R-:W-:Y:S05]  /*1b7d0*/  @!P1 NANOSLEEP.SYNCS 0x989680 ;  /* 0x009896800000995d */ /* 0x004fea0003900000 */
[----:B------:R-:W2:Y:S02]  /*1b7e0*/  @!P1 SYNCS.PHASECHK.TRANS64 P1, [R10+URZ+0x13230], R9 ;  /* 0x013230090a0095a7 */ /* 0x000ea4000802007f */
[----:B--2---:R-:W-:Y:S05]  /*1b7f0*/  @!P1 BRA `(.L_x_1155) ;  /* 0xfffffffc00ec9947 */ /* 0x004fea000383ffff */
[----:B------:R-:W-:Y:S05]  /*1b800*/  BRA `(.L_x_1154) ;  /* 0xffffff2400907947 */ /* 0x000fea000383ffff */
.L_x_1159:
[----:B-1----:R-:W-:-:S04]  /*1b810*/  IMAD.U32 R10, RZ, RZ, UR11 ;  /* 0x0000000bff0a7e24 */ /* 0x002fc8000f8e00ff */
[----:B------:R1:W2:Y:S03]  /*1b820*/  SYNCS.PHASECHK.TRANS64.TRYWAIT P1, [R10+URZ+0x13250], R9 ;  /* 0x013250090a0075a7 */ /* 0x0002a6000802017f */
[----:B--2---:R-:W-:Y:S05]  /*1b830*/  @!P1 NANOSLEEP.SYNCS 0x989680 ;  /* 0x009896800000995d */ /* 0x004fea0003900000 */
[----:B------:R-:W2:Y:S02]  /*1b840*/  @!P1 SYNCS.PHASECHK.TRANS64 P1, [R10+URZ+0x13250], R9 ;  /* 0x013250090a0095a7 */ /* 0x000ea4000802007f */
[----:B--2---:R-:W-:Y:S05]  /*1b850*/  @!P1 BRA `(.L_x_1159) ;  /* 0xfffffffc00ec9947 */ /* 0x004fea000383ffff */
[----:B------:R-:W-:Y:S05]  /*1b860*/  BRA `(.L_x_1158) ;  /* 0xffffff28009c7947 */ /* 0x000fea000383ffff */
.L_x_1174:
[----:B-1----:R-:W-:-:S04]  /*1b870*/  IMAD.U32 R5, RZ, RZ, UR14 ;  /* 0x0000000eff057e24 */ /* 0x002fc8000f8e00ff */
[----:B------:R1:W2:Y:S03]  /*1b880*/  SYNCS.PHASECHK.TRANS64.TRYWAIT P1, [R5+URZ+0x13250], R0 ;  /* 0x01325000050075a7 */ /* 0x0002a6000802017f */
[----:B--2---:R-:W-:Y:S05]  /*1b890*/  @!P1 NANOSLEEP.SYNCS 0x989680 ;  /* 0x009896800000995d */ /* 0x004fea0003900000 */
[----:B------:R-:W2:Y:S02]  /*1b8a0*/  @!P1 SYNCS.PHASECHK.TRANS64 P1, [R5+URZ+0x13250], R0 ;  /* 0x01325000050095a7 */ /* 0x000ea4000802007f */
[----:B--2---:R-:W-:Y:S05]  /*1b8b0*/  @!P1 BRA `(.L_x_1174) ;  /* 0xfffffffc00ec9947 */ /* 0x004fea000383ffff */
[----:B------:R-:W-:Y:S05]  /*1b8c0*/  BRA `(.L_x_1173) ;  /* 0xffffff6c00847947 */ /* 0x000fea000383ffff */
.L_x_1213:
[----:B------:R-:W1:Y:S01]  /*1b8d0*/  S2R R20, SR_TID.X ;  /* 0x0000000000147919 */ /* 0x000e620000002100 */
[----:B------:R-:W-:Y:S02]  /*1b8e0*/  IMAD.MOV.U32 R12, RZ, RZ, RZ ;  /* 0x000000ffff0c7224 */ /* 0x000fe400078e00ff */
[----:B------:R-:W-:Y:S02]  /*1b8f0*/  IMAD.MOV.U32 R11, RZ, RZ, 0x1f ;  /* 0x0000001fff0b7424 */ /* 0x000fe400078e00ff */
[----:B------:R-:W-:Y:S01]  /*1b900*/  IMAD.MOV.U32 R15, RZ, RZ, -0x1 ;  /* 0xffffffffff0f7424 */ /* 0x000fe200078e00ff */
[----:B-1----:R-:W-:-:S04]  /*1b910*/  SHF.R.U32.HI R20, RZ, 0x5, R20 ;  /* 0x00000005ff147819 */ /* 0x002fc80000011614 */
[----:B------:R-:W-:-:S05]  /*1b920*/  LOP3.LUT R20, R20, 0x3, RZ, 0xc0, !PT ;  /* 0x0000000314147812 */ /* 0x000fca00078ec0ff */
[----:B------:R-:W-:-:S07]  /*1b930*/  IMAD.MOV.U32 R13, RZ, RZ, R20 ;  /* 0x000000ffff0d7224 */ /* 0x000fce00078e0014 */
[----:B0-----:R-:W-:Y:S05]  /*1b940*/  WARPSYNC.COLLECTIVE R15, `(.L_x_1292) ;  /* 0x000000000f087348 */ /* 0x001fea0003c00000 */
[----:B------:R1:W2:Y:S02]  /*1b950*/  SHFL.IDX P6, R14, R13, R12, R11 ;  /* 0x0000000c0d0e7389 */ /* 0x0002a400000c000b */
[----:B012---:R-:W-:Y:S01]  /*1b960*/  ENDCOLLECTIVE ;  /* 0x000000000000791b */ /* 0x007fe20003800000 */
.L_x_1292:
[----:B------:R-:W-:Y:S05]  /*1b970*/  BRA `(.L_x_1293) ;  /* 0xffffffb000607947 */ /* 0x000fea000383ffff */
.L_x_1216:
[----:B0-----:R-:W2:Y:S02]  /*1b980*/  LDL R2, [R1+0x28] ;  /* 0x0000280001027983 */ /* 0x001ea40000100800 */
[----:B--2---:R0:W1:Y:S02]  /*1b990*/  SYNCS.PHASECHK.TRANS64.TRYWAIT P0, [R0+URZ+0x13280], R2 ;  /* 0x01328002000075a7 */ /* 0x004064000800017f */
[----:B-1----:R-:W-:Y:S05]  /*1b9a0*/  @!P0 NANOSLEEP.SYNCS 0x989680 ;  /* 0x009896800000895d */ /* 0x002fea0003900000 */
[----:B------:R-:W1:Y:S02]  /*1b9b0*/  @!P0 SYNCS.PHASECHK.TRANS64 P0, [R0+URZ+0x13280], R2 ;  /* 0x01328002000085a7 */ /* 0x000e64000800007f */
[----:B-1----:R-:W-:Y:S05]  /*1b9c0*/  @!P0 BRA `(.L_x_1216) ;  /* 0xfffffffc00ec8947 */ /* 0x002fea000383ffff */
[----:B------:R-:W-:Y:S05]  /*1b9d0*/  BRA `(.L_x_1294) ;  /* 0xffffffb400887947 */ /* 0x000fea000383ffff */
.L_x_1217:
[----:B------:R-:W-:Y:S01]  /*1b9e0*/  BSSY B0, `(.L_x_1295) ;  /* 0x0000008000007945 */ /* 0x000fe20003800000 */
[----:B------:R-:W-:Y:S02]  /*1b9f0*/  IMAD.MOV.U32 R13, RZ, RZ, R3 ;  /* 0x000000ffff0d7224 */ /* 0x000fe400078e0003 */
[----:B------:R-:W-:Y:S02]  /*1ba00*/  IMAD.MOV.U32 R12, RZ, RZ, RZ ;  /* 0x000000ffff0c7224 */ /* 0x000fe400078e00ff */
[----:B------:R-:W-:Y:S02]  /*1ba10*/  IMAD.MOV.U32 R11, RZ, RZ, 0x1c1f ;  /* 0x00001c1fff0b7424 */ /* 0x000fe400078e00ff */
[----:B------:R-:W-:-:S07]  /*1ba20*/  IMAD.MOV.U32 R15, RZ, RZ, -0x1 ;  /* 0xffffffffff0f7424 */ /* 0x000fce00078e00ff */
[----:B------:R-:W-:Y:S05]  /*1ba30*/  WARPSYNC.COLLECTIVE R15, `(.L_x_1296) ;  /* 0x000000000f087348 */ /* 0x000fea0003c00000 */
[----:B------:R0:W1:Y:S02]  /*1ba40*/  SHFL.IDX P6, R14, R13, R12, R11 ;  /* 0x0000000c0d0e7389 */ /* 0x00006400000c000b */
[----:B01----:R-:W-:Y:S01]  /*1ba50*/  ENDCOLLECTIVE ;  /* 0x000000000000791b */ /* 0x003fe20003800000 */
.L_x_1296:
[----:B------:R-:W-:Y:S05]  /*1ba60*/  BSYNC B0 ;  /* 0x0000000000007941 */ /* 0x000fea0003800000 */
.L_x_1295:
[----:B------:R-:W-:Y:S01]  /*1ba70*/  IMAD.MOV.U32 R13, RZ, RZ, R2 ;  /* 0x000000ffff0d7224 */ /* 0x000fe200078e0002 */
[C---:B------:R-:W-:Y:S01]  /*1ba80*/  ISETP.GE.AND P2, PT, R9.reuse, 0x81, PT ;  /* 0x000000810900780c */ /* 0x040fe20003f46270 */
[----:B------:R-:W-:Y:S01]  /*1ba90*/  IMAD.MOV.U32 R12, RZ, RZ, RZ ;  /* 0x000000ffff0c7224 */ /* 0x000fe200078e00ff */
[----:B------:R-:W-:Y:S01]  /*1baa0*/  LOP3.LUT R16, R16, 0xffffffef, RZ, 0xc0, !PT ;  /* 0xffffffef10107812 */ /* 0x000fe200078ec0ff */
[----:B------:R-:W-:Y:S01]  /*1bab0*/  IMAD.MOV.U32 R11, RZ, RZ, 0x1c1f ;  /* 0x00001c1fff0b7424 */ /* 0x000fe200078e00ff */
[C---:B------:R-:W-:Y:S01]  /*1bac0*/  ISETP.GE.AND P4, PT, R9.reuse, 0x21, PT ;  /* 0x000000210900780c */ /* 0x040fe20003f86270 */
[----:B------:R-:W-:Y:S01]  /*1bad0*/  IMAD.MOV.U32 R15, RZ, RZ, -0x1 ;  /* 0xffffffffff0f7424 */ /* 0x000fe200078e00ff */
[----:B------:R-:W-:Y:S01]  /*1bae0*/  ISETP.GE.AND P3, PT, R9, 0x41, PT ;  /* 0x000000410900780c */ /* 0x000fe20003f66270 */
[----:B------:R-:W-:-:S12]  /*1baf0*/  IMAD.MOV.U32 R5, RZ, RZ, R14 ;  /* 0x000000ffff057224 */ /* 0x000fd800078e000e */
[----:B------:R-:W-:Y:S05]  /*1bb00*/  WARPSYNC.COLLECTIVE R15, `(.L_x_1297) ;  /* 0x000000000f087348 */ /* 0x000fea0003c00000 */
[----:B------:R0:W1:Y:S02]  /*1bb10*/  SHFL.IDX P6, R14, R13, R12, R11 ;  /* 0x0000000c0d0e7389 */ /* 0x00006400000c000b */
[----:B01----:R-:W-:Y:S01]  /*1bb20*/  ENDCOLLECTIVE ;  /* 0x000000000000791b */ /* 0x003fe20003800000 */
.L_x_1297:
[----:B------:R-:W-:Y:S01]  /*1bb30*/  @P2 LOP3.LUT R16, R16, 0x10, RZ, 0xfc, !PT ;  /* 0x0000001010102812 */ /* 0x000fe200078efcff */
[----:B------:R-:W-:Y:S02]  /*1bb40*/  IMAD.MOV.U32 R13, RZ, RZ, R3 ;  /* 0x000000ffff0d7224 */ /* 0x000fe400078e0003 */
[----:B------:R-:W-:Y:S02]  /*1bb50*/  IMAD.MOV.U32 R12, RZ, RZ, 0x1 ;  /* 0x00000001ff0c7424 */ /* 0x000fe400078e00ff */
[----:B------:R-:W-:-:S07]  /*1bb60*/  IMAD.MOV.U32 R10, RZ, RZ, R14 ;  /* 0x000000ffff0a7224 */ /* 0x000fce00078e000e */
[----:B------:R-:W-:Y:S05]  /*1bb70*/  WARPSYNC.COLLECTIVE R15, `(.L_x_1298) ;  /* 0x000000000f087348 */ /* 0x000fea0003c00000 */
[----:B------:R0:W1:Y:S02]  /*1bb80*/  SHFL.IDX P6, R14, R13, R12, R11 ;  /* 0x0000000c0d0e7389 */ /* 0x00006400000c000b */
[----:B01----:R-:W-:Y:S01]  /*1bb90*/  ENDCOLLECTIVE ;  /* 0x000000000000791b */ /* 0x003fe20003800000 */
.L_x_1298:
[----:B------:R-:W-:-:S05]  /*1bba0*/  IADD3 R18, P1, R18, R10, RZ ;  /* 0x0000000a12127210 */ /* 0x000fca0007f3e0ff */
[----:B------:R-:W-:Y:S01]  /*1bbb0*/  IMAD.X R19, RZ, RZ, R5, P1 ;  /* 0x000000ffff137224 */ /* 0x000fe200008e0605 */
[----:B------:R-:W-:Y:S01]  /*1bbc0*/  ISETP.LT.OR P1, PT, R9, 0x1, P0 ;  /* 0x000000010900780c */ /* 0x000fe20000721670 */
[----:B------:R-:W-:Y:S02]  /*1bbd0*/  IMAD.IADD R5, R17, 0x1, R20 ;  /* 0x0000000111057824 */ /* 0x000fe400078e0214 */
[----:B------:R-:W0:Y:S01]  /*1bbe0*/  S2R R20, SR_TID.X ;  /* 0x0000000000147919 */ /* 0x000e220000002100 */
[----:B------:R-:W-:-:S09]  /*1bbf0*/  IMAD.MOV.U32 R13, RZ, RZ, R2 ;  /* 0x000000ffff0d7224 */ /* 0x000fd200078e0002 */
        /* <DEDUP_REMOVED lines=8> */
.L_x_1299:
[----:B------:R-:W-:Y:S02]  /*1bc80*/  IMAD.MOV.U32 R13, RZ, RZ, R3 ;  /* 0x000000ffff0d7224 */ /* 0x000fe400078e0003 */
[----:B------:R-:W-:-:S05]  /*1bc90*/  IMAD.SHL.U32 R20, R20, 0x10, RZ ;  /* 0x0000001014147824 */ /* 0x000fca00078e00ff */
[----:B------:R-:W-:Y:S01]  /*1bca0*/  LOP3.LUT R20, R20, 0x30, RZ, 0xc0, !PT ;  /* 0x0000003014147812 */ /* 0x000fe200078ec0ff */
[----:B------:R-:W-:-:S05]  /*1bcb0*/  IMAD.MOV.U32 R12, RZ, RZ, R14 ;  /* 0x000000ffff0c7224 */ /* 0x000fca00078e000e */
[----:B------:R-:W-:Y:S01]  /*1bcc0*/  IADD3 R18, P1, R20, R12, RZ ;  /* 0x0000000c14127210 */ /* 0x000fe20007f3e0ff */
[----:B------:R-:W-:-:S04]  /*1bcd0*/  IMAD.MOV.U32 R12, RZ, RZ, 0x2 ;  /* 0x00000002ff0c7424 */ /* 0x000fc800078e00ff */
[----:B------:R-:W-:-:S08]  /*1bce0*/  IMAD.X R19, RZ, RZ, R10, P1 ;  /* 0x000000ffff137224 */ /* 0x000fd000008e060a */
[----:B------:R-:W-:Y:S05]  /*1bcf0*/  WARPSYNC.COLLECTIVE R15, `(.L_x_1300) ;  /* 0x000000000f087348 */ /* 0x000fea0003c00000 */
[----:B------:R0:W1:Y:S02]  /*1bd00*/  SHFL.IDX P6, R14, R13, R12, R11 ;  /* 0x0000000c0d0e7389 */ /* 0x00006400000c000b */
[----:B01----:R-:W-:Y:S01]  /*1bd10*/  ENDCOLLECTIVE ;  /* 0x000000000000791b */ /* 0x003fe20003800000 */
.L_x_1300:
        /* <DEDUP_REMOVED lines=10> */
.L_x_1301:
[----:B------:R-:W-:Y:S02]  /*1bdc0*/  IMAD.MOV.U32 R13, RZ, RZ, R3 ;  /* 0x000000ffff0d7224 */ /* 0x000fe400078e0003 */
[----:B------:R-:W-:-:S05]  /*1bdd0*/  IMAD.MOV.U32 R12, RZ, RZ, R14 ;  /* 0x000000ffff0c7224 */ /* 0x000fca00078e000e */
[----:B------:R-:W-:Y:S01]  /*1bde0*/  IADD3 R18, P1, R20, R12, RZ ;  /* 0x0000000c14127210 */ /* 0x000fe20007f3e0ff */
[----:B------:R-:W-:-:S04]  /*1bdf0*/  IMAD.MOV.U32 R12, RZ, RZ, 0x3 ;  /* 0x00000003ff0c7424 */ /* 0x000fc800078e00ff */
[----:B------:R-:W-:-:S08]  /*1be00*/  IMAD.X R19, RZ, RZ, R10, P1 ;  /* 0x000000ffff137224 */ /* 0x000fd000008e060a */
[----:B------:R-:W-:Y:S05]  /*1be10*/  WARPSYNC.COLLECTIVE R15, `(.L_x_1302) ;  /* 0x000000000f087348 */ /* 0x000fea0003c00000 */
[----:B------:R0:W1:Y:S02]  /*1be20*/  SHFL.IDX P6, R14, R13, R12, R11 ;  /* 0x0000000c0d0e7389 */ /* 0x00006400000c000b */
[----:B01----:R-:W-:Y:S01]  /*1be30*/  ENDCOLLECTIVE ;  /* 0x000000000000791b */ /* 0x003fe20003800000 */
.L_x_1302:
        /* <DEDUP_REMOVED lines=10> */
.L_x_1303:
[----:B------:R-:W-:Y:S02]  /*1bee0*/  IMAD.MOV.U32 R13, RZ, RZ, R21 ;  /* 0x000000ffff0d7224 */ /* 0x000fe400078e0015 */
[----:B------:R-:W-:Y:S02]  /*1bef0*/  IMAD.MOV.U32 R12, RZ, RZ, RZ ;  /* 0x000000ffff0c7224 */ /* 0x000fe400078e00ff */
[----:B------:R-:W-:-:S07]  /*1bf00*/  IMAD.MOV.U32 R2, RZ, RZ, R14 ;  /* 0x000000ffff027224 */ /* 0x000fce00078e000e */
[----:B------:R-:W-:Y:S05]  /*1bf10*/  WARPSYNC.COLLECTIVE R15, `(.L_x_1304) ;  /* 0x000000000f087348 */ /* 0x000fea0003c00000 */
[----:B------:R0:W1:Y:S02]  /*1bf20*/  SHFL.IDX P6, R14, R13, R12, R11 ;  /* 0x0000000c0d0e7389 */ /* 0x00006400000c000b */
[----:B01----:R-:W-:Y:S01]  /*1bf30*/  ENDCOLLECTIVE ;  /* 0x000000000000791b */ /* 0x003fe20003800000 */
.L_x_1304:
        /* <DEDUP_REMOVED lines=9> */
[----:B0-----:R-:W-:-:S12]  /*1bfd0*/  IMAD.MOV.U32 R3, RZ, RZ, R14 ;  /* 0x000000ffff037224 */ /* 0x001fd800078e000e */
[----:B------:R-:W-:Y:S05]  /*1bfe0*/  WARPSYNC.COLLECTIVE R15, `(.L_x_1305) ;  /* 0x000000000f087348 */ /* 0x000fea0003c00000 */
[----:B------:R0:W1:Y:S02]  /*1bff0*/  SHFL.IDX P6, R14, R13, R12, R11 ;  /* 0x0000000c0d0e7389 */ /* 0x00006400000c000b */
[----:B01----:R-:W-:Y:S01]  /*1c000*/  ENDCOLLECTIVE ;  /* 0x000000000000791b */ /* 0x003fe20003800000 */
.L_x_1305:
[----:B------:R-:W-:Y:S01]  /*1c010*/  IMAD.MOV.U32 R2, RZ, RZ, R14 ;  /* 0x000000ffff027224 */ /* 0x000fe200078e000e */
[----:B------:R-:W-:Y:S06]  /*1c020*/  BRA `(.L_x_1306) ;  /* 0xffffffb400587947 */ /* 0x000fec000383ffff */
.L_x_1222:
[----:B--2---:R-:W2:Y:S02]  /*1c030*/  LDL R2, [R1+0x28] ;  /* 0x0000280001027983 */ /* 0x004ea40000100800 */
[----:B--2---:R2:W3:Y:S02]  /*1c040*/  SYNCS.PHASECHK.TRANS64.TRYWAIT P0, [R0+URZ+0x13240], R2 ;  /* 0x01324002000075a7 */ /* 0x0044e4000800017f */
[----:B---3--:R-:W-:Y:S05]  /*1c050*/  @!P0 NANOSLEEP.SYNCS 0x989680 ;  /* 0x009896800000895d */ /* 0x008fea0003900000 */
[----:B------:R-:W3:Y:S02]  /*1c060*/  @!P0 SYNCS.PHASECHK.TRANS64 P0, [R0+URZ+0x13240], R2 ;  /* 0x01324002000085a7 */ /* 0x000ee4000800007f */
[----:B---3--:R-:W-:Y:S05]  /*1c070*/  @!P0 BRA `(.L_x_1222) ;  /* 0xfffffffc00ec8947 */ /* 0x008fea000383ffff */
[----:B------:R-:W-:Y:S05]  /*1c080*/  BRA `(.L_x_1307) ;  /* 0xffffffb400b87947 */ /* 0x000fea000383ffff */
.L_x_1223:
        /* <DEDUP_REMOVED lines=8> */
.L_x_1309:
[----:B------:R-:W-:Y:S05]  /*1c110*/  BSYNC B0 ;  /* 0x0000000000007941 */ /* 0x000fea0003800000 */
.L_x_1308:
        /* <DEDUP_REMOVED lines=10> */
.L_x_1310:
        /* <DEDUP_REMOVED lines=8> */
.L_x_1311:
        /* <DEDUP_REMOVED lines=15> */
.L_x_1312:
[----:B------:R-:W-:Y:S02]  /*1c330*/  IMAD.MOV.U32 R13, RZ, RZ, R4 ;  /* 0x000000ffff0d7224 */ /* 0x000fe400078e0004 */
[----:B------:R-:W-:Y:S02]  /*1c340*/  IMAD.MOV.U32 R12, RZ, RZ, 0x2 ;  /* 0x00000002ff0c7424 */ /* 0x000fe400078e00ff */
[----:B------:R-:W-:-:S07]  /*1c350*/  IMAD.MOV.U32 R3, RZ, RZ, R14 ;  /* 0x000000ffff037224 */ /* 0x000fce00078e000e */
[----:B------:R-:W-:Y:S05]  /*1c360*/  WARPSYNC.COLLECTIVE R15, `(.L_x_1313) ;  /* 0x000000000f087348 */ /* 0x000fea0003c00000 */
[----:B------:R0:W1:Y:S02]  /*1c370*/  SHFL.IDX P6, R14, R13, R12, R11 ;  /* 0x0000000c0d0e7389 */ /* 0x00006400000c000b */
[----:B01----:R-:W-:Y:S01]  /*1c380*/  ENDCOLLECTIVE ;  /* 0x000000000000791b */ /* 0x003fe20003800000 */
.L_x_1313:
        /* <DEDUP_REMOVED lines=14> */
.L_x_1314:
[----:B------:R-:W-:Y:S02]  /*1c470*/  IMAD.MOV.U32 R13, RZ, RZ, R4 ;  /* 0x000000ffff0d7224 */ /* 0x000fe400078e0004 */
[----:B------:R-:W-:Y:S02]  /*1c480*/  IMAD.MOV.U32 R12, RZ, RZ, 0x3 ;  /* 0x00000003ff0c7424 */ /* 0x000fe400078e00ff */
[----:B------:R-:W-:-:S07]  /*1c490*/  IMAD.MOV.U32 R3, RZ, RZ, R14 ;  /* 0x000000ffff037224 */ /* 0x000fce00078e000e */
[----:B------:R-:W-:Y:S05]  /*1c4a0*/  WARPSYNC.COLLECTIVE R15, `(.L_x_1315) ;  /* 0x000000000f087348 */ /* 0x000fea0003c00000 */
[----:B------:R0:W1:Y:S02]  /*1c4b0*/  SHFL.IDX P6, R14, R13, R12, R11 ;  /* 0x0000000c0d0e7389 */ /* 0x00006400000c000b */
[----:B01----:R-:W-:Y:S01]  /*1c4c0*/  ENDCOLLECTIVE ;  /* 0x000000000000791b */ /* 0x003fe20003800000 */
.L_x_1315:
        /* <DEDUP_REMOVED lines=10> */
.L_x_1316:
        /* <DEDUP_REMOVED lines=10> */
.L_x_1317:
        /* <DEDUP_REMOVED lines=11> */
.L_x_1318:
[----:B------:R-:W-:Y:S01]  /*1c6c0*/  IMAD.MOV.U32 R2, RZ, RZ, R14 ;  /* 0x000000ffff027224 */ /* 0x000fe200078e000e */
[----:B------:R-:W-:Y:S06]  /*1c6d0*/  BRA `(.L_x_1319) ;  /* 0xffffffb4003c7947 */ /* 0x000fec000383ffff */
.L_x_1230:
[----:B------:R-:W-:Y:S02]  /*1c6e0*/  IMAD.MOV.U32 R13, RZ, RZ, R4 ;  /* 0x000000ffff0d7224 */ /* 0x000fe400078e0004 */
[----:B------:R-:W-:Y:S02]  /*1c6f0*/  IMAD.MOV.U32 R12, RZ, RZ, RZ ;  /* 0x000000ffff0c7224 */ /* 0x000fe400078e00ff */
[----:B------:R-:W-:Y:S02]  /*1c700*/  IMAD.MOV.U32 R11, RZ, RZ, 0x1c1f ;  /* 0x00001c1fff0b7424 */ /* 0x000fe400078e00ff */
[----:B------:R-:W-:Y:S02]  /*1c710*/  IMAD.MOV.U32 R15, RZ, RZ, -0x1 ;  /* 0xffffffffff0f7424 */ /* 0x000fe400078e00ff */
[----:B------:R-:W-:Y:S02]  /*1c720*/  IMAD R7, R9, UR37, RZ ;  /* 0x0000002509077c24 */ /* 0x000fe4000f8e02ff */
[----:B------:R-:W-:-:S07]  /*1c730*/  VIADD R6, R20, UR38 ;  /* 0x0000002614067c36 */ /* 0x000fce0008000000 */
[----:B-----5:R-:W-:Y:S05]  /*1c740*/  WARPSYNC.COLLECTIVE R15, `(.L_x_1320) ;  /* 0x000000000f087348 */ /* 0x020fea0003c00000 */
[----:B------:R0:W1:Y:S02]  /*1c750*/  SHFL.IDX P6, R14, R13, R12, R11 ;  /* 0x0000000c0d0e7389 */ /* 0x00006400000c000b */
[----:B01---5:R-:W-:Y:S01]  /*1c760*/  ENDCOLLECTIVE ;  /* 0x000000000000791b */ /* 0x023fe20003800000 */
.L_x_1320:
[C---:B------:R-:W-:Y:S01]  /*1c770*/  VIADD R10, R6.reuse, 0x20 ;  /* 0x00000020060a7836 */ /* 0x040fe20000000000 */
[----:B------:R-:W-:Y:S01]  /*1c780*/  ISETP.GE.AND P2, PT, R6, R7, PT ;  /* 0x000000070600720c */ /* 0x000fe20003f46270 */
[----:B------:R-:W-:Y:S02]  /*1c790*/  IMAD.MOV.U32 R13, RZ, RZ, R0 ;  /* 0x000000ffff0d7224 */ /* 0x000fe400078e0000 */
[----:B------:R-:W-:-:S10]  /*1c7a0*/  IMAD.MOV.U32 R2, RZ, RZ, R14 ;  /* 0x000000ffff027224 */ /* 0x000fd400078e000e */
[----:B------:R-:W-:Y:S05]  /*1c7b0*/  WARPSYNC.COLLECTIVE R15, `(.L_x_1321) ;  /* 0x000000000f087348 */ /* 0x000fea0003c00000 */
[----:B------:R0:W1:Y:S02]  /*1c7c0*/  SHFL.IDX P6, R14, R13, R12, R11 ;  /* 0x0000000c0d0e7389 */ /* 0x00006400000c000b */
[----:B01----:R-:W-:Y:S01]  /*1c7d0*/  ENDCOLLECTIVE ;  /* 0x000000000000791b */ /* 0x003fe20003800000 */
.L_x_1321:
[----:B------:R-:W-:Y:S02]  /*1c7e0*/  IMAD.MOV.U32 R13, RZ, RZ, R4 ;  /* 0x000000ffff0d7224 */ /* 0x000fe400078e0004 */
[----:B------:R-:W-:Y:S02]  /*1c7f0*/  IMAD.MOV.U32 R12, RZ, RZ, 0x1 ;  /* 0x00000001ff0c7424 */ /* 0x000fe400078e00ff */
[----:B------:R-:W-:-:S07]  /*1c800*/  IMAD.MOV.U32 R3, RZ, RZ, R14 ;  /* 0x000000ffff037224 */ /* 0x000fce00078e000e */
[----:B------:R-:W-:Y:S05]  /*1c810*/  WARPSYNC.COLLECTIVE R15, `(.L_x_1322) ;  /* 0x000000000f087348 */ /* 0x000fea0003c00000 */
[----:B------:R0:W1:Y:S02]  /*1c820*/  SHFL.IDX P6, R14, R13, R12, R11 ;  /* 0x0000000c0d0e7389 */ /* 0x00006400000c000b */
[----:B01----:R-:W-:Y:S01]  /*1c830*/  ENDCOLLECTIVE ;  /* 0x000000000000791b */ /* 0x003fe20003800000 */
.L_x_1322:
        /* <DEDUP_REMOVED lines=15> */
.L_x_1323:
[----:B------:R-:W-:Y:S02]  /*1c930*/  IMAD.MOV.U32 R13, RZ, RZ, R4 ;  /* 0x000000ffff0d7224 */ /* 0x000fe400078e0004 */
[----:B------:R-:W-:Y:S02]  /*1c940*/  IMAD.MOV.U32 R12, RZ, RZ, 0x2 ;  /* 0x00000002ff0c7424 */ /* 0x000fe400078e00ff */
[----:B------:R-:W-:-:S07]  /*1c950*/  IMAD.MOV.U32 R3, RZ, RZ, R14 ;  /* 0x000000ffff037224 */ /* 0x000fce00078e000e */
[----:B------:R-:W-:Y:S05]  /*1c960*/  WARPSYNC.COLLECTIVE R15, `(.L_x_1324) ;  /* 0x000000000f087348 */ /* 0x000fea0003c00000 */
[----:B------:R0:W1:Y:S02]  /*1c970*/  SHFL.IDX P6, R14, R13, R12, R11 ;  /* 0x0000000c0d0e7389 */ /* 0x00006400000c000b */
[----:B01----:R-:W-:Y:S01]  /*1c980*/  ENDCOLLECTIVE ;  /* 0x000000000000791b */ /* 0x003fe20003800000 */
.L_x_1324:
        /* <DEDUP_REMOVED lines=16> */
.L_x_1325:
[----:B------:R-:W-:Y:S02]  /*1ca90*/  IMAD.MOV.U32 R13, RZ, RZ, R4 ;  /* 0x000000ffff0d7224 */ /* 0x000fe400078e0004 */
[----:B------:R-:W-:Y:S02]  /*1caa0*/  IMAD.MOV.U32 R12, RZ, RZ, 0x3 ;  /* 0x00000003ff0c7424 */ /* 0x000fe400078e00ff */
[----:B------:R-:W-:-:S07]  /*1cab0*/  IMAD.MOV.U32 R3, RZ, RZ, R14 ;  /* 0x000000ffff037224 */ /* 0x000fce00078e000e */
[----:B------:R-:W-:Y:S05]  /*1cac0*/  WARPSYNC.COLLECTIVE R15, `(.L_x_1326) ;  /* 0x000000000f087348 */ /* 0x000fea0003c00000 */
[----:B------:R0:W1:Y:S02]  /*1cad0*/  SHFL.IDX P6, R14, R13, R12, R11 ;  /* 0x0000000c0d0e7389 */ /* 0x00006400000c000b */
[----:B01----:R-:W-:Y:S01]  /*1cae0*/  ENDCOLLECTIVE ;  /* 0x000000000000791b */ /* 0x003fe20003800000 */
.L_x_1326:
        /* <DEDUP_REMOVED lines=10> */
.L_x_1327:
[----:B------:R-:W-:Y:S01]  /*1cb90*/  @!PT LDS RZ, [RZ] ;  /* 0x00000000fffff984 */ /* 0x000fe20000000800 */
[----:B------:R-:W-:Y:S01]  /*1cba0*/  @!PT LDS RZ, [RZ] ;  /* 0x00000000fffff984 */ /* 0x000fe20000000800 */
[----:B------:R-:W-:Y:S01]  /*1cbb0*/  @!PT LDS RZ, [RZ] ;  /* 0x00000000fffff984 */ /* 0x000fe20000000800 */
[----:B------:R0:W-:Y:S01]  /*1cbc0*/  @!P2 LDGSTS.E.BYPASS.LTC128B.128 [R18+0xc000], desc[UR50][R2.64], !P0 ;  /* 0x0c0000000212afae */ /* 0x0001e2000c101d72 */
[----:B------:R-:W-:Y:S02]  /*1cbd0*/  IMAD.MOV.U32 R13, RZ, RZ, R8 ;  /* 0x000000ffff0d7224 */ /* 0x000fe400078e0008 */
[----:B0-----:R-:W-:Y:S02]  /*1cbe0*/  VIADD R2, R6, 0x60 ;  /* 0x0000006006027836 */ /* 0x001fe40000000000 */
[----:B------:R-:W-:-:S03]  /*1cbf0*/  IMAD.MOV.U32 R12, RZ, RZ, RZ ;  /* 0x000000ffff0c7224 */ /* 0x000fc600078e00ff */
[----:B------:R-:W-:Y:S01]  /*1cc00*/  ISETP.GE.AND P2, PT, R2, R7, PT ;  /* 0x000000070200720c */ /* 0x000fe20003f46270 */
[----:B------:R-:W-:-:S12]  /*1cc10*/  IMAD.MOV.U32 R0, RZ, RZ, R14 ;  /* 0x000000ffff007224 */ /* 0x000fd800078e000e */
[----:B------:R-:W-:Y:S05]  /*1cc20*/  WARPSYNC.COLLECTIVE R15, `(.L_x_1328) ;  /* 0x000000000f087348 */ /* 0x000fea0003c00000 */
[----:B------:R0:W1:Y:S02]  /*1cc30*/  SHFL.IDX P6, R14, R13, R12, R11 ;  /* 0x0000000c0d0e7389 */ /* 0x00006400000c000b */
[----:B01----:R-:W-:Y:S01]  /*1cc40*/  ENDCOLLECTIVE ;  /* 0x000000000000791b */ /* 0x003fe20003800000 */
.L_x_1328:
[----:B------:R-:W-:-:S05]  /*1cc50*/  @!P2 IADD3 R0, P1, R19, R0, RZ ;  /* 0x000000001300a210 */ /* 0x000fca0007f3e0ff */
[----:B------:R-:W-:Y:S02]  /*1cc60*/  @!P2 IMAD.X R2, RZ, RZ, R4, P1 ;  /* 0x000000ffff02a224 */ /* 0x000fe400008e0604 */
[----:B------:R-:W-:Y:S02]  /*1cc70*/  IMAD.MOV.U32 R13, RZ, RZ, R5 ;  /* 0x000000ffff0d7224 */ /* 0x000fe400078e0005 */
[----:B------:R-:W-:Y:S02]  /*1cc80*/  @!P2 IMAD.MOV.U32 R3, RZ, RZ, R2 ;  /* 0x000000ffff03a224 */ /* 0x000fe400078e0002 */
[----:B------:R-:W-:Y:S02]  /*1cc90*/  @!P2 IMAD.MOV.U32 R2, RZ, RZ, R0 ;  /* 0x000000ffff02a224 */ /* 0x000fe400078e0000 */
[----:B------:R-:W-:-:S03]  /*1cca0*/  IMAD.MOV.U32 R0, RZ, RZ, R14 ;  /* 0x000000ffff007224 */ /* 0x000fc600078e000e */
[----:B------:R-:W-:Y:S01]  /*1ccb0*/  @!PT LDS RZ, [RZ] ;  /* 0x00000000fffff984 */ /* 0x000fe20000000800 */
[----:B------:R-:W-:Y:S01]  /*1ccc0*/  @!PT LDS RZ, [RZ] ;  /* 0x00000000fffff984 */ /* 0x000fe20000000800 */
[----:B------:R-:W-:Y:S01]  /*1ccd0*/  @!PT LDS RZ, [RZ] ;  /* 0x00000000fffff984 */ /* 0x000fe20000000800 */
[----:B------:R0:W-:Y:S04]  /*1cce0*/  @!P2 LDGSTS.E.BYPASS.LTC128B.128 [R18+0xc800], desc[UR50][R2.64], !P0 ;  /* 0x0c8000000212afae */ /* 0x0001e8000c101d72 */
[----:B0-----:R-:W-:Y:S05]  /*1ccf0*/  WARPSYNC.COLLECTIVE R15, `(.L_x_1329) ;  /* 0x000000000f087348 */ /* 0x001fea0003c00000 */
[----:B------:R1:W2:Y:S02]  /*1cd00*/  SHFL.IDX P6, R14, R13, R12, R11 ;  /* 0x0000000c0d0e7389 */ /* 0x0002a400000c000b */
[----:B012---:R-:W-:Y:S01]  /*1cd10*/  ENDCOLLECTIVE ;  /* 0x000000000000791b */ /* 0x007fe20003800000 */
.L_x_1329:
[----:B------:R-:W-:-:S05]  /*1cd20*/  VIADD R3, R6, 0x80 ;  /* 0x0000008006037836 */ /* 0x000fca0000000000 */
[----:B------:R-:W-:Y:S01]  /*1cd30*/  ISETP.GE.AND P2, PT, R3, R7, PT ;  /* 0x000000070300720c */ /* 0x000fe20003f46270 */
[----:B------:R-:W-:Y:S02]  /*1cd40*/  IMAD.MOV.U32 R13, RZ, RZ, R8 ;  /* 0x000000ffff0d7224 */ /* 0x000fe400078e0008 */
[----:B------:R-:W-:Y:S02]  /*1cd50*/  IMAD.MOV.U32 R12, RZ, RZ, 0x1 ;  /* 0x00000001ff0c7424 */ /* 0x000fe400078e00ff */
[----:B------:R-:W-:-:S08]  /*1cd60*/  IMAD.MOV.U32 R2, RZ, RZ, R14 ;  /* 0x000000ffff027224 */ /* 0x000fd000078e000e */
[----:B------:R-:W-:Y:S05]  /*1cd70*/  WARPSYNC.COLLECTIVE R15, `(.L_x_1330) ;  /* 0x000000000f087348 */ /* 0x000fea0003c00000 */
[----:B------:R0:W1:Y:S02]  /*1cd80*/  SHFL.IDX P6, R14, R13, R12, R11 ;  /* 0x0000000c0d0e7389 */ /* 0x00006400000c000b */
[----:B01----:R-:W-:Y:S01]  /*1cd90*/  ENDCOLLECTIVE ;  /* 0x000000000000791b */ /* 0x003fe20003800000 */
.L_x_1330:
        /* <DEDUP_REMOVED lines=12> */
.L_x_1331:
[----:B------:R-:W-:Y:S01]  /*1ce60*/  IMAD.MOV.U32 R2, RZ, RZ, R14 ;  /* 0x000000ffff027224 */ /* 0x000fe200078e000e */
[----:B------:R-:W-:Y:S06]  /*1ce70*/  BRA `(.L_x_1332) ;  /* 0xffffffb800447947 */ /* 0x000fec000383ffff */
.L_x_1233:
[----:B-1----:R1:W2:Y:S02]  /*1ce80*/  SYNCS.PHASECHK.TRANS64.TRYWAIT P0, [R17+URZ+0x13220], R0 ;  /* 0x01322000110075a7 */ /* 0x0022a4000800017f */
[----:B--2---:R-:W-:Y:S05]  /*1ce90*/  @!P0 NANOSLEEP.SYNCS 0x989680 ;  /* 0x009896800000895d */ /* 0x004fea0003900000 */
[----:B------:R-:W2:Y:S02]  /*1cea0*/  @!P0 SYNCS.PHASECHK.TRANS64 P0, [R17+URZ+0x13220], R0 ;  /* 0x01322000110085a7 */ /* 0x000ea4000800007f */
[----:B--2---:R-:W-:Y:S05]  /*1ceb0*/  @!P0 BRA `(.L_x_1233) ;  /* 0xfffffffc00f08947 */ /* 0x004fea000383ffff */
[----:B------:R-:W-:Y:S05]  /*1cec0*/  BRA `(.L_x_1333) ;  /* 0xffffffb800a07947 */ /* 0x000fea000383ffff */
.L_x_1237:
[----:B0-----:R0:W1:Y:S02]  /*1ced0*/  SYNCS.PHASECHK.TRANS64.TRYWAIT P0, [R0+URZ+0x13280], R29 ;  /* 0x0132801d000075a7 */ /* 0x001064000800017f */
[----:B-1----:R-:W-:Y:S05]  /*1cee0*/  @!P0 NANOSLEEP.SYNCS 0x989680 ;  /* 0x009896800000895d */ /* 0x002fea0003900000 */
[----:B------:R-:W1:Y:S02]  /*1cef0*/  @!P0 SYNCS.PHASECHK.TRANS64 P0, [R0+URZ+0x13280], R29 ;  /* 0x0132801d000085a7 */ /* 0x000e64000800007f */
[----:B-1----:R-:W-:Y:S05]  /*1cf00*/  @!P0 BRA `(.L_x_1237) ;  /* 0xfffffffc00f08947 */ /* 0x002fea000383ffff */
[----:B------:R-:W-:Y:S05]  /*1cf10*/  BRA `(.L_x_1334) ;  /* 0xffffffbc00e87947 */ /* 0x000fea000383ffff */
.L_x_1238:
        /* <DEDUP_REMOVED lines=8> */
.L_x_1336:
[----:B------:R-:W-:Y:S05]  /*1cfa0*/  BSYNC B0 ;  /* 0x0000000000007941 */ /* 0x000fea0003800000 */
.L_x_1335:
        /* <DEDUP_REMOVED lines=10> */
.L_x_1337:
        /* <DEDUP_REMOVED lines=11> */
.L_x_1338:
        /* <DEDUP_REMOVED lines=10> */
.L_x_1339:
        /* <DEDUP_REMOVED lines=11> */
.L_x_1340:
        /* <DEDUP_REMOVED lines=10> */
.L_x_1341:
        /* <DEDUP_REMOVED lines=11> */
.L_x_1342:
        /* <DEDUP_REMOVED lines=10> */
.L_x_1343:
[----:B------:R-:W-:Y:S02]  /*1d440*/  IMAD.MOV.U32 R13, RZ, RZ, R18 ;  /* 0x000000ffff0d7224 */ /* 0x000fe400078e0012 */
[----:B------:R-:W-:Y:S02]  /*1d450*/  IMAD.MOV.U32 R12, RZ, RZ, RZ ;  /* 0x000000ffff0c7224 */ /* 0x000fe400078e00ff */
[----:B------:R-:W-:Y:S02]  /*1d460*/  IMAD.SHL.U32 R3, R3, 0x10, RZ ;  /* 0x0000001003037824 */ /* 0x000fe400078e00ff */
[----:B------:R-:W-:-:S07]  /*1d470*/  IMAD.MOV.U32 R2, RZ, RZ, R14 ;  /* 0x000000ffff027224 */ /* 0x000fce00078e000e */
[----:B------:R-:W-:Y:S05]  /*1d480*/  WARPSYNC.COLLECTIVE R15, `(.L_x_1344) ;  /* 0x000000000f087348 */ /* 0x000fea0003c00000 */
[----:B------:R0:W1:Y:S02]  /*1d490*/  SHFL.IDX P6, R14, R13, R12, R11 ;  /* 0x0000000c0d0e7389 */ /* 0x00006400000c000b */
[----:B01----:R-:W-:Y:S01]  /*1d4a0*/  ENDCOLLECTIVE ;  /* 0x000000000000791b */ /* 0x003fe20003800000 */
.L_x_1344:
        /* <DEDUP_REMOVED lines=12> */
.L_x_1345:
[----:B------:R-:W-:Y:S01]  /*1d570*/  IMAD.MOV.U32 R2, RZ, RZ, R14 ;  /* 0x000000ffff027224 */ /* 0x000fe200078e000e */
[----:B------:R-:W-:Y:S06]  /*1d580*/  BRA `(.L_x_1346) ;  /* 0xffffffbc005c7947 */ /* 0x000fec000383ffff */
.L_x_1243:
[----:B---3--:R3:W4:Y:S02]  /*1d590*/  SYNCS.PHASECHK.TRANS64.TRYWAIT P0, [R0+URZ+0x13240], R29 ;  /* 0x0132401d000075a7 */ /* 0x008724000800017f */
[----:B----4-:R-:W-:Y:S05]  /*1d5a0*/  @!P0 NANOSLEEP.SYNCS 0x989680 ;  /* 0x009896800000895d */ /* 0x010fea0003900000 */
[----:B------:R-:W4:Y:S02]  /*1d5b0*/  @!P0 SYNCS.PHASECHK.TRANS64 P0, [R0+URZ+0x13240], R29 ;  /* 0x0132401d000085a7 */ /* 0x000f24000800007f */
[----:B----4-:R-:W-:Y:S05]  /*1d5c0*/  @!P0 BRA `(.L_x_1243) ;  /* 0xfffffffc00f08947 */ /* 0x010fea000383ffff */
[----:B------:R-:W-:Y:S05]  /*1d5d0*/  BRA `(.L_x_1347) ;  /* 0xffffffbc00b87947 */ /* 0x000fea000383ffff */
.L_x_1244:
        /* <DEDUP_REMOVED lines=8> */
.L_x_1349:
[----:B------:R-:W-:Y:S05]  /*1d660*/  BSYNC B0 ;  /* 0x0000000000007941 */ /* 0x000fea0003800000 */
.L_x_1348:
        /* <DEDUP_REMOVED lines=8> */
.L_x_1350:
[----:B------:R-:W-:Y:S02]  /*1d6f0*/  IMAD.MOV.U32 R13, RZ, RZ, R6 ;  /* 0x000000ffff0d7224 */ /* 0x000fe400078e0006 */
[----:B------:R-:W-:Y:S02]  /*1d700*/  IMAD.MOV.U32 R12, RZ, RZ, 0x1 ;  /* 0x00000001ff0c7424 */ /* 0x000fe400078e00ff */
[----:B------:R-:W-:-:S07]  /*1d710*/  IMAD.MOV.U32 R2, RZ, RZ, R14 ;  /* 0x000000ffff027224 */ /* 0x000fce00078e000e */
[----:B------:R-:W-:Y:S05]  /*1d720*/  WARPSYNC.COLLECTIVE R15, `(.L_x_1351) ;  /* 0x000000000f087348 */ /* 0x000fea0003c00000 */
[----:B------:R0:W1:Y:S02]  /*1d730*/  SHFL.IDX P6, R14, R13, R12, R11 ;  /* 0x0000000c0d0e7389 */ /* 0x00006400000c000b */
[----:B01----:R-:W-:Y:S01]  /*1d740*/  ENDCOLLECTIVE ;  /* 0x000000000000791b */ /* 0x003fe20003800000 */
.L_x_1351:
        /* <DEDUP_REMOVED lines=11> */
.L_x_1352:
[----:B------:R-:W-:Y:S02]  /*1d800*/  IMAD.MOV.U32 R13, RZ, RZ, R6 ;  /* 0x000000ffff0d7224 */ /* 0x000fe400078e0006 */
[----:B------:R-:W-:Y:S02]  /*1d810*/  IMAD.MOV.U32 R12, RZ, RZ, 0x2 ;  /* 0x00000002ff0c7424 */ /* 0x000fe400078e00ff */
[----:B------:R-:W-:-:S07]  /*1d820*/  IMAD.MOV.U32 R2, RZ, RZ, R14 ;  /* 0x000000ffff027224 */ /* 0x000fce00078e000e */
[----:B------:R-:W-:Y:S05]  /*1d830*/  WARPSYNC.COLLECTIVE R15, `(.L_x_1353) ;  /* 0x000000000f087348 */ /* 0x000fea0003c00000 */
[----:B------:R0:W1:Y:S02]  /*1d840*/  SHFL.IDX P6, R14, R13, R12, R11 ;  /* 0x0000000c0d0e7389 */ /* 0x00006400000c000b */
[----:B01----:R-:W-:Y:S01]  /*1d850*/  ENDCOLLECTIVE ;  /* 0x000000000000791b */ /* 0x003fe20003800000 */
.L_x_1353:
        /* <DEDUP_REMOVED lines=11> */
.L_x_1354:
[----:B------:R-:W-:Y:S02]  /*1d910*/  IMAD.MOV.U32 R13, RZ, RZ, R6 ;  /* 0x000000ffff0d7224 */ /* 0x000fe400078e0006 */
[----:B------:R-:W-:Y:S02]  /*1d920*/  IMAD.MOV.U32 R12, RZ, RZ, 0x3 ;  /* 0x00000003ff0c7424 */ /* 0x000fe400078e00ff */
[----:B------:R-:W-:-:S07]  /*1d930*/  IMAD.MOV.U32 R2, RZ, RZ, R14 ;  /* 0x000000ffff027224 */ /* 0x000fce00078e000e */
[----:B------:R-:W-:Y:S05]  /*1d940*/  WARPSYNC.COLLECTIVE R15, `(.L_x_1355) ;  /* 0x000000000f087348 */ /* 0x000fea0003c00000 */
[----:B------:R0:W1:Y:S02]  /*1d950*/  SHFL.IDX P6, R14, R13, R12, R11 ;  /* 0x0000000c0d0e7389 */ /* 0x00006400000c000b */
[----:B01----:R-:W-:Y:S01]  /*1d960*/  ENDCOLLECTIVE ;  /* 0x000000000000791b */ /* 0x003fe20003800000 */
.L_x_1355:
        /* <DEDUP_REMOVED lines=11> */
.L_x_1356:
[----:B------:R-:W-:Y:S02]  /*1da20*/  IMAD.MOV.U32 R13, RZ, RZ, R5 ;  /* 0x000000ffff0d7224 */ /* 0x000fe400078e0005 */
[----:B------:R-:W-:Y:S02]  /*1da30*/  IMAD.MOV.U32 R12, RZ, RZ, RZ ;  /* 0x000000ffff0c7224 */ /* 0x000fe400078e00ff */
[----:B------:R-:W-:-:S07]  /*1da40*/  IMAD.MOV.U32 R2, RZ, RZ, R14 ;  /* 0x000000ffff027224 */ /* 0x000fce00078e000e */
[----:B------:R-:W-:Y:S05]  /*1da50*/  WARPSYNC.COLLECTIVE R15, `(.L_x_1357) ;  /* 0x000000000f087348 */ /* 0x000fea0003c00000 */
[----:B------:R0:W1:Y:S02]  /*1da60*/  SHFL.IDX P6, R14, R13, R12, R11 ;  /* 0x0000000c0d0e7389 */ /* 0x00006400000c000b */
[----:B01----:R-:W-:Y:S01]  /*1da70*/  ENDCOLLECTIVE ;  /* 0x000000000000791b */ /* 0x003fe20003800000 */
.L_x_1357:
        /* <DEDUP_REMOVED lines=11> */
.L_x_1358:
[----:B------:R-:W-:Y:S01]  /*1db30*/  IMAD.MOV.U32 R2, RZ, RZ, R14 ;  /* 0x000000ffff027224 */ /* 0x000fe200078e000e */
[----:B------:R-:W-:Y:S06]  /*1db40*/  BRA `(.L_x_1359) ;  /* 0xffffffbc004c7947 */ /* 0x000fec000383ffff */
.L_x_1249:
[----:B0-----:R0:W2:Y:S02]  /*1db50*/  SYNCS.PHASECHK.TRANS64.TRYWAIT P2, [R2+URZ+0x13270], R0 ;  /* 0x01327000020075a7 */ /* 0x0010a4000804017f */
[----:B--2---:R-:W-:Y:S05]  /*1db60*/  @!P2 NANOSLEEP.SYNCS 0x989680 ;  /* 0x009896800000a95d */ /* 0x004fea0003900000 */
[----:B------:R-:W2:Y:S02]  /*1db70*/  @!P2 SYNCS.PHASECHK.TRANS64 P2, [R2+URZ+0x13270], R0 ;  /* 0x013270000200a5a7 */ /* 0x000ea4000804007f */
[----:B--2---:R-:W-:Y:S05]  /*1db80*/  @!P2 BRA `(.L_x_1249) ;  /* 0xfffffffc00f0a947 */ /* 0x004fea000383ffff */
[----:B------:R-:W-:Y:S05]  /*1db90*/  BRA `(.L_x_1360) ;  /* 0xffffffbc00b07947 */ /* 0x000fea000383ffff */
.L_x_1251:
[----:B0-----:R0:W2:Y:S02]  /*1dba0*/  SYNCS.PHASECHK.TRANS64.TRYWAIT P2, [R2+URZ+0x13260], R0 ;  /* 0x01326000020075a7 */ /* 0x0010a4000804017f */
[----:B--2---:R-:W-:Y:S05]  /*1dbb0*/  @!P2 NANOSLEEP.SYNCS 0x989680 ;  /* 0x009896800000a95d */ /* 0x004fea0003900000 */
[----:B------:R-:W2:Y:S02]  /*1dbc0*/  @!P2 SYNCS.PHASECHK.TRANS64 P2, [R2+URZ+0x13260], R0 ;  /* 0x013260000200a5a7 */ /* 0x000ea4000804007f */
[----:B--2---:R-:W-:Y:S05]  /*1dbd0*/  @!P2 BRA `(.L_x_1251) ;  /* 0xfffffffc00f0a947 */ /* 0x004fea000383ffff */
[----:B------:R-:W-:Y:S05]  /*1dbe0*/  BRA `(.L_x_1361) ;  /* 0xffffffbc00c07947 */ /* 0x000fea000383ffff */
.L_x_1259:
[----:B0-----:R0:W1:Y:S02]  /*1dbf0*/  SYNCS.PHASECHK.TRANS64.TRYWAIT P1, [R3+URZ+0x13270], R0 ;  /* 0x01327000030075a7 */ /* 0x001064000802017f */
[----:B-1----:R-:W-:Y:S05]  /*1dc00*/  @!P1 NANOSLEEP.SYNCS 0x989680 ;  /* 0x009896800000995d */ /* 0x002fea0003900000 */
[----:B------:R-:W1:Y:S02]  /*1dc10*/  @!P1 SYNCS.PHASECHK.TRANS64 P1, [R3+URZ+0x13270], R0 ;  /* 0x01327000030095a7 */ /* 0x000e64000802007f */
[----:B-1----:R-:W-:Y:S05]  /*1dc20*/  @!P1 BRA `(.L_x_1259) ;  /* 0xfffffffc00f09947 */ /* 0x002fea000383ffff */
[----:B------:R-:W-:Y:S05]  /*1dc30*/  BRA `(.L_x_1362) ;  /* 0xffffffc4000c7947 */ /* 0x000fea000383ffff */
.L_x_1261:
[----:B0-----:R0:W1:Y:S02]  /*1dc40*/  SYNCS.PHASECHK.TRANS64.TRYWAIT P1, [R3+URZ+0x13260], R0 ;  /* 0x01326000030075a7 */ /* 0x001064000802017f */
[----:B-1----:R-:W-:Y:S05]  /*1dc50*/  @!P1 NANOSLEEP.SYNCS 0x989680 ;  /* 0x009896800000995d */ /* 0x002fea0003900000 */
[----:B------:R-:W1:Y:S02]  /*1dc60*/  @!P1 SYNCS.PHASECHK.TRANS64 P1, [R3+URZ+0x13260], R0 ;  /* 0x01326000030095a7 */ /* 0x000e64000802007f */
[----:B-1----:R-:W-:Y:S05]  /*1dc70*/  @!P1 BRA `(.L_x_1261) ;  /* 0xfffffffc00f09947 */ /* 0x002fea000383ffff */
[----:B------:R-:W-:Y:S05]  /*1dc80*/  BRA `(.L_x_1363) ;  /* 0xffffffc4001c7947 */ /* 0x000fea000383ffff */
.L_x_1275:
[----:B0-----:R0:W1:Y:S02]  /*1dc90*/  SYNCS.PHASECHK.TRANS64.TRYWAIT P0, [R5+URZ+0x13220], R0 ;  /* 0x01322000050075a7 */ /* 0x001064000800017f */
[----:B-1----:R-:W-:Y:S05]  /*1dca0*/  @!P0 NANOSLEEP.SYNCS 0x989680 ;  /* 0x009896800000895d */ /* 0x002fea0003900000 */
[----:B------:R-:W1:Y:S02]  /*1dcb0*/  @!P0 SYNCS.PHASECHK.TRANS64 P0, [R5+URZ+0x13220], R0 ;  /* 0x01322000050085a7 */ /* 0x000e64000800007f */
[----:B-1----:R-:W-:Y:S05]  /*1dcc0*/  @!P0 BRA `(.L_x_1275) ;  /* 0xfffffffc00f08947 */ /* 0x002fea000383ffff */
[----:B------:R-:W-:Y:S05]  /*1dcd0*/  BRA `(.L_x_1364) ;  /* 0xffffffd400447947 */ /* 0x000fea000383ffff */
.L_x_1276:
[----:B------:R-:W1:Y:S01]  /*1dce0*/  S2R R2, SR_TID.X ;  /* 0x0000000000027919 */ /* 0x000e620000002100 */
[----:B------:R-:W-:Y:S01]  /*1dcf0*/  BSSY B0, `(.L_x_1365) ;  /* 0x000000a000007945 */ /* 0x000fe20003800000 */
[----:B------:R-:W-:Y:S02]  /*1dd00*/  IMAD.MOV.U32 R12, RZ, RZ, RZ ;  /* 0x000000ffff0c7224 */ /* 0x000fe400078e00ff */
        /* <DEDUP_REMOVED lines=8> */
.L_x_1366:
[----:B------:R-:W-:Y:S05]  /*1dd90*/  BSYNC B0 ;  /* 0x0000000000007941 */ /* 0x000fea0003800000 */
.L_x_1365:
[----:B------:R-:W-:Y:S05]  /*1dda0*/  BRA `(.L_x_1367) ;  /* 0xffffffd4002c7947 */ /* 0x000fea000383ffff */
.L_x_1279:
[----:B------:R-:W-:Y:S01]  /*1ddb0*/  BSSY B1, `(.L_x_1368) ;  /* 0x0000006000017945 */ /* 0x000fe20003800000 */
[----:B------:R-:W-:-:S07]  /*1ddc0*/  IMAD.MOV.U32 R15, RZ, RZ, -0x1 ;  /* 0xffffffffff0f7424 */ /* 0x000fce00078e00ff */
[----:B0----5:R-:W-:Y:S05]  /*1ddd0*/  WARPSYNC.COLLECTIVE R15, `(.L_x_1369) ;  /* 0x000000000f0c7348 */ /* 0x021fea0003c00000 */
[----:B------:R-:W-:Y:S02]  /*1dde0*/  ELECT P6, UR62, PT ;  /* 0x00000000003e782f */ /* 0x000fe400038c0000 */
[----:B------:R-:W-:Y:S01]  /*1ddf0*/  MOV R14, UR62 ;  /* 0x0000003e000e7c02 */ /* 0x000fe20008000f00 */
[----:B0----5:R-:W-:Y:S10]  /*1de00*/  ENDCOLLECTIVE ;  /* 0x000000000000791b */ /* 0x021ff40003800000 */
.L_x_1369:
[----:B------:R-:W-:Y:S05]  /*1de10*/  BSYNC B1 ;  /* 0x0000000000017941 */ /* 0x000fea0003800000 */
.L_x_1368:
[----:B------:R-:W-:Y:S05]  /*1de20*/  BRA `(.L_x_1370) ;  /* 0xffffffd400247947 */ /* 0x000fea000383ffff */
.L_x_1281:
[----:B0-----:R0:W1:Y:S02]  /*1de30*/  SYNCS.PHASECHK.TRANS64.TRYWAIT P1, [R4+URZ+0x13240], R3 ;  /* 0x01324003040075a7 */ /* 0x001064000802017f */
[----:B-1----:R-:W-:Y:S05]  /*1de40*/  @!P1 NANOSLEEP.SYNCS 0x989680 ;  /* 0x009896800000995d */ /* 0x002fea0003900000 */
[----:B------:R-:W1:Y:S02]  /*1de50*/  @!P1 SYNCS.PHASECHK.TRANS64 P1, [R4+URZ+0x13240], R3 ;  /* 0x01324003040095a7 */ /* 0x000e64000802007f */
[----:B-1----:R-:W-:Y:S05]  /*1de60*/  @!P1 BRA `(.L_x_1281) ;  /* 0xfffffffc00f09947 */ /* 0x002fea000383ffff */
[----:B------:R-:W-:Y:S05]  /*1de70*/  BRA `(.L_x_1371) ;  /* 0xffffffd4004c7947 */ /* 0x000fea000383ffff */
.L_x_1283:
[----:B-1----:R1:W2:Y:S02]  /*1de80*/  SYNCS.PHASECHK.TRANS64.TRYWAIT P1, [R5+URZ+0x13240], R0 ;  /* 0x01324000050075a7 */ /* 0x0022a4000802017f */
[----:B--2---:R-:W-:Y:S05]  /*1de90*/  @!P1 NANOSLEEP.SYNCS 0x989680 ;  /* 0x009896800000995d */ /* 0x004fea0003900000 */
[----:B------:R-:W2:Y:S02]  /*1dea0*/  @!P1 SYNCS.PHASECHK.TRANS64 P1, [R5+URZ+0x13240], R0 ;  /* 0x01324000050095a7 */ /* 0x000ea4000802007f */
[----:B--2---:R-:W-:Y:S05]  /*1deb0*/  @!P1 BRA `(.L_x_1283) ;  /* 0xfffffffc00f09947 */ /* 0x004fea000383ffff */
[----:B------:R-:W-:Y:S05]  /*1dec0*/  BRA `(.L_x_1372) ;  /* 0xffffffd4005c7947 */ /* 0x000fea000383ffff */
.L_x_1285:
[----:B--2---:R2:W3:Y:S02]  /*1ded0*/  SYNCS.PHASECHK.TRANS64.TRYWAIT P1, [R4+URZ+0x13260], R3 ;  /* 0x01326003040075a7 */ /* 0x0044e4000802017f */
[----:B---3--:R-:W-:Y:S05]  /*1dee0*/  @!P1 NANOSLEEP.SYNCS 0x989680 ;  /* 0x009896800000995d */ /* 0x008fea0003900000 */
[----:B------:R-:W3:Y:S02]  /*1def0*/  @!P1 SYNCS.PHASECHK.TRANS64 P1, [R4+URZ+0x13260], R3 ;  /* 0x01326003040095a7 */ /* 0x000ee4000802007f */
[----:B---3--:R-:W-:Y:S05]  /*1df00*/  @!P1 BRA `(.L_x_1285) ;  /* 0xfffffffc00f09947 */ /* 0x008fea000383ffff */
[----:B------:R-:W-:Y:S05]  /*1df10*/  BRA `(.L_x_1373) ;  /* 0xffffffd400587947 */ /* 0x000fea000383ffff */
.L_x_1287:
[----:B---3--:R3:W4:Y:S02]  /*1df20*/  SYNCS.PHASECHK.TRANS64.TRYWAIT P1, [R5+URZ+0x13260], R0 ;  /* 0x01326000050075a7 */ /* 0x008724000802017f */
[----:B----4-:R-:W-:Y:S05]  /*1df30*/  @!P1 NANOSLEEP.SYNCS 0x989680 ;  /* 0x009896800000995d */ /* 0x010fea0003900000 */
[----:B------:R-:W4:Y:S02]  /*1df40*/  @!P1 SYNCS.PHASECHK.TRANS64 P1, [R5+URZ+0x13260], R0 ;  /* 0x01326000050095a7 */ /* 0x000f24000802007f */
[----:B----4-:R-:W-:Y:S05]  /*1df50*/  @!P1 BRA `(.L_x_1287) ;  /* 0xfffffffc00f09947 */ /* 0x010fea000383ffff */
[----:B------:R-:W-:Y:S05]  /*1df60*/  BRA `(.L_x_1374) ;  /* 0xffffffd400547947 */ /* 0x000fea000383ffff */
.L_x_1289:
[----:B----4-:R4:W0:Y:S02]  /*1df70*/  SYNCS.PHASECHK.TRANS64.TRYWAIT P1, [R4+URZ+0x13280], R3 ;  /* 0x01328003040075a7 */ /* 0x010824000802017f */
[----:B0-----:R-:W-:Y:S05]  /*1df80*/  @!P1 NANOSLEEP.SYNCS 0x989680 ;  /* 0x009896800000995d */ /* 0x001fea0003900000 */
[----:B------:R-:W0:Y:S02]  /*1df90*/  @!P1 SYNCS.PHASECHK.TRANS64 P1, [R4+URZ+0x13280], R3 ;  /* 0x01328003040095a7 */ /* 0x000e24000802007f */
[----:B0-----:R-:W-:Y:S05]  /*1dfa0*/  @!P1 BRA `(.L_x_1289) ;  /* 0xfffffffc00f09947 */ /* 0x001fea000383ffff */
[----:B------:R-:W-:Y:S05]  /*1dfb0*/  BRA `(.L_x_1375) ;  /* 0xffffffd400507947 */ /* 0x000fea000383ffff */
.L_x_1376:
        /* <DEDUP_REMOVED lines=12> */
.L_x_2751:


//--------------------- .text._ZN7cutlass13device_kernelIN5flash11enable_sm90INS1_16FlashAttnFwdSm90INS1_25CollectiveMainloopFwdSm90ILi2EN4cute5tupleIJNS5_1CILi1EEES8_S8_EEENS6_IJNS7_ILi192EEENS7_ILi160EEENS7_ILi64EEEEEELi64ENS_12float_e4m3_tEfNS_4arch4Sm90ELb0ELb1ELb1ELb1ELb1ELb1ELb0ELb1ELb1ELb1ELb0ELb0EEENS1_21CollectiveEpilogueFwdINS6_IJSA_SC_SB_EEES9_NS_10bfloat16_tESG_Li384ELb1ELb1ELb0ELb1EEENS1_36VarlenDynamicPersistentTileSchedulerILi192ELi160ELi384ELi128ELb0ELb1ELb1ELb1ELb0ELb1EEEEEEEEEvNT_6ParamsE --------------------------
	.section	.text._ZN7cutlass13device_kernelIN5flash11enable_sm90INS1_16FlashAttnFwdSm90INS1_25CollectiveMainloopFwdSm90ILi2EN4cute5tupleIJNS5_1CILi1EEES8_S8_EEENS6_IJNS7_ILi192EEENS7_ILi160EEENS7_ILi64EEEEEELi64ENS_12float_e4m3_tEfNS_4arch4Sm90ELb0ELb1ELb1ELb1ELb1ELb1ELb0ELb1ELb1ELb1ELb0ELb0EEENS1_21CollectiveEpilogueFwdINS6_IJSA_SC_SB_EEES9_NS_10bfloat16_tESG_Li384ELb1ELb1ELb0ELb1EEENS1_36VarlenDynamicPersistentTileSchedulerILi192ELi160ELi384ELi128ELb0ELb1ELb1ELb1ELb0ELb1EEEEEEEEEvNT_6ParamsE,"ax",@progbits
	.align	128
.text._ZN7cutlass13device_kernelIN5flash11enable_sm90INS1_16FlashAttnFwdSm90INS1_25CollectiveMainloopFwdSm90ILi2EN4cute5tupleIJNS5_1CILi1EEES8_S8_EEENS6_IJNS7_ILi192EEENS7_ILi160EEENS7_ILi64EEEEEELi64ENS_12float_e4m3_tEfNS_4arch4Sm90ELb0ELb1ELb1ELb1ELb1ELb1ELb0ELb1ELb1ELb1ELb0ELb0EEENS1_21CollectiveEpilogueFwdINS6_IJSA_SC_SB_EEES9_NS_10bfloat16_tESG_Li384ELb1ELb1ELb0ELb1EEENS1_36VarlenDynamicPersistentTileSchedulerILi192ELi160ELi384ELi128ELb0ELb1ELb1ELb1ELb0ELb1EEEEEEEEEvNT_6ParamsE:
        .type           _ZN7cutlass13device_kernelIN5flash11enable_sm90INS1_16FlashAttnFwdSm90INS1_25CollectiveMainloopFwdSm90ILi2EN4cute5tupleIJNS5_1CILi1EEES8_S8_EEENS6_IJNS7_ILi192EEENS7_ILi160EEENS7_ILi64EEEEEELi64ENS_12float_e4m3_tEfNS_4arch4Sm90ELb0ELb1ELb1ELb1ELb1ELb1ELb0ELb1ELb1ELb1ELb0ELb0EEENS1_21CollectiveEpilogueFwdINS6_IJSA_SC_SB_EEES9_NS_10bfloat16_tESG_Li384ELb1ELb1ELb0ELb1EEENS1_36VarlenDynamicPersistentTileSchedulerILi192ELi160ELi384ELi128ELb0ELb1ELb1ELb1ELb0ELb1EEEEEEEEEvNT_6ParamsE,@function
        .size           _ZN7cutlass13device_kernelIN5flash11enable_sm90INS1_16FlashAttnFwdSm90INS1_25CollectiveMainloopFwdSm90ILi2EN4cute5tupleIJNS5_1CILi1EEES8_S8_EEENS6_IJNS7_ILi192EEENS7_ILi160EEENS7_ILi64EEEEEELi64ENS_12float_e4m3_tEfNS_4arch4Sm90ELb0ELb1ELb1ELb1ELb1ELb1ELb0ELb1ELb1ELb1ELb0ELb0EEENS1_21CollectiveEpilogueFwdINS6_IJSA_SC_SB_EEES9_NS_10bfloat16_tESG_Li384ELb1ELb1ELb0ELb1EEENS1_36VarlenDynamicPersistentTileSchedulerILi192ELi160ELi384ELi128ELb0ELb1ELb1ELb1ELb0ELb1EEEEEEEEEvNT_6ParamsE,(.L_x_2752 - _ZN7cutlass13device_kernelIN5flash11enable_sm90INS1_16FlashAttnFwdSm90INS1_25CollectiveMainloopFwdSm90ILi2EN4cute5tupleIJNS5_1CILi1EEES8_S8_EEENS6_IJNS7_ILi192EEENS7_ILi160EEENS7_ILi64EEEEEELi64ENS_12float_e4m3_tEfNS_4arch4Sm90ELb0ELb1ELb1ELb1ELb1ELb1ELb0ELb1ELb1ELb1ELb0ELb0EEENS1_21CollectiveEpilogueFwdINS6_IJSA_SC_SB_EEES9_NS_10bfloat16_tESG_Li384ELb1ELb1ELb0ELb1EEENS1_36VarlenDynamicPersistentTileSchedulerILi192ELi160ELi384ELi128ELb0ELb1ELb1ELb1ELb0ELb1EEEEEEEEEvNT_6ParamsE)
        .other          _ZN7cutlass13device_kernelIN5flash11enable_sm90INS1_16FlashAttnFwdSm90INS1_25CollectiveMainloopFwdSm90ILi2EN4cute5tupleIJNS5_1CILi1EEES8_S8_EEENS6_IJNS7_ILi192EEENS7_ILi160EEENS7_ILi64EEEEEELi64ENS_12float_e4m3_tEfNS_4arch4Sm90ELb0ELb1ELb1ELb1ELb1ELb1ELb0ELb1ELb1ELb1ELb0ELb0EEENS1_21CollectiveEpilogueFwdINS6_IJSA_SC_SB_EEES9_NS_10bfloat16_tESG_Li384ELb1ELb1ELb0ELb1EEENS1_36VarlenDynamicPersistentTileSchedulerILi192ELi160ELi384ELi128ELb0ELb1ELb1ELb1ELb0ELb1EEEEEEEEEvNT_6ParamsE,@"STO_CUDA_ENTRY STV_DEFAULT"
_ZN7cutlass13device_kernelIN5flash11enable_sm90INS1_16FlashAttnFwdSm90INS1_25CollectiveMainloopFwdSm90ILi2EN4cute5tupleIJNS5_1CILi1EEES8_S8_EEENS6_IJNS7_ILi192EEENS7_ILi160EEENS7_ILi64EEEEEELi64ENS_12float_e4m3_tEfNS_4arch4Sm90ELb0ELb1ELb1ELb1ELb1ELb1ELb0ELb1ELb1ELb1ELb0ELb0EEENS1_21CollectiveEpilogueFwdINS6_IJSA_SC_SB_EEES9_NS_10bfloat16_tESG_Li384ELb1ELb1ELb0ELb1EEENS1_36VarlenDynamicPersistentTileSchedulerILi192ELi160ELi384ELi128ELb0ELb1ELb1ELb1ELb0ELb1EEEEEEEEEvNT_6ParamsE:
        /* <DEDUP_REMOVED lines=17> */
.L_x_1378:
[----:B------:R-:W-:Y:S05]  /*0110*/  BSYNC B0 ;  /* 0x0000000000007941 */ /* 0x000fea0003800000 */
.L_x_1377:
[----:B------:R-:W-:Y:S01]  /*0120*/  VOTEU.ANY UP0, P0 ;  /* 0x00000000003f7886 */ /* 0x000fe20000000100 */
[----:B------:R-:W0:Y:S01]  /*0130*/  SHFL.IDX PT, R2, R0, RZ, 0x1f ;  /* 0x00001fff00027589 */ /* 0x000e2200000e0000 */
[----:B------:R-:W-:Y:S01]  /*0140*/  UMOV UR4, 0x80 ;  /* 0x0000008000047882 */ /* 0x000fe20000000000 */
[----:B------:R-:W-:Y:S01]  /*0150*/  UMOV UR7, 0x180 ;  /* 0x0000018000077882 */ /* 0x000fe20000000000 */
[----:B------:R-:W-:Y:S01]  /*0160*/  VOTEU.ANY UP1, P0 ;  /* 0x00000000003f7886 */ /* 0x000fe20000020100 */
[----:B------:R-:W1:Y:S01]  /*0170*/  @UP0 S2UR UR8, SR_CgaCtaId ;  /* 0x00000000000809c3 */ /* 0x000e620000008800 */
[----:B------:R-:W-:Y:S01]  /*0180*/  @UP0 UMOV UR6, 0x400 ;  /* 0x0000040000060882 */ /* 0x000fe20000000000 */
[----:B------:R-:W-:-:S04]  /*0190*/  @UP0 UIADD3 UR4, -UR4, 0x100000, URZ ;  /* 0x0010000004040890 */ /* 0x000fc8000fffe13f */
[----:B------:R-:W-:Y:S02]  /*01a0*/  @UP0 USHF.L.U32 UR5, UR4, 0xb, URZ ;  /* 0x0000000b04050899 */ /* 0x000fe4000800063f */
[----:B------:R-:W-:Y:S01]  /*01b0*/  @UP0 USHF.L.U32 UR4, UR4, 0x1, URZ ;  /* 0x0000000104040899 */ /* 0x000fe2000800063f */
[----:B0-----:R-:W-:Y:S02]  /*01c0*/  ISETP.NE.AND P1, PT, R2, RZ, PT ;  /* 0x000000ff0200720c */ /* 0x001fe40003f25270 */
[----:B------:R-:W-:Y:S01]  /*01d0*/  SHF.R.U32.HI R2, RZ, 0x7, R3 ;  /* 0x00000007ff027819 */ /* 0x000fe20000011603 */
[----:B-1----:R-:W-:Y:S02]  /*01e0*/  @UP0 ULEA UR8, UR8, UR6, 0x18 ;  /* 0x0000000608080291 */ /* 0x002fe4000f8ec03f */
[----:B------:R-:W-:-:S04]  /*01f0*/  @UP0 UIADD3 UR6, -UR7, 0x100000, URZ ;  /* 0x0010000007060890 */ /* 0x000fc8000fffe13f */
[----:B------:R-:W-:Y:S02]  /*0200*/  @UP0 USHF.L.U32 UR7, UR6, 0xb, URZ ;  /* 0x0000000b06070899 */ /* 0x000fe4000800063f */
[----:B------:R-:W-:Y:S01]  /*0210*/  @UP0 USHF.L.U32 UR6, UR6, 0x1, URZ ;  /* 0x0000000106060899 */ /* 0x000fe2000800063f */
[----:B------:R-:W-:Y:S01]  /*0220*/  VOTEU.ANY UP0, P0 ;  /* 0x00000000003f7886 */ /* 0x000fe20000000100 */
[----:B------:R-:W0:Y:S04]  /*0230*/  SHFL.IDX PT, R2, R2, RZ, 0x1f ;  /* 0x00001fff02027589 */ /* 0x000e2800000e0000 */
[----:B------:R-:W1:Y:S02]  /*0240*/  FENCE.VIEW.ASYNC.S ;  /* 0x00000000000073c6 */ /* 0x000e640000000000 */
[----:B-1----:R1:W2:Y:S04]  /*0250*/  @UP0 SYNCS.EXCH.64 URZ, [UR8+0x13200], UR4 ;  /* 0x01320004083f05b2 */ /* 0x0022a80008000100 */
[----:B------:R1:W3:Y:S01]  /*0260*/  @UP1 SYNCS.EXCH.64 URZ, [UR8+0x13220], UR6 ;  /* 0x01322006083f15b2 */ /* 0x0002e20008000100 */
[----:B------:R-:W-:Y:S05]  /*0270*/  @P1 BRA `(.L_x_1379) ;  /* 0x0000000000481947 */ /* 0x000fea0003800000 */
[----:B-1----:R-:W1:Y:S01]  /*0280*/  S2UR UR5, SR_CgaCtaId ;  /* 0x00000000000579c3 */ /* 0x002e620000008800 */
[----:B------:R-:W-:Y:S01]  /*0290*/  UMOV UR4, 0x400 ;  /* 0x0000040000047882 */ /* 0x000fe20000000000 */
[----:B------:R-:W-:Y:S01]  /*02a0*/  UMOV UR6, 0x80 ;  /* 0x0000008000067882 */ /* 0x000fe20000000000 */
[----:B------:R-:W-:Y:S01]  /*02b0*/  UMOV UR7, 0x180 ;  /* 0x0000018000077882 */ /* 0x000fe20000000000 */
[----:B------:R-:W-:Y:S01]  /*02c0*/  ELECT P0, URZ, PT ;  /* 0x00000000003f782f */ /* 0x000fe20003800000 */
[----:B-1----:R-:W-:Y:S02]  /*02d0*/  ULEA UR8, UR5, UR4, 0x18 ;  /* 0x0000000405087291 */ /* 0x002fe4000f8ec03f */
[----:B------:R-:W-:-:S04]  /*02e0*/  UIADD3 UR4, -UR6, 0x100000, URZ ;  /* 0x0010000006047890 */ /* 0x000fc8000fffe13f */
[----:B------:R-:W-:Y:S02]  /*02f0*/  USHF.L.U32 UR5, UR4, 0xb, URZ ;  /* 0x0000000b04057899 */ /* 0x000fe4000800063f */
[----:B------:R-:W-:Y:S02]  /*0300*/  USHF.L.U32 UR4, UR4, 0x1, URZ ;  /* 0x0000000104047899 */ /* 0x000fe4000800063f */
[----:B------:R-:W-:-:S04]  /*0310*/  UIADD3 UR6, -UR7, 0x100000, URZ ;  /* 0x0010000007067890 */ /* 0x000fc8000fffe13f */
[----:B------:R-:W-:Y:S02]  /*0320*/  USHF.L.U32 UR7, UR6, 0xb, URZ ;  /* 0x0000000b06077899 */ /* 0x000fe4000800063f */
[----:B------:R-:W-:Y:S01]  /*0330*/  USHF.L.U32 UR6, UR6, 0x1, URZ ;  /* 0x0000000106067899 */ /* 0x000fe2000800063f */
[----:B------:R-:W1:Y:S03]  /*0340*/  FENCE.VIEW.ASYNC.S ;  /* 0x00000000000073c6 */ /* 0x000e660000000000 */
[----:B-1----:R4:W1:Y:S08]  /*0350*/  SYNCS.EXCH.64 URZ, [UR8+0x13230], UR4 ;  /* 0x01323004083f75b2 */ /* 0x0028700008000100 */
[----:B------:R4:W0:Y:S01]  /*0360*/  SYNCS.EXCH.64 URZ, [UR8+0x13240], UR6 ;  /* 0x01324006083f75b2 */ /* 0x0008220008000100 */
[----:B------:R4:W0:Y:S01]  /*0370*/  SYNCS.EXCH.64 URZ, [UR8+0x13238], UR4 ;  /* 0x01323804083f75b2 */ /* 0x0008220008000100 */
[----:B------:R4:W0:Y:S02]  /*0380*/  SYNCS.EXCH.64 URZ, [UR8+0x13248], UR6 ;  /* 0x01324806083f75b2 */ /* 0x0008240008000100 */
[----:B----4-:R-:W-:Y:S01]  /*0390*/  NOP ;  /* 0x0000000000007918 */ /* 0x010fe20000000000 */
.L_x_1379:
[----:B------:R-:W4:Y:S01]  /*03a0*/  SHFL.IDX PT, R3, R0, RZ, 0x1f ;  /* 0x00001fff00037589 */ /* 0x000f2200000e0000 */
[----:B------:R-:W-:Y:S01]  /*03b0*/  NOP ;  /* 0x0000000000007918 */ /* 0x000fe20000000000 */
[----:B----4-:R-:W-:-:S13]  /*03c0*/  ISETP.NE.AND P0, PT, R3, RZ, PT ;  /* 0x000000ff0300720c */ /* 0x010fda0003f05270 */
        /* <DEDUP_REMOVED lines=19> */
.L_x_1380:
[----:B------:R-:W4:Y:S01]  /*0500*/  SHFL.IDX PT, R3, R0, RZ, 0x1f ;  /* 0x00001fff00037589 */ /* 0x000f2200000e0000 */
[----:B------:R-:W-:Y:S01]  /*0510*/  NOP ;  /* 0x0000000000007918 */ /* 0x000fe20000000000 */
[----:B----4-:R-:W-:-:S13]  /*0520*/  ISETP.NE.AND P0, PT, R3, RZ, PT ;  /* 0x000000ff0300720c */ /* 0x010fda0003f05270 */
[----:B------:R-:W-:Y:S05]  /*0530*/  @P0 BRA `(.L_x_1381) ;  /* 0x0000000000380947 */ /* 0x000fea0003800000 */
[----:B-1----:R-:W1:Y:S01]  /*0540*/  S2UR UR5, SR_CgaCtaId ;  /* 0x00000000000579c3 */ /* 0x002e620000008800 */
[----:B------:R-:W-:Y:S01]  /*0550*/  UMOV UR4, 0x400 ;  /* 0x0000040000047882 */ /* 0x000fe20000000000 */
[----:B------:R-:W-:Y:S01]  /*0560*/  UMOV UR7, 0x80 ;  /* 0x0000008000077882 */ /* 0x000fe20000000000 */
[----:B------:R-:W-:Y:S01]  /*0570*/  ELECT P0, URZ, PT ;  /* 0x00000000003f782f */ /* 0x000fe20003800000 */
[----:B-1----:R-:W-:Y:S02]  /*0580*/  ULEA UR6, UR5, UR4, 0x18 ;  /* 0x0000000405067291 */ /* 0x002fe4000f8ec03f */
[----:B------:R-:W-:-:S04]  /*0590*/  UIADD3 UR4, -UR7, 0x100000, URZ ;  /* 0x0010000007047890 */ /* 0x000fc8000fffe13f */
[----:B------:R-:W-:Y:S02]  /*05a0*/  USHF.L.U32 UR5, UR4, 0xb, URZ ;  /* 0x0000000b04057899 */ /* 0x000fe4000800063f */
[----:B------:R-:W-:Y:S01]  /*05b0*/  USHF.L.U32 UR4, UR4, 0x1, URZ ;  /* 0x0000000104047899 */ /* 0x000fe2000800063f */
[----:B------:R-:W1:Y:S11]  /*05c0*/  FENCE.VIEW.ASYNC.S ;  /* 0x00000000000073c6 */ /* 0x000e760000000000 */
[----:B-1----:R4:W1:Y:S01]  /*05d0*/  SYNCS.EXCH.64 URZ, [UR6+0x13270], UR4 ;  /* 0x01327004063f75b2 */ /* 0x0028620008000100 */
[----:B------:R4:W0:Y:S01]  /*05e0*/  SYNCS.EXCH.64 URZ, [UR6+0x13280], UR4 ;  /* 0x01328004063f75b2 */ /* 0x0008220008000100 */
[----:B------:R4:W0:Y:S01]  /*05f0*/  SYNCS.EXCH.64 URZ, [UR6+0x13278], UR4 ;  /* 0x01327804063f75b2 */ /* 0x0008220008000100 */
[----:B------:R4:W0:Y:S02]  /*0600*/  SYNCS.EXCH.64 URZ, [UR6+0x13288], UR4 ;  /* 0x01328804063f75b2 */ /* 0x0008240008000100 */
[----:B----4-:R-:W-:Y:S01]  /*0610*/  NOP ;  /* 0x0000000000007918 */ /* 0x010fe20000000000 */
.L_x_1381:
        /* <DEDUP_REMOVED lines=22> */
.L_x_1382:
[----:B------:R-:W4:Y:S01]  /*0780*/  SHFL.IDX PT, R4, R0, RZ, 0x1f ;  /* 0x00001fff00047589 */ /* 0x000f2200000e0000 */
[----:B------:R-:W-:Y:S01]  /*0790*/  NOP ;  /* 0x0000000000007918 */ /* 0x000fe20000000000 */
[----:B------:R-:W0:Y:S01]  /*07a0*/  S2R R3, SR_CgaCtaId ;  /* 0x0000000000037919 */ /* 0x000e220000008800 */
[----:B----4-:R-:W-:-:S13]  /*07b0*/  ISETP.NE.AND P0, PT, R4, RZ, PT ;  /* 0x000000ff0400720c */ /* 0x010fda0003f05270 */
[----:B0-----:R-:W-:Y:S05]  /*07c0*/  @P0 BRA `(.L_x_1383) ;  /* 0x0000000000480947 */ /* 0x001fea0003800000 */
[----:B-1----:R-:W0:Y:S01]  /*07d0*/  S2UR UR5, SR_CgaCtaId ;  /* 0x00000000000579c3 */ /* 0x002e220000008800 */
        /* <DEDUP_REMOVED lines=13> */
[----:B------:R0:W1:Y:S01]  /*08b0*/  SYNCS.EXCH.64 URZ, [UR8+0x132c0], UR6 ;  /* 0x0132c006083f75b2 */ /* 0x0000620008000100 */
[----:B------:R0:W0:Y:S01]  /*08c0*/  SYNCS.EXCH.64 URZ, [UR8+0x132b8], UR4 ;  /* 0x0132b804083f75b2 */ /* 0x0000220008000100 */
[----:B------:R0:W0:Y:S01]  /*08d0*/  SYNCS.EXCH.64 URZ, [UR8+0x132c8], UR6 ;  /* 0x0132c806083f75b2 */ /* 0x0000220008000100 */
[----:B------:R-:W-:Y:S01]  /*08e0*/  NOP ;  /* 0x0000000000007918 */ /* 0x000fe20000000000 */
.L_x_1383:
[----:B------:R-:W-:Y:S01]  /*08f0*/  ISETP.NE.AND P0, PT, R2, RZ, PT ;  /* 0x000000ff0200720c */ /* 0x000fe20003f05270 */
[----:B------:R-:W-:Y:S01]  /*0900*/  IMAD.MOV.U32 R2, RZ, RZ, 0x1 ;  /* 0x00000001ff027424 */ /* 0x000fe200078e00ff */
[----:B------:R-:W-:Y:S01]  /*0910*/  NOP ;  /* 0x0000000000007918 */ /* 0x000fe20000000000 */
[----:B------:R-:W-:Y:S01]  /*0920*/  ULDC.64 UR44, c[0x0][0x208] ;  /* 0x00008200002c7ab9 */ /* 0x000fe20000000a00 */
[----:B------:R-:W-:Y:S02]  /*0930*/  BSSY B8, `(.L_x_1384) ;  /* 0x00023bf000087945 */ /* 0x000fe40003800000 */
[----:B------:R-:W-:-:S05]  /*0940*/  SEL R2, R2, 0x2, !P0 ;  /* 0x0000000202027807 */ /* 0x000fca0004000000 */
[----:B------:R0:W-:Y:S02]  /*0950*/  STL [R1+0x44], R2 ;  /* 0x0000440201007387 */ /* 0x0001e40000100800 */
[----:B01234-:R-:W-:Y:S06]  /*0960*/  BAR.SYNC.DEFER_BLOCKING 0x0 ;  /* 0x0000000000007b1d */ /* 0x01ffec0000010000 */
[----:B------:R-:W-:Y:S05]  /*0970*/  @!P0 BRA `(.L_x_1385) ;  /* 0x000001bc00ec8947 */ /* 0x000fea0003800000 */
.L_x_1386:
        /* <DEDUP_REMOVED lines=16> */
[----:B------:R-:W2:Y:S01]  /*0a80*/  LDL.LU R20, [R1+0x44] ;  /* 0x0000440001147983 */ /* 0x000ea20000300800 */
[----:B------:R-:W0:Y:S02]  /*0a90*/  S2R R0, SR_TID.X ;  /* 0x0000000000007919 */ /* 0x000e240000002100 */
[----:B0-----:R-:W-:-:S05]  /*0aa0*/  VIADD R0, R0, 0xffffff80 ;  /* 0xffffff8000007836 */ /* 0x001fca0000000000 */
[----:B------:R-:W-:-:S04]  /*0ab0*/  SHF.R.S32.HI R3, RZ, 0x1f, R0 ;  /* 0x0000001fff037819 */ /* 0x000fc80000011400 */
[CC--:B------:R-:W-:Y:S02]  /*0ac0*/  LEA.HI R2, R3.reuse, R0.reuse, RZ, 0x7 ;  /* 0x0000000003027211 */ /* 0x0c0fe400078f38ff */
[-C--:B------:R-:W-:Y:S02]  /*0ad0*/  LEA.HI R4, R0, R0.reuse, RZ, 0x1 ;  /* 0x0000000000047211 */ /* 0x080fe400078f08ff */
[----:B------:R-:W-:Y:S02]  /*0ae0*/  LOP3.LUT R9, R2, 0xffffff80, RZ, 0xc0, !PT ;  /* 0xffffff8002097812 */ /* 0x000fe400078ec0ff */
[----:B------:R-:W-:Y:S02]  /*0af0*/  LEA.HI R6, R3, R0, RZ, 0x2 ;  /* 0x0000000003067211 */ /* 0x000fe400078f10ff */
[----:B------:R-:W-:Y:S01]  /*0b00*/  LOP3.LUT R5, R4, 0xfffffffe, RZ, 0xc0, !PT ;  /* 0xfffffffe04057812 */ /* 0x000fe200078ec0ff */
[----:B------:R-:W-:Y:S01]  /*0b10*/  IMAD.IADD R9, R0, 0x1, -R9 ;  /* 0x0000000100097824 */ /* 0x000fe200078e0a09 */
[----:B------:R-:W-:-:S02]  /*0b20*/  LOP3.LUT R11, R6, 0xfffffffc, RZ, 0xc0, !PT ;  /* 0xfffffffc060b7812 */ /* 0x000fc400078ec0ff */
[----:B------:R-:W-:Y:S01]  /*0b30*/  LEA.HI R7, R3, R0, RZ, 0x4 ;  /* 0x0000000003077211 */ /* 0x000fe200078f20ff */
[C---:B------:R-:W-:Y:S01]  /*0b40*/  IMAD.IADD R5, R0.reuse, 0x1, -R5 ;  /* 0x0000000100057824 */ /* 0x040fe200078e0a05 */
[----:B------:R-:W-:Y:S01]  /*0b50*/  SHF.R.S32.HI R8, RZ, 0x1f, R9 ;  /* 0x0000001fff087819 */ /* 0x000fe20000011409 */
[----:B------:R-:W-:Y:S01]  /*0b60*/  IMAD.IADD R16, R0, 0x1, -R11 ;  /* 0x0000000100107824 */ /* 0x000fe200078e0a0b */
[--C-:B------:R-:W-:Y:S02]  /*0b70*/  SHF.R.S32.HI R0, RZ, 0x2, R6.reuse ;  /* 0x00000002ff007819 */ /* 0x100fe40000011406 */
[----:B------:R-:W-:Y:S02]  /*0b80*/  SHF.R.S32.HI R3, RZ, 0x1f, R6 ;  /* 0x0000001fff037819 */ /* 0x000fe40000011406 */
[----:B------:R-:W-:Y:S02]  /*0b90*/  LEA.HI R10, R8, R9, RZ, 0x2 ;  /* 0x00000009080a7211 */ /* 0x000fe400078f10ff */
[----:B------:R-:W-:-:S02]  /*0ba0*/  LEA.HI R3, R3, R0, RZ, 0x2 ;  /* 0x0000000003037211 */ /* 0x000fc400078f10ff */
[----:B------:R-:W-:Y:S02]  /*0bb0*/  SHF.R.S32.HI R18, RZ, 0x1, R4 ;  /* 0x00000001ff127819 */ /* 0x000fe40000011404 */
[--C-:B------:R-:W-:Y:S02]  /*0bc0*/  SHF.R.S32.HI R12, RZ, 0x2, R10.reuse ;  /* 0x00000002ff0c7819 */ /* 0x100fe4000001140a */
[----:B------:R-:W-:Y:S02]  /*0bd0*/  SHF.R.S32.HI R17, RZ, 0x1f, R10 ;  /* 0x0000001fff117819 */ /* 0x000fe4000001140a */
[----:B------:R-:W-:Y:S02]  /*0be0*/  LOP3.LUT R3, R3, 0xfffffffc, RZ, 0xc0, !PT ;  /* 0xfffffffc03037812 */ /* 0x000fe400078ec0ff */
[----:B------:R-:W-:Y:S02]  /*0bf0*/  SHF.R.S32.HI R2, RZ, 0x7, R2 ;  /* 0x00000007ff027819 */ /* 0x000fe40000011402 */
[----:B------:R-:W-:-:S02]  /*0c00*/  LEA.HI R4, R4, R18, RZ, 0x1 ;  /* 0x0000001204047211 */ /* 0x000fc400078f08ff */
[----:B------:R-:W-:Y:S01]  /*0c10*/  LEA.HI R17, R17, R12, RZ, 0x3 ;  /* 0x0000000c11117211 */ /* 0x000fe200078f18ff */
[----:B------:R-:W-:Y:S01]  /*0c20*/  IMAD.IADD R3, R0, 0x1, -R3 ;  /* 0x0000000100037824 */ /* 0x000fe200078e0a03 */
[----:B------:R-:W-:Y:S01]  /*0c30*/  LOP3.LUT R4, R4, 0x3fffffe, RZ, 0xc0, !PT ;  /* 0x03fffffe04047812 */ /* 0x000fe200078ec0ff */
[----:B------:R-:W-:Y:S01]  /*0c40*/  IMAD.HI R6, R2, 0x55555556, RZ ;  /* 0x5555555602067827 */ /* 0x000fe200078e02ff */
[----:B------:R-:W-:Y:S02]  /*0c50*/  LOP3.LUT R17, R17, 0xfffffff8, RZ, 0xc0, !PT ;  /* 0xfffffff811117812 */ /* 0x000fe400078ec0ff */
[----:B------:R-:W-:Y:S01]  /*0c60*/  LEA.HI R8, R8, R9, RZ, 0x5 ;  /* 0x0000000908087211 */ /* 0x000fe200078f28ff */
[----:B------:R-:W-:Y:S01]  /*0c70*/  IMAD.SHL.U32 R3, R3, 0x80, RZ ;  /* 0x0000008003037824 */ /* 0x000fe200078e00ff */
[----:B------:R-:W-:Y:S01]  /*0c80*/  SHF.R.S32.HI R7, RZ, 0x4, R7 ;  /* 0x00000004ff077819 */ /* 0x000fe20000011407 */
[----:B------:R-:W-:Y:S01]  /*0c90*/  IMAD.IADD R4, R18, 0x1, -R4 ;  /* 0x0000000112047824 */ /* 0x000fe200078e0a04 */
[----:B------:R-:W-:Y:S01]  /*0ca0*/  LEA.HI R11, R6, R6, RZ, 0x1 ;  /* 0x00000006060b7211 */ /* 0x000fe200078f08ff */
[----:B------:R-:W-:Y:S01]  /*0cb0*/  IMAD.IADD R17, R12, 0x1, -R17 ;  /* 0x000000010c117824 */ /* 0x000fe200078e0a11 */
[----:B------:R-:W-:-:S02]  /*0cc0*/  LEA.HI R0, R16, R16, RZ, 0x1 ;  /* 0x0000001010007211 */ /* 0x000fc400078f08ff */
[----:B------:R-:W-:Y:S01]  /*0cd0*/  SHF.R.S32.HI R8, RZ, 0x5, R8 ;  /* 0x00000005ff087819 */ /* 0x000fe20000011408 */
[----:B------:R-:W-:Y:S01]  /*0ce0*/  IMAD.SHL.U32 R18, R5, 0x10, RZ ;  /* 0x0000001005127824 */ /* 0x000fe200078e00ff */
[----:B------:R-:W-:Y:S01]  /*0cf0*/  LOP3.LUT R6, R3, 0x180, RZ, 0xc0, !PT ;  /* 0x0000018003067812 */ /* 0x000fe200078ec0ff */
[----:B------:R-:W-:Y:S01]  /*0d00*/  IMAD R4, R7, 0x8, R4 ;  /* 0x0000000807047824 */ /* 0x000fe200078e0204 */
[----:B------:R-:W-:Y:S01]  /*0d10*/  LOP3.LUT R7, R0, 0x1ffffffe, RZ, 0xc0, !PT ;  /* 0x1ffffffe00077812 */ /* 0x000fe200078ec0ff */
[----:B------:R-:W-:Y:S01]  /*0d20*/  IMAD R11, R11, -0x3, R2 ;  /* 0xfffffffd0b0b7824 */ /* 0x000fe200078e0202 */
[----:B------:R-:W-:Y:S01]  /*0d30*/  LOP3.LUT R10, R10, 0x7ffffffc, RZ, 0xc0, !PT ;  /* 0x7ffffffc0a0a7812 */ /* 0x000fe200078ec0ff */
[----:B------:R-:W-:Y:S01]  /*0d40*/  IMAD R8, R8, 0x10, R17 ;  /* 0x0000001008087824 */ /* 0x000fe200078e0211 */
[----:B------:R-:W-:Y:S02]  /*0d50*/  LOP3.LUT R0, R6, 0x10, R18, 0xf8, !PT ;  /* 0x0000001006007812 */ /* 0x000fe400078ef812 */
[----:B------:R-:W-:Y:S01]  /*0d60*/  SHF.R.U32.HI R3, RZ, 0x3, R6 ;  /* 0x00000003ff037819 */ /* 0x000fe20000011606 */
[----:B------:R-:W-:Y:S01]  /*0d70*/  IMAD.IADD R7, R16, 0x1, -R7 ;  /* 0x0000000110077824 */ /* 0x000fe200078e0a07 */
[----:B------:R-:W-:Y:S01]  /*0d80*/  LOP3.LUT R2, R6, 0x30, R18, 0xf8, !PT ;  /* 0x0000003006027812 */ /* 0x000fe200078ef812 */
[----:B------:R-:W-:Y:S01]  /*0d90*/  IMAD R8, R11, 0x40, R8 ;  /* 0x000000400b087824 */ /* 0x000fe200078e0208 */
[-C--:B------:R-:W-:Y:S01]  /*0da0*/  LOP3.LUT R0, R0, R3.reuse, RZ, 0x3c, !PT ;  /* 0x0000000300007212 */ /* 0x080fe200078e3cff */
[----:B------:R-:W-:Y:S01]  /*0db0*/  IMAD.IADD R5, R9, 0x1, -R10 ;  /* 0x0000000109057824 */ /* 0x000fe200078e0a0a */
[----:B------:R-:W-:Y:S01]  /*0dc0*/  LOP3.LUT R3, R2, R3, RZ, 0x3c, !PT ;  /* 0x0000000302037212 */ /* 0x000fe200078e3cff */
[----:B------:R-:W-:Y:S01]  /*0dd0*/  IMAD R2, R7, 0x8, R8 ;  /* 0x0000000807027824 */ /* 0x000fe200078e0208 */
[----:B------:R-:W-:Y:S04]  /*0de0*/  STL [R1+0x48], R6 ;  /* 0x0000480601007387 */ /* 0x000fe80000100800 */
[----:B------:R0:W-:Y:S04]  /*0df0*/  STL [R1+0x3c], R5 ;  /* 0x00003c0501007387 */ /* 0x0001e80000100800 */
[----:B------:R-:W-:Y:S04]  /*0e00*/  STL [R1+0x4], R13 ;  /* 0x0000040d01007387 */ /* 0x000fe80000100800 */
[----:B------:R2:W-:Y:S01]  /*0e10*/  STL [R1+0x40], R2 ;  /* 0x0000400201007387 */ /* 0x0005e20000100800 */
[----:B0-----:R-:W-:-:S03]  /*0e20*/  VIADD R5, R18, 0x20 ;  /* 0x0000002012057836 */ /* 0x001fc60000000000 */
[----:B------:R-:W-:Y:S04]  /*0e30*/  STL [R1+0x8], R14 ;  /* 0x0000080e01007387 */ /* 0x000fe80000100800 */
[----:B------:R-:W-:Y:S04]  /*0e40*/  STL [R1+0xc], R15 ;  /* 0x00000c0f01007387 */ /* 0x000fe80000100800 */
[----:B------:R-:W-:Y:S01]  /*0e50*/  STL [R1+0x58], RZ ;  /* 0x000058ff01007387 */ /* 0x000fe20000100800 */
[----:B------:R-:W-:Y:S01]  /*0e60*/  CS2R R156, SRZ ;  /* 0x00000000009c7805 */ /* 0x000fe2000001ff00 */
[----:B------:R-:W-:Y:S01]  /*0e70*/  IMAD.MOV.U32 R23, RZ, RZ, RZ ;  /* 0x000000ffff177224 */ /* 0x000fe200078e00ff */
[----:B------:R-:W-:-:S02]  /*0e80*/  SHF.R.S32.HI R19, RZ, 0x1f, R18 ;  /* 0x0000001fff137819 */ /* 0x000fc40000011412 */
[----:B--2---:R-:W-:-:S05]  /*0e90*/  LOP3.LUT R2, R20, 0x1, RZ, 0xfc, !PT ;  /* 0x0000000114027812 */ /* 0x004fca00078efcff */
[----:B------:R0:W-:Y:S04]  /*0ea0*/  STL [R1+0x18], R2 ;  /* 0x0000180201007387 */ /* 0x0001e80000100800 */
[----:B------:R-:W-:Y:S01]  /*0eb0*/  STL [R1+0x24], RZ ;  /* 0x000024ff01007387 */ /* 0x000fe20000100800 */
[----:B0-----:R-:W-:-:S03]  /*0ec0*/  IMAD.SHL.U32 R2, R4, 0x40, RZ ;  /* 0x0000004004027824 */ /* 0x001fc600078e00ff */
[----:B------:R0:W-:Y:S01]  /*0ed0*/  STL [R1+0x20], R5 ;  /* 0x0000200501007387 */ /* 0x0001e20000100800 */
[----:B------:R-:W-:Y:S01]  /*0ee0*/  IMAD.IADD R4, R2, 0x1, R0 ;  /* 0x0000000102047824 */ /* 0x000fe200078e0200 */
[----:B------:R-:W-:Y:S02]  /*0ef0*/  IADD3 R0, R22, R2, R3 ;  /* 0x0000000216007210 */ /* 0x000fe40007ffe003 */
[----:B------:R1:W-:Y:S01]  /*0f00*/  STL [R1+0x4c], R2 ;  /* 0x00004c0201007387 */ /* 0x0003e20000100800 */
[----:B0-----:R-:W-:-:S05]  /*0f10*/  SHF.R.S32.HI R5, RZ, 0x1f, R5 ;  /* 0x0000001fff057819 */ /* 0x001fca0000011405 */
[----:B------:R1:W-:Y:S04]  /*0f20*/  STL [R1+0x34], R5 ;  /* 0x0000340501007387 */ /* 0x0003e80000100800 */
[----:B------:R1:W-:Y:S04]  /*0f30*/  STL [R1+0x5c], R0 ;  /* 0x00005c0001007387 */ /* 0x0003e80000100800 */
[----:B------:R1:W-:Y:S02]  /*0f40*/  STL [R1+0x38], R4 ;  /* 0x0000380401007387 */ /* 0x0003e40000100800 */
.L_x_1569:
[----:B0-2--5:R-:W2:Y:S01]  /*0f50*/  LDL R26, [R1+0xc] ;  /* 0x00000c00011a7983 */ /* 0x025ea20000100800 */
[----:B------:R-:W-:Y:S01]  /*0f60*/  ULDC.64 UR4, c[0x0][0xa28] ;  /* 0x00028a0000047ab9 */ /* 0x000fe20000000a00 */
[----:B-1-3--:R-:W2:Y:S01]  /*0f70*/  LDC.64 R4, c[0x0][0xa08] ;  /* 0x00028200ff047b82 */ /* 0x00aea20000000a00 */
[----:B------:R-:W-:Y:S01]  /*0f80*/  ISETP.NE.U32.AND P0, PT, RZ, UR4, PT ;  /* 0x00000004ff007c0c */ /* 0x000fe2000bf05070 */
[----:B------:R-:W3:Y:S01]  /*0f90*/  LDL R30, [R1+0x8] ;  /* 0x00000800011e7983 */ /* 0x000ee20000100800 */
[----:B------:R-:W-:Y:S01]  /*0fa0*/  IMAD.MOV.U32 R11, RZ, RZ, RZ ;  /* 0x000000ffff0b7224 */ /* 0x000fe200078e00ff */
[----:B------:R-:W-:Y:S01]  /*0fb0*/  ULDC.64 UR6, c[0x0][0xa20] ;  /* 0x0002880000067ab9 */ /* 0x000fe20000000a00 */
[----:B------:R-:W-:Y:S01]  /*0fc0*/  ISETP.NE.AND.EX P0, PT, RZ, UR5, PT, P0 ;  /* 0x00000005ff007c0c */ /* 0x000fe2000bf05300 */
[----:B------:R-:W-:Y:S01]  /*0fd0*/  ULDC.64 UR4, c[0x0][0xa18] ;  /* 0x0002860000047ab9 */ /* 0x000fe20000000a00 */
[----:B------:R-:W-:Y:S01]  /*0fe0*/  IMAD.MOV.U32 R49, RZ, RZ, RZ ;  /* 0x000000ffff317224 */ /* 0x000fe200078e00ff */
[----:B------:R-:W-:-:S04]  /*0ff0*/  ISETP.NE.U32.AND P1, PT, RZ, UR4, PT ;  /* 0x00000004ff007c0c */ /* 0x000fc8000bf25070 */
[----:B------:R-:W-:Y:S01]  /*1000*/  ISETP.NE.AND.EX P1, PT, RZ, UR5, PT, P1 ;  /* 0x00000005ff007c0c */ /* 0x000fe2000bf25310 */
[----:B------:R-:W-:Y:S02]  /*1010*/  ULDC.64 UR4, c[0x0][0xa08] ;  /* 0x0002820000047ab9 */ /* 0x000fe40000000a00 */
[----:B------:R-:W-:-:S03]  /*1020*/  ISETP.NE.U32.AND P3, PT, RZ, UR4, PT ;  /* 0x00000004ff007c0c */ /* 0x000fc6000bf65070 */
[----:B------:R-:W0:Y:S08]  /*1030*/  @P0 LDC.64 R2, c[0x0][0xa28] ;  /* 0x00028a00ff020b82 */ /* 0x000e300000000a00 */
[----:B------:R-:W1:Y:S01]  /*1040*/  @P1 LDC.64 R6, c[0x0][0xa18] ;  /* 0x00028600ff061b82 */ /* 0x000e620000000a00 */
[----:B------:R-:W-:Y:S01]  /*1050*/  ULDC UR4, c[0x0][0x288] ;  /* 0x0000a20000047ab9 */ /* 0x000fe20000000800 */
[----:B------:R-:W-:Y:S01]  /*1060*/  ISETP.NE.AND.EX P3, PT, RZ, UR5, PT, P3 ;  /* 0x00000005ff007c0c */ /* 0x000fe2000bf65330 */
[----:B------:R-:W-:Y:S01]  /*1070*/  IMAD.U32 R0, RZ, RZ, UR4 ;  /* 0x00000004ff007e24 */ /* 0x000fe2000f8e00ff */
[----:B------:R-:W-:Y:S01]  /*1080*/  ULDC.64 UR4, c[0x0][0x418] ;  /* 0x0001060000047ab9 */ /* 0x000fe20000000a00 */
[----:B--2---:R-:W-:-:S04]  /*1090*/  IMAD.WIDE R8, R26, 0x4, R4 ;  /* 0x000000041a087825 */ /* 0x004fc800078e0204 */
[----:B-1----:R-:W-:-:S06]  /*10a0*/  @P1 IMAD.WIDE R4, R26, 0x4, R6 ;  /* 0x000000041a041825 */ /* 0x002fcc00078e0206 */
[----:B------:R1:W5:Y:S01]  /*10b0*/  @P3 LDG.E R49, desc[UR44][R8.64] ;  /* 0x0000002c08313981 */ /* 0x000362000c1e1900 */
[----:B0-----:R-:W-:-:S03]  /*10c0*/  @P0 IMAD.WIDE R2, R26, 0x4, R2 ;  /* 0x000000041a020825 */ /* 0x001fc600078e0202 */
[----:B------:R-:W2:Y:S04]  /*10d0*/  @P1 LDG.E R0, desc[UR44][R4.64] ;  /* 0x0000002c04001981 */ /* 0x000ea8000c1e1900 */
[----:B------:R1:W5:Y:S01]  /*10e0*/  @P0 LDG.E R11, desc[UR44][R2.64] ;  /* 0x0000002c020b0981 */ /* 0x000362000c1e1900 */
[----:B------:R-:W-:-:S03]  /*10f0*/  UISETP.NE.U32.AND UP0, UPT, UR4, URZ, UPT ;  /* 0x0000003f0400728c */ /* 0x000fc6000bf05070 */
[----:B------:R-:W-:Y:S01]  /*1100*/  ULDC UR4, c[0x0][0x424] ;  /* 0x0001090000047ab9 */ /* 0x000fe20000000800 */
[----:B------:R-:W-:Y:S01]  /*1110*/  UISETP.NE.AND.EX UP0, UPT, UR5, URZ, UPT, UP0 ;  /* 0x0000003f0500728c */ /* 0x000fe2000bf05300 */
[----:B------:R-:W-:Y:S02]  /*1120*/  ISETP.NE.U32.AND P2, PT, RZ, UR6, PT ;  /* 0x00000006ff007c0c */ /* 0x000fe4000bf45070 */
[----:B------:R-:W-:Y:S01]  /*1130*/  ULDC UR5, c[0x0][0x2f0] ;  /* 0x0000bc0000057ab9 */ /* 0x000fe20000000800 */
[----:B------:R-:W-:Y:S01]  /*1140*/  USEL UR4, UR4, 0x1, UP0 ;  /* 0x0000000104047887 */ /* 0x000fe20008000000 */
[----:B------:R-:W-:-:S03]  /*1150*/  ISETP.NE.AND.EX P2, PT, RZ, UR7, PT, P2 ;  /* 0x00000007ff007c0c */ /* 0x000fc6000bf45320 */
[----:B------:R-:W-:-:S03]  /*1160*/  UIMAD UR4, UR4, UR5, URZ ;  /* 0x00000005040472a4 */ /* 0x000fc6000f8e023f */
[----:B------:R-:W-:Y:S01]  /*1170*/  ULDC UR5, c[0x0][0x348] ;  /* 0x0000d20000057ab9 */ /* 0x000fe20000000800 */
[----:B--2---:R1:W-:Y:S04]  /*1180*/  STL [R1+0x10], R0 ;  /* 0x0000100001007387 */ /* 0x0043e80000100800 */
[----:B---3--:R1:W-:Y:S04]  /*1190*/  STL [R1+0x50], R30 ;  /* 0x0000501e01007387 */ /* 0x0083e80000100800 */
[----:B------:R1:W-:Y:S01]  /*11a0*/  STL [R1+0x54], R26 ;  /* 0x0000541a01007387 */ /* 0x0003e20000100800 */
[----:B------:R-:W-:Y:S01]  /*11b0*/  IMAD.MOV.U32 R10, RZ, RZ, R0 ;  /* 0x000000ffff0a7224 */ /* 0x000fe200078e0000 */
[----:B------:R-:W-:Y:S06]  /*11c0*/  @P1 BRA `(.L_x_1388) ;  /* 0x0000000000281947 */ /* 0x000fec0003800000 */
[----:B------:R-:W-:Y:S02]  /*11d0*/  ULDC.64 UR6, c[0x0][0xa00] ;  /* 0x0002800000067ab9 */ /* 0x000fe40000000a00 */
[----:B------:R-:W-:-:S04]  /*11e0*/  ISETP.NE.U32.AND P0, PT, RZ, UR6, PT ;  /* 0x00000006ff007c0c */ /* 0x000fc8000bf05070 */
[----:B------:R-:W-:-:S13]  /*11f0*/  ISETP.NE.AND.EX P0, PT, RZ, UR7, PT, P0 ;  /* 0x00000007ff007c0c */ /* 0x000fda000bf05300 */
[----:B------:R-:W-:Y:S05]  /*1200*/  @!P0 BRA `(.L_x_1388) ;  /* 0x0000000000188947 */ /* 0x000fea0003800000 */
[----:B-1----:R-:W0:Y:S02]  /*1210*/  LDC.64 R2, c[0x0][0xa00] ;  /* 0x00028000ff027b82 */ /* 0x002e240000000a00 */
[----:B0-----:R-:W-:-:S05]  /*1220*/  IMAD.WIDE R2, R26, 0x4, R2 ;  /* 0x000000041a027825 */ /* 0x001fca00078e0202 */
[----:B------:R-:W2:Y:S04]  /*1230*/  LDG.E R0, desc[UR44][R2.64] ;  /* 0x0000002c02007981 */ /* 0x000ea8000c1e1900 */
[----:B------:R-:W2:Y:S02]  /*1240*/  LDG.E R5, desc[UR44][R2.64+0x4] ;  /* 0x0000042c02057981 */ /* 0x000ea4000c1e1900 */
[----:B--2---:R-:W-:-:S05]  /*1250*/  IMAD.IADD R10, R5, 0x1, -R0 ;  /* 0x00000001050a7824 */ /* 0x004fca00078e0a00 */
[----:B------:R0:W-:Y:S02]  /*1260*/  STL [R1+0x10], R10 ;  /* 0x0000100a01007387 */ /* 0x0001e40000100800 */
.L_x_1388:
[----:B------:R-:W-:Y:S02]  /*1270*/  IMAD.U32 R46, RZ, RZ, UR5 ;  /* 0x00000005ff2e7e24 */ /* 0x000fe4000f8e00ff */
[----:B------:R-:W-:Y:S01]  /*1280*/  IMAD.U32 R24, RZ, RZ, UR4 ;  /* 0x00000004ff187e24 */ /* 0x000fe2000f8e00ff */
[----:B------:R-:W-:Y:S06]  /*1290*/  @!P2 BRA `(.L_x_1389) ;  /* 0x000000000010a947 */ /* 0x000fec0003800000 */
[----:B------:R-:W2:Y:S02]  /*12a0*/  LDC.64 R24, c[0x0][0xa20] ;  /* 0x00028800ff187b82 */ /* 0x000ea40000000a00 */
[----:B--2---:R-:W-:-:S06]  /*12b0*/  IMAD.WIDE R24, R26, 0x4, R24 ;  /* 0x000000041a187825 */ /* 0x004fcc00078e0218 */
[----:B------:R2:W5:Y:S01]  /*12c0*/  LDG.E R24, desc[UR44][R24.64] ;  /* 0x0000002c18187981 */ /* 0x000562000c1e1900 */
[----:B------:R-:W-:Y:S05]  /*12d0*/  BRA `(.L_x_1390) ;  /* 0x0000000000107947 */ /* 0x000fea0003800000 */
.L_x_1389:
[----:B------:R-:W-:Y:S05]  /*12e0*/  @!P3 BRA `(.L_x_1390) ;  /* 0x00000000000cb947 */ /* 0x000fea0003800000 */
[----:B-1----:R-:W2:Y:S04]  /*12f0*/  LDG.E R3, desc[UR44][R8.64] ;  /* 0x0000002c08037981 */ /* 0x002ea8000c1e1900 */
[----:B------:R-:W2:Y:S02]  /*1300*/  LDG.E R24, desc[UR44][R8.64+0x4] ;  /* 0x0000042c08187981 */ /* 0x000ea4000c1e1900 */
[----:B--2---:R-:W-:-:S07]  /*1310*/  IMAD.IADD R24, R24, 0x1, -R3 ;  /* 0x0000000118187824 */ /* 0x004fce00078e0a03 */
.L_x_1390:
[----:B------:R-:W-:Y:S01]  /*1320*/  ULDC.64 UR4, c[0x0][0xa10] ;  /* 0x0002840000047ab9 */ /* 0x000fe20000000a00 */
[----:B-1----:R-:W3:Y:S01]  /*1330*/  LDL R8, [R1+0x4] ;  /* 0x0000040001087983 */ /* 0x002ee20000100800 */
[----:B------:R-:W-:Y:S01]  /*1340*/  ISETP.NE.U32.AND P0, PT, RZ, UR4, PT ;  /* 0x00000004ff007c0c */ /* 0x000fe2000bf05070 */
[----:B------:R-:W1:Y:S03]  /*1350*/  LDC R6, c[0x0][0x448] ;  /* 0x00011200ff067b82 */ /* 0x000e660000000800 */
[----:B------:R-:W-:Y:S01]  /*1360*/  ISETP.NE.AND.EX P0, PT, RZ, UR5, PT, P0 ;  /* 0x00000005ff007c0c */ /* 0x000fe2000bf05300 */
[----:B------:R-:W-:Y:S02]  /*1370*/  ULDC.64 UR4, c[0x0][0xa30] ;  /* 0x00028c0000047ab9 */ /* 0x000fe40000000a00 */
[----:B------:R-:W-:Y:S01]  /*1380*/  ISETP.NE.U32.AND P1, PT, RZ, UR4, PT ;  /* 0x00000004ff007c0c */ /* 0x000fe2000bf25070 */
[----:B-----5:R-:W-:Y:S01]  /*1390*/  IMAD.MOV.U32 R45, RZ, RZ, R24 ;  /* 0x000000ffff2d7224 */ /* 0x020fe200078e0018 */
[----:B------:R-:W4:Y:S02]  /*13a0*/  LDC.64 R12, c[0x0][0x9e0] ;  /* 0x00027800ff0c7b82 */ /* 0x000f240000000a00 */
[----:B------:R-:W-:-:S06]  /*13b0*/  ISETP.NE.AND.EX P1, PT, RZ, UR5, PT, P1 ;  /* 0x00000005ff007c0c */ /* 0x000fcc000bf25310 */
[----:B------:R-:W0:Y:S08]  /*13c0*/  @P0 LDC.64 R2, c[0x0][0xa10] ;  /* 0x00028400ff020b82 */ /* 0x000e300000000a00 */
[----:B------:R-:W2:Y:S01]  /*13d0*/  @P1 LDC.64 R4, c[0x0][0xa30] ;  /* 0x00028c00ff041b82 */ /* 0x000ea20000000a00 */
[----:B0-----:R-:W-:-:S05]  /*13e0*/  @P0 IMAD.WIDE R2, R26, 0x4, R2 ;  /* 0x000000041a020825 */ /* 0x001fca00078e0202 */
[----:B------:R-:W3:Y:S04]  /*13f0*/  @P0 LDG.E R0, desc[UR44][R2.64] ;  /* 0x0000002c02000981 */ /* 0x000ee8000c1e1900 */
[----:B------:R0:W3:Y:S01]  /*1400*/  @P0 LDG.E R7, desc[UR44][R2.64+0x4] ;  /* 0x0000042c02070981 */ /* 0x0000e2000c1e1900 */
[----:B--2---:R-:W-:-:S05]  /*1410*/  @P1 IMAD.WIDE R4, R26, 0x4, R4 ;  /* 0x000000041a041825 */ /* 0x004fca00078e0204 */
[----:B------:R2:W5:Y:S01]  /*1420*/  @P1 LDG.E R45, desc[UR44][R4.64] ;  /* 0x0000002c042d1981 */ /* 0x000562000c1e1900 */
[----:B-1----:R-:W-:Y:S01]  /*1430*/  ISETP.NE.AND P1, PT, R6, 0x1, PT ;  /* 0x000000010600780c */ /* 0x002fe20003f25270 */
[----:B------:R-:W-:Y:S01]  /*1440*/  IMAD.IADD R11, R24, 0x1, -R11 ;  /* 0x00000001180b7824 */ /* 0x000fe200078e0a0b */
[----:B----4-:R-:W-:-:S11]  /*1450*/  ISETP.GE.AND P2, PT, R13, 0x1, PT ;  /* 0x000000010d00780c */ /* 0x010fd60003f46270 */
[----:B------:R-:W1:Y:S08]  /*1460*/  @P1 LDC R9, c[0x0][0x44c] ;  /* 0x00011300ff091b82 */ /* 0x000e700000000800 */
[----:B------:R-:W4:Y:S01]  /*1470*/  @P1 LDC R6, c[0x0][0x450] ;  /* 0x00011400ff061b82 */ /* 0x000f220000000800 */
[----:B---3--:R-:W-:-:S04]  /*1480*/  IMAD R14, R8, 0xc0, RZ ;  /* 0x000000c0080e7824 */ /* 0x008fc800078e02ff */
[----:B0-----:R-:W-:Y:S01]  /*1490*/  VIADD R2, R14, 0xbf ;  /* 0x000000bf0e027836 */ /* 0x001fe20000000000 */
[----:B------:R2:W-:Y:S03]  /*14a0*/  STL [R1+0x2c], R14 ;  /* 0x00002c0e01007387 */ /* 0x0005e60000100800 */
[----:B-1----:R-:W-:-:S05]  /*14b0*/  @P1 IMAD.HI.U32 R3, R2, R9, RZ ;  /* 0x0000000902031227 */ /* 0x002fca00078e00ff */
[----:B----4-:R-:W-:Y:S01]  /*14c0*/  @P1 SHF.R.U32.HI R2, RZ, R6, R3 ;  /* 0x00000006ff021219 */ /* 0x010fe20000011603 */
[----:B------:R-:W-:-:S04]  /*14d0*/  @P0 IMAD.IADD R46, R7, 0x1, -R0 ;  /* 0x00000001072e0824 */ /* 0x000fc800078e0a00 */
[----:B------:R-:W-:-:S04]  /*14e0*/  IMAD.IADD R8, R11, 0x1, R46 ;  /* 0x000000010b087824 */ /* 0x000fc800078e022e */
[C---:B------:R-:W-:Y:S01]  /*14f0*/  VIADD R0, R8.reuse, 0x9f ;  /* 0x0000009f08007836 */ /* 0x040fe20000000000 */
[----:B------:R2:W-:Y:S01]  /*1500*/  STL [R1+0x14], R8 ;  /* 0x0000140801007387 */ /* 0x0005e20000100800 */
[----:B------:R-:W-:Y:S02]  /*1510*/  IADD3 R3, R8, 0x1, -R10 ;  /* 0x0000000108037810 */ /* 0x000fe40007ffe80a */
[----:B------:R-:W-:-:S04]  /*1520*/  IMAD.HI R0, R0, 0x66666667, RZ ;  /* 0x6666666700007827 */ /* 0x000fc800078e02ff */
[----:B------:R-:W-:Y:S01]  /*1530*/  IMAD.IADD R3, R3, 0x1, R2 ;  /* 0x0000000103037824 */ /* 0x000fe200078e0202 */
[----:B------:R-:W-:-:S04]  /*1540*/  SHF.R.U32.HI R105, RZ, 0x1f, R0 ;  /* 0x0000001fff697819 */ /* 0x000fc80000011600 */
[----:B------:R-:W-:Y:S01]  /*1550*/  LEA.HI.SX32 R105, R0, R105, 0x1a ;  /* 0x0000006900697211 */ /* 0x000fe200078fd2ff */
[----:B------:R-:W-:Y:S01]  /*1560*/  IMAD.IADD R0, R3, 0x1, R12 ;  /* 0x0000000103007824 */ /* 0x000fe200078e020c */
[----:B--2---:R-:W-:Y:S06]  /*1570*/  @!P2 BRA `(.L_x_1391) ;  /* 0x000000000048a947 */ /* 0x004fec0003800000 */
[C---:B------:R-:W-:Y:S01]  /*1580*/  ISETP.GT.AND P0, PT, R3.reuse, RZ, PT ;  /* 0x000000ff0300720c */ /* 0x040fe20003f04270 */
[----:B------:R-:W-:Y:S01]  /*1590*/  BSSY B0, `(.L_x_1392) ;  /* 0x000000e000007945 */ /* 0x000fe20003800000 */
[----:B------:R-:W-:-:S11]  /*15a0*/  VIADD R2, R3, 0xffffffff ;  /* 0xffffffff03027836 */ /* 0x000fd60000000000 */
        /* <DEDUP_REMOVED lines=8> */
.L_x_1393:
[----:B------:R-:W-:-:S13]  /*1630*/  ISETP.NE.AND P0, PT, R13, 0x1, PT ;  /* 0x000000010d00780c */ /* 0x000fda0003f05270 */
[----:B------:R-:W0:Y:S02]  /*1640*/  @P0 LDC.64 R4, c[0x0][0x9e8] ;  /* 0x00027a00ff040b82 */ /* 0x000e240000000a00 */
[----:B0-----:R-:W-:-:S05]  /*1650*/  @P0 IMAD.HI.U32 R4, R2, R4, RZ ;  /* 0x0000000402040227 */ /* 0x001fca00078e00ff */
[----:B------:R-:W-:-:S07]  /*1660*/  @P0 SHF.R.U32.HI R2, RZ, R5, R4 ;  /* 0x00000005ff020219 */ /* 0x000fce0000011604 */
.L_x_1394:
[----:B------:R-:W-:Y:S05]  /*1670*/  BSYNC B0 ;  /* 0x0000000000007941 */ /* 0x000fea0003800000 */
.L_x_1392:
[----:B------:R-:W-:-:S05]  /*1680*/  IMAD R3, R2, R13, R13 ;  /* 0x0000000d02037224 */ /* 0x000fca00078e020d */
[----:B------:R-:W-:-:S07]  /*1690*/  VIMNMX R0, R0, R3, PT ;  /* 0x0000000300007248 */ /* 0x000fce0003fe0100 */
.L_x_1391:
[----:B------:R-:W0:Y:S01]  /*16a0*/  @P1 LDC R2, c[0x0][0x44c] ;  /* 0x00011300ff021b82 */ /* 0x000e220000000800 */
[----:B------:R-:W-:Y:S01]  /*16b0*/  IMAD.MOV.U32 R3, RZ, RZ, R14 ;  /* 0x000000ffff037224 */ /* 0x000fe200078e000e */
[----:B------:R-:W-:Y:S01]  /*16c0*/  ULDC UR4, c[0x0][0x9dc] ;  /* 0x0002770000047ab9 */ /* 0x000fe20000000800 */
[----:B------:R-:W-:-:S05]  /*16d0*/  IMAD.IADD R104, R8, 0x1, -R10 ;  /* 0x0000000108687824 */ /* 0x000fca00078e0a0a */
[----:B------:R-:W1:Y:S01]  /*16e0*/  @P1 LDC R5, c[0x0][0x450] ;  /* 0x00011400ff051b82 */ /* 0x000e620000000800 */
[----:B0-----:R-:W-:-:S05]  /*16f0*/  @P1 IMAD.HI.U32 R2, R14, R2, RZ ;  /* 0x000000020e021227 */ /* 0x001fca00078e00ff */
[----:B-1----:R-:W-:-:S05]  /*1700*/  @P1 SHF.R.U32.HI R3, RZ, R5, R2 ;  /* 0x00000005ff031219 */ /* 0x002fca0000011602 */
[----:B------:R-:W-:-:S04]  /*1710*/  IMAD.IADD R2, R104, 0x1, R3 ;  /* 0x0000000168027824 */ /* 0x000fc800078e0203 */
[----:B------:R-:W-:Y:S01]  /*1720*/  VIADD R3, R2, -UR4 ;  /* 0x8000000402037c36 */ /* 0x000fe20008000000 */
[----:B------:R-:W-:Y:S06]  /*1730*/  @!P2 BRA `(.L_x_1395) ;  /* 0x000000000044a947 */ /* 0x000fec0003800000 */
[----:B------:R-:W-:Y:S01]  /*1740*/  ISETP.GT.AND P0, PT, R2, -0x1, PT ;  /* 0xffffffff0200780c */ /* 0x000fe20003f04270 */
[----:B------:R-:W-:-:S12]  /*1750*/  BSSY B0, `(.L_x_1396) ;  /* 0x000000d000007945 */ /* 0x000fd80003800000 */
        /* <DEDUP_REMOVED lines=8> */
.L_x_1397:
[----:B------:R-:W-:-:S13]  /*17e0*/  ISETP.NE.AND P0, PT, R13, 0x1, PT ;  /* 0x000000010d00780c */ /* 0x000fda0003f05270 */
[----:B------:R-:W0:Y:S02]  /*17f0*/  @P0 LDC.64 R4, c[0x0][0x9e8] ;  /* 0x00027a00ff040b82 */ /* 0x000e240000000a00 */
[----:B0-----:R-:W-:-:S05]  /*1800*/  @P0 IMAD.HI.U32 R4, R2, R4, RZ ;  /* 0x0000000402040227 */ /* 0x001fca00078e00ff */
[----:B------:R-:W-:-:S07]  /*1810*/  @P0 SHF.R.U32.HI R2, RZ, R5, R4 ;  /* 0x00000005ff020219 */ /* 0x000fce0000011604 */
.L_x_1398:
[----:B------:R-:W-:Y:S05]  /*1820*/  BSYNC B0 ;  /* 0x0000000000007941 */ /* 0x000fea0003800000 */
.L_x_1396:
[----:B------:R-:W-:-:S05]  /*1830*/  IMAD R2, R2, R13, RZ ;  /* 0x0000000d02027224 */ /* 0x000fca00078e02ff */
[----:B------:R-:W-:-:S07]  /*1840*/  VIMNMX R3, R3, R2, !PT ;  /* 0x0000000203037248 */ /* 0x000fce0007fe0100 */
.L_x_1395:
[----:B------:R-:W-:Y:S01]  /*1850*/  VIADD R0, R0, 0x9f ;  /* 0x0000009f00007836 */ /* 0x000fe20000000000 */
[----:B------:R-:W-:Y:S01]  /*1860*/  PLOP3.LUT P3, PT, PT, PT, PT, 0x80, 0x0 ;  /* 0x000000000000781c */ /* 0x000fe20003f6f070 */
[----:B------:R-:W-:-:S04]  /*1870*/  IMAD.HI R2, R3, 0x66666667, RZ ;  /* 0x6666666703027827 */ /* 0x000fc800078e02ff */
[----:B------:R-:W-:Y:S01]  /*1880*/  IMAD.HI R0, R0, 0x66666667, RZ ;  /* 0x6666666700007827 */ /* 0x000fe200078e02ff */
[----:B------:R-:W-:-:S04]  /*1890*/  SHF.R.U32.HI R5, RZ, 0x1f, R2 ;  /* 0x0000001fff057819 */ /* 0x000fc80000011602 */
[----:B------:R-:W-:Y:S02]  /*18a0*/  SHF.R.U32.HI R3, RZ, 0x1f, R0 ;  /* 0x0000001fff037819 */ /* 0x000fe40000011600 */
[----:B------:R-:W-:Y:S02]  /*18b0*/  LEA.HI.SX32 R5, R2, R5, 0x1a ;  /* 0x0000000502057211 */ /* 0x000fe400078fd2ff */
[----:B------:R-:W-:Y:S02]  /*18c0*/  LEA.HI.SX32 R0, R0, R3, 0x1a ;  /* 0x0000000300007211 */ /* 0x000fe400078fd2ff */
[----:B------:R-:W-:Y:S02]  /*18d0*/  VIMNMX R5, RZ, R5, !PT ;  /* 0x00000005ff057248 */ /* 0x000fe40007fe0100 */
[----:B------:R-:W-:-:S03]  /*18e0*/  VIMNMX R0, R105, R0, PT ;  /* 0x0000000069007248 */ /* 0x000fc60003fe0100 */
[--C-:B------:R-:W-:Y:S02]  /*18f0*/  IMAD R5, R5, 0xa0, -R11.reuse ;  /* 0x000000a005057824 */ /* 0x100fe400078e0a0b */
[----:B------:R-:W-:-:S03]  /*1900*/  IMAD R3, R0, 0xa0, -R11 ;  /* 0x000000a000037824 */ /* 0x000fc600078e0a0b */
[----:B------:R-:W-:Y:S02]  /*1910*/  VIMNMX R5, RZ, R5, !PT ;  /* 0x00000005ff057248 */ /* 0x000fe40007fe0100 */
[----:B------:R-:W-:-:S03]  /*1920*/  VIMNMX R0, R3, R46, PT ;  /* 0x0000002e03007248 */ /* 0x000fc60003fe0100 */
[----:B------:R-:W-:Y:S01]  /*1930*/  IMAD.WIDE.U32 R2, R5, -0x33333333, RZ ;  /* 0xcccccccd05027825 */ /* 0x000fe200078e00ff */
[----:B------:R-:W-:-:S04]  /*1940*/  ISETP.GT.AND P0, PT, R0, R5, PT ;  /* 0x000000050000720c */ /* 0x000fc80003f04270 */
[----:B------:R-:W-:-:S05]  /*1950*/  SHF.R.U32.HI R44, RZ, 0x7, R3 ;  /* 0x00000007ff2c7819 */ /* 0x000fca0000011603 */
[----:B------:R-:W-:-:S04]  /*1960*/  IMAD.MOV.U32 R47, RZ, RZ, R44 ;  /* 0x000000ffff2f7224 */ /* 0x000fc800078e002c */
        /* <DEDUP_REMOVED lines=25> */
[----:B-1---5:R-:W-:Y:S05]  /*1b00*/  CALL.ABS.NOINC R2 ;  /* 0x0000000002007343 */ /* 0x022fea0003c00000 */
.L_x_1401:
[----:B------:R-:W-:Y:S05]  /*1b10*/  BSYNC B6 ;  /* 0x0000000000067941 */ /* 0x000fea0003800000 */
.L_x_1400:
        /* <DEDUP_REMOVED lines=20> */
.L_x_1403:
[----:B------:R-:W-:Y:S05]  /*1c60*/  BSYNC B6 ;  /* 0x0000000000067941 */ /* 0x000fea0003800000 */
.L_x_1402:
[----:B------:R-:W-:Y:S01]  /*1c70*/  ULDC.64 UR4, c[0x0][0x9f8] ;  /* 0x00027e0000047ab9 */ /* 0x000fe20000000a00 */
[----:B------:R-:W2:Y:S01]  /*1c80*/  LDL R29, [R1+0x20] ;  /* 0x00002000011d7983 */ /* 0x000ea20000100800 */
[----:B------:R-:W-:-:S03]  /*1c90*/  ISETP.NE.U32.AND P0, PT, RZ, UR4, PT ;  /* 0x00000004ff007c0c */ /* 0x000fc6000bf05070 */
[----:B------:R-:W3:Y:S01]  /*1ca0*/  LDL R28, [R1+0x48] ;  /* 0x00004800011c7983 */ /* 0x000ee20000100800 */
[----:B------:R-:W-:Y:S01]  /*1cb0*/  ISETP.NE.AND.EX P0, PT, RZ, UR5, PT, P0 ;  /* 0x00000005ff007c0c */ /* 0x000fe2000bf05300 */
[----:B------:R-:W-:Y:S01]  /*1cc0*/  IMAD.MOV.U32 R48, RZ, RZ, R26 ;  /* 0x000000ffff307224 */ /* 0x000fe200078e001a */
[----:B------:R-:W0:Y:S01]  /*1cd0*/  LDC.64 R36, c[0x0][0x3f8] ;  /* 0x0000fe00ff247b82 */ /* 0x000e220000000a00 */
[----:B------:R-:W4:Y:S01]  /*1ce0*/  LDL R25, [R1+0x4c] ;  /* 0x00004c0001197983 */ /* 0x000f220000100800 */
[----:B------:R-:W-:Y:S01]  /*1cf0*/  ULDC UR4, c[0x0][0x2f4] ;  /* 0x0000bd0000047ab9 */ /* 0x000fe20000000800 */
[----:B------:R-:W1:Y:S05]  /*1d00*/  S2R R31, SR_TID.X ;  /* 0x00000000001f7919 */ /* 0x000e6a0000002100 */
[----:B------:R-:W0:Y:S08]  /*1d10*/  LDC R53, c[0x0][0x3f4] ;  /* 0x0000fd00ff357b82 */ /* 0x000e300000000800 */
[----:B------:R-:W1:Y:S08]  /*1d20*/  @P0 LDC.64 R2, c[0x0][0x9f8] ;  /* 0x00027e00ff020b82 */ /* 0x000e700000000a00 */
[----:B------:R-:W0:Y:S01]  /*1d30*/  LDC.64 R20, c[0x0][0x408] ;  /* 0x00010200ff147b82 */ /* 0x000e220000000a00 */
[----:B-1----:R-:W-:-:S05]  /*1d40*/  @P0 IMAD.WIDE R2, R26, 0x4, R2 ;  /* 0x000000041a020825 */ /* 0x002fca00078e0202 */
[----:B------:R1:W4:Y:S01]  /*1d50*/  @P0 LDG.E R48, desc[UR44][R2.64] ;  /* 0x0000002c02300981 */ /* 0x000322000c1e1900 */
[C---:B------:R-:W-:Y:S01]  /*1d60*/  VIADD R0, R31.reuse, 0xffffff80 ;  /* 0xffffff801f007836 */ /* 0x040fe20000000000 */
[C---:B0-----:R-:W-:Y:S01]  /*1d70*/  ISETP.GE.AND P1, PT, R18.reuse, R53, PT ;  /* 0x000000351200720c */ /* 0x041fe20003f26270 */
[C---:B------:R-:W-:Y:S01]  /*1d80*/  VIADD R27, R31.reuse, 0xffffff80 ;  /* 0xffffff801f1b7836 */ /* 0x040fe20000000000 */
[----:B------:R-:W-:Y:S01]  /*1d90*/  ISETP.GE.AND P3, PT, R18, UR4, PT ;  /* 0x0000000412007c0c */ /* 0x000fe2000bf66270 */
[----:B------:R-:W-:Y:S01]  /*1da0*/  VIADD R26, R31, 0xffffff80 ;  /* 0xffffff801f1a7836 */ /* 0x000fe20000000000 */
[----:B------:R-:W-:Y:S01]  /*1db0*/  LEA.HI R4, R0, R0, RZ, 0x1 ;  /* 0x0000000000047211 */ /* 0x000fe200078f08ff */
[----:B------:R-:W-:Y:S01]  /*1dc0*/  IMAD.IADD R49, R49, 0x1, R24 ;  /* 0x0000000131317824 */ /* 0x000fe200078e0218 */
[----:B------:R-:W-:Y:S02]  /*1dd0*/  SHF.R.S32.HI R7, RZ, 0x1f, R0 ;  /* 0x0000001fff077819 */ /* 0x000fe40000011400 */
[----:B------:R-:W-:-:S02]  /*1de0*/  LEA.HI R26, R26, R27, RZ, 0x1 ;  /* 0x0000001b1a1a7211 */ /* 0x000fc400078f08ff */
[----:B------:R-:W-:Y:S02]  /*1df0*/  LOP3.LUT R9, R4, 0xfffffffe, RZ, 0xc0, !PT ;  /* 0xfffffffe04097812 */ /* 0x000fe400078ec0ff */
[----:B------:R-:W-:Y:S02]  /*1e00*/  SHF.R.S32.HI R26, RZ, 0x1, R26 ;  /* 0x00000001ff1a7819 */ /* 0x000fe4000001141a */
[----:B------:R-:W-:Y:S01]  /*1e10*/  LEA.HI R7, R7, R0, RZ, 0x2 ;  /* 0x0000000007077211 */ /* 0x000fe200078f10ff */
[----:B------:R-:W-:Y:S01]  /*1e20*/  IMAD.IADD R55, R0, 0x1, -R9 ;  /* 0x0000000100377824 */ /* 0x000fe200078e0a09 */
[----:B------:R-:W-:Y:S01]  /*1e30*/  SHF.R.S32.HI R5, RZ, 0x1f, R26 ;  /* 0x0000001fff057819 */ /* 0x000fe2000001141a */
[CC--:B-1----:R-:W-:Y:S01]  /*1e40*/  IMAD.WIDE.U32 R2, R26.reuse, R36.reuse, R18 ;  /* 0x000000241a027225 */ /* 0x0c2fe200078e0012 */
[--C-:B------:R-:W-:Y:S02]  /*1e50*/  SHF.R.S32.HI R4, RZ, 0x2, R7.reuse ;  /* 0x00000002ff047819 */ /* 0x100fe40000011407 */
[----:B------:R-:W-:Y:S01]  /*1e60*/  SHF.R.S32.HI R7, RZ, 0x1f, R7 ;  /* 0x0000001fff077819 */ /* 0x000fe20000011407 */
[----:B------:R-:W-:Y:S01]  /*1e70*/  IMAD.SHL.U32 R42, R55, 0x8, RZ ;  /* 0x00000008372a7824 */ /* 0x000fe200078e00ff */
[----:B------:R-:W-:Y:S01]  /*1e80*/  SEL R9, R53, RZ, P1 ;  /* 0x000000ff35097207 */ /* 0x000fe20000800000 */
[----:B------:R-:W-:Y:S01]  /*1e90*/  IMAD R0, R5, R36, RZ ;  /* 0x0000002405007224 */ /* 0x000fe200078e02ff */
[----:B------:R-:W-:Y:S01]  /*1ea0*/  LEA.HI R7, R7, R4, RZ, 0x2 ;  /* 0x0000000407077211 */ /* 0x000fe200078f10ff */
[----:B------:R-:W-:Y:S01]  /*1eb0*/  IMAD.MOV.U32 R40, RZ, RZ, R2 ;  /* 0x000000ffff287224 */ /* 0x000fe200078e0002 */
[----:B------:R-:W-:Y:S01]  /*1ec0*/  SHF.R.S32.HI R43, RZ, 0x1f, R42 ;  /* 0x0000001fff2b7819 */ /* 0x000fe2000001142a */
[----:B------:R-:W-:Y:S01]  /*1ed0*/  IMAD R11, R26, R37, R0 ;  /* 0x000000251a0b7224 */ /* 0x000fe200078e0200 */
[----:B------:R-:W-:Y:S01]  /*1ee0*/  LOP3.LUT R7, R7, 0xfffffffc, RZ, 0xc0, !PT ;  /* 0xfffffffc07077812 */ /* 0x000fe200078ec0ff */
[----:B------:R-:W-:Y:S01]  /*1ef0*/  IMAD R0, R5, R20, RZ ;  /* 0x0000001405007224 */ /* 0x000fe200078e02ff */
[----:B------:R-:W-:Y:S01]  /*1f00*/  LOP3.LUT R16, R16, 0xfffffffd, RZ, 0xc0, !PT ;  /* 0xfffffffd10107812 */ /* 0x000fe200078ec0ff */
[----:B------:R-:W-:Y:S01]  /*1f10*/  IMAD.IADD R41, R11, 0x1, R3 ;  /* 0x000000010b297824 */ /* 0x000fe200078e0203 */
[----:B------:R-:W-:Y:S01]  /*1f20*/  SHF.R.U32.HI R52, RZ, 0x7, R31 ;  /* 0x00000007ff347819 */ /* 0x000fe2000001161f */
[----:B------:R-:W-:Y:S01]  /*1f30*/  IMAD.WIDE.U32 R2, R26, R36, R42 ;  /* 0x000000241a027225 */ /* 0x000fe200078e002a */
[----:B------:R-:W-:-:S02]  /*1f40*/  @P3 LOP3.LUT R16, R16, 0x2, RZ, 0xfc, !PT ;  /* 0x0000000210103812 */ /* 0x000fc400078efcff */
[----:B------:R-:W-:Y:S01]  /*1f50*/  SHF.R.S32.HI R74, RZ, 0x1f, R30 ;  /* 0x0000001fff4a7819 */ /* 0x000fe2000001141e */
[----:B------:R-:W-:Y:S01]  /*1f60*/  IMAD.IADD R3, R3, 0x1, R11 ;  /* 0x0000000103037824 */ /* 0x000fe200078e020b */
[----:B-----5:R-:W-:Y:S01]  /*1f70*/  SHF.R.S32.HI R11, RZ, 0x1f, R45 ;  /* 0x0000001fff0b7819 */ /* 0x020fe2000001142d */
[----:B------:R-:W-:Y:S01]  /*1f80*/  IMAD.IADD R9, R18, 0x1, R9 ;  /* 0x0000000112097824 */ /* 0x000fe200078e0209 */
[----:B------:R-:W-:Y:S01]  /*1f90*/  LOP3.LUT R16, R16, 0xfffffffe, RZ, 0xc0, !PT ;  /* 0xfffffffe10107812 */ /* 0x000fe200078ec0ff */
[----:B------:R-:W-:Y:S02]  /*1fa0*/  IMAD R13, R26, R21, R0 ;  /* 0x000000151a0d7224 */ /* 0x000fe400078e0200 */
[----:B------:R-:W-:Y:S01]  /*1fb0*/  IMAD.IADD R7, R4, 0x1, -R7 ;  /* 0x0000000104077824 */ /* 0x000fe200078e0a07 */
[----:B------:R-:W-:Y:S01]  /*1fc0*/  SHF.R.S32.HI R50, RZ, 0x1f, R9 ;  /* 0x0000001fff327819 */ /* 0x000fe20000011409 */
[----:B------:R-:W-:Y:S02]  /*1fd0*/  IMAD R0, R11, R36, RZ ;  /* 0x000000240b007224 */ /* 0x000fe400078e02ff */
[----:B------:R-:W-:Y:S01]  /*1fe0*/  IMAD.WIDE.U32 R4, R26, R20, R42 ;  /* 0x000000141a047225 */ /* 0x000fe200078e002a */
[----:B------:R-:W-:-:S02]  /*1ff0*/  LOP3.LUT P0, RZ, R7, 0x2, RZ, 0xc0, !PT ;  /* 0x0000000207ff7812 */ /* 0x000fc4000780c0ff */
[----:B------:R-:W-:Y:S01]  /*2000*/  LEA.HI R50, R50, R9, RZ, 0x4 ;  /* 0x0000000932327211 */ /* 0x000fe200078f20ff */
[----:B------:R-:W-:Y:S02]  /*2010*/  IMAD R61, R45, R37, R0 ;  /* 0x000000252d3d7224 */ /* 0x000fe400078e0200 */
[-C--:B------:R-:W-:Y:S01]  /*2020*/  IMAD R0, R11, R20.reuse, RZ ;  /* 0x000000140b007224 */ /* 0x080fe200078e02ff */
[----:B------:R-:W-:Y:S01]  /*2030*/  LOP3.LUT R59, R50, 0xfffffff0, RZ, 0xc0, !PT ;  /* 0xfffffff0323b7812 */ /* 0x000fe200078ec0ff */
[----:B------:R-:W-:-:S04]  /*2040*/  IMAD.WIDE.U32 R6, R26, R20, R18 ;  /* 0x000000141a067225 */ /* 0x000fc800078e0012 */
[----:B------:R-:W-:Y:S02]  /*2050*/  IMAD R63, R45, R21, R0 ;  /* 0x000000152d3f7224 */ /* 0x000fe400078e0200 */
[----:B------:R-:W-:Y:S02]  /*2060*/  IMAD.IADD R7, R13, 0x1, R7 ;  /* 0x000000010d077824 */ /* 0x000fe400078e0207 */
[----:B------:R-:W-:Y:S02]  /*2070*/  IMAD.IADD R5, R5, 0x1, R13 ;  /* 0x0000000105057824 */ /* 0x000fe400078e020d */
[----:B------:R-:W-:-:S04]  /*2080*/  IMAD.WIDE.U32 R38, R45, R36, R2 ;  /* 0x000000242d267225 */ /* 0x000fc800078e0002 */
[----:B------:R-:W-:Y:S02]  /*2090*/  IMAD R9, R37, 0xa0, RZ ;  /* 0x000000a025097824 */ /* 0x000fe400078e02ff */
[----:B------:R-:W-:-:S04]  /*20a0*/  IMAD.WIDE.U32 R40, R45, R36, R40 ;  /* 0x000000242d287225 */ /* 0x000fc800078e0028 */
[----:B------:R-:W-:Y:S02]  /*20b0*/  IMAD R3, R21, 0xa0, RZ ;  /* 0x000000a015037824 */ /* 0x000fe400078e02ff */
[----:B------:R-:W-:-:S04]  /*20c0*/  IMAD.WIDE.U32 R34, R45, R20, R6 ;  /* 0x000000142d227225 */ /* 0x000fc800078e0006 */
[----:B------:R-:W-:-:S04]  /*20d0*/  IMAD.WIDE.U32 R32, R45, R20, R4 ;  /* 0x000000142d207225 */ /* 0x000fc800078e0004 */
[----:B------:R-:W-:-:S04]  /*20e0*/  IMAD.WIDE.U32 R36, R36, 0xa0, RZ ;  /* 0x000000a024247825 */ /* 0x000fc800078e00ff */
[----:B------:R-:W-:-:S04]  /*20f0*/  IMAD.WIDE.U32 R20, R20, 0xa0, RZ ;  /* 0x000000a014147825 */ /* 0x000fc800078e00ff */
[----:B------:R-:W-:Y:S02]  /*2100*/  IMAD.IADD R58, R61, 0x1, R41 ;  /* 0x000000013d3a7824 */ /* 0x000fe400078e0229 */
[----:B------:R-:W-:Y:S02]  /*2110*/  IMAD.IADD R60, R63, 0x1, R35 ;  /* 0x000000013f3c7824 */ /* 0x000fe400078e0223 */
[----:B------:R-:W-:Y:S02]  /*2120*/  VIADD R52, R52, 0x8 ;  /* 0x0000000834347836 */ /* 0x000fe40000000000 */
[----:B------:R-:W-:Y:S02]  /*2130*/  IMAD.SHL.U32 R53, R53, 0x2, RZ ;  /* 0x0000000235357824 */ /* 0x000fe400078e00ff */
[----:B------:R-:W-:Y:S02]  /*2140*/  IMAD.IADD R54, R37, 0x1, R9 ;  /* 0x0000000125367824 */ /* 0x000fe400078e0209 */
[----:B------:R-:W-:-:S02]  /*2150*/  IMAD.IADD R56, R21, 0x1, R3 ;  /* 0x0000000115387824 */ /* 0x000fc400078e0203 */
[----:B------:R-:W-:Y:S02]  /*2160*/  IMAD R55, R55, 0xc0, R26 ;  /* 0x000000c037377824 */ /* 0x000fe400078e021a */
[----:B------:R-:W-:Y:S02]  /*2170*/  IMAD.IADD R61, R39, 0x1, R61 ;  /* 0x00000001273d7824 */ /* 0x000fe400078e023d */
[----:B------:R-:W-:Y:S01]  /*2180*/  IMAD.IADD R63, R33, 0x1, R63 ;  /* 0x00000001213f7824 */ /* 0x000fe200078e023f */
[----:B--2---:R-:W-:Y:S02]  /*2190*/  ISETP.GE.AND P2, PT, R29, UR4, PT ;  /* 0x000000041d007c0c */ /* 0x004fe4000bf46270 */
[----:B---3--:R-:W-:Y:S02]  /*21a0*/  SHF.R.U32.HI R51, RZ, 0x3, R28 ;  /* 0x00000003ff337819 */ /* 0x008fe4000001161c */
[----:B------:R-:W-:-:S04]  /*21b0*/  LOP3.LUT R0, R28, 0x30, R50, 0xf8, !PT ;  /* 0x000000301c007812 */ /* 0x000fc800078ef832 */
[----:B------:R-:W-:-:S05]  /*21c0*/  LOP3.LUT R0, R0, R51, RZ, 0x3c, !PT ;  /* 0x0000003300007212 */ /* 0x000fca00078e3cff */
[----:B------:R-:W-:Y:S01]  /*21d0*/  @P2 LOP3.LUT R16, R16, 0x1, RZ, 0xfc, !PT ;  /* 0x0000000110102812 */ /* 0x000fe200078efcff */
[----:B----4-:R-:W-:Y:S01]  /*21e0*/  IMAD.IADD R62, R25, 0x1, R0 ;  /* 0x00000001193e7824 */ /* 0x010fe200078e0200 */
[----:B------:R-:W-:-:S07]  /*21f0*/  SHF.R.S32.HI R57, RZ, 0x1f, R48 ;  /* 0x0000001fff397819 */ /* 0x000fce0000011430 */
.L_x_1436:
[----:B------:R-:W2:Y:S01]  /*2200*/  LDL R6, [R1+0x38] ;  /* 0x0000380001067983 */ /* 0x000ea20000100800 */
[----:B0-----:R-:W0:Y:S01]  /*2210*/  LDC R67, c[0x0][0x430] ;  /* 0x00010c00ff437b82 */ /* 0x001e220000000800 */
[----:B------:R-:W-:Y:S02]  /*2220*/  VIADD R47, R47, 0xffffffff ;  /* 0xffffffff2f2f7836 */ /* 0x000fe40000000000 */
[----:B------:R-:W-:Y:S02]  /*2230*/  IMAD.MOV.U32 R66, RZ, RZ, RZ ;  /* 0x000000ffff427224 */ /* 0x000fe400078e00ff */
[----:B-1----:R-:W-:-:S03]  /*2240*/  IMAD R2, R47, 0xa0, R55 ;  /* 0x000000a02f027824 */ /* 0x002fc600078e0237 */
[----:B------:R-:W1:Y:S01]  /*2250*/  LDC R31, c[0x0][0x3f4] ;  /* 0x0000fd00ff1f7b82 */ /* 0x000e620000000800 */
[----:B----4-:R-:W-:Y:S01]  /*2260*/  IMAD.IADD R9, R49, 0x1, R2 ;  /* 0x0000000131097824 */ /* 0x010fe200078e0202 */
[----:B------:R-:W-:-:S03]  /*2270*/  ISETP.GE.AND P2, PT, R2, R46, PT ;  /* 0x0000002e0200720c */ /* 0x000fc60003f46270 */
[----:B------:R-:W-:Y:S01]  /*2280*/  IMAD.MOV.U32 R7, RZ, RZ, R9 ;  /* 0x000000ffff077224 */ /* 0x000fe200078e0009 */
[----:B------:R-:W-:Y:S02]  /*2290*/  ISETP.GT.OR P2, PT, R55, 0x9f, P2 ;  /* 0x0000009f3700780c */ /* 0x000fe40001744670 */
[----:B0-----:R-:W-:-:S11]  /*22a0*/  ISETP.NE.AND P3, PT, R67, 0x1, PT ;  /* 0x000000014300780c */ /* 0x001fd60003f65270 */
[----:B---3--:R-:W0:Y:S08]  /*22b0*/  @!P2 LDC.64 R4, c[0x0][0x428] ;  /* 0x00010a00ff04ab82 */ /* 0x008e300000000a00 */
[----:B------:R-:W3:Y:S08]  /*22c0*/  @!P2 LDC.64 R10, c[0x0][0x418] ;  /* 0x00010600ff0aab82 */ /* 0x000ef00000000a00 */
[----:B------:R-:W4:Y:S08]  /*22d0*/  @P3 LDC R0, c[0x0][0x434] ;  /* 0x00010d00ff003b82 */ /* 0x000f300000000800 */
[----:B------:R-:W1:Y:S01]  /*22e0*/  @P3 LDC R3, c[0x0][0x438] ;  /* 0x00010e00ff033b82 */ /* 0x000e620000000800 */
[----:B----4-:R-:W-:-:S05]  /*22f0*/  @P3 IMAD.HI.U32 R0, R9, R0, RZ ;  /* 0x0000000009003227 */ /* 0x010fca00078e00ff */
[----:B-1----:R-:W-:Y:S01]  /*2300*/  @P3 SHF.R.U32.HI R7, RZ, R3, R0 ;  /* 0x00000003ff073219 */ /* 0x002fe20000011600 */
[----:B0-----:R-:W-:-:S03]  /*2310*/  @!P2 IMAD R0, R57, R4, RZ ;  /* 0x000000043900a224 */ /* 0x001fc600078e02ff */
[--C-:B------:R-:W-:Y:S01]  /*2320*/  @!P2 SHF.R.S32.HI R3, RZ, 0x1f, R7.reuse ;  /* 0x0000001fff03a819 */ /* 0x100fe20000011407 */
[----:B------:R-:W-:Y:S02]  /*2330*/  @!P2 IMAD.MOV.U32 R2, RZ, RZ, R7 ;  /* 0x000000ffff02a224 */ /* 0x000fe400078e0007 */
        /* <DEDUP_REMOVED lines=13> */
[C---:B------:R-:W-:Y:S02]  /*2410*/  VIADD R65, R3.reuse, 0x20 ;  /* 0x0000002003417836 */ /* 0x040fe40000000000 */
[----:B------:R-:W-:Y:S02]  /*2420*/  @P0 VIADD R65, R3, 0xffffffe0 ;  /* 0xffffffe003410836 */ /* 0x000fe40000000000 */
[C---:B------:R-:W-:Y:S02]  /*2430*/  IMAD.IADD R68, R22.reuse, 0x1, R3 ;  /* 0x0000000116447824 */ /* 0x040fe400078e0203 */
        /* <DEDUP_REMOVED lines=24> */
[----:B------:R-:W-:-:S04]  /*25c0*/  IMAD.WIDE.U32 R6, R36, R47, RZ ;  /* 0x0000002f24067225 */ /* 0x000fc800078e00ff */
[----:B------:R-:W-:-:S04]  /*25d0*/  IMAD.WIDE.U32 R4, R20, R47, RZ ;  /* 0x0000002f14047225 */ /* 0x000fc800078e00ff */
[----:B------:R-:W-:Y:S02]  /*25e0*/  IMAD.IADD R10, R7, 0x1, R9 ;  /* 0x00000001070a7824 */ /* 0x000fe400078e0209 */
[----:B------:R-:W-:Y:S02]  /*25f0*/  IMAD.IADD R12, R5, 0x1, R11 ;  /* 0x00000001050c7824 */ /* 0x000fe400078e020b */
[----:B--2---:R-:W-:-:S04]  /*2600*/  IMAD.WIDE.U32 R2, R8, UR4, R2 ;  /* 0x0000000408027c25 */ /* 0x004fc8000f8e0002 */
[----:B------:R-:W-:Y:S01]  /*2610*/  IMAD R13, R8, UR5, R0 ;  /* 0x00000005080d7c24 */ /* 0x000fe2000f8e0200 */
[----:B------:R-:W-:Y:S02]  /*2620*/  ULDC.64 UR4, c[0x0][0x2e8] ;  /* 0x0000ba0000047ab9 */ /* 0x000fe40000000a00 */
[----:B------:R-:W-:-:S04]  /*2630*/  IADD3 R2, P4, R2, UR4, RZ ;  /* 0x0000000402027c10 */ /* 0x000fc8000ff9e0ff */
[----:B------:R-:W-:Y:S01]  /*2640*/  IADD3.X R13, R3, UR5, R13, P4, !PT ;  /* 0x00000005030d7c10 */ /* 0x000fe2000a7fe40d */
[----:B------:R-:W-:Y:S08]  /*2650*/  @!P3 BRA `(.L_x_1406) ;  /* 0x000000100074b947 */ /* 0x000ff00003800000 */
[----:B------:R-:W0:Y:S01]  /*2660*/  S2R R8, SR_TID.X ;  /* 0x0000000000087919 */ /* 0x000e220000002100 */
[----:B------:R-:W-:Y:S01]  /*2670*/  IMAD R71, R47, -0xa0, R46 ;  /* 0xffffff602f477824 */ /* 0x000fe200078e022e */
[----:B------:R-:W-:Y:S01]  /*2680*/  BSSY B1, `(.L_x_1407) ;  /* 0x000001b000017945 */ /* 0x000fe20003800000 */
[----:B------:R-:W-:Y:S01]  /*2690*/  VIADD R0, R42, 0x10 ;  /* 0x000000102a007836 */ /* 0x000fe20000000000 */
[----:B------:R-:W-:Y:S02]  /*26a0*/  CS2R R26, SRZ ;  /* 0x00000000001a7805 */ /* 0x000fe4000001ff00 */
[----:B------:R-:W-:Y:S02]  /*26b0*/  CS2R R24, SRZ ;  /* 0x0000000000187805 */ /* 0x000fe4000001ff00 */
[----:B------:R-:W-:Y:S02]  /*26c0*/  VIMNMX R71, R71, 0xa0, PT ;  /* 0x000000a047477848 */ /* 0x000fe40003fe0100 */
[----:B------:R-:W-:Y:S01]  /*26d0*/  CS2R R28, SRZ ;  /* 0x00000000001c7805 */ /* 0x000fe2000001ff00 */
[----:B0-----:R-:W-:-:S02]  /*26e0*/  VIADD R14, R8, 0xffffff80 ;  /* 0xffffff80080e7836 */ /* 0x001fc40000000000 */
[----:B------:R-:W-:-:S05]  /*26f0*/  VIADD R8, R8, 0xffffff80 ;  /* 0xffffff8008087836 */ /* 0x000fca0000000000 */
[----:B------:R-:W-:-:S04]  /*2700*/  LEA.HI R8, R8, R14, RZ, 0x1 ;  /* 0x0000000e08087211 */ /* 0x000fc800078f08ff */
[----:B------:R-:W-:-:S04]  /*2710*/  SHF.R.S32.HI R8, RZ, 0x1, R8 ;  /* 0x00000001ff087819 */ /* 0x000fc80000011408 */
[----:B------:R-:W-:Y:S02]  /*2720*/  ISETP.GE.AND P3, PT, R8, R71, PT ;  /* 0x000000470800720c */ /* 0x000fe40003f66270 */
[----:B------:R-:W-:-:S11]  /*2730*/  CS2R R8, SRZ ;  /* 0x0000000000087805 */ /* 0x000fd6000001ff00 */
[----:B------:R-:W-:Y:S05]  /*2740*/  @P3 BRA `(.L_x_1408) ;  /* 0x0000000000383947 */ /* 0x000fea0003800000 */
        /* <DEDUP_REMOVED lines=11> */
[----:B------:R-:W-:-:S13]  /*2800*/  ISETP.GE.AND P4, PT, R0, R31, PT ;  /* 0x0000001f0000720c */ /* 0x000fda0003f86270 */
[----:B------:R0:W5:Y:S04]  /*2810*/  @!P4 LDG.E.64 R8, desc[UR44][R6.64+0x10] ;  /* 0x0000102c0608c981 */ /* 0x000168000c1e1b00 */
[----:B------:R0:W5:Y:S02]  /*2820*/  @!P4 LDG.E.64 R24, desc[UR44][R4.64+0x10] ;  /* 0x0000102c0418c981 */ /* 0x000164000c1e1b00 */
.L_x_1408:
[----:B------:R-:W-:Y:S05]  /*2830*/  BSYNC B1 ;  /* 0x0000000000017941 */ /* 0x000fea0003800000 */
.L_x_1407:
[----:B------:R-:W2:Y:S01]  /*2840*/  LDL R3, [R1+0x18] ;  /* 0x0000180001037983 */ /* 0x000ea20000100800 */
[----:B-----5:R-:W-:Y:S02]  /*2850*/  IMAD.MOV.U32 R30, RZ, RZ, R8 ;  /* 0x000000ffff1e7224 */ /* 0x020fe400078e0008 */
[----:B------:R-:W-:Y:S02]  /*2860*/  IMAD.MOV.U32 R82, RZ, RZ, R26 ;  /* 0x000000ffff527224 */ /* 0x000fe400078e001a */
[----:B------:R-:W-:Y:S02]  /*2870*/  IMAD.MOV.U32 R72, RZ, RZ, R24 ;  /* 0x000000ffff487224 */ /* 0x000fe400078e0018 */
[----:B------:R-:W-:Y:S01]  /*2880*/  IMAD.MOV.U32 R80, RZ, RZ, R28 ;  /* 0x000000ffff507224 */ /* 0x000fe200078e001c */
[----:B--2---:R-:W-:-:S13]  /*2890*/  ISETP.NE.AND P4, PT, R3, 0x3, PT ;  /* 0x000000030300780c */ /* 0x004fda0003f85270 */
[----:B------:R-:W-:Y:S05]  /*28a0*/  @!P4 BRA `(.L_x_1409) ;  /* 0x000000000004c947 */ /* 0x000fea0003800000 */
[----:B------:R-:W-:Y:S01]  /*28b0*/  BPT.TRAP 0x1 ;  /* 0x000000040000795c */ /* 0x000fe20000300000 */
.L_x_1409:
[----:B------:R-:W2:Y:S01]  /*28c0*/  LDL R3, [R1+0x24] ;  /* 0x0000240001037983 */ /* 0x000ea20000100800 */
[----:B------:R-:W-:Y:S01]  /*28d0*/  IMAD R64, R157, 0x8, R22 ;  /* 0x000000089d407824 */ /* 0x000fe200078e0216 */
[----:B------:R-:W-:Y:S01]  /*28e0*/  BSSY B1, `(.L_x_1410) ;  /* 0x0000004000017945 */ /* 0x000fe20003800000 */
[----:B--2---:R-:W-:-:S04]  /*28f0*/  SHF.L.U32 R73, R3, 0x1f, RZ ;  /* 0x0000001f03497819 */ /* 0x004fc800000006ff */
[----:B------:R-:W1:Y:S02]  /*2900*/  SYNCS.PHASECHK.TRANS64.TRYWAIT P5, [R64+URZ+0x13290], R73 ;  /* 0x01329049400075a7 */ /* 0x000e6400080a017f */
[----:B-1----:R-:W-:Y:S05]  /*2910*/  @!P5 BRA `(.L_x_1411) ;  /* 0x0000021c0008d947 */ /* 0x002fea0003800000 */
.L_x_1720:
[----:B------:R-:W-:Y:S05]  /*2920*/  BSYNC B1 ;  /* 0x0000000000017941 */ /* 0x000fea0003800000 */
.L_x_1410:
[----:B------:R-:W-:-:S03]  /*2930*/  UMOV UR4, 0xffffffff ;  /* 0xffffffff00047882 */ /* 0x000fc60000000000 */
[----:B------:R-:W-:Y:S05]  /*2940*/  BRA.DIV UR4, `(.L_x_1412) ;  /* 0x0000021e04107947 */ /* 0x000fea000b800000 */
[----:B------:R2:W3:Y:S04]  /*2950*/  SHFL.IDX PT, R3, R13, RZ, 0x1e1f ;  /* 0x001e1fff0d037589 */ /* 0x0004e800000e0000 */
[----:B------:R2:W4:Y:S02]  /*2960*/  SHFL.IDX PT, R14, R2, RZ, 0x1e1f ;  /* 0x001e1fff020e7589 */ /* 0x00052400000e0000 */
.L_x_1724:
[----:B------:R-:W-:Y:S05]  /*2970*/  @P3 BRA `(.L_x_1413) ;  /* 0x0000002000f03947 */ /* 0x000fea0003800000 */
[----:B------:R-:W-:Y:S01]  /*2980*/  LOP3.LUT P5, RZ, R16, 0x2, RZ, 0xc0, !PT ;  /* 0x0000000210ff7812 */ /* 0x000fe200078ac0ff */
[----:B------:R-:W-:-:S12]  /*2990*/  BSSY B1, `(.L_x_1414) ;  /* 0x0000070000017945 */ /* 0x000fd80003800000 */
[----:B------:R-:W-:Y:S05]  /*29a0*/  @P5 BRA `(.L_x_1415) ;  /* 0x0000000400b85947 */ /* 0x000fea0003800000 */
[----:B0-----:R0:W0:Y:S01]  /*29b0*/  LDS.128 R4, [R68+0xe000] ;  /* 0x00e0000044047984 */ /* 0x0010220000000c00 */
[----:B----4-:R-:W-:Y:S01]  /*29c0*/  IADD3 R10, P3, R18, R14, RZ ;  /* 0x0000000e120a7210 */ /* 0x010fe20007f7e0ff */
[----:B------:R-:W-:Y:S04]  /*29d0*/  BSSY B2, `(.L_x_1416) ;  /* 0x000006a000027945 */ /* 0x000fe80003800000 */
[----:B---3--:R-:W-:Y:S01]  /*29e0*/  IMAD.X R11, R3, 0x1, R19, P3 ;  /* 0x00000001030b7824 */ /* 0x008fe200018e0613 */
[----:B------:R-:W-:-:S13]  /*29f0*/  ISETP.GE.AND P3, PT, R42, R31, PT ;  /* 0x0000001f2a00720c */ /* 0x000fda0003f66270 */
[----:B------:R-:W-:Y:S05]  /*2a00*/  @P3 BRA `(.L_x_1417) ;  /* 0x0000000400983947 */ /* 0x000fea0003800000 */
[----:B------:R-:W-:Y:S02]  /*2a10*/  SHF.R.U32.HI R12, RZ, 0x8, R29 ;  /* 0x00000008ff0c7819 */ /* 0x000fe4000001161d */
[--C-:B--2---:R-:W-:Y:S02]  /*2a20*/  SHF.R.U32.HI R2, RZ, 0x8, R27.reuse ;  /* 0x00000008ff027819 */ /* 0x104fe4000001161b */
[----:B------:R-:W-:Y:S01]  /*2a30*/  SHF.R.U32.HI R28, RZ, 0x10, R27 ;  /* 0x00000010ff1c7819 */ /* 0x000fe2000001161b */
[----:B------:R-:W-:Y:S01]  /*2a40*/  IMAD.SHL.U32 R12, R12, 0x100, RZ ;  /* 0x000001000c0c7824 */ /* 0x000fe200078e00ff */
[----:B------:R-:W-:Y:S01]  /*2a50*/  SHF.R.U32.HI R26, RZ, 0x10, R29 ;  /* 0x00000010ff1a7819 */ /* 0x000fe2000001161d */
[----:B------:R-:W-:Y:S01]  /*2a60*/  IMAD.SHL.U32 R2, R2, 0x100, RZ ;  /* 0x0000010002027824 */ /* 0x000fe200078e00ff */
[----:B------:R-:W-:Y:S02]  /*2a70*/  LOP3.LUT R15, R29, 0xff0000ff, RZ, 0xc0, !PT ;  /* 0xff0000ff1d0f7812 */ /* 0x000fe400078ec0ff */
[----:B------:R-:W-:Y:S01]  /*2a80*/  LOP3.LUT R13, R27, 0xff0000ff, RZ, 0xc0, !PT ;  /* 0xff0000ff1b0d7812 */ /* 0x000fe200078ec0ff */
[----:B------:R-:W-:Y:S01]  /*2a90*/  IMAD.U32 R26, R26, 0x10000, RZ ;  /* 0x000100001a1a7824 */ /* 0x000fe200078e00ff */
[----:B------:R-:W-:Y:S01]  /*2aa0*/  LOP3.LUT R27, R15, 0xff00, R12, 0xf8, !PT ;  /* 0x0000ff000f1b7812 */ /* 0x000fe200078ef80c */
[----:B------:R-:W-:Y:S01]  /*2ab0*/  IMAD.U32 R12, R28, 0x10000, RZ ;  /* 0x000100001c0c7824 */ /* 0x000fe200078e00ff */
[----:B------:R-:W-:-:S02]  /*2ac0*/  LOP3.LUT R13, R13, 0xff00, R2, 0xf8, !PT ;  /* 0x0000ff000d0d7812 */ /* 0x000fc400078ef802 */
[-C--:B0-----:R-:W-:Y:S02]  /*2ad0*/  F2FP.F16.E4M3.UNPACK_B R2, R5.reuse ;  /* 0x00000005ff02723e */ /* 0x081fe400020006ff */
        /* <DEDUP_REMOVED lines=9> */
[-C--:B------:R-:W-:Y:S01]  /*2b70*/  FMUL.FTZ R79, R12, R75.reuse ;  /* 0x0000004b0c4f7220 */ /* 0x080fe20000410000 */
[--C-:B------:R-:W-:Y:S02]  /*2b80*/  HADD2.F32 R27, -RZ, R26.reuse.H0_H0 ;  /* 0x2000001aff1b7230 */ /* 0x100fe40000004100 */
[--C-:B------:R-:W-:Y:S02]  /*2b90*/  HADD2.F32 R15, -RZ, R5.reuse.H1_H1 ;  /* 0x30000005ff0f7230 */ /* 0x100fe40000004100 */
[----:B------:R-:W-:Y:S02]  /*2ba0*/  HADD2.F32 R13, -RZ, R5.H0_H0 ;  /* 0x20000005ff0d7230 */ /* 0x000fe40000004100 */
[C---:B------:R-:W-:Y:S01]  /*2bb0*/  FMUL.FTZ R5, R2.reuse, R75 ;  /* 0x0000004b02057220 */ /* 0x040fe20000410000 */
[----:B------:R-:W-:Y:S02]  /*2bc0*/  HADD2.F32 R26, -RZ, R26.H1_H1 ;  /* 0x3000001aff1a7230 */ /* 0x000fe40000004100 */
[-C--:B------:R-:W-:Y:S01]  /*2bd0*/  FMUL.FTZ R76, R15, R28.reuse ;  /* 0x0000001c0f4c7220 */ /* 0x080fe20000410000 */
[-C--:B------:R-:W-:Y:S01]  /*2be0*/  FFMA.FTZ R2, R2, R27.reuse, -R79 ;  /* 0x0000001b02027223 */ /* 0x080fe2000001084f */
[----:B------:R-:W-:Y:S01]  /*2bf0*/  FFMA.FTZ R5, R12, R27, R5 ;  /* 0x0000001b0c057223 */ /* 0x000fe20000010005 */
[----:B------:R-:W-:Y:S01]  /*2c00*/  FMUL.FTZ R78, R13, R28 ;  /* 0x0000001c0d4e7220 */ /* 0x000fe20000410000 */
[----:B------:R-:W-:-:S02]  /*2c10*/  F2FP.F16.E4M3.UNPACK_B R12, R4.H1 ;  /* 0x00000004ff0c723e */ /* 0x000fc400030006ff */
[----:B------:R-:W-:Y:S01]  /*2c20*/  F2FP.F16.E4M3.UNPACK_B R28, R80 ;  /* 0x00000050ff1c723e */ /* 0x000fe200020006ff */
[----:B------:R-:W-:Y:S01]  /*2c30*/  FFMA.FTZ R80, R13, R26, -R76 ;  /* 0x0000001a0d507223 */ /* 0x000fe2000001084c */
[----:B------:R-:W-:Y:S01]  /*2c40*/  F2FP.F16.E4M3.UNPACK_B R4, R4 ;  /* 0x00000004ff04723e */ /* 0x000fe200020006ff */
[----:B------:R-:W-:Y:S01]  /*2c50*/  FFMA.FTZ R81, R15, R26, R78 ;  /* 0x0000001a0f517223 */ /* 0x000fe2000001004e */
[----:B------:R-:W-:Y:S01]  /*2c60*/  F2FP.F16.E4M3.UNPACK_B R26, R82 ;  /* 0x00000052ff1a723e */ /* 0x000fe200020006ff */
[--C-:B------:R-:W-:Y:S02]  /*2c70*/  HADD2.F32 R13, -RZ, R12.reuse.H0_H0 ;  /* 0x2000000cff0d7230 */ /* 0x100fe40000004100 */
[----:B------:R-:W-:Y:S01]  /*2c80*/  HADD2.F32 R15, -RZ, R12.H1_H1 ;  /* 0x3000000cff0f7230 */ /* 0x000fe20000004100 */
[----:B------:R-:W-:Y:S01]  /*2c90*/  F2FP.SATFINITE.E4M3.F32.PACK_AB_MERGE_C R84, R81, R80, RZ ;  /* 0x000000505154723e */ /* 0x000fe200048070ff */
[----:B------:R-:W-:Y:S02]  /*2ca0*/  HADD2.F32 R76, -RZ, R28.H1_H1 ;  /* 0x3000001cff4c7230 */ /* 0x000fe40000004100 */
[----:B------:R-:W-:Y:S01]  /*2cb0*/  HADD2.F32 R12, -RZ, R4.H0_H0 ;  /* 0x20000004ff0c7230 */ /* 0x000fe20000004100 */
[----:B------:R-:W-:Y:S01]  /*2cc0*/  F2FP.SATFINITE.E4M3.F32.PACK_AB_MERGE_C R5, R5, R2, R84 ;  /* 0x000000020505723e */ /* 0x000fe20004807054 */
[----:B------:R-:W-:-:S02]  /*2cd0*/  HADD2.F32 R75, -RZ, R28.H0_H0 ;  /* 0x2000001cff4b7230 */ /* 0x000fc40000004100 */
[----:B------:R-:W-:Y:S02]  /*2ce0*/  HADD2.F32 R4, -RZ, R4.H1_H1 ;  /* 0x30000004ff047230 */ /* 0x000fe40000004100 */
[--C-:B------:R-:W-:Y:S02]  /*2cf0*/  HADD2.F32 R28, -RZ, R26.reuse.H1_H1 ;  /* 0x3000001aff1c7230 */ /* 0x100fe40000004100 */
[----:B------:R-:W-:Y:S02]  /*2d00*/  HADD2.F32 R27, -RZ, R26.H0_H0 ;  /* 0x2000001aff1b7230 */ /* 0x000fe40000004100 */
[-C--:B------:R-:W-:Y:S01]  /*2d10*/  FMUL.FTZ R26, R15, R76.reuse ;  /* 0x0000004c0f1a7220 */ /* 0x080fe20000410000 */
[C---:B------:R-:W-:Y:S01]  /*2d20*/  FMUL.FTZ R76, R13.reuse, R76 ;  /* 0x0000004c0d4c7220 */ /* 0x040fe20000410000 */
[-C--:B------:R-:W-:Y:S01]  /*2d30*/  FMUL.FTZ R79, R4, R75.reuse ;  /* 0x0000004b044f7220 */ /* 0x080fe20000410000 */
[C---:B------:R-:W-:Y:S01]  /*2d40*/  FMUL.FTZ R75, R12.reuse, R75 ;  /* 0x0000004b0c4b7220 */ /* 0x040fe20000410000 */
[-C--:B------:R-:W-:Y:S01]  /*2d50*/  FFMA.FTZ R26, R13, R28.reuse, -R26 ;  /* 0x0000001c0d1a7223 */ /* 0x080fe2000001081a */
[----:B------:R-:W-:Y:S01]  /*2d60*/  FFMA.FTZ R15, R15, R28, R76 ;  /* 0x0000001c0f0f7223 */ /* 0x000fe2000001004c */
[-C--:B------:R-:W-:Y:S01]  /*2d70*/  FFMA.FTZ R79, R12, R27.reuse, -R79 ;  /* 0x0000001b0c4f7223 */ /* 0x080fe2000001084f */
[----:B------:R-:W-:Y:S01]  /*2d80*/  FFMA.FTZ R78, R4, R27, R75 ;  /* 0x0000001b044e7223 */ /* 0x000fe2000001004b */
[----:B------:R-:W-:-:S02]  /*2d90*/  F2FP.F16.E4M3.UNPACK_B R12, R7.H1 ;  /* 0x00000007ff0c723e */ /* 0x000fc400030006ff */
[----:B------:R-:W-:Y:S02]  /*2da0*/  F2FP.F16.E4M3.UNPACK_B R27, R77.H1 ;  /* 0x0000004dff1b723e */ /* 0x000fe400030006ff */
[----:B------:R-:W-:Y:S01]  /*2db0*/  F2FP.SATFINITE.E4M3.F32.PACK_AB_MERGE_C R82, R15, R26, RZ ;  /* 0x0000001a0f52723e */ /* 0x000fe200048070ff */
[--C-:B------:R-:W-:Y:S01]  /*2dc0*/  HADD2.F32 R15, -RZ, R12.reuse.H1_H1 ;  /* 0x3000000cff0f7230 */ /* 0x100fe20000004100 */
[----:B------:R-:W-:Y:S01]  /*2dd0*/  F2FP.F16.E4M3.UNPACK_B R26, R29.H1 ;  /* 0x0000001dff1a723e */ /* 0x000fe200030006ff */
[----:B------:R-:W-:Y:S01]  /*2de0*/  HADD2.F32 R76, -RZ, R27.H1_H1 ;  /* 0x3000001bff4c7230 */ /* 0x000fe20000004100 */
[----:B------:R-:W-:Y:S01]  /*2df0*/  F2FP.F16.E4M3.UNPACK_B R4, R6.H1 ;  /* 0x00000006ff04723e */ /* 0x000fe200030006ff */
[----:B------:R-:W-:Y:S01]  /*2e00*/  HADD2.F32 R13, -RZ, R12.H0_H0 ;  /* 0x2000000cff0d7230 */ /* 0x000fe20000004100 */
[----:B------:R-:W-:Y:S01]  /*2e10*/  F2FP.F16.E4M3.UNPACK_B R77, R77 ;  /* 0x0000004dff4d723e */ /* 0x000fe200020006ff */
[----:B------:R-:W-:Y:S01]  /*2e20*/  HADD2.F32 R28, -RZ, R26.H1_H1 ;  /* 0x3000001aff1c7230 */ /* 0x000fe20000004100 */
[----:B------:R-:W-:Y:S01]  /*2e30*/  F2FP.F16.E4M3.UNPACK_B R29, R29 ;  /* 0x0000001dff1d723e */ /* 0x000fe200020006ff */
[----:B------:R-:W-:Y:S01]  /*2e40*/  FMUL.FTZ R80, R15, R76 ;  /* 0x0000004c0f507220 */ /* 0x000fe20000410000 */
[----:B------:R-:W-:-:S02]  /*2e50*/  HADD2.F32 R12, -RZ, R4.H1_H1 ;  /* 0x30000004ff0c7230 */ /* 0x000fc40000004100 */
[C---:B------:R-:W-:Y:S01]  /*2e60*/  FMUL.FTZ R76, R13.reuse, R76 ;  /* 0x0000004c0d4c7220 */ /* 0x040fe20000410000 */
[----:B------:R-:W-:Y:S02]  /*2e70*/  HADD2.F32 R75, -RZ, R77.H1_H1 ;  /* 0x3000004dff4b7230 */ /* 0x000fe40000004100 */
[----:B------:R-:W-:Y:S01]  /*2e80*/  FFMA.FTZ R80, R13, R28, -R80 ;  /* 0x0000001c0d507223 */ /* 0x000fe20000010850 */
[----:B------:R-:W-:Y:S01]  /*2e90*/  HADD2.F32 R4, -RZ, R4.H0_H0 ;  /* 0x20000004ff047230 */ /* 0x000fe20000004100 */
[----:B------:R-:W-:Y:S01]  /*2ea0*/  F2FP.F16.E4M3.UNPACK_B R6, R6 ;  /* 0x00000006ff06723e */ /* 0x000fe200020006ff */
[----:B------:R-:W-:Y:S02]  /*2eb0*/  HADD2.F32 R13, -RZ, R29.H1_H1 ;  /* 0x3000001dff0d7230 */ /* 0x000fe40000004100 */
[----:B------:R-:W-:Y:S01]  /*2ec0*/  FMUL.FTZ R81, R12, R75 ;  /* 0x0000004b0c517220 */ /* 0x000fe20000410000 */
[----:B------:R-:W-:Y:S01]  /*2ed0*/  F2FP.F16.E4M3.UNPACK_B R7, R7 ;  /* 0x00000007ff07723e */ /* 0x000fe200020006ff */
[C---:B------:R-:W-:Y:S01]  /*2ee0*/  FMUL.FTZ R75, R4.reuse, R75 ;  /* 0x0000004b044b7220 */ /* 0x040fe20000410000 */
[----:B------:R-:W-:Y:S01]  /*2ef0*/  FFMA.FTZ R83, R15, R28, R76 ;  /* 0x0000001c0f537223 */ /* 0x000fe2000001004c */
[----:B------:R-:W-:Y:S01]  /*2f00*/  FFMA.FTZ R81, R4, R13, -R81 ;  /* 0x0000000d04517223 */ /* 0x000fe20000010851 */
[----:B------:R-:W-:-:S02]  /*2f10*/  HADD2.F32 R4, -RZ, R6.H0_H0 ;  /* 0x20000006ff047230 */ /* 0x000fc40000004100 */
[----:B------:R-:W-:Y:S01]  /*2f20*/  FFMA.FTZ R28, R12, R13, R75 ;  /* 0x0000000d0c1c7223 */ /* 0x000fe2000001004b */
[----:B------:R-:W-:Y:S01]  /*2f30*/  HADD2.F32 R12, -RZ, R7.H0_H0 ;  /* 0x20000007ff0c7230 */ /* 0x000fe20000004100 */
[----:B------:R-:W-:Y:S01]  /*2f40*/  F2FP.SATFINITE.E4M3.F32.PACK_AB_MERGE_C R80, R83, R80, RZ ;  /* 0x000000505350723e */ /* 0x000fe200048070ff */
[----:B------:R-:W-:Y:S02]  /*2f50*/  HADD2.F32 R6, -RZ, R6.H1_H1 ;  /* 0x30000006ff067230 */ /* 0x000fe40000004100 */
[----:B------:R-:W-:Y:S01]  /*2f60*/  HADD2.F32 R77, -RZ, R77.H0_H0 ;  /* 0x2000004dff4d7230 */ /* 0x000fe20000004100 */
[----:B------:R-:W-:Y:S01]  /*2f70*/  F2FP.SATFINITE.E4M3.F32.PACK_AB_MERGE_C R28, R28, R81, RZ ;  /* 0x000000511c1c723e */ /* 0x000fe200048070ff */
[----:B------:R-:W-:Y:S02]  /*2f80*/  HADD2.F32 R7, -RZ, R7.H1_H1 ;  /* 0x30000007ff077230 */ /* 0x000fe40000004100 */
[----:B------:R-:W-:Y:S02]  /*2f90*/  HADD2.F32 R27, -RZ, R27.H0_H0 ;  /* 0x2000001bff1b7230 */ /* 0x000fe40000004100 */
[----:B------:R-:W-:Y:S01]  /*2fa0*/  FMUL.FTZ R13, R6, R77 ;  /* 0x0000004d060d7220 */ /* 0x000fe20000410000 */
[----:B------:R-:W-:-:S02]  /*2fb0*/  HADD2.F32 R26, -RZ, R26.H0_H0 ;  /* 0x2000001aff1a7230 */ /* 0x000fc40000004100 */
[----:B------:R-:W-:Y:S01]  /*2fc0*/  FMUL.FTZ R77, R4, R77 ;  /* 0x0000004d044d7220 */ /* 0x000fe20000410000 */
[----:B------:R-:W-:Y:S02]  /*2fd0*/  HADD2.F32 R29, -RZ, R29.H0_H0 ;  /* 0x2000001dff1d7230 */ /* 0x000fe40000004100 */
[-C--:B------:R-:W-:Y:S01]  /*2fe0*/  FMUL.FTZ R15, R7, R27.reuse ;  /* 0x0000001b070f7220 */ /* 0x080fe20000410000 */
[----:B------:R-:W-:-:S03]  /*2ff0*/  FMUL.FTZ R76, R12, R27 ;  /* 0x0000001b0c4c7220 */ /* 0x000fc60000410000 */
[-C--:B------:R-:W-:Y:S01]  /*3000*/  FFMA.FTZ R15, R12, R26.reuse, -R15 ;  /* 0x0000001a0c0f7223 */ /* 0x080fe2000001080f */
[----:B------:R-:W-:Y:S01]  /*3010*/  FFMA.FTZ R76, R7, R26, R76 ;  /* 0x0000001a074c7223 */ /* 0x000fe2000001004c */
[-C--:B------:R-:W-:Y:S01]  /*3020*/  FFMA.FTZ R13, R4, R29.reuse, -R13 ;  /* 0x0000001d040d7223 */ /* 0x080fe2000001080d */
[----:B------:R-:W-:Y:S01]  /*3030*/  FFMA.FTZ R6, R6, R29, R77 ;  /* 0x0000001d06067223 */ /* 0x000fe2000001004d */
[----:B------:R-:W-:Y:S02]  /*3040*/  F2FP.SATFINITE.E4M3.F32.PACK_AB_MERGE_C R4, R78, R79, R82 ;  /* 0x0000004f4e04723e */ /* 0x000fe40004807052 */
[----:B------:R-:W-:Y:S02]  /*3050*/  F2FP.SATFINITE.E4M3.F32.PACK_AB_MERGE_C R7, R76, R15, R80 ;  /* 0x0000000f4c07723e */ /* 0x000fe40004807050 */
[----:B------:R-:W-:-:S07]  /*3060*/  F2FP.SATFINITE.E4M3.F32.PACK_AB_MERGE_C R6, R6, R13, R28 ;  /* 0x0000000d0606723e */ /* 0x000fce000480701c */
.L_x_1417:
[----:B------:R-:W-:Y:S05]  /*3070*/  BSYNC B2 ;  /* 0x0000000000027941 */ /* 0x000fea0003800000 */
.L_x_1416:
[----:B0-----:R0:W-:Y:S02]  /*3080*/  ST.E.128 desc[UR44][R10.64], R4 ;  /* 0x000000040a007985 */ /* 0x0011e4000c101d2c */
.L_x_1415:
[----:B------:R-:W-:Y:S05]  /*3090*/  BSYNC B1 ;  /* 0x0000000000017941 */ /* 0x000fea0003800000 */
.L_x_1414:
[----:B------:R-:W-:-:S13]  /*30a0*/  LOP3.LUT P3, RZ, R16, 0x1, RZ, 0xc0, !PT ;  /* 0x0000000110ff7812 */ /* 0x000fda000786c0ff */
[----:B------:R-:W-:Y:S05]  /*30b0*/  @P3 BRA `(.L_x_1413) ;  /* 0x0000001c00203947 */ /* 0x000fea0003800000 */
[----:B0-----:R-:W5:Y:S04]  /*30c0*/  LDL R7, [R1+0x38] ;  /* 0x0000380001077983 */ /* 0x001f680000100800 */
[----:B------:R-:W4:Y:S04]  /*30d0*/  LDL R4, [R1+0x20] ;  /* 0x0000200001047983 */ /* 0x000f280000100800 */
[----:B------:R-:W3:Y:S01]  /*30e0*/  LDL R6, [R1+0x34] ;  /* 0x0000340001067983 */ /* 0x000ee20000100800 */
[----:B------:R-:W-:Y:S01]  /*30f0*/  IMAD.MOV.U32 R5, RZ, RZ, 0x20 ;  /* 0x00000020ff057424 */ /* 0x000fe200078e00ff */
[----:B------:R-:W-:Y:S01]  /*3100*/  BSSY B1, `(.L_x_1418) ;  /* 0x0000070000017945 */ /* 0x000fe20003800000 */
[----:B--2---:R-:W-:-:S03]  /*3110*/  IMAD R2, R157, 0x2800, RZ ;  /* 0x000028009d027824 */ /* 0x004fc600078e02ff */
[----:B------:R-:W-:-:S04]  /*3120*/  SEL R5, R5, 0xffffffe0, !P0 ;  /* 0xffffffe005057807 */ /* 0x000fc80004000000 */
[----:B-----5:R-:W-:Y:S02]  /*3130*/  IADD3 R5, R5, R7, R2 ;  /* 0x0000000705057210 */ /* 0x020fe40007ffe002 */
[----:B----4-:R-:W-:-:S03]  /*3140*/  IADD3 R14, P3, R4, R14, RZ ;  /* 0x0000000e040e7210 */ /* 0x010fc60007f7e0ff */
[----:B------:R-:W-:Y:S02]  /*3150*/  IMAD.IADD R4, R22, 0x1, R5 ;  /* 0x0000000116047824 */ /* 0x000fe400078e0205 */
[----:B---3--:R-:W-:Y:S01]  /*3160*/  IMAD.X R15, R3, 0x1, R6, P3 ;  /* 0x00000001030f7824 */ /* 0x008fe200018e0606 */
[----:B------:R-:W-:-:S03]  /*3170*/  ISETP.GE.AND P3, PT, R0, R31, PT ;  /* 0x0000001f0000720c */ /* 0x000fc60003f66270 */
[----:B------:R-:W0:Y:S10]  /*3180*/  LDS.128 R4, [R4+0xe000] ;  /* 0x00e0000004047984 */ /* 0x000e340000000c00 */
[----:B------:R-:W-:Y:S05]  /*3190*/  @P3 BRA `(.L_x_1419) ;  /* 0x0000000400983947 */ /* 0x000fea0003800000 */
[--C-:B------:R-:W-:Y:S02]  /*31a0*/  SHF.R.U32.HI R3, RZ, 0x8, R9.reuse ;  /* 0x00000008ff037819 */ /* 0x100fe40000011609 */
[----:B------:R-:W-:Y:S02]  /*31b0*/  LOP3.LUT R0, R9, 0xff0000ff, RZ, 0xc0, !PT ;  /* 0xff0000ff09007812 */ /* 0x000fe400078ec0ff */
[----:B------:R-:W-:Y:S01]  /*31c0*/  SHF.R.U32.HI R10, RZ, 0x10, R9 ;  /* 0x00000010ff0a7819 */ /* 0x000fe20000011609 */
[----:B------:R-:W-:Y:S01]  /*31d0*/  IMAD.SHL.U32 R3, R3, 0x100, RZ ;  /* 0x0000010003037824 */ /* 0x000fe200078e00ff */
[--C-:B------:R-:W-:Y:S02]  /*31e0*/  SHF.R.U32.HI R9, RZ, 0x8, R25.reuse ;  /* 0x00000008ff097819 */ /* 0x100fe40000011619 */
[----:B------:R-:W-:Y:S02]  /*31f0*/  LOP3.LUT R2, R25, 0xff0000ff, RZ, 0xc0, !PT ;  /* 0xff0000ff19027812 */ /* 0x000fe400078ec0ff */
[----:B------:R-:W-:Y:S01]  /*3200*/  SHF.R.U32.HI R11, RZ, 0x10, R25 ;  /* 0x00000010ff0b7819 */ /* 0x000fe20000011619 */
[----:B------:R-:W-:Y:S01]  /*3210*/  IMAD.SHL.U32 R9, R9, 0x100, RZ ;  /* 0x0000010009097824 */ /* 0x000fe200078e00ff */
[----:B------:R-:W-:-:S02]  /*3220*/  LOP3.LUT R3, R0, 0xff00, R3, 0xf8, !PT ;  /* 0x0000ff0000037812 */ /* 0x000fc400078ef803 */
[-C--:B0-----:R-:W-:Y:S01]  /*3230*/  F2FP.F16.E4M3.UNPACK_B R0, R5.reuse ;  /* 0x00000005ff00723e */ /* 0x081fe200020006ff */
[----:B------:R-:W-:Y:S01]  /*3240*/  IMAD.U32 R11, R11, 0x10000, RZ ;  /* 0x000100000b0b7824 */ /* 0x000fe200078e00ff */
[----:B------:R-:W-:Y:S01]  /*3250*/  LOP3.LUT R8, R2, 0xff00, R9, 0xf8, !PT ;  /* 0x0000ff0002087812 */ /* 0x000fe200078ef809 */
[----:B------:R-:W-:Y:S01]  /*3260*/  IMAD.U32 R2, R10, 0x10000, RZ ;  /* 0x000100000a027824 */ /* 0x000fe200078e00ff */
[----:B------:R-:W-:Y:S02]  /*3270*/  F2FP.F16.E4M3.UNPACK_B R9, R72.H1 ;  /* 0x00000048ff09723e */ /* 0x000fe400030006ff */
[----:B------:R-:W-:Y:S02]  /*3280*/  LOP3.LUT R13, R8, 0xff0000, R11, 0xf8, !PT ;  /* 0x00ff0000080d7812 */ /* 0x000fe400078ef80b */
[----:B------:R-:W-:Y:S01]  /*3290*/  LOP3.LUT R10, R3, 0xff0000, R2, 0xf8, !PT ;  /* 0x00ff0000030a7812 */ /* 0x000fe200078ef802 */
[--C-:B------:R-:W-:Y:S01]  /*32a0*/  HADD2.F32 R11, -RZ, R9.reuse.H0_H0 ;  /* 0x20000009ff0b7230 */ /* 0x100fe20000004100 */
[----:B------:R-:W-:Y:S01]  /*32b0*/  F2FP.F16.E4M3.UNPACK_B R8, R30.H1 ;  /* 0x0000001eff08723e */ /* 0x000fe200030006ff */
[--C-:B------:R-:W-:Y:S01]  /*32c0*/  HADD2.F32 R2, -RZ, R0.reuse.H1_H1 ;  /* 0x30000000ff027230 */ /* 0x100fe20000004100 */
[----:B------:R-:W-:Y:S01]  /*32d0*/  F2FP.F16.E4M3.UNPACK_B R5, R5.H1 ;  /* 0x00000005ff05723e */ /* 0x000fe200030006ff */
[----:B------:R-:W-:Y:S01]  /*32e0*/  HADD2.F32 R0, -RZ, R0.H0_H0 ;  /* 0x20000000ff007230 */ /* 0x000fe20000004100 */
[----:B------:R-:W-:Y:S01]  /*32f0*/  F2FP.F16.E4M3.UNPACK_B R72, R72 ;  /* 0x00000048ff48723e */ /* 0x000fe200020006ff */
[----:B------:R-:W-:-:S02]  /*3300*/  HADD2.F32 R12, -RZ, R9.H1_H1 ;  /* 0x30000009ff0c7230 */ /* 0x000fc40000004100 */
[-C--:B------:R-:W-:Y:S01]  /*3310*/  FMUL.FTZ R25, R2, R11.reuse ;  /* 0x0000000b02197220 */ /* 0x080fe20000410000 */
[--C-:B------:R-:W-:Y:S02]  /*3320*/  HADD2.F32 R9, -RZ, R8.reuse.H0_H0 ;  /* 0x20000008ff097230 */ /* 0x100fe40000004100 */
[----:B------:R-:W-:Y:S01]  /*3330*/  FMUL.FTZ R11, R0, R11 ;  /* 0x0000000b000b7220 */ /* 0x000fe20000410000 */
[--C-:B------:R-:W-:Y:S01]  /*3340*/  HADD2.F32 R3, -RZ, R5.reuse.H1_H1 ;  /* 0x30000005ff037230 */ /* 0x100fe20000004100 */
[----:B------:R-:W-:Y:S01]  /*3350*/  F2FP.F16.E4M3.UNPACK_B R30, R30 ;  /* 0x0000001eff1e723e */ /* 0x000fe200020006ff */
[----:B------:R-:W-:Y:S02]  /*3360*/  HADD2.F32 R5, -RZ, R5.H0_H0 ;  /* 0x20000005ff057230 */ /* 0x000fe40000004100 */
[----:B------:R-:W-:Y:S01]  /*3370*/  FFMA.FTZ R27, R2, R9, R11 ;  /* 0x00000009021b7223 */ /* 0x000fe2000001000b */
[----:B------:R-:W-:Y:S02]  /*3380*/  HADD2.F32 R8, -RZ, R8.H1_H1 ;  /* 0x30000008ff087230 */ /* 0x000fe40000004100 */
[----:B------:R-:W-:Y:S01]  /*3390*/  FMUL.FTZ R24, R3, R12 ;  /* 0x0000000c03187220 */ /* 0x000fe20000410000 */
[----:B------:R-:W-:Y:S01]  /*33a0*/  F2FP.F16.E4M3.UNPACK_B R2, R4.H1 ;  /* 0x00000004ff02723e */ /* 0x000fe200030006ff */
[C---:B------:R-:W-:Y:S01]  /*33b0*/  FMUL.FTZ R12, R5.reuse, R12 ;  /* 0x0000000c050c7220 */ /* 0x040fe20000410000 */
[----:B------:R-:W-:Y:S01]  /*33c0*/  F2FP.F16.E4M3.UNPACK_B R4, R4 ;  /* 0x00000004ff04723e */ /* 0x000fe200020006ff */
[----:B------:R-:W-:Y:S01]  /*33d0*/  FFMA.FTZ R28, R5, R8, -R24 ;  /* 0x00000008051c7223 */ /* 0x000fe20000010818 */
[----:B------:R-:W-:-:S02]  /*33e0*/  HADD2.F32 R11, -RZ, R72.H0_H0 ;  /* 0x20000048ff0b7230 */ /* 0x000fc40000004100 */
[----:B------:R-:W-:Y:S01]  /*33f0*/  FFMA.FTZ R29, R3, R8, R12 ;  /* 0x00000008031d7223 */ /* 0x000fe2000001000c */
[--C-:B------:R-:W-:Y:S02]  /*3400*/  HADD2.F32 R3, -RZ, R2.reuse.H0_H0 ;  /* 0x20000002ff037230 */ /* 0x100fe40000004100 */
[----:B------:R-:W-:Y:S01]  /*3410*/  FFMA.FTZ R0, R0, R9, -R25 ;  /* 0x0000000900007223 */ /* 0x000fe20000010819 */
[----:B------:R-:W-:Y:S02]  /*3420*/  HADD2.F32 R5, -RZ, R2.H1_H1 ;  /* 0x30000002ff057230 */ /* 0x000fe40000004100 */
[----:B------:R-:W-:Y:S02]  /*3430*/  HADD2.F32 R2, -RZ, R4.H0_H0 ;  /* 0x20000004ff027230 */ /* 0x000fe40000004100 */
[----:B------:R-:W-:Y:S01]  /*3440*/  HADD2.F32 R12, -RZ, R72.H1_H1 ;  /* 0x30000048ff0c7230 */ /* 0x000fe20000004100 */
[----:B------:R-:W-:Y:S01]  /*3450*/  F2FP.SATFINITE.E4M3.F32.PACK_AB_MERGE_C R72, R29, R28, RZ ;  /* 0x0000001c1d48723e */ /* 0x000fe200048070ff */
[----:B------:R-:W-:-:S02]  /*3460*/  HADD2.F32 R4, -RZ, R4.H1_H1 ;  /* 0x30000004ff047230 */ /* 0x000fc40000004100 */
[--C-:B------:R-:W-:Y:S02]  /*3470*/  HADD2.F32 R8, -RZ, R30.reuse.H1_H1 ;  /* 0x3000001eff087230 */ /* 0x100fe40000004100 */
[-C--:B------:R-:W-:Y:S01]  /*3480*/  FMUL.FTZ R24, R5, R12.reuse ;  /* 0x0000000c05187220 */ /* 0x080fe20000410000 */
[----:B------:R-:W-:Y:S02]  /*3490*/  HADD2.F32 R9, -RZ, R30.H0_H0 ;  /* 0x2000001eff097230 */ /* 0x000fe40000004100 */
[-C--:B------:R-:W-:Y:S01]  /*34a0*/  FMUL.FTZ R25, R4, R11.reuse ;  /* 0x0000000b04197220 */ /* 0x080fe20000410000 */
[C---:B------:R-:W-:Y:S01]  /*34b0*/  FMUL.FTZ R12, R3.reuse, R12 ;  /* 0x0000000c030c7220 */ /* 0x040fe20000410000 */
[----:B------:R-:W-:Y:S01]  /*34c0*/  FMUL.FTZ R11, R2, R11 ;  /* 0x0000000b020b7220 */ /* 0x000fe20000410000 */
[-C--:B------:R-:W-:Y:S01]  /*34d0*/  FFMA.FTZ R24, R3, R8.reuse, -R24 ;  /* 0x0000000803187223 */ /* 0x080fe20000010818 */
[----:B------:R-:W-:Y:S01]  /*34e0*/  F2FP.F16.E4M3.UNPACK_B R3, R7.H1 ;  /* 0x00000007ff03723e */ /* 0x000fe200030006ff */
[----:B------:R-:W-:Y:S01]  /*34f0*/  FFMA.FTZ R5, R5, R8, R12 ;  /* 0x0000000805057223 */ /* 0x000fe2000001000c */
[----:B------:R-:W-:Y:S01]  /*3500*/  FFMA.FTZ R26, R4, R9, R11 ;  /* 0x00000009041a7223 */ /* 0x000fe2000001000b */
[----:B------:R-:W-:Y:S01]  /*3510*/  F2FP.F16.E4M3.UNPACK_B R11, R13.H1 ;  /* 0x0000000dff0b723e */ /* 0x000fe200030006ff */
[----:B------:R-:W-:Y:S01]  /*3520*/  FFMA.FTZ R25, R2, R9, -R25 ;  /* 0x0000000902197223 */ /* 0x000fe20000010819 */
[----:B------:R-:W-:Y:S01]  /*3530*/  F2FP.F16.E4M3.UNPACK_B R8, R10.H1 ;  /* 0x0000000aff08723e */ /* 0x000fe200030006ff */
[--C-:B------:R-:W-:Y:S01]  /*3540*/  HADD2.F32 R4, -RZ, R3.reuse.H0_H0 ;  /* 0x20000003ff047230 */ /* 0x100fe20000004100 */
[----:B------:R-:W-:Y:S01]  /*3550*/  F2FP.SATFINITE.E4M3.F32.PACK_AB_MERGE_C R30, R5, R24, RZ ;  /* 0x00000018051e723e */ /* 0x000fe200048070ff */
        /* <DEDUP_REMOVED lines=22> */
[--C-:B------:R-:W-:Y:S02]  /*36c0*/  HADD2.F32 R2, -RZ, R6.reuse.H0_H0 ;  /* 0x20000006ff027230 */ /* 0x100fe40000004100 */
[----:B------:R-:W-:Y:S01]  /*36d0*/  HADD2.F32 R7, -RZ, R7.H1_H1 ;  /* 0x30000007ff077230 */ /* 0x000fe20000004100 */
[----:B------:R-:W-:Y:S01]  /*36e0*/  F2FP.SATFINITE.E4M3.F32.PACK_AB_MERGE_C R12, R12, R29, RZ ;  /* 0x0000001d0c0c723e */ /* 0x000fe200048070ff */
[----:B------:R-:W-:Y:S01]  /*36f0*/  HADD2.F32 R4, -RZ, R11.H0_H0 ;  /* 0x2000000bff047230 */ /* 0x000fe20000004100 */
[----:B------:R-:W-:Y:S01]  /*3700*/  F2FP.SATFINITE.E4M3.F32.PACK_AB_MERGE_C R24, R31, R24, RZ ;  /* 0x000000181f18723e */ /* 0x000fe200048070ff */
[----:B------:R-:W-:-:S02]  /*3710*/  HADD2.F32 R6, -RZ, R6.H1_H1 ;  /* 0x30000006ff067230 */ /* 0x000fc40000004100 */
[----:B------:R-:W-:Y:S02]  /*3720*/  HADD2.F32 R5, -RZ, R10.H0_H0 ;  /* 0x2000000aff057230 */ /* 0x000fe40000004100 */
[-C--:B------:R-:W-:Y:S01]  /*3730*/  FMUL.FTZ R10, R7, R4.reuse ;  /* 0x00000004070a7220 */ /* 0x080fe20000410000 */
[----:B------:R-:W-:Y:S02]  /*3740*/  HADD2.F32 R8, -RZ, R8.H0_H0 ;  /* 0x20000008ff087230 */ /* 0x000fe40000004100 */
[-C--:B------:R-:W-:Y:S01]  /*3750*/  FMUL.FTZ R9, R6, R13.reuse ;  /* 0x0000000d06097220 */ /* 0x080fe20000410000 */
[C---:B------:R-:W-:Y:S01]  /*3760*/  FMUL.FTZ R4, R3.reuse, R4 ;  /* 0x0000000403047220 */ /* 0x040fe20000410000 */
[C---:B------:R-:W-:Y:S01]  /*3770*/  FMUL.FTZ R13, R2.reuse, R13 ;  /* 0x0000000d020d7220 */ /* 0x040fe20000410000 */
[-C--:B------:R-:W-:Y:S02]  /*3780*/  FFMA.FTZ R10, R3, R8.reuse, -R10 ;  /* 0x00000008030a7223 */ /* 0x080fe4000001080a */
[----:B------:R-:W-:Y:S01]  /*3790*/  FFMA.FTZ R7, R7, R8, R4 ;  /* 0x0000000807077223 */ /* 0x000fe20000010004 */
[-C--:B------:R-:W-:Y:S01]  /*37a0*/  FFMA.FTZ R9, R2, R5.reuse, -R9 ;  /* 0x0000000502097223 */ /* 0x080fe20000010809 */
[----:B------:R-:W-:Y:S01]  /*37b0*/  FFMA.FTZ R6, R6, R5, R13 ;  /* 0x0000000506067223 */ /* 0x000fe2000001000d */
[----:B------:R-:W-:-:S02]  /*37c0*/  F2FP.SATFINITE.E4M3.F32.PACK_AB_MERGE_C R5, R27, R0, R72 ;  /* 0x000000001b05723e */ /* 0x000fc40004807048 */
[----:B------:R-:W-:Y:S02]  /*37d0*/  F2FP.SATFINITE.E4M3.F32.PACK_AB_MERGE_C R4, R26, R25, R30 ;  /* 0x000000191a04723e */ /* 0x000fe4000480701e */
[----:B------:R-:W-:Y:S02]  /*37e0*/  F2FP.SATFINITE.E4M3.F32.PACK_AB_MERGE_C R6, R6, R9, R12 ;  /* 0x000000090606723e */ /* 0x000fe4000480700c */
[----:B------:R-:W-:-:S07]  /*37f0*/  F2FP.SATFINITE.E4M3.F32.PACK_AB_MERGE_C R7, R7, R10, R24 ;  /* 0x0000000a0707723e */ /* 0x000fce0004807018 */
.L_x_1419:
[----:B------:R-:W-:Y:S05]  /*3800*/  BSYNC B1 ;  /* 0x0000000000017941 */ /* 0x000fea0003800000 */
.L_x_1418:
[----:B0-----:R0:W-:Y:S01]  /*3810*/  ST.E.128 desc[UR44][R14.64], R4 ;  /* 0x000000040e007985 */ /* 0x0011e2000c101d2c */
[----:B------:R-:W-:Y:S05]  /*3820*/  BRA `(.L_x_1413) ;  /* 0x0000001400447947 */ /* 0x000fea0003800000 */
.L_x_1406:
[----:B------:R-:W0:Y:S01]  /*3830*/  S2R R0, SR_TID.X ;  /* 0x0000000000007919 */ /* 0x000e220000002100 */
[----:B------:R-:W-:-:S05]  /*3840*/  IMAD R71, R47, -0xa0, R46 ;  /* 0xffffff602f477824 */ /* 0x000fca00078e022e */
[----:B------:R-:W-:Y:S01]  /*3850*/  VIMNMX R71, R71, 0xa0, PT ;  /* 0x000000a047477848 */ /* 0x000fe20003fe0100 */
[C---:B0-----:R-:W-:Y:S02]  /*3860*/  VIADD R8, R0.reuse, 0xffffff80 ;  /* 0xffffff8000087836 */ /* 0x041fe40000000000 */
[----:B------:R-:W-:Y:S02]  /*3870*/  VIADD R3, R0, 0xffffff80 ;  /* 0xffffff8000037836 */ /* 0x000fe40000000000 */
[----:B------:R-:W2:Y:S03]  /*3880*/  LDL R0, [R1+0x18] ;  /* 0x0000180001007983 */ /* 0x000ea60000100800 */
        /* <DEDUP_REMOVED lines=10> */
[----:B------:R-:W-:-:S04]  /*3930*/  CS2R R6, SRZ ;  /* 0x0000000000067805 */ /* 0x000fc8000001ff00 */
[----:B------:R-:W3:Y:S01]  /*3940*/  @!P4 LDG.E.128 R24, desc[UR44][R8.64] ;  /* 0x0000002c0818c981 */ /* 0x000ee2000c1e1d00 */
[----:B0-----:R-:W-:Y:S02]  /*3950*/  @!P4 IADD3 R10, P5, P6, R34, R10, R4 ;  /* 0x0000000a220ac210 */ /* 0x001fe40007ebe004 */
[----:B------:R-:W-:Y:S02]  /*3960*/  CS2R R4, SRZ ;  /* 0x0000000000047805 */ /* 0x000fe4000001ff00 */
[----:B------:R-:W-:-:S05]  /*3970*/  @!P4 IADD3.X R11, R60, R11, R12, P5, P6 ;  /* 0x0000000b3c0bc210 */ /* 0x000fca0002fec40c */
[----:B------:R-:W4:Y:S01]  /*3980*/  @!P4 LDG.E.128 R4, desc[UR44][R10.64] ;  /* 0x0000002c0a04c981 */ /* 0x000f22000c1e1d00 */
[----:B------:R-:W-:Y:S02]  /*3990*/  ISETP.GE.AND P5, PT, R18, R31, PT ;  /* 0x0000001f1200720c */ /* 0x000fe40003fa6270 */
[----:B--2---:R-:W-:Y:S01]  /*39a0*/  ISETP.NE.AND P4, PT, R0, 0x3, PT ;  /* 0x000000030000780c */ /* 0x004fe20003f85270 */
[----:B---3--:R-:W-:Y:S02]  /*39b0*/  IMAD.MOV.U32 R72, RZ, RZ, R26 ;  /* 0x000000ffff487224 */ /* 0x008fe400078e001a */
[----:B------:R-:W-:Y:S02]  /*39c0*/  IMAD.MOV.U32 R76, RZ, RZ, R24 ;  /* 0x000000ffff4c7224 */ /* 0x000fe400078e0018 */
[----:B----4-:R-:W-:Y:S02]  /*39d0*/  IMAD.MOV.U32 R75, RZ, RZ, R6 ;  /* 0x000000ffff4b7224 */ /* 0x010fe400078e0006 */
[----:B------:R-:W-:-:S06]  /*39e0*/  IMAD.MOV.U32 R77, RZ, RZ, R4 ;  /* 0x000000ffff4d7224 */ /* 0x000fcc00078e0004 */
[----:B------:R-:W-:Y:S05]  /*39f0*/  @!P4 BRA `(.L_x_1420) ;  /* 0x000000000004c947 */ /* 0x000fea0003800000 */
[----:B------:R-:W-:Y:S01]  /*3a00*/  BPT.TRAP 0x1 ;  /* 0x000000040000795c */ /* 0x000fe20000300000 */
.L_x_1420:
[----:B------:R-:W2:Y:S01]  /*3a10*/  LDL R0, [R1+0x24] ;  /* 0x0000240001007983 */ /* 0x000ea20000100800 */
[----:B------:R-:W-:Y:S01]  /*3a20*/  IMAD R64, R157, 0x8, R22 ;  /* 0x000000089d407824 */ /* 0x000fe200078e0216 */
[----:B------:R-:W-:Y:S01]  /*3a30*/  BSSY B1, `(.L_x_1421) ;  /* 0x0000004000017945 */ /* 0x000fe20003800000 */
[----:B--2---:R-:W-:-:S04]  /*3a40*/  SHF.L.U32 R73, R0, 0x1f, RZ ;  /* 0x0000001f00497819 */ /* 0x004fc800000006ff */
[----:B------:R-:W0:Y:S02]  /*3a50*/  SYNCS.PHASECHK.TRANS64.TRYWAIT P6, [R64+URZ+0x13290], R73 ;  /* 0x01329049400075a7 */ /* 0x000e2400080c017f */
[----:B0-----:R-:W-:Y:S05]  /*3a60*/  @!P6 BRA `(.L_x_1422) ;  /* 0x0000020c000ce947 */ /* 0x001fea0003800000 */
.L_x_1725:
[----:B------:R-:W-:Y:S05]  /*3a70*/  BSYNC B1 ;  /* 0x0000000000017941 */ /* 0x000fea0003800000 */
.L_x_1421:
[----:B------:R-:W-:-:S03]  /*3a80*/  UMOV UR4, 0xffffffff ;  /* 0xffffffff00047882 */ /* 0x000fc60000000000 */
[----:B------:R-:W-:Y:S05]  /*3a90*/  BRA.DIV UR4, `(.L_x_1423) ;  /* 0x0000020e04147947 */ /* 0x000fea000b800000 */
[----:B------:R1:W2:Y:S04]  /*3aa0*/  SHFL.IDX PT, R0, R13, RZ, 0x1e1f ;  /* 0x001e1fff0d007589 */ /* 0x0002a800000e0000 */
[----:B------:R1:W3:Y:S02]  /*3ab0*/  SHFL.IDX PT, R14, R2, RZ, 0x1e1f ;  /* 0x001e1fff020e7589 */ /* 0x0002e400000e0000 */
.L_x_1729:
[----:B------:R-:W4:Y:S02]  /*3ac0*/  LDC R12, c[0x0][0x2f4] ;  /* 0x0000bd00ff0c7b82 */ /* 0x000f240000000800 */
[----:B----4-:R-:W-:-:S13]  /*3ad0*/  ISETP.GE.OR P3, PT, R18, R12, P3 ;  /* 0x0000000c1200720c */ /* 0x010fda0001f66670 */
[----:B------:R-:W-:Y:S05]  /*3ae0*/  @P3 BRA `(.L_x_1413) ;  /* 0x0000001000943947 */ /* 0x000fea0003800000 */
[----:B------:R-:W4:Y:S04]  /*3af0*/  LDL R11, [R1+0x48] ;  /* 0x00004800010b7983 */ /* 0x000f280000100800 */
[----:B------:R-:W5:Y:S01]  /*3b00*/  LDL R10, [R1+0x4c] ;  /* 0x00004c00010a7983 */ /* 0x000f620000100800 */
[----:B------:R-:W-:Y:S01]  /*3b10*/  IMAD.IADD R8, R12, 0x1, -R53 ;  /* 0x000000010c087824 */ /* 0x000fe200078e0a35 */
[----:B-1-3--:R-:W-:Y:S01]  /*3b20*/  IADD3 R2, P3, R59, R14, RZ ;  /* 0x0000000e3b027210 */ /* 0x00afe20007f7e0ff */
[----:B------:R-:W-:Y:S03]  /*3b30*/  BSSY B1, `(.L_x_1424) ;  /* 0x00000e0000017945 */ /* 0x000fe60003800000 */
[----:B------:R-:W-:-:S02]  /*3b40*/  SEL R8, R53, R8, !P1 ;  /* 0x0000000835087207 */ /* 0x000fc40004800000 */
[----:B--2---:R-:W-:Y:S02]  /*3b50*/  LEA.HI.X.SX32 R3, R59, R0, 0x1, P3 ;  /* 0x000000003b037211 */ /* 0x004fe400018f0eff */
[----:B------:R-:W-:-:S04]  /*3b60*/  SHF.R.S32.HI R9, RZ, 0x1f, R8 ;  /* 0x0000001fff097819 */ /* 0x000fc80000011408 */
[----:B------:R-:W-:-:S04]  /*3b70*/  LEA.HI R9, R9, R8, RZ, 0x5 ;  /* 0x0000000809097211 */ /* 0x000fc800078f28ff */
[----:B------:R-:W-:-:S04]  /*3b80*/  SHF.R.S32.HI R9, RZ, 0x5, R9 ;  /* 0x00000005ff097819 */ /* 0x000fc80000011409 */
[----:B------:R-:W-:-:S05]  /*3b90*/  LEA.HI.SX32 R9, R50, R9, 0x1c ;  /* 0x0000000932097211 */ /* 0x000fca00078fe2ff */
[----:B------:R-:W-:Y:S02]  /*3ba0*/  IMAD.SHL.U32 R13, R9, 0x10, RZ ;  /* 0x00000010090d7824 */ /* 0x000fe400078e00ff */
[----:B------:R-:W-:-:S04]  /*3bb0*/  IMAD R9, R157, 0x2800, R62 ;  /* 0x000028009d097824 */ /* 0x000fc800078e023e */
[----:B------:R-:W-:Y:S01]  /*3bc0*/  IMAD.IADD R9, R22, 0x1, R9 ;  /* 0x0000000116097824 */ /* 0x000fe200078e0209 */
[----:B----4-:R-:W-:-:S04]  /*3bd0*/  LOP3.LUT R8, R11, 0x30, R13, 0xf8, !PT ;  /* 0x000000300b087812 */ /* 0x010fc800078ef80d */
[----:B------:R-:W-:-:S05]  /*3be0*/  LOP3.LUT R8, R8, R51, RZ, 0x3c, !PT ;  /* 0x0000003308087212 */ /* 0x000fca00078e3cff */
[----:B-----5:R-:W-:-:S04]  /*3bf0*/  IMAD.IADD R8, R10, 0x1, R8 ;  /* 0x000000010a087824 */ /* 0x020fc800078e0208 */
[----:B------:R-:W-:-:S04]  /*3c00*/  IMAD R11, R157, 0x2800, R8 ;  /* 0x000028009d0b7824 */ /* 0x000fc800078e0208 */
[----:B------:R-:W-:Y:S02]  /*3c10*/  IMAD.IADD R28, R22, 0x1, R11 ;  /* 0x00000001161c7824 */ /* 0x000fe400078e020b */
[----:B------:R-:W1:Y:S04]  /*3c20*/  LDS.128 R8, [R9+0xe000] ;  /* 0x00e0000009087984 */ /* 0x000e680000000c00 */
[----:B------:R-:W2:Y:S01]  /*3c30*/  LDS.128 R28, [R28+0xe000] ;  /* 0x00e000001c1c7984 */ /* 0x000ea20000000c00 */
[----:B------:R-:W-:Y:S05]  /*3c40*/  @P5 BRA `(.L_x_1425) ;  /* 0x0000000c00385947 */ /* 0x000fea0003800000 */
[----:B------:R-:W-:Y:S01]  /*3c50*/  SHF.R.U32.HI R83, RZ, 0x8, R25 ;  /* 0x00000008ff537819 */ /* 0x000fe20000011619 */
[----:B-1----:R-:W-:Y:S01]  /*3c60*/  IMAD.MOV.U32 R24, RZ, RZ, R8 ;  /* 0x000000ffff187224 */ /* 0x002fe200078e0008 */
[--C-:B------:R-:W-:Y:S02]  /*3c70*/  SHF.R.U32.HI R80, RZ, 0x8, R27.reuse ;  /* 0x00000008ff507819 */ /* 0x100fe4000001161b */
[----:B------:R-:W-:Y:S02]  /*3c80*/  LOP3.LUT R6, R27, 0xff0000ff, RZ, 0xc0, !PT ;  /* 0xff0000ff1b067812 */ /* 0x000fe400078ec0ff */
[----:B------:R-:W-:Y:S02]  /*3c90*/  SHF.R.U32.HI R79, RZ, 0x10, R27 ;  /* 0x00000010ff4f7819 */ /* 0x000fe4000001161b */
[----:B------:R-:W-:Y:S02]  /*3ca0*/  SHF.R.U32.HI R27, RZ, 0x8, R5 ;  /* 0x00000008ff1b7819 */ /* 0x000fe40000011605 */
[----:B------:R-:W-:-:S02]  /*3cb0*/  LOP3.LUT R15, R5, 0xff0000ff, RZ, 0xc0, !PT ;  /* 0xff0000ff050f7812 */ /* 0x000fc400078ec0ff */
[----:B------:R-:W-:Y:S01]  /*3cc0*/  SHF.R.U32.HI R78, RZ, 0x10, R5 ;  /* 0x00000010ff4e7819 */ /* 0x000fe20000011605 */
[----:B------:R-:W-:Y:S01]  /*3cd0*/  IMAD.SHL.U32 R5, R83, 0x100, RZ ;  /* 0x0000010053057824 */ /* 0x000fe200078e00ff */
[----:B------:R-:W-:Y:S01]  /*3ce0*/  LOP3.LUT R4, R25, 0xff0000ff, RZ, 0xc0, !PT ;  /* 0xff0000ff19047812 */ /* 0x000fe200078ec0ff */
[----:B------:R-:W-:Y:S01]  /*3cf0*/  IMAD.SHL.U32 R8, R27, 0x100, RZ ;  /* 0x000001001b087824 */ /* 0x000fe200078e00ff */
[----:B------:R-:W-:Y:S02]  /*3d00*/  SHF.R.U32.HI R81, RZ, 0x10, R25 ;  /* 0x00000010ff517819 */ /* 0x000fe40000011619 */
[--C-:B------:R-:W-:Y:S02]  /*3d10*/  SHF.R.U32.HI R26, RZ, 0x8, R7.reuse ;  /* 0x00000008ff1a7819 */ /* 0x100fe40000011607 */
[----:B------:R-:W-:Y:S02]  /*3d20*/  LOP3.LUT R25, R7, 0xff0000ff, RZ, 0xc0, !PT ;  /* 0xff0000ff07197812 */ /* 0x000fe400078ec0ff */
[----:B------:R-:W-:Y:S01]  /*3d30*/  SHF.R.U32.HI R82, RZ, 0x10, R7 ;  /* 0x00000010ff527819 */ /* 0x000fe20000011607 */
[----:B------:R-:W-:Y:S01]  /*3d40*/  IMAD.SHL.U32 R7, R80, 0x100, RZ ;  /* 0x0000010050077824 */ /* 0x000fe200078e00ff */
[----:B------:R-:W-:Y:S01]  /*3d50*/  LOP3.LUT R4, R4, 0xff00, R5, 0xf8, !PT ;  /* 0x0000ff0004047812 */ /* 0x000fe200078ef805 */
[----:B------:R-:W-:Y:S01]  /*3d60*/  IMAD.U32 R5, R81, 0x10000, RZ ;  /* 0x0001000051057824 */ /* 0x000fe200078e00ff */
[----:B------:R-:W-:Y:S01]  /*3d70*/  LOP3.LUT R80, R15, 0xff00, R8, 0xf8, !PT ;  /* 0x0000ff000f507812 */ /* 0x000fe200078ef808 */
[----:B------:R-:W-:Y:S01]  /*3d80*/  IMAD.SHL.U32 R26, R26, 0x100, RZ ;  /* 0x000001001a1a7824 */ /* 0x000fe200078e00ff */
[----:B------:R-:W-:Y:S01]  /*3d90*/  LOP3.LUT R7, R6, 0xff00, R7, 0xf8, !PT ;  /* 0x0000ff0006077812 */ /* 0x000fe200078ef807 */
[----:B------:R-:W-:Y:S01]  /*3da0*/  IMAD.U32 R82, R82, 0x10000, RZ ;  /* 0x0001000052527824 */ /* 0x000fe200078e00ff */
[----:B------:R-:W-:Y:S01]  /*3db0*/  LOP3.LUT R6, R4, 0xff0000, R5, 0xf8, !PT ;  /* 0x00ff000004067812 */ /* 0x000fe200078ef805 */
[----:B------:R-:W-:Y:S01]  /*3dc0*/  IMAD.U32 R4, R79, 0x10000, RZ ;  /* 0x000100004f047824 */ /* 0x000fe200078e00ff */
[----:B------:R-:W-:-:S02]  /*3dd0*/  LOP3.LUT R81, R25, 0xff00, R26, 0xf8, !PT ;  /* 0x0000ff0019517812 */ /* 0x000fc400078ef81a */
[----:B------:R-:W-:Y:S02]  /*3de0*/  F2FP.F16.E4M3.UNPACK_B R79, R77.H1 ;  /* 0x0000004dff4f723e */ /* 0x000fe400030006ff */
[----:B--2---:R-:W-:Y:S02]  /*3df0*/  F2FP.F16.E4M3.UNPACK_B R26, R28.H1 ;  /* 0x0000001cff1a723e */ /* 0x004fe400030006ff */
[----:B------:R-:W-:Y:S01]  /*3e00*/  F2FP.F16.E4M3.UNPACK_B R25, R24.H1 ;  /* 0x00000018ff19723e */ /* 0x000fe200030006ff */
[----:B------:R-:W-:Y:S01]  /*3e10*/  HADD2.F32 R5, -RZ, R79.H0_H0 ;  /* 0x2000004fff057230 */ /* 0x000fe20000004100 */
[----:B------:R-:W-:Y:S01]  /*3e20*/  LOP3.LUT R4, R7, 0xff0000, R4, 0xf8, !PT ;  /* 0x00ff000007047812 */ /* 0x000fe200078ef804 */
[----:B------:R-:W-:Y:S01]  /*3e30*/  HADD2.F32 R15, -RZ, R26.H0_H0 ;  /* 0x2000001aff0f7230 */ /* 0x000fe20000004100 */
[----:B------:R-:W-:Y:S01]  /*3e40*/  F2FP.F16.E4M3.UNPACK_B R27, R76.H1 ;  /* 0x0000004cff1b723e */ /* 0x000fe200030006ff */
[----:B------:R-:W-:Y:S01]  /*3e50*/  HADD2.F32 R8, -RZ, R25.H0_H0 ;  /* 0x20000019ff087230 */ /* 0x000fe20000004100 */
[----:B------:R-:W-:Y:S01]  /*3e60*/  F2FP.F16.E4M3.UNPACK_B R28, R28 ;  /* 0x0000001cff1c723e */ /* 0x000fe200020006ff */
[----:B------:R-:W-:-:S02]  /*3e70*/  IMAD.U32 R7, R78, 0x10000, RZ ;  /* 0x000100004e077824 */ /* 0x000fc400078e00ff */
[-C--:B------:R-:W-:Y:S01]  /*3e80*/  FMUL.FTZ R83, R15, R5.reuse ;  /* 0x000000050f537220 */ /* 0x080fe20000410000 */
[----:B------:R-:W-:Y:S02]  /*3e90*/  HADD2.F32 R78, -RZ, R27.H0_H0 ;  /* 0x2000001bff4e7230 */ /* 0x000fe40000004100 */
[----:B------:R-:W-:Y:S01]  /*3ea0*/  FMUL.FTZ R84, R8, R5 ;  /* 0x0000000508547220 */ /* 0x000fe20000410000 */
[----:B------:R-:W-:Y:S01]  /*3eb0*/  LOP3.LUT R5, R81, 0xff0000, R82, 0xf8, !PT ;  /* 0x00ff000051057812 */ /* 0x000fe200078ef852 */
[----:B------:R-:W-:Y:S01]  /*3ec0*/  HADD2.F32 R82, -RZ, R79.H1_H1 ;  /* 0x3000004fff527230 */ /* 0x000fe20000004100 */
[----:B------:R-:W-:Y:S01]  /*3ed0*/  F2FP.F16.E4M3.UNPACK_B R79, R77 ;  /* 0x0000004dff4f723e */ /* 0x000fe200020006ff */
[----:B------:R-:W-:Y:S01]  /*3ee0*/  HADD2.F32 R77, -RZ, R26.H1_H1 ;  /* 0x3000001aff4d7230 */ /* 0x000fe20000004100 */
[----:B------:R-:W-:Y:S01]  /*3ef0*/  LOP3.LUT R7, R80, 0xff0000, R7, 0xf8, !PT ;  /* 0x00ff000050077812 */ /* 0x000fe200078ef807 */
[----:B------:R-:W-:Y:S01]  /*3f00*/  HADD2.F32 R80, -RZ, R27.H1_H1 ;  /* 0x3000001bff507230 */ /* 0x000fe20000004100 */
[----:B------:R-:W-:Y:S01]  /*3f10*/  F2FP.F16.E4M3.UNPACK_B R27, R24 ;  /* 0x00000018ff1b723e */ /* 0x000fe200020006ff */
[----:B------:R-:W-:-:S02]  /*3f20*/  HADD2.F32 R25, -RZ, R25.H1_H1 ;  /* 0x30000019ff197230 */ /* 0x000fc40000004100 */
[-C--:B------:R-:W-:Y:S01]  /*3f30*/  FFMA.FTZ R8, R8, R78.reuse, -R83 ;  /* 0x0000004e08087223 */ /* 0x080fe20000010853 */
[----:B------:R-:W-:Y:S01]  /*3f40*/  FFMA.FTZ R15, R15, R78, R84 ;  /* 0x0000004e0f0f7223 */ /* 0x000fe20000010054 */
[----:B------:R-:W-:Y:S01]  /*3f50*/  F2FP.F16.E4M3.UNPACK_B R78, R76 ;  /* 0x0000004cff4e723e */ /* 0x000fe200020006ff */
[-C--:B------:R-:W-:Y:S01]  /*3f60*/  FMUL.FTZ R24, R77, R82.reuse ;  /* 0x000000524d187220 */ /* 0x080fe20000410000 */
[----:B------:R-:W-:Y:S02]  /*3f70*/  HADD2.F32 R81, -RZ, R79.H0_H0 ;  /* 0x2000004fff517230 */ /* 0x000fe40000004100 */
[C---:B------:R-:W-:Y:S01]  /*3f80*/  FMUL.FTZ R82, R25.reuse, R82 ;  /* 0x0000005219527220 */ /* 0x040fe20000410000 */
[----:B------:R-:W-:Y:S02]  /*3f90*/  HADD2.F32 R76, -RZ, R28.H0_H0 ;  /* 0x2000001cff4c7230 */ /* 0x000fe40000004100 */
[----:B------:R-:W-:Y:S01]  /*3fa0*/  FFMA.FTZ R25, R25, R80, -R24 ;  /* 0x0000005019197223 */ /* 0x000fe20000010818 */
[----:B------:R-:W-:-:S02]  /*3fb0*/  HADD2.F32 R26, -RZ, R27.H0_H0 ;  /* 0x2000001bff1a7230 */ /* 0x000fc40000004100 */
[----:B------:R-:W-:Y:S01]  /*3fc0*/  FFMA.FTZ R24, R77, R80, R82 ;  /* 0x000000504d187223 */ /* 0x000fe20000010052 */
[----:B------:R-:W-:Y:S02]  /*3fd0*/  HADD2.F32 R77, -RZ, R78.H0_H0 ;  /* 0x2000004eff4d7230 */ /* 0x000fe40000004100 */
[-C--:B------:R-:W-:Y:S01]  /*3fe0*/  FMUL.FTZ R83, R76, R81.reuse ;  /* 0x000000514c537220 */ /* 0x080fe20000410000 */
[----:B------:R-:W-:Y:S02]  /*3ff0*/  HADD2.F32 R79, -RZ, R79.H1_H1 ;  /* 0x3000004fff4f7230 */ /* 0x000fe40000004100 */
[----:B------:R-:W-:Y:S01]  /*4000*/  FMUL.FTZ R81, R26, R81 ;  /* 0x000000511a517220 */ /* 0x000fe20000410000 */
[----:B------:R-:W-:Y:S01]  /*4010*/  HADD2.F32 R28, -RZ, R28.H1_H1 ;  /* 0x3000001cff1c7230 */ /* 0x000fe20000004100 */
[----:B------:R-:W-:Y:S01]  /*4020*/  F2FP.F16.E4M3.UNPACK_B R80, R75.H1 ;  /* 0x0000004bff50723e */ /* 0x000fe200030006ff */
[----:B------:R-:W-:Y:S02]  /*4030*/  HADD2.F32 R27, -RZ, R27.H1_H1 ;  /* 0x3000001bff1b7230 */ /* 0x000fe40000004100 */
[----:B------:R-:W-:Y:S01]  /*4040*/  FFMA.FTZ R82, R76, R77, R81 ;  /* 0x0000004d4c527223 */ /* 0x000fe20000010051 */
[----:B------:R-:W-:-:S02]  /*4050*/  HADD2.F32 R78, -RZ, R78.H1_H1 ;  /* 0x3000004eff4e7230 */ /* 0x000fc40000004100 */
[----:B------:R-:W-:Y:S01]  /*4060*/  FMUL.FTZ R84, R28, R79 ;  /* 0x0000004f1c547220 */ /* 0x000fe20000410000 */
[----:B------:R-:W-:Y:S01]  /*4070*/  F2FP.F16.E4M3.UNPACK_B R76, R30.H1 ;  /* 0x0000001eff4c723e */ /* 0x000fe200030006ff */
[----:B------:R-:W-:Y:S01]  /*4080*/  FFMA.FTZ R26, R26, R77, -R83 ;  /* 0x0000004d1a1a7223 */ /* 0x000fe20000010853 */
[C---:B------:R-:W-:Y:S01]  /*4090*/  FMUL.FTZ R85, R27.reuse, R79 ;  /* 0x0000004f1b557220 */ /* 0x040fe20000410000 */
[----:B------:R-:W-:Y:S01]  /*40a0*/  FFMA.FTZ R83, R27, R78, -R84 ;  /* 0x0000004e1b537223 */ /* 0x000fe20000010854 */
[----:B------:R-:W-:Y:S01]  /*40b0*/  F2FP.F16.E4M3.UNPACK_B R79, R72.H1 ;  /* 0x00000048ff4f723e */ /* 0x000fe200030006ff */
[----:B------:R-:W-:Y:S01]  /*40c0*/  HADD2.F32 R81, -RZ, R80.H0_H0 ;  /* 0x20000050ff517230 */ /* 0x000fe20000004100 */
[----:B------:R-:W-:Y:S01]  /*40d0*/  F2FP.F16.E4M3.UNPACK_B R27, R10.H1 ;  /* 0x0000000aff1b723e */ /* 0x000fe200030006ff */
[----:B------:R-:W-:Y:S02]  /*40e0*/  HADD2.F32 R77, -RZ, R76.H0_H0 ;  /* 0x2000004cff4d7230 */ /* 0x000fe40000004100 */
[----:B------:R-:W-:Y:S01]  /*40f0*/  FFMA.FTZ R85, R28, R78, R85 ;  /* 0x0000004e1c557223 */ /* 0x000fe20000010055 */
[----:B------:R-:W-:Y:S01]  /*4100*/  HADD2.F32 R78, -RZ, R79.H0_H0 ;  /* 0x2000004fff4e7230 */ /* 0x000fe20000004100 */
[----:B------:R-:W-:Y:S01]  /*4110*/  F2FP.F16.E4M3.UNPACK_B R30, R30 ;  /* 0x0000001eff1e723e */ /* 0x000fe200020006ff */
[----:B------:R-:W-:-:S02]  /*4120*/  HADD2.F32 R28, -RZ, R27.H0_H0 ;  /* 0x2000001bff1c7230 */ /* 0x000fc40000004100 */
[----:B------:R-:W-:Y:S01]  /*4130*/  FMUL.FTZ R87, R77, R81 ;  /* 0x000000514d577220 */ /* 0x000fe20000410000 */
[----:B------:R-:W-:Y:S01]  /*4140*/  HADD2.F32 R80, -RZ, R80.H1_H1 ;  /* 0x30000050ff507230 */ /* 0x000fe20000004100 */
[----:B------:R-:W-:Y:S01]  /*4150*/  F2FP.F16.E4M3.UNPACK_B R75, R75 ;  /* 0x0000004bff4b723e */ /* 0x000fe200020006ff */
[----:B------:R-:W-:Y:S02]  /*4160*/  HADD2.F32 R76, -RZ, R76.H1_H1 ;  /* 0x3000004cff4c7230 */ /* 0x000fe40000004100 */
[C---:B------:R-:W-:Y:S01]  /*4170*/  FMUL.FTZ R86, R28.reuse, R81 ;  /* 0x000000511c567220 */ /* 0x040fe20000410000 */
[----:B------:R-:W-:Y:S02]  /*4180*/  HADD2.F32 R27, -RZ, R27.H1_H1 ;  /* 0x3000001bff1b7230 */ /* 0x000fe40000004100 */
[----:B------:R-:W-:Y:S01]  /*4190*/  FFMA.FTZ R84, R28, R78, -R87 ;  /* 0x0000004e1c547223 */ /* 0x000fe20000010857 */
[----:B------:R-:W-:Y:S02]  /*41a0*/  HADD2.F32 R79, -RZ, R79.H1_H1 ;  /* 0x3000004fff4f7230 */ /* 0x000fe40000004100 */
[----:B------:R-:W-:Y:S01]  /*41b0*/  FMUL.FTZ R28, R76, R80 ;  /* 0x000000504c1c7220 */ /* 0x000fe20000410000 */
[----:B------:R-:W-:Y:S01]  /*41c0*/  F2FP.F16.E4M3.UNPACK_B R10, R10 ;  /* 0x0000000aff0a723e */ /* 0x000fe200020006ff */
[C---:B------:R-:W-:Y:S01]  /*41d0*/  FMUL.FTZ R81, R27.reuse, R80 ;  /* 0x000000501b517220 */ /* 0x040fe20000410000 */
[----:B------:R-:W-:Y:S01]  /*41e0*/  F2FP.F16.E4M3.UNPACK_B R72, R72 ;  /* 0x00000048ff48723e */ /* 0x000fe200020006ff */
[----:B------:R-:W-:Y:S01]  /*41f0*/  FFMA.FTZ R89, R27, R79, -R28 ;  /* 0x0000004f1b597223 */ /* 0x000fe2000001081c */
[----:B------:R-:W-:-:S02]  /*4200*/  HADD2.F32 R28, -RZ, R30.H0_H0 ;  /* 0x2000001eff1c7230 */ /* 0x000fc40000004100 */
[----:B------:R-:W-:Y:S01]  /*4210*/  FFMA.FTZ R91, R76, R79, R81 ;  /* 0x0000004f4c5b7223 */ /* 0x000fe20000010051 */
[--C-:B------:R-:W-:Y:S01]  /*4220*/  HADD2.F32 R76, -RZ, R75.reuse.H0_H0 ;  /* 0x2000004bff4c7230 */ /* 0x100fe20000004100 */
[----:B------:R-:W-:Y:S01]  /*4230*/  F2FP.SATFINITE.E4M3.F32.PACK_AB_MERGE_C R8, R25, R8, RZ ;  /* 0x000000081908723e */ /* 0x000fe200048070ff */
[----:B------:R-:W-:Y:S02]  /*4240*/  HADD2.F32 R79, -RZ, R75.H1_H1 ;  /* 0x3000004bff4f7230 */ /* 0x000fe40000004100 */
[----:B------:R-:W-:Y:S01]  /*4250*/  FFMA.FTZ R86, R77, R78, R86 ;  /* 0x0000004e4d567223 */ /* 0x000fe20000010056 */
[----:B------:R-:W-:Y:S01]  /*4260*/  HADD2.F32 R27, -RZ, R10.H0_H0 ;  /* 0x2000000aff1b7230 */ /* 0x000fe20000004100 */
[----:B------:R-:W-:Y:S01]  /*4270*/  F2FP.SATFINITE.E4M3.F32.PACK_AB_MERGE_C R8, R83, R26, R8 ;  /* 0x0000001a5308723e */ /* 0x000fe20004807008 */
[----:B------:R-:W-:Y:S01]  /*4280*/  HADD2.F32 R30, -RZ, R30.H1_H1 ;  /* 0x3000001eff1e7230 */ /* 0x000fe20000004100 */
[----:B------:R-:W-:Y:S01]  /*4290*/  F2FP.SATFINITE.E4M3.F32.PACK_AB_MERGE_C R15, R24, R15, RZ ;  /* 0x0000000f180f723e */ /* 0x000fe200048070ff */
[----:B------:R-:W-:-:S02]  /*42a0*/  HADD2.F32 R10, -RZ, R10.H1_H1 ;  /* 0x3000000aff0a7230 */ /* 0x000fc40000004100 */
[CC--:B------:R-:W-:Y:S01]  /*42b0*/  FMUL.FTZ R81, R27.reuse, R76.reuse ;  /* 0x0000004c1b517220 */ /* 0x0c0fe20000410000 */
[--C-:B------:R-:W-:Y:S02]  /*42c0*/  HADD2.F32 R75, -RZ, R72.reuse.H0_H0 ;  /* 0x20000048ff4b7230 */ /* 0x100fe40000004100 */
[----:B------:R-:W-:Y:S01]  /*42d0*/  FMUL.FTZ R87, R30, R79 ;  /* 0x0000004f1e577220 */ /* 0x000fe20000410000 */
[----:B------:R-:W-:Y:S02]  /*42e0*/  HADD2.F32 R77, -RZ, R72.H1_H1 ;  /* 0x30000048ff4d7230 */ /* 0x000fe40000004100 */
[----:B------:R-:W-:Y:S01]  /*42f0*/  FMUL.FTZ R72, R28, R76 ;  /* 0x0000004c1c487220 */ /* 0x000fe20000410000 */
[----:B------:R-:W-:Y:S01]  /*4300*/  F2FP.F16.E4M3.UNPACK_B R25, R29 ;  /* 0x0000001dff19723e */ /* 0x000fe200020006ff */
[----:B------:R-:W-:Y:S01]  /*4310*/  FMUL.FTZ R79, R10, R79 ;  /* 0x0000004f0a4f7220 */ /* 0x000fe20000410000 */
[----:B------:R-:W-:Y:S01]  /*4320*/  F2FP.F16.E4M3.UNPACK_B R26, R7 ;  /* 0x00000007ff1a723e */ /* 0x000fe200020006ff */
[----:B------:R-:W-:Y:S01]  /*4330*/  FFMA.FTZ R76, R27, R75, -R72 ;  /* 0x0000004b1b4c7223 */ /* 0x000fe20000010848 */
[----:B------:R-:W-:Y:S01]  /*4340*/  F2FP.F16.E4M3.UNPACK_B R24, R9 ;  /* 0x00000009ff18723e */ /* 0x000fe200020006ff */
[----:B------:R-:W-:Y:S01]  /*4350*/  FFMA.FTZ R81, R28, R75, R81 ;  /* 0x0000004b1c517223 */ /* 0x000fe20000010051 */
[----:B------:R-:W-:Y:S01]  /*4360*/  FFMA.FTZ R87, R10, R77, -R87 ;  /* 0x0000004d0a577223 */ /* 0x000fe20000010857 */
[----:B------:R-:W-:Y:S01]  /*4370*/  F2FP.SATFINITE.E4M3.F32.PACK_AB_MERGE_C R10, R89, R84, RZ ;  /* 0x00000054590a723e */ /* 0x000fe200048070ff */
[----:B------:R-:W-:Y:S01]  /*4380*/  HADD2.F32 R27, -RZ, R25.H0_H0 ;  /* 0x20000019ff1b7230 */ /* 0x000fe20000004100 */
[----:B------:R-:W-:Y:S01]  /*4390*/  F2FP.SATFINITE.E4M3.F32.PACK_AB_MERGE_C R28, R85, R82, R15 ;  /* 0x00000052551c723e */ /* 0x000fe2000480700f */
[----:B------:R-:W-:Y:S01]  /*43a0*/  HADD2.F32 R78, -RZ, R26.H0_H0 ;  /* 0x2000001aff4e7230 */ /* 0x000fe20000004100 */
[----:B------:R-:W-:Y:S01]  /*43b0*/  F2FP.F16.E4M3.UNPACK_B R72, R6 ;  /* 0x00000006ff48723e */ /* 0x000fe200020006ff */
[----:B------:R-:W-:Y:S01]  /*43c0*/  HADD2.F32 R15, -RZ, R24.H0_H0 ;  /* 0x20000018ff0f7230 */ /* 0x000fe20000004100 */
[----:B------:R-:W-:Y:S01]  /*43d0*/  F2FP.SATFINITE.E4M3.F32.PACK_AB_MERGE_C R10, R87, R76, R10 ;  /* 0x0000004c570a723e */ /* 0x000fe2000480700a */
[----:B------:R-:W-:-:S02]  /*43e0*/  HADD2.F32 R75, -RZ, R26.H1_H1 ;  /* 0x3000001aff4b7230 */ /* 0x000fc40000004100 */
[-C--:B------:R-:W-:Y:S01]  /*43f0*/  FMUL.FTZ R80, R27, R78.reuse ;  /* 0x0000004e1b507220 */ /* 0x080fe20000410000 */
[----:B------:R-:W-:Y:S02]  /*4400*/  HADD2.F32 R76, -RZ, R72.H0_H0 ;  /* 0x20000048ff4c7230 */ /* 0x000fe40000004100 */
[C---:B------:R-:W-:Y:S01]  /*4410*/  FMUL.FTZ R78, R15.reuse, R78 ;  /* 0x0000004e0f4e7220 */ /* 0x040fe20000410000 */
[----:B------:R-:W-:Y:S01]  /*4420*/  HADD2.F32 R25, -RZ, R25.H1_H1 ;  /* 0x30000019ff197230 */ /* 0x000fe20000004100 */
[----:B------:R-:W-:Y:S01]  /*4430*/  F2FP.F16.E4M3.UNPACK_B R9, R9.H1 ;  /* 0x00000009ff09723e */ /* 0x000fe200030006ff */
[----:B------:R-:W-:Y:S02]  /*4440*/  HADD2.F32 R26, -RZ, R24.H1_H1 ;  /* 0x30000018ff1a7230 */ /* 0x000fe40000004100 */
[-C--:B------:R-:W-:Y:S01]  /*4450*/  FFMA.FTZ R15, R15, R76.reuse, -R80 ;  /* 0x0000004c0f0f7223 */ /* 0x080fe20000010850 */
[----:B------:R-:W-:Y:S01]  /*4460*/  FFMA.FTZ R24, R27, R76, R78 ;  /* 0x0000004c1b187223 */ /* 0x000fe2000001004e */
[----:B------:R-:W-:-:S02]  /*4470*/  HADD2.F32 R72, -RZ, R72.H1_H1 ;  /* 0x30000048ff487230 */ /* 0x000fc40000004100 */
[CC--:B------:R-:W-:Y:S01]  /*4480*/  FMUL.FTZ R27, R25.reuse, R75.reuse ;  /* 0x0000004b191b7220 */ /* 0x0c0fe20000410000 */
[----:B------:R-:W-:Y:S01]  /*4490*/  FMUL.FTZ R76, R26, R75 ;  /* 0x0000004b1a4c7220 */ /* 0x000fe20000410000 */
[----:B------:R-:W-:Y:S01]  /*44a0*/  F2FP.F16.E4M3.UNPACK_B R29, R29.H1 ;  /* 0x0000001dff1d723e */ /* 0x000fe200030006ff */
[----:B------:R-:W-:Y:S01]  /*44b0*/  FFMA.FTZ R30, R30, R77, R79 ;  /* 0x0000004d1e1e7223 */ /* 0x000fe2000001004f */
[----:B------:R-:W-:Y:S01]  /*44c0*/  F2FP.F16.E4M3.UNPACK_B R75, R7.H1 ;  /* 0x00000007ff4b723e */ /* 0x000fe200030006ff */
[-C--:B------:R-:W-:Y:S01]  /*44d0*/  FFMA.FTZ R26, R26, R72.reuse, -R27 ;  /* 0x000000481a1a7223 */ /* 0x080fe2000001081b */
[----:B------:R-:W-:Y:S01]  /*44e0*/  FFMA.FTZ R7, R25, R72, R76 ;  /* 0x0000004819077223 */ /* 0x000fe2000001004c */
[----:B------:R-:W-:Y:S01]  /*44f0*/  HADD2.F32 R25, -RZ, R9.H0_H0 ;  /* 0x20000009ff197230 */ /* 0x000fe20000004100 */
[----:B------:R-:W-:Y:S01]  /*4500*/  F2FP.F16.E4M3.UNPACK_B R6, R6.H1 ;  /* 0x00000006ff06723e */ /* 0x000fe200030006ff */
[----:B------:R-:W-:Y:S01]  /*4510*/  HADD2.F32 R27, -RZ, R29.H0_H0 ;  /* 0x2000001dff1b7230 */ /* 0x000fe20000004100 */
[----:B------:R-:W-:Y:S01]  /*4520*/  F2FP.SATFINITE.E4M3.F32.PACK_AB_MERGE_C R86, R91, R86, RZ ;  /* 0x000000565b56723e */ /* 0x000fe200048070ff */
[----:B------:R-:W-:Y:S01]  /*4530*/  HADD2.F32 R76, -RZ, R75.H0_H0 ;  /* 0x2000004bff4c7230 */ /* 0x000fe20000004100 */
[----:B------:R-:W-:Y:S01]  /*4540*/  F2FP.F16.E4M3.UNPACK_B R77, R5 ;  /* 0x00000005ff4d723e */ /* 0x000fe200020006ff */
[----:B------:R-:W-:Y:S01]  /*4550*/  HADD2.F32 R29, -RZ, R29.H1_H1 ;  /* 0x3000001dff1d7230 */ /* 0x000fe20000004100 */
[----:B------:R-:W-:Y:S01]  /*4560*/  F2FP.SATFINITE.E4M3.F32.PACK_AB_MERGE_C R30, R30, R81, R86 ;  /* 0x000000511e1e723e */ /* 0x000fe20004807056 */
[----:B------:R-:W-:-:S02]  /*4570*/  HADD2.F32 R78, -RZ, R75.H1_H1 ;  /* 0x3000004bff4e7230 */ /* 0x000fc40000004100 */
[-C--:B------:R-:W-:Y:S01]  /*4580*/  FMUL.FTZ R80, R27, R76.reuse ;  /* 0x0000004c1b507220 */ /* 0x080fe20000410000 */
[----:B------:R-:W-:Y:S02]  /*4590*/  HADD2.F32 R9, -RZ, R9.H1_H1 ;  /* 0x30000009ff097230 */ /* 0x000fe40000004100 */
[----:B------:R-:W-:Y:S01]  /*45a0*/  FMUL.FTZ R82, R25, R76 ;  /* 0x0000004c19527220 */ /* 0x000fe20000410000 */
[--C-:B------:R-:W-:Y:S02]  /*45b0*/  HADD2.F32 R72, -RZ, R6.reuse.H0_H0 ;  /* 0x20000006ff487230 */ /* 0x100fe40000004100 */
[----:B------:R-:W-:Y:S02]  /*45c0*/  HADD2.F32 R76, -RZ, R6.H1_H1 ;  /* 0x30000006ff4c7230 */ /* 0x000fe40000004100 */
[-C--:B------:R-:W-:Y:S01]  /*45d0*/  FMUL.FTZ R6, R29, R78.reuse ;  /* 0x0000004e1d067220 */ /* 0x080fe20000410000 */
[----:B------:R-:W-:Y:S01]  /*45e0*/  FMUL.FTZ R78, R9, R78 ;  /* 0x0000004e094e7220 */ /* 0x000fe20000410000 */
[----:B------:R-:W-:Y:S01]  /*45f0*/  FFMA.FTZ R82, R27, R72, R82 ;  /* 0x000000481b527223 */ /* 0x000fe20000010052 */
[----:B------:R-:W-:Y:S01]  /*4600*/  F2FP.F16.E4M3.UNPACK_B R27, R31 ;  /* 0x0000001fff1b723e */ /* 0x000fe200020006ff */
[-C--:B------:R-:W-:Y:S01]  /*4610*/  FFMA.FTZ R84, R9, R76.reuse, -R6 ;  /* 0x0000004c09547223 */ /* 0x080fe20000010806 */
[----:B------:R-:W-:Y:S01]  /*4620*/  F2FP.F16.E4M3.UNPACK_B R6, R11 ;  /* 0x0000000bff06723e */ /* 0x000fe200020006ff */
[----:B------:R-:W-:Y:S01]  /*4630*/  FFMA.FTZ R83, R29, R76, R78 ;  /* 0x0000004c1d537223 */ /* 0x000fe2000001004e */
[----:B------:R-:W-:Y:S01]  /*4640*/  FFMA.FTZ R81, R25, R72, -R80 ;  /* 0x0000004819517223 */ /* 0x000fe20000010850 */
[----:B------:R-:W-:Y:S01]  /*4650*/  F2FP.F16.E4M3.UNPACK_B R78, R5.H1 ;  /* 0x00000005ff4e723e */ /* 0x000fe200030006ff */
[----:B------:R-:W-:Y:S01]  /*4660*/  HADD2.F32 R29, -RZ, R27.H0_H0 ;  /* 0x2000001bff1d7230 */ /* 0x000fe20000004100 */
[----:B------:R-:W-:Y:S01]  /*4670*/  F2FP.F16.E4M3.UNPACK_B R31, R31.H1 ;  /* 0x0000001fff1f723e */ /* 0x000fe200030006ff */
[----:B------:R-:W-:Y:S01]  /*4680*/  HADD2.F32 R80, -RZ, R77.H0_H0 ;  /* 0x2000004dff507230 */ /* 0x000fe20000004100 */
[-C--:B------:R-:W-:Y:S01]  /*4690*/  F2FP.F16.E4M3.UNPACK_B R5, R4.reuse ;  /* 0x00000004ff05723e */ /* 0x080fe200020006ff */
[----:B------:R-:W-:Y:S01]  /*46a0*/  HADD2.F32 R9, -RZ, R6.H0_H0 ;  /* 0x20000006ff097230 */ /* 0x000fe20000004100 */
[----:B------:R-:W-:Y:S01]  /*46b0*/  F2FP.F16.E4M3.UNPACK_B R11, R11.H1 ;  /* 0x0000000bff0b723e */ /* 0x000fe200030006ff */
[----:B------:R-:W-:Y:S01]  /*46c0*/  HADD2.F32 R79, -RZ, R78.H0_H0 ;  /* 0x2000004eff4f7230 */ /* 0x000fe20000004100 */
[----:B------:R-:W-:Y:S01]  /*46d0*/  F2FP.F16.E4M3.UNPACK_B R72, R4.H1 ;  /* 0x00000004ff48723e */ /* 0x000fe200030006ff */
[----:B------:R-:W-:-:S02]  /*46e0*/  HADD2.F32 R4, -RZ, R31.H0_H0 ;  /* 0x2000001fff047230 */ /* 0x000fc40000004100 */
[-C--:B------:R-:W-:Y:S01]  /*46f0*/  FMUL.FTZ R86, R29, R80.reuse ;  /* 0x000000501d567220 */ /* 0x080fe20000410000 */
[----:B------:R-:W-:Y:S02]  /*4700*/  HADD2.F32 R76, -RZ, R5.H0_H0 ;  /* 0x20000005ff4c7230 */ /* 0x000fe40000004100 */
[C---:B------:R-:W-:Y:S01]  /*4710*/  FMUL.FTZ R80, R9.reuse, R80 ;  /* 0x0000005009507220 */ /* 0x040fe20000410000 */
[----:B------:R-:W-:Y:S02]  /*4720*/  HADD2.F32 R25, -RZ, R11.H0_H0 ;  /* 0x2000000bff197230 */ /* 0x000fe40000004100 */
[----:B------:R-:W-:Y:S01]  /*4730*/  FMUL.FTZ R88, R4, R79 ;  /* 0x0000004f04587220 */ /* 0x000fe20000410000 */
[----:B------:R-:W-:Y:S02]  /*4740*/  HADD2.F32 R31, -RZ, R31.H1_H1 ;  /* 0x3000001fff1f7230 */ /* 0x000fe40000004100 */
[----:B------:R-:W-:Y:S01]  /*4750*/  FFMA.FTZ R86, R9, R76, -R86 ;  /* 0x0000004c09567223 */ /* 0x000fe20000010856 */
[----:B------:R-:W-:-:S02]  /*4760*/  HADD2.F32 R78, -RZ, R78.H1_H1 ;  /* 0x3000004eff4e7230 */ /* 0x000fc40000004100 */
[----:B------:R-:W-:Y:S01]  /*4770*/  FFMA.FTZ R80, R29, R76, R80 ;  /* 0x0000004c1d507223 */ /* 0x000fe20000010050 */
[----:B------:R-:W-:Y:S02]  /*4780*/  HADD2.F32 R11, -RZ, R11.H1_H1 ;  /* 0x3000000bff0b7230 */ /* 0x000fe40000004100 */
[----:B------:R-:W-:Y:S01]  /*4790*/  FMUL.FTZ R79, R25, R79 ;  /* 0x0000004f194f7220 */ /* 0x000fe20000410000 */
[----:B------:R-:W-:Y:S02]  /*47a0*/  HADD2.F32 R75, -RZ, R72.H0_H0 ;  /* 0x20000048ff4b7230 */ /* 0x000fe40000004100 */
[-C--:B------:R-:W-:Y:S01]  /*47b0*/  FMUL.FTZ R76, R31, R78.reuse ;  /* 0x0000004e1f4c7220 */ /* 0x080fe20000410000 */
[----:B------:R-:W-:Y:S02]  /*47c0*/  HADD2.F32 R27, -RZ, R27.H1_H1 ;  /* 0x3000001bff1b7230 */ /* 0x000fe40000004100 */
[----:B------:R-:W-:Y:S01]  /*47d0*/  FMUL.FTZ R78, R11, R78 ;  /* 0x0000004e0b4e7220 */ /* 0x000fe20000410000 */
[----:B------:R-:W-:-:S02]  /*47e0*/  HADD2.F32 R77, -RZ, R77.H1_H1 ;  /* 0x3000004dff4d7230 */ /* 0x000fc40000004100 */
[-C--:B------:R-:W-:Y:S01]  /*47f0*/  FFMA.FTZ R88, R25, R75.reuse, -R88 ;  /* 0x0000004b19587223 */ /* 0x080fe20000010858 */
[----:B------:R-:W-:Y:S02]  /*4800*/  HADD2.F32 R72, -RZ, R72.H1_H1 ;  /* 0x30000048ff487230 */ /* 0x000fe40000004100 */
[----:B------:R-:W-:Y:S01]  /*4810*/  FFMA.FTZ R79, R4, R75, R79 ;  /* 0x0000004b044f7223 */ /* 0x000fe2000001004f */
[----:B------:R-:W-:Y:S02]  /*4820*/  HADD2.F32 R6, -RZ, R6.H1_H1 ;  /* 0x30000006ff067230 */ /* 0x000fe40000004100 */
[-C--:B------:R-:W-:Y:S01]  /*4830*/  FMUL.FTZ R9, R27, R77.reuse ;  /* 0x0000004d1b097220 */ /* 0x080fe20000410000 */
[----:B------:R-:W-:Y:S02]  /*4840*/  HADD2.F32 R5, -RZ, R5.H1_H1 ;  /* 0x30000005ff057230 */ /* 0x000fe40000004100 */
[-C--:B------:R-:W-:Y:S01]  /*4850*/  FFMA.FTZ R11, R11, R72.reuse, -R76 ;  /* 0x000000480b0b7223 */ /* 0x080fe2000001084c */
[----:B------:R-:W-:Y:S01]  /*4860*/  FFMA.FTZ R78, R31, R72, R78 ;  /* 0x000000481f4e7223 */ /* 0x000fe2000001004e */
[----:B------:R-:W-:Y:S01]  /*4870*/  FMUL.FTZ R4, R6, R77 ;  /* 0x0000004d06047220 */ /* 0x000fe20000410000 */
[----:B------:R-:W-:Y:S01]  /*4880*/  F2FP.SATFINITE.E4M3.F32.PACK_AB_MERGE_C R81, R84, R81, RZ ;  /* 0x000000515451723e */ /* 0x000fe200048070ff */
[-C--:B------:R-:W-:Y:S01]  /*4890*/  FFMA.FTZ R9, R6, R5.reuse, -R9 ;  /* 0x0000000506097223 */ /* 0x080fe20000010809 */
[----:B------:R-:W-:Y:S01]  /*48a0*/  F2FP.SATFINITE.E4M3.F32.PACK_AB_MERGE_C R11, R11, R88, RZ ;  /* 0x000000580b0b723e */ /* 0x000fe200048070ff */
[----:B------:R-:W-:Y:S01]  /*48b0*/  FFMA.FTZ R5, R27, R5, R4 ;  /* 0x000000051b057223 */ /* 0x000fe20000010004 */
[----:B------:R-:W-:-:S02]  /*48c0*/  F2FP.SATFINITE.E4M3.F32.PACK_AB_MERGE_C R15, R26, R15, R81 ;  /* 0x0000000f1a0f723e */ /* 0x000fc40004807051 */
[----:B------:R-:W-:Y:S02]  /*48d0*/  F2FP.SATFINITE.E4M3.F32.PACK_AB_MERGE_C R82, R83, R82, RZ ;  /* 0x000000525352723e */ /* 0x000fe400048070ff */
[----:B------:R-:W-:Y:S02]  /*48e0*/  F2FP.SATFINITE.E4M3.F32.PACK_AB_MERGE_C R78, R78, R79, RZ ;  /* 0x0000004f4e4e723e */ /* 0x000fe400048070ff */
[----:B------:R-:W-:Y:S01]  /*48f0*/  F2FP.SATFINITE.E4M3.F32.PACK_AB_MERGE_C R11, R9, R86, R11 ;  /* 0x00000056090b723e */ /* 0x000fe2000480700b */
[----:B------:R-:W-:Y:S01]  /*4900*/  IMAD.MOV.U32 R9, RZ, RZ, R15 ;  /* 0x000000ffff097224 */ /* 0x000fe200078e000f */
[----:B------:R-:W-:Y:S02]  /*4910*/  F2FP.SATFINITE.E4M3.F32.PACK_AB_MERGE_C R29, R7, R24, R82 ;  /* 0x00000018071d723e */ /* 0x000fe40004807052 */
[----:B------:R-:W-:-:S07]  /*4920*/  F2FP.SATFINITE.E4M3.F32.PACK_AB_MERGE_C R31, R5, R80, R78 ;  /* 0x00000050051f723e */ /* 0x000fce000480704e */
.L_x_1425:
[----:B------:R-:W-:Y:S05]  /*4930*/  BSYNC B1 ;  /* 0x0000000000017941 */ /* 0x000fea0003800000 */
.L_x_1424:
[----:B-1----:R1:W-:Y:S01]  /*4940*/  ST.E.128 desc[UR44][R2.64], R8 ;  /* 0x0000000802007985 */ /* 0x0023e2000c101d2c */
[----:B------:R-:W-:-:S13]  /*4950*/  ISETP.GE.AND P3, PT, R13, R12, PT ;  /* 0x0000000c0d00720c */ /* 0x000fda0003f66270 */
[----:B------:R-:W-:Y:S05]  /*4960*/  @P3 BRA `(.L_x_1413) ;  /* 0x0000000000f43947 */ /* 0x000fea0003800000 */
[----:B------:R-:W-:-:S04]  /*4970*/  IADD3 R14, P3, R14, R13, RZ ;  /* 0x0000000d0e0e7210 */ /* 0x000fc80007f7e0ff */
[----:B------:R-:W-:-:S05]  /*4980*/  LEA.HI.X.SX32 R15, R13, R0, 0x1, P3 ;  /* 0x000000000d0f7211 */ /* 0x000fca00018f0eff */
[----:B--2---:R2:W-:Y:S01]  /*4990*/  ST.E.128 desc[UR44][R14.64], R28 ;  /* 0x0000001c0e007985 */ /* 0x0045e2000c101d2c */
[----:B------:R-:W-:Y:S05]  /*49a0*/  BRA `(.L_x_1413) ;  /* 0x0000000000e47947 */ /* 0x000fea0003800000 */
.L_x_1405:
[----:B------:R-:W2:Y:S02]  /*49b0*/  LDL R0, [R1+0x18] ;  /* 0x0000180001007983 */ /* 0x000ea40000100800 */
[----:B--2---:R-:W-:-:S13]  /*49c0*/  ISETP.NE.AND P4, PT, R0, 0x3, PT ;  /* 0x000000030000780c */ /* 0x004fda0003f85270 */
[----:B------:R-:W-:Y:S05]  /*49d0*/  @!P4 BRA `(.L_x_1426) ;  /* 0x000000000004c947 */ /* 0x000fea0003800000 */
[----:B------:R-:W-:Y:S01]  /*49e0*/  BPT.TRAP 0x1 ;  /* 0x000000040000795c */ /* 0x000fe20000300000 */
.L_x_1426:
[----:B------:R-:W2:Y:S01]  /*49f0*/  LDL R0, [R1+0x24] ;  /* 0x0000240001007983 */ /* 0x000ea20000100800 */
[----:B------:R-:W-:Y:S01]  /*4a00*/  IMAD R64, R157, 0x8, R22 ;  /* 0x000000089d407824 */ /* 0x000fe200078e0216 */
[----:B------:R-:W-:Y:S01]  /*4a10*/  BSSY B1, `(.L_x_1427) ;  /* 0x0000005000017945 */ /* 0x000fe20003800000 */
[----:B------:R-:W-:Y:S02]  /*4a20*/  SHF.R.S32.HI R69, RZ, 0x1f, R67 ;  /* 0x0000001fff457819 */ /* 0x000fe40000011443 */
[----:B--2---:R-:W-:-:S04]  /*4a30*/  SHF.L.U32 R73, R0, 0x1f, RZ ;  /* 0x0000001f00497819 */ /* 0x004fc800000006ff */
[----:B------:R-:W0:Y:S02]  /*4a40*/  SYNCS.PHASECHK.TRANS64.TRYWAIT P3, [R64+URZ+0x13290], R73 ;  /* 0x01329049400075a7 */ /* 0x000e24000806017f */
[----:B0-----:R-:W-:Y:S05]  /*4a50*/  @!P3 BRA `(.L_x_1428) ;  /* 0x000001fc0068b947 */ /* 0x001fea0003800000 */
.L_x_1730:
[----:B------:R-:W-:Y:S05]  /*4a60*/  BSYNC B1 ;  /* 0x0000000000017941 */ /* 0x000fea0003800000 */
.L_x_1427:
        /* <DEDUP_REMOVED lines=16> */
[----:B------:R-:W-:Y:S02]  /*4b70*/  IMAD.IADD R3, R3, 0x1, R7 ;  /* 0x0000000103037824 */ /* 0x000fe400078e0207 */
[----:B------:R-:W-:Y:S02]  /*4b80*/  IMAD R0, R74, UR4, RZ ;  /* 0x000000044a007c24 */ /* 0x000fe4000f8e02ff */
[----:B--2---:R-:W-:Y:S01]  /*4b90*/  IMAD.WIDE.U32 R2, R6, UR4, R2 ;  /* 0x0000000406027c25 */ /* 0x004fe2000f8e0002 */
[----:B------:R-:W-:-:S03]  /*4ba0*/  UMOV UR4, 0xffffffff ;  /* 0xffffffff00047882 */ /* 0x000fc60000000000 */
[----:B------:R-:W-:Y:S01]  /*4bb0*/  IMAD R13, R6, UR5, R0 ;  /* 0x00000005060d7c24 */ /* 0x000fe2000f8e0200 */
[----:B------:R-:W-:Y:S01]  /*4bc0*/  IADD3 R0, P3, R2, UR6, RZ ;  /* 0x0000000602007c10 */ /* 0x000fe2000ff7e0ff */
[C---:B-1----:R-:W-:Y:S02]  /*4bd0*/  VIADD R6, R4.reuse, 0xffffff80 ;  /* 0xffffff8004067836 */ /* 0x042fe40000000000 */
[----:B------:R-:W-:Y:S01]  /*4be0*/  VIADD R4, R4, 0xffffff80 ;  /* 0xffffff8004047836 */ /* 0x000fe20000000000 */
[----:B------:R-:W-:-:S04]  /*4bf0*/  IADD3.X R13, R3, UR7, R13, P3, !PT ;  /* 0x00000007030d7c10 */ /* 0x000fc80009ffe40d */
[----:B------:R-:W-:-:S04]  /*4c00*/  LEA.HI R4, R4, R6, RZ, 0x1 ;  /* 0x0000000604047211 */ /* 0x000fc800078f08ff */
[----:B------:R-:W-:-:S04]  /*4c10*/  SHF.R.S32.HI R4, RZ, 0x1, R4 ;  /* 0x00000001ff047819 */ /* 0x000fc80000011404 */
[----:B------:R-:W-:Y:S01]  /*4c20*/  ISETP.GT.AND P3, PT, R71, R4, PT ;  /* 0x000000044700720c */ /* 0x000fe20003f64270 */
[----:B------:R-:W-:-:S12]  /*4c30*/  BRA.DIV UR4, `(.L_x_1429) ;  /* 0x000001fe04047947 */ /* 0x000fd8000b800000 */
[----:B------:R1:W2:Y:S04]  /*4c40*/  SHFL.IDX PT, R3, R13, RZ, 0x1e1f ;  /* 0x001e1fff0d037589 */ /* 0x0002a800000e0000 */
[----:B------:R1:W3:Y:S02]  /*4c50*/  SHFL.IDX PT, R14, R0, RZ, 0x1e1f ;  /* 0x001e1fff000e7589 */ /* 0x0002e400000e0000 */
.L_x_1734:
[----:B------:R-:W-:Y:S05]  /*4c60*/  @!P3 BRA `(.L_x_1413) ;  /* 0x000000000034b947 */ /* 0x000fea0003800000 */
[----:B------:R-:W4:Y:S01]  /*4c70*/  LDL R2, [R1+0x20] ;  /* 0x0000200001027983 */ /* 0x000f220000100800 */
[----:B------:R-:W-:-:S03]  /*4c80*/  ULDC UR4, c[0x0][0x2f4] ;  /* 0x0000bd0000047ab9 */ /* 0x000fc60000000800 */
[----:B-1----:R-:W5:Y:S01]  /*4c90*/  LDL R0, [R1+0x34] ;  /* 0x0000340001007983 */ /* 0x002f620000100800 */
[----:B------:R-:W-:-:S13]  /*4ca0*/  ISETP.GE.AND P3, PT, R18, UR4, PT ;  /* 0x0000000412007c0c */ /* 0x000fda000bf66270 */
[----:B------:R-:W1:Y:S01]  /*4cb0*/  @!P3 LDS.128 R4, [R68+0xe000] ;  /* 0x00e000004404b984 */ /* 0x000e620000000c00 */
[----:B---3--:R-:W-:-:S05]  /*4cc0*/  @!P3 IADD3 R12, P5, R18, R14, RZ ;  /* 0x0000000e120cb210 */ /* 0x008fca0007fbe0ff */
[----:B--2---:R-:W-:-:S05]  /*4cd0*/  @!P3 IMAD.X R13, R3, 0x1, R19, P5 ;  /* 0x00000001030db824 */ /* 0x004fca00028e0613 */
[----:B-1----:R-:W-:Y:S01]  /*4ce0*/  @!P3 ST.E.128 desc[UR44][R12.64], R4 ;  /* 0x000000040c00b985 */ /* 0x002fe2000c101d2c */
[----:B----4-:R-:W-:-:S13]  /*4cf0*/  ISETP.GE.AND P5, PT, R2, UR4, PT ;  /* 0x0000000402007c0c */ /* 0x010fda000bfa6270 */
[----:B------:R-:W1:Y:S01]  /*4d00*/  @!P5 LDS.128 R8, [R65+0xe000] ;  /* 0x00e000004108d984 */ /* 0x000e620000000c00 */
[----:B------:R-:W-:-:S05]  /*4d10*/  @!P5 IADD3 R14, P6, R2, R14, RZ ;  /* 0x0000000e020ed210 */ /* 0x000fca0007fde0ff */
[----:B-----5:R-:W-:-:S05]  /*4d20*/  @!P5 IMAD.X R15, R3, 0x1, R0, P6 ;  /* 0x00000001030fd824 */ /* 0x020fca00030e0600 */
[----:B-1----:R4:W-:Y:S03]  /*4d30*/  @!P5 ST.E.128 desc[UR44][R14.64], R8 ;  /* 0x000000080e00d985 */ /* 0x0029e6000c101d2c */
.L_x_1413:
[----:B------:R-:W-:Y:S05]  /*4d40*/  BSYNC B0 ;  /* 0x0000000000007941 */ /* 0x000fea0003800000 */
.L_x_1404:
[----:B-12---:R-:W1:Y:S01]  /*4d50*/  S2R R0, SR_TID.X ;  /* 0x0000000000007919 */ /* 0x006e620000002100 */
        /* <DEDUP_REMOVED lines=15> */
.L_x_1431:
[----:B------:R-:W-:Y:S05]  /*4e50*/  BSYNC B0 ;  /* 0x0000000000007941 */ /* 0x000fea0003800000 */
.L_x_1430:
[----:B------:R-:W1:Y:S01]  /*4e60*/  SYNCS.PHASECHK.TRANS64.TRYWAIT P4, [R64+URZ+0x132b0], R73 ;  /* 0x0132b049400075a7 */ /* 0x000e62000808017f */
[----:B------:R-:W-:Y:S04]  /*4e70*/  BSSY B0, `(.L_x_1432) ;  /* 0x0000002000007945 */ /* 0x000fe80003800000 */
[----:B-1----:R-:W-:Y:S05]  /*4e80*/  @!P4 BRA `(.L_x_1433) ;  /* 0x000001f800b4c947 */ /* 0x002fea0003800000 */
.L_x_1735:
[----:B------:R-:W-:Y:S05]  /*4e90*/  BSYNC B0 ;  /* 0x0000000000007941 */ /* 0x000fea0003800000 */
.L_x_1432:
[----:B0-----:R-:W5:Y:S01]  /*4ea0*/  LDL R6, [R1+0x8] ;  /* 0x0000080001067983 */ /* 0x001f620000100800 */
[----:B------:R-:W-:Y:S01]  /*4eb0*/  ULDC.64 UR4, c[0x0][0x328] ;  /* 0x0000ca0000047ab9 */ /* 0x000fe20000000a00 */
[----:B------:R-:W-:Y:S01]  /*4ec0*/  ULDC.64 UR6, c[0x0][0x318] ;  /* 0x0000c60000067ab9 */ /* 0x000fe20000000a00 */
[----:B--2---:R-:W-:Y:S01]  /*4ed0*/  IMAD R0, R69, UR4, RZ ;  /* 0x0000000445007c24 */ /* 0x004fe2000f8e02ff */
[----:B------:R-:W0:Y:S01]  /*4ee0*/  S2R R4, SR_TID.X ;  /* 0x0000000000047919 */ /* 0x000e220000002100 */
[C---:B---3--:R-:W-:Y:S01]  /*4ef0*/  IMAD.WIDE.U32 R2, R67.reuse, UR4, RZ ;  /* 0x0000000443027c25 */ /* 0x048fe2000f8e00ff */
[----:B------:R-:W-:Y:S03]  /*4f00*/  BSSY B0, `(.L_x_1434) ;  /* 0x0000023000007945 */ /* 0x000fe60003800000 */
[----:B------:R-:W-:Y:S01]  /*4f10*/  IMAD R67, R67, UR5, R0 ;  /* 0x0000000543437c24 */ /* 0x000fe2000f8e0200 */
[----:B------:R-:W-:-:S02]  /*4f20*/  ULDC.64 UR4, c[0x0][0x338] ;  /* 0x0000ce0000047ab9 */ /* 0x000fc40000000a00 */
[----:B------:R-:W-:Y:S02]  /*4f30*/  IMAD R5, R70, UR4, RZ ;  /* 0x0000000446057c24 */ /* 0x000fe4000f8e02ff */
[----:B------:R-:W-:Y:S02]  /*4f40*/  IMAD.IADD R3, R3, 0x1, R67 ;  /* 0x0000000103037824 */ /* 0x000fe400078e0243 */
[C---:B------:R-:W-:Y:S02]  /*4f50*/  IMAD R5, R66.reuse, UR5, R5 ;  /* 0x0000000542057c24 */ /* 0x040fe4000f8e0205 */
[----:B------:R-:W-:Y:S01]  /*4f60*/  IMAD.WIDE.U32 R66, R66, UR4, R2 ;  /* 0x0000000442427c25 */ /* 0x000fe2000f8e0002 */
[----:B------:R-:W-:-:S03]  /*4f70*/  ULDC.64 UR4, c[0x0][0x330] ;  /* 0x0000cc0000047ab9 */ /* 0x000fc60000000a00 */
[----:B------:R-:W-:Y:S02]  /*4f80*/  IMAD.IADD R67, R67, 0x1, R5 ;  /* 0x0000000143437824 */ /* 0x000fe400078e0205 */
[----:B------:R-:W-:Y:S02]  /*4f90*/  IMAD R0, R74, UR4, RZ ;  /* 0x000000044a007c24 */ /* 0x000fe4000f8e02ff */
[----:B-----5:R-:W-:-:S04]  /*4fa0*/  IMAD.WIDE.U32 R2, R6, UR4, R66 ;  /* 0x0000000406027c25 */ /* 0x020fc8000f8e0042 */
[----:B------:R-:W-:Y:S01]  /*4fb0*/  IMAD R5, R6, UR5, R0 ;  /* 0x0000000506057c24 */ /* 0x000fe2000f8e0200 */
[----:B------:R-:W-:Y:S01]  /*4fc0*/  IADD3 R0, P4, R2, UR6, RZ ;  /* 0x0000000602007c10 */ /* 0x000fe2000ff9e0ff */
[C---:B0-----:R-:W-:Y:S02]  /*4fd0*/  VIADD R6, R4.reuse, 0xffffff80 ;  /* 0xffffff8004067836 */ /* 0x041fe40000000000 */
[----:B------:R-:W-:Y:S01]  /*4fe0*/  VIADD R4, R4, 0xffffff80 ;  /* 0xffffff8004047836 */ /* 0x000fe20000000000 */
[----:B------:R-:W-:Y:S01]  /*4ff0*/  IADD3.X R2, R3, UR7, R5, P4, !PT ;  /* 0x0000000703027c10 */ /* 0x000fe2000a7fe405 */
[----:B------:R0:W2:Y:S03]  /*5000*/  SHFL.IDX PT, R13, R0, RZ, 0x1e1f ;  /* 0x001e1fff000d7589 */ /* 0x0000a600000e0000 */
[----:B------:R-:W-:Y:S01]  /*5010*/  LEA.HI R4, R4, R6, RZ, 0x1 ;  /* 0x0000000604047211 */ /* 0x000fe200078f08ff */
[----:B------:R0:W3:Y:S03]  /*5020*/  SHFL.IDX PT, R5, R2, RZ, 0x1e1f ;  /* 0x001e1fff02057589 */ /* 0x0000e600000e0000 */
[----:B------:R-:W-:-:S04]  /*5030*/  SHF.R.S32.HI R4, RZ, 0x1, R4 ;  /* 0x00000001ff047819 */ /* 0x000fc80000011404 */
[----:B------:R-:W-:-:S13]  /*5040*/  ISETP.GT.AND P4, PT, R71, R4, PT ;  /* 0x000000044700720c */ /* 0x000fda0003f84270 */
[----:B0-2---:R-:W-:Y:S05]  /*5050*/  @!P4 BRA `(.L_x_1435) ;  /* 0x000000000034c947 */ /* 0x005fea0003800000 */
[----:B------:R-:W2:Y:S01]  /*5060*/  LDL R6, [R1+0x20] ;  /* 0x0000200001067983 */ /* 0x000ea20000100800 */
[----:B------:R-:W-:-:S03]  /*5070*/  ULDC UR4, c[0x0][0x2f4] ;  /* 0x0000bd0000047ab9 */ /* 0x000fc60000000800 */
[----:B------:R-:W5:Y:S01]  /*5080*/  LDL R4, [R1+0x34] ;  /* 0x0000340001047983 */ /* 0x000f620000100800 */
[----:B------:R-:W-:-:S13]  /*5090*/  ISETP.GE.AND P4, PT, R18, UR4, PT ;  /* 0x0000000412007c0c */ /* 0x000fda000bf86270 */
[----:B------:R-:W-:-:S05]  /*50a0*/  @!P4 IADD3 R2, P5, R18, R13, RZ ;  /* 0x0000000d1202c210 */ /* 0x000fca0007fbe0ff */
[----:B---3--:R-:W-:Y:S01]  /*50b0*/  @!P4 IMAD.X R3, R5, 0x1, R19, P5 ;  /* 0x000000010503c824 */ /* 0x008fe200028e0613 */
[----:B--2---:R-:W-:-:S13]  /*50c0*/  ISETP.GE.AND P5, PT, R6, UR4, PT ;  /* 0x0000000406007c0c */ /* 0x004fda000bfa6270 */
[----:B------:R-:W-:-:S05]  /*50d0*/  @!P5 IADD3 R12, P6, R6, R13, RZ ;  /* 0x0000000d060cd210 */ /* 0x000fca0007fde0ff */
[----:B-----5:R-:W-:Y:S02]  /*50e0*/  @!P5 IMAD.X R13, R5, 0x1, R4, P6 ;  /* 0x00000001050dd824 */ /* 0x020fe400030e0604 */
[----:B------:R-:W0:Y:S04]  /*50f0*/  @!P4 LDS.128 R4, [R68+0x6000] ;  /* 0x006000004404c984 */ /* 0x000e280000000c00 */
[----:B0-----:R-:W-:Y:S04]  /*5100*/  @!P4 ST.E.128 desc[UR44][R2.64], R4 ;  /* 0x000000040200c985 */ /* 0x001fe8000c101d2c */
[----:B----4-:R-:W0:Y:S04]  /*5110*/  @!P5 LDS.128 R8, [R65+0x6000] ;  /* 0x006000004108d984 */ /* 0x010e280000000c00 */
[----:B0-----:R0:W-:Y:S02]  /*5120*/  @!P5 ST.E.128 desc[UR44][R12.64], R8 ;  /* 0x000000080c00d985 */ /* 0x0011e4000c101d2c */
.L_x_1435:
[----:B------:R-:W-:Y:S05]  /*5130*/  BSYNC B0 ;  /* 0x0000000000007941 */ /* 0x000fea0003800000 */
.L_x_1434:
[----:B------:R-:W2:Y:S01]  /*5140*/  LDL.LU R2, [R1+0x24] ;  /* 0x0000240001027983 */ /* 0x000ea20000300800 */
[----:B------:R-:W-:Y:S02]  /*5150*/  VIADD R157, R157, 0x1 ;  /* 0x000000019d9d7836 */ /* 0x000fe40000000000 */
[----:B-1----:R-:W-:Y:S01]  /*5160*/  @!P3 VIADD R64, R64, 0x132c0 ;  /* 0x000132c04040b836 */ /* 0x002fe20000000000 */
[----:B------:R-:W-:Y:S01]  /*5170*/  @!PT LDS RZ, [RZ] ;  /* 0x00000000fffff984 */ /* 0x000fe20000000800 */
[----:B------:R-:W-:Y:S01]  /*5180*/  @!PT LDS RZ, [RZ] ;  /* 0x00000000fffff984 */ /* 0x000fe20000000800 */
[----:B------:R-:W-:Y:S01]  /*5190*/  @!PT LDS RZ, [RZ] ;  /* 0x00000000fffff984 */ /* 0x000fe20000000800 */
[----:B------:R-:W-:Y:S01]  /*51a0*/  @!PT LDS RZ, [RZ] ;  /* 0x00000000fffff984 */ /* 0x000fe20000000800 */
[----:B------:R1:W-:Y:S06]  /*51b0*/  MEMBAR.ALL.CTA ;  /* 0x0000000000007992 */ /* 0x0003ec0000008000 */
[----:B-1----:R-:W1:Y:S02]  /*51c0*/  FENCE.VIEW.ASYNC.S ;  /* 0x00000000000073c6 */ /* 0x002e640000000000 */
[----:B-1----:R1:W-:Y:S01]  /*51d0*/  BAR.SYNC.DEFER_BLOCKING R52, 0x80 ;  /* 0x000200340000751d */ /* 0x0023e20000010000 */
[----:B------:R-:W-:-:S02]  /*51e0*/  ISETP.NE.AND P4, PT, R157, 0x2, PT ;  /* 0x000000029d00780c */ /* 0x000fc40003f85270 */
[----:B------:R-:W-:Y:S02]  /*51f0*/  @!P3 PRMT R64, RZ, 0x654, R64 ;  /* 0x00000654ff40b816 */ /* 0x000fe40000000040 */
[----:B------:R-:W-:Y:S02]  /*5200*/  SEL R0, RZ, 0x1, P4 ;  /* 0x00000001ff007807 */ /* 0x000fe40002000000 */
[----:B------:R-:W-:Y:S01]  /*5210*/  SEL R157, R157, RZ, P4 ;  /* 0x000000ff9d9d7207 */ /* 0x000fe20002000000 */
[----:B------:R1:W-:Y:S01]  /*5220*/  @!P3 SYNCS.ARRIVE.TRANS64.RED.A1T0 RZ, [R64+URZ], RZ ;  /* 0x000000ff40ffb9a7 */ /* 0x0003e2000810043f */
[----:B------:R-:W-:Y:S02]  /*5230*/  PLOP3.LUT P3, PT, PT, PT, PT, 0x8, 0x0 ;  /* 0x000000000000781c */ /* 0x000fe40003f6e170 */
[----:B--2---:R-:W-:-:S05]  /*5240*/  LOP3.LUT R2, R2, R0, RZ, 0x3c, !PT ;  /* 0x0000000002027212 */ /* 0x004fca00078e3cff */
[----:B------:R1:W-:Y:S01]  /*5250*/  STL [R1+0x24], R2 ;  /* 0x0000240201007387 */ /* 0x0003e20000100800 */
[----:B------:R-:W-:Y:S05]  /*5260*/  @P2 BRA `(.L_x_1436) ;  /* 0xffffffcc00e42947 */ /* 0x000fea000383ffff */
.L_x_1399:
[----:B0---4-:R-:W2:Y:S01]  /*5270*/  LDL R8, [R1+0x2c] ;  /* 0x00002c0001087983 */ /* 0x011ea20000100800 */
[----:B------:R-:W0:Y:S03]  /*5280*/  LDC R0, c[0x0][0x448] ;  /* 0x00011200ff007b82 */ /* 0x000e260000000800 */
[----:B---3--:R-:W3:Y:S04]  /*5290*/  LDL R5, [R1+0x10] ;  /* 0x0000100001057983 */ /* 0x008ee80000100800 */
[----:B------:R-:W3:Y:S01]  /*52a0*/  LDL R4, [R1+0x14] ;  /* 0x0000140001047983 */ /* 0x000ee20000100800 */
[----:B------:R-:W4:Y:S01]  /*52b0*/  LDC.64 R6, c[0x0][0x9e0] ;  /* 0x00027800ff067b82 */ /* 0x000f220000000a00 */
[----:B0-----:R-:W-:-:S13]  /*52c0*/  ISETP.NE.AND P1, PT, R0, 0x1, PT ;  /* 0x000000010000780c */ /* 0x001fda0003f25270 */
[----:B------:R-:W0:Y:S08]  /*52d0*/  @P1 LDC R3, c[0x0][0x44c] ;  /* 0x00011300ff031b82 */ /* 0x000e300000000800 */
[----:B-1----:R-:W1:Y:S01]  /*52e0*/  @P1 LDC R2, c[0x0][0x450] ;  /* 0x00011400ff021b82 */ /* 0x002e620000000800 */
[----:B------:R-:W-:Y:S01]  /*52f0*/  BSSY B0, `(.L_x_1437) ;  /* 0x000000a000007945 */ /* 0x000fe20003800000 */
[----:B----4-:R-:W-:Y:S01]  /*5300*/  ISETP.GE.AND P2, PT, R7, 0x1, PT ;  /* 0x000000010700780c */ /* 0x010fe20003f46270 */
[----:B--2---:R-:W-:-:S04]  /*5310*/  VIADD R0, R8, 0xbf ;  /* 0x000000bf08007836 */ /* 0x004fc80000000000 */
[----:B0-----:R-:W-:Y:S01]  /*5320*/  @P1 IMAD.HI.U32 R3, R0, R3, RZ ;  /* 0x0000000300031227 */ /* 0x001fe200078e00ff */
[----:B---3--:R-:W-:-:S04]  /*5330*/  IADD3 R5, R4, 0x1, -R5 ;  /* 0x0000000104057810 */ /* 0x008fc80007ffe805 */
[----:B-1----:R-:W-:-:S05]  /*5340*/  @P1 SHF.R.U32.HI R0, RZ, R2, R3 ;  /* 0x00000002ff001219 */ /* 0x002fca0000011603 */
[----:B------:R-:W-:Y:S01]  /*5350*/  IMAD.IADD R3, R5, 0x1, R0 ;  /* 0x0000000105037824 */ /* 0x000fe200078e0200 */
[----:B------:R-:W-:Y:S06]  /*5360*/  @P3 BRA `(.L_x_1438) ;  /* 0x0000000000083947 */ /* 0x000fec0003800000 */
[----:B------:R-:W0:Y:S02]  /*5370*/  FENCE.VIEW.ASYNC.G ;  /* 0x00000000000073c6 */ /* 0x000e240000000100 */
[----:B0-----:R-:W-:Y:S06]  /*5380*/  BAR.ARV 0xc, 0x200 ;  /* 0x0308000000007b1d */ /* 0x001fec0000002000 */
.L_x_1438:
[----:B------:R-:W-:Y:S05]  /*5390*/  BSYNC B0 ;  /* 0x0000000000007941 */ /* 0x000fea0003800000 */
.L_x_1437:
[----:B------:R-:W-:Y:S01]  /*53a0*/  IMAD.IADD R0, R3, 0x1, R6 ;  /* 0x0000000103007824 */ /* 0x000fe200078e0206 */
[----:B------:R-:W-:Y:S06]  /*53b0*/  @!P2 BRA `(.L_x_1439) ;  /* 0x000000000048a947 */ /* 0x000fec0003800000 */
        /* <DEDUP_REMOVED lines=11> */
.L_x_1441:
[----:B------:R-:W-:-:S13]  /*5470*/  ISETP.NE.AND P0, PT, R7, 0x1, PT ;  /* 0x000000010700780c */ /* 0x000fda0003f05270 */
[----:B------:R-:W0:Y:S02]  /*5480*/  @P0 LDC.64 R4, c[0x0][0x9e8] ;  /* 0x00027a00ff040b82 */ /* 0x000e240000000a00 */
[----:B0-----:R-:W-:-:S05]  /*5490*/  @P0 IMAD.HI.U32 R4, R2, R4, RZ ;  /* 0x0000000402040227 */ /* 0x001fca00078e00ff */
[----:B------:R-:W-:-:S07]  /*54a0*/  @P0 SHF.R.U32.HI R2, RZ, R5, R4 ;  /* 0x00000005ff020219 */ /* 0x000fce0000011604 */
.L_x_1442:
[----:B------:R-:W-:Y:S05]  /*54b0*/  BSYNC B0 ;  /* 0x0000000000007941 */ /* 0x000fea0003800000 */
.L_x_1440:
[----:B------:R-:W-:-:S05]  /*54c0*/  IMAD R3, R2, R7, R7 ;  /* 0x0000000702037224 */ /* 0x000fca00078e0207 */
[----:B------:R-:W-:-:S07]  /*54d0*/  VIMNMX R0, R0, R3, PT ;  /* 0x0000000300007248 */ /* 0x000fce0003fe0100 */
.L_x_1439:
[----:B------:R-:W0:Y:S01]  /*54e0*/  @P1 LDC R2, c[0x0][0x44c] ;  /* 0x00011300ff021b82 */ /* 0x000e220000000800 */
[----:B------:R-:W-:Y:S01]  /*54f0*/  VIADD R0, R0, 0x9f ;  /* 0x0000009f00007836 */ /* 0x000fe20000000000 */
[----:B------:R-:W-:Y:S01]  /*5500*/  ULDC UR4, c[0x0][0x9dc] ;  /* 0x0002770000047ab9 */ /* 0x000fe20000000800 */
[----:B------:R-:W-:Y:S02]  /*5510*/  IMAD.MOV.U32 R5, RZ, RZ, R8 ;  /* 0x000000ffff057224 */ /* 0x000fe400078e0008 */
[----:B------:R-:W-:-:S03]  /*5520*/  IMAD.HI R0, R0, 0x66666667, RZ ;  /* 0x6666666700007827 */ /* 0x000fc600078e02ff */
[----:B------:R-:W1:Y:S02]  /*5530*/  @P1 LDC R9, c[0x0][0x450] ;  /* 0x00011400ff091b82 */ /* 0x000e640000000800 */
[----:B------:R-:W-:-:S04]  /*5540*/  SHF.R.U32.HI R3, RZ, 0x1f, R0 ;  /* 0x0000001fff037819 */ /* 0x000fc80000011600 */
[----:B------:R-:W-:-:S04]  /*5550*/  LEA.HI.SX32 R0, R0, R3, 0x1a ;  /* 0x0000000300007211 */ /* 0x000fc800078fd2ff */
[----:B------:R-:W-:Y:S01]  /*5560*/  VIMNMX R105, R105, R0, PT ;  /* 0x0000000069697248 */ /* 0x000fe20003fe0100 */
        /* <DEDUP_REMOVED lines=15> */
.L_x_1445:
[----:B------:R-:W-:-:S13]  /*5660*/  ISETP.NE.AND P0, PT, R7, 0x1, PT ;  /* 0x000000010700780c */ /* 0x000fda0003f05270 */
[----:B------:R-:W0:Y:S02]  /*5670*/  @P0 LDC.64 R4, c[0x0][0x9e8] ;  /* 0x00027a00ff040b82 */ /* 0x000e240000000a00 */
[----:B0-----:R-:W-:-:S05]  /*5680*/  @P0 IMAD.HI.U32 R4, R2, R4, RZ ;  /* 0x0000000402040227 */ /* 0x001fca00078e00ff */
[----:B------:R-:W-:-:S07]  /*5690*/  @P0 SHF.R.U32.HI R2, RZ, R5, R4 ;  /* 0x00000005ff020219 */ /* 0x000fce0000011604 */
.L_x_1446:
[----:B------:R-:W-:Y:S05]  /*56a0*/  BSYNC B0 ;  /* 0x0000000000007941 */ /* 0x000fea0003800000 */
.L_x_1444:
[----:B------:R-:W-:-:S05]  /*56b0*/  IMAD R3, R2, R7, RZ ;  /* 0x0000000702037224 */ /* 0x000fca00078e02ff */
[----:B------:R-:W-:-:S07]  /*56c0*/  VIMNMX R0, R0, R3, !PT ;  /* 0x0000000300007248 */ /* 0x000fce0007fe0100 */
.L_x_1443:
[----:B------:R-:W-:Y:S01]  /*56d0*/  IMAD.HI R0, R0, 0x66666667, RZ ;  /* 0x6666666700007827 */ /* 0x000fe200078e02ff */
[----:B------:R-:W-:Y:S02]  /*56e0*/  PLOP3.LUT P0, PT, PT, PT, PT, 0x80, 0x0 ;  /* 0x000000000000781c */ /* 0x000fe40003f0f070 */
[----:B------:R-:W-:Y:S02]  /*56f0*/  CS2R R56, SRZ ;  /* 0x0000000000387805 */ /* 0x000fe4000001ff00 */
[----:B------:R-:W-:Y:S01]  /*5700*/  CS2R R54, SRZ ;  /* 0x0000000000367805 */ /* 0x000fe2000001ff00 */
[----:B------:R-:W-:Y:S01]  /*5710*/  IMAD.MOV.U32 R20, RZ, RZ, RZ ;  /* 0x000000ffff147224 */ /* 0x000fe200078e00ff */
[----:B------:R-:W-:Y:S02]  /*5720*/  SHF.R.U32.HI R3, RZ, 0x1f, R0 ;  /* 0x0000001fff037819 */ /* 0x000fe40000011600 */
[----:B------:R-:W-:Y:S02]  /*5730*/  CS2R R6, SRZ ;  /* 0x0000000000067805 */ /* 0x000fe4000001ff00 */
[----:B------:R-:W-:-:S02]  /*5740*/  CS2R R52, SRZ ;  /* 0x0000000000347805 */ /* 0x000fc4000001ff00 */
[----:B------:R-:W-:Y:S02]  /*5750*/  CS2R R8, SRZ ;  /* 0x0000000000087805 */ /* 0x000fe4000001ff00 */
[----:B------:R-:W-:Y:S02]  /*5760*/  LEA.HI.SX32 R3, R0, R3, 0x1a ;  /* 0x0000000300037211 */ /* 0x000fe400078fd2ff */
[----:B------:R-:W-:Y:S02]  /*5770*/  CS2R R46, SRZ ;  /* 0x00000000002e7805 */ /* 0x000fe4000001ff00 */
[----:B------:R-:W-:Y:S02]  /*5780*/  CS2R R10, SRZ ;  /* 0x00000000000a7805 */ /* 0x000fe4000001ff00 */
[----:B------:R-:W-:Y:S02]  /*5790*/  CS2R R12, SRZ ;  /* 0x00000000000c7805 */ /* 0x000fe4000001ff00 */
[----:B------:R-:W-:Y:S01]  /*57a0*/  VIMNMX R2, RZ, R3, !PT ;  /* 0x00000003ff027248 */ /* 0x000fe20007fe0100 */
[----:B------:R-:W-:Y:S01]  /*57b0*/  IMAD.MOV.U32 R44, RZ, RZ, RZ ;  /* 0x000000ffff2c7224 */ /* 0x000fe200078e00ff */
[----:B------:R-:W-:-:S02]  /*57c0*/  CS2R R14, SRZ ;  /* 0x00000000000e7805 */ /* 0x000fc4000001ff00 */
[----:B------:R-:W-:Y:S02]  /*57d0*/  CS2R R38, SRZ ;  /* 0x0000000000267805 */ /* 0x000fe4000001ff00 */
[----:B------:R-:W-:Y:S01]  /*57e0*/  ISETP.GT.AND P1, PT, R105, R2, PT ;  /* 0x000000026900720c */ /* 0x000fe20003f24270 */
[----:B------:R0:W-:Y:S01]  /*57f0*/  STL [R1+0x44], R2 ;  /* 0x0000440201007387 */ /* 0x0001e20000100800 */
[----:B------:R-:W-:Y:S02]  /*5800*/  CS2R R36, SRZ ;  /* 0x0000000000247805 */ /* 0x000fe4000001ff00 */
[----:B------:R-:W-:Y:S02]  /*5810*/  CS2R R24, SRZ ;  /* 0x0000000000187805 */ /* 0x000fe4000001ff00 */
[----:B------:R-:W-:Y:S02]  /*5820*/  CS2R R28, SRZ ;  /* 0x00000000001c7805 */ /* 0x000fe4000001ff00 */
[----:B------:R-:W-:Y:S01]  /*5830*/  CS2R R26, SRZ ;  /* 0x00000000001a7805 */ /* 0x000fe2000001ff00 */
[----:B------:R-:W-:Y:S01]  /*5840*/  IMAD.MOV.U32 R59, RZ, RZ, RZ ;  /* 0x000000ffff3b7224 */ /* 0x000fe200078e00ff */
[----:B------:R-:W-:Y:S01]  /*5850*/  CS2R R32, SRZ ;  /* 0x0000000000207805 */ /* 0x000fe2000001ff00 */
[----:B------:R-:W-:-:S02]  /*5860*/  IMAD.MOV.U32 R61, RZ, RZ, RZ ;  /* 0x000000ffff3d7224 */ /* 0x000fc400078e00ff */
[----:B0-----:R-:W-:Y:S05]  /*5870*/  @!P1 BRA `(.L_x_1447) ;  /* 0x0000015000a89947 */ /* 0x001fea0003800000 */
[----:B------:R-:W0:Y:S01]  /*5880*/  S2R R2, SR_TID.X ;  /* 0x0000000000027919 */ /* 0x000e220000002100 */
[----:B------:R-:W-:Y:S01]  /*5890*/  VIADD R26, R22, 0xb000 ;  /* 0x0000b000161a7836 */ /* 0x000fe20000000000 */
[----:B------:R-:W-:Y:S04]  /*58a0*/  BSSY B6, `(.L_x_1448) ;  /* 0x000001e000067945 */ /* 0x000fe80003800000 */
[----:B------:R-:W-:Y:S01]  /*58b0*/  LOP3.LUT P0, RZ, R26, 0x9f, RZ, 0xc0, !PT ;  /* 0x0000009f1aff7812 */ /* 0x000fe2000780c0ff */
[----:B0-----:R-:W-:-:S05]  /*58c0*/  VIADD R24, R2, 0xffffff80 ;  /* 0xffffff8002187836 */ /* 0x001fca0000000000 */
[----:B------:R-:W-:-:S04]  /*58d0*/  SHF.R.S32.HI R25, RZ, 0x1f, R24 ;  /* 0x0000001fff197819 */ /* 0x000fc80000011418 */
[----:B------:R-:W-:-:S04]  /*58e0*/  LEA.HI R0, R25, R24, RZ, 0x7 ;  /* 0x0000001819007211 */ /* 0x000fc800078f38ff */
[----:B------:R-:W-:-:S06]  /*58f0*/  SHF.R.S32.HI R0, RZ, 0x7, R0 ;  /* 0x00000007ff007819 */ /* 0x000fcc0000011400 */
[----:B------:R-:W0:Y:S02]  /*5900*/  SHFL.IDX PT, R0, R0, RZ, 0x1f ;  /* 0x00001fff00007589 */ /* 0x000e2400000e0000 */
[----:B0-----:R-:W-:-:S05]  /*5910*/  IMAD.HI R2, R0, 0x55555556, RZ ;  /* 0x5555555600027827 */ /* 0x001fca00078e02ff */
        /* <DEDUP_REMOVED lines=22> */
.L_x_1449:
[----:B------:R-:W-:Y:S05]  /*5a80*/  BSYNC B6 ;  /* 0x0000000000067941 */ /* 0x000fea0003800000 */
.L_x_1448:
[----:B------:R-:W2:Y:S01]  /*5a90*/  LDL R21, [R1+0xc] ;  /* 0x00000c0001157983 */ /* 0x000ea20000100800 */
[----:B------:R-:W-:Y:S01]  /*5aa0*/  ULDC.64 UR4, c[0x0][0x990] ;  /* 0x0002640000047ab9 */ /* 0x000fe20000000a00 */
[----:B------:R-:W-:Y:S02]  /*5ab0*/  ULDC.64 UR6, c[0x0][0x998] ;  /* 0x0002660000067ab9 */ /* 0x000fe40000000a00 */
[----:B------:R-:W3:Y:S01]  /*5ac0*/  LDL R2, [R1+0x8] ;  /* 0x0000080001027983 */ /* 0x000ee20000100800 */
[----:B------:R-:W-:Y:S02]  /*5ad0*/  ISETP.NE.U32.AND P0, PT, RZ, UR4, PT ;  /* 0x00000004ff007c0c */ /* 0x000fe4000bf05070 */
[----:B------:R-:W-:Y:S02]  /*5ae0*/  ISETP.NE.U32.AND P1, PT, RZ, UR6, PT ;  /* 0x00000006ff007c0c */ /* 0x000fe4000bf25070 */
[----:B------:R-:W-:Y:S02]  /*5af0*/  ISETP.NE.AND.EX P0, PT, RZ, UR5, PT, P0 ;  /* 0x00000005ff007c0c */ /* 0x000fe4000bf05300 */
[----:B------:R-:W-:-:S11]  /*5b00*/  ISETP.NE.AND.EX P1, PT, RZ, UR7, PT, P1 ;  /* 0x00000007ff007c0c */ /* 0x000fd6000bf25310 */
[----:B------:R-:W0:Y:S08]  /*5b10*/  @P0 LDC.64 R6, c[0x0][0x9a8] ;  /* 0x00026a00ff060b82 */ /* 0x000e300000000a00 */
[----:B------:R-:W1:Y:S08]  /*5b20*/  @P1 LDC.64 R8, c[0x0][0x9b8] ;  /* 0x00026e00ff081b82 */ /* 0x000e700000000a00 */
[----:B------:R-:W4:Y:S08]  /*5b30*/  @P0 LDC.64 R10, c[0x0][0x9b0] ;  /* 0x00026c00ff0a0b82 */ /* 0x000f300000000a00 */
[----:B------:R-:W4:Y:S01]  /*5b40*/  @P1 LDC.64 R12, c[0x0][0x9c0] ;  /* 0x00027000ff0c1b82 */ /* 0x000f220000000a00 */
[----:B--2---:R-:W-:-:S02]  /*5b50*/  @P0 SHF.R.S32.HI R3, RZ, 0x1f, R21 ;  /* 0x0000001fff030819 */ /* 0x004fc40000011415 */
[----:B------:R-:W-:-:S03]  /*5b60*/  @P1 SHF.R.S32.HI R5, RZ, 0x1f, R21 ;  /* 0x0000001fff051819 */ /* 0x000fc60000011415 */
[-C--:B0-----:R-:W-:Y:S02]  /*5b70*/  @P0 IMAD R0, R3, R6.reuse, RZ ;  /* 0x0000000603000224 */ /* 0x081fe400078e02ff */
[----:B---3--:R-:W-:Y:S02]  /*5b80*/  IMAD.MOV.U32 R20, RZ, RZ, R2 ;  /* 0x000000ffff147224 */ /* 0x008fe400078e0002 */
[C---:B------:R-:W-:Y:S02]  /*5b90*/  @P0 IMAD R7, R21.reuse, R7, R0 ;  /* 0x0000000715070224 */ /* 0x040fe400078e0200 */
[----:B------:R-:W-:Y:S01]  /*5ba0*/  @P0 IMAD.WIDE.U32 R2, R21, R6, RZ ;  /* 0x0000000615020225 */ /* 0x000fe200078e00ff */
[----:B------:R-:W-:-:S03]  /*5bb0*/  @P0 SHF.R.S32.HI R15, RZ, 0x1f, R20 ;  /* 0x0000001fff0f0819 */ /* 0x000fc60000011414 */
[-C--:B-1----:R-:W-:Y:S02]  /*5bc0*/  @P1 IMAD R4, R5, R8.reuse, RZ ;  /* 0x0000000805041224 */ /* 0x082fe400078e02ff */
[----:B------:R-:W-:Y:S01]  /*5bd0*/  @P0 IMAD.IADD R3, R3, 0x1, R7 ;  /* 0x0000000103030824 */ /* 0x000fe200078e0207 */
[----:B------:R-:W-:Y:S01]  /*5be0*/  @P1 SHF.R.S32.HI R7, RZ, 0x1f, R20 ;  /* 0x0000001fff071819 */ /* 0x000fe20000011414 */
[C---:B------:R-:W-:Y:S02]  /*5bf0*/  @P1 IMAD R9, R21.reuse, R9, R4 ;  /* 0x0000000915091224 */ /* 0x040fe400078e0204 */
[----:B------:R-:W-:-:S04]  /*5c00*/  @P1 IMAD.WIDE.U32 R4, R21, R8, RZ ;  /* 0x0000000815041225 */ /* 0x000fc800078e00ff */
[----:B----4-:R-:W-:Y:S02]  /*5c10*/  @P0 IMAD R0, R15, R10, RZ ;  /* 0x0000000a0f000224 */ /* 0x010fe400078e02ff */
[----:B------:R-:W-:Y:S02]  /*5c20*/  @P1 IMAD R6, R7, R12, RZ ;  /* 0x0000000c07061224 */ /* 0x000fe400078e02ff */
[----:B------:R-:W-:Y:S02]  /*5c30*/  @P1 IMAD.IADD R5, R5, 0x1, R9 ;  /* 0x0000000105051824 */ /* 0x000fe400078e0209 */
[C---:B------:R-:W-:Y:S02]  /*5c40*/  @P0 IMAD R9, R20.reuse, R11, R0 ;  /* 0x0000000b14090224 */ /* 0x040fe400078e0200 */
[----:B------:R-:W-:-:S04]  /*5c50*/  @P0 IMAD.WIDE.U32 R2, R20, R10, R2 ;  /* 0x0000000a14020225 */ /* 0x000fc800078e0002 */
[C---:B------:R-:W-:Y:S02]  /*5c60*/  @P1 IMAD R11, R20.reuse, R13, R6 ;  /* 0x0000000d140b1224 */ /* 0x040fe400078e0206 */
[----:B------:R-:W-:-:S04]  /*5c70*/  @P1 IMAD.WIDE.U32 R6, R20, R12, R4 ;  /* 0x0000000c14061225 */ /* 0x000fc800078e0004 */
[----:B------:R-:W-:Y:S01]  /*5c80*/  @P0 IMAD.IADD R5, R3, 0x1, R9 ;  /* 0x0000000103050824 */ /* 0x000fe200078e0209 */
[----:B------:R-:W-:Y:S01]  /*5c90*/  @P1 LEA R8, P3, R6, UR6, 0x2 ;  /* 0x0000000606081c11 */ /* 0x000fe2000f8610ff */
[----:B------:R-:W-:Y:S01]  /*5ca0*/  @P1 IMAD.IADD R3, R7, 0x1, R11 ;  /* 0x0000000107031824 */ /* 0x000fe200078e020b */
[----:B------:R-:W-:Y:S01]  /*5cb0*/  @P0 LEA R4, P2, R2, UR4, 0x2 ;  /* 0x0000000402040c11 */ /* 0x000fe2000f8410ff */
[----:B------:R-:W-:Y:S01]  /*5cc0*/  IMAD.MOV.U32 R0, RZ, RZ, 0x3f800000 ;  /* 0x3f800000ff007424 */ /* 0x000fe200078e00ff */
[----:B------:R-:W-:Y:S02]  /*5cd0*/  ULDC UR4, c[0x0][0x3f4] ;  /* 0x0000fd0000047ab9 */ /* 0x000fe40000000800 */
[----:B------:R-:W-:Y:S01]  /*5ce0*/  @P1 LEA.HI.X R9, R6, UR7, R3, 0x2, P3 ;  /* 0x0000000706091c11 */ /* 0x000fe200098f1403 */
[----:B------:R-:W-:Y:S01]  /*5cf0*/  IMAD.MOV.U32 R3, RZ, RZ, 0x3f800000 ;  /* 0x3f800000ff037424 */ /* 0x000fe200078e00ff */
[----:B------:R-:W-:-:S03]  /*5d00*/  @P0 LEA.HI.X R5, R2, UR5, R5, 0x2, P2 ;  /* 0x0000000502050c11 */ /* 0x000fc600090f1405 */
        /* <DEDUP_REMOVED lines=17> */
.L_x_1453:
[----:B-1----:R1:W2:Y:S02]  /*5e20*/  SYNCS.PHASECHK.TRANS64.TRYWAIT P0, [R22+URZ+0x13200], R3 ;  /* 0x01320003160075a7 */ /* 0x0022a4000800017f */
[----:B--2---:R-:W-:Y:S05]  /*5e30*/  @!P0 NANOSLEEP.SYNCS 0x989680 ;  /* 0x009896800000895d */ /* 0x004fea0003900000 */
[----:B------:R-:W2:Y:S02]  /*5e40*/  @!P0 SYNCS.PHASECHK.TRANS64 P0, [R22+URZ+0x13200], R3 ;  /* 0x01320003160085a7 */ /* 0x000ea4000800007f */
[----:B--2---:R-:W-:Y:S05]  /*5e50*/  @!P0 BRA `(.L_x_1453) ;  /* 0xfffffffc00f08947 */ /* 0x004fea000383ffff */
.L_x_1452:
[----:B------:R-:W-:Y:S05]  /*5e60*/  BSYNC B0 ;  /* 0x0000000000007941 */ /* 0x000fea0003800000 */
.L_x_1451:
[----:B------:R-:W-:Y:S05]  /*5e70*/  BRA `(.L_x_1454) ;  /* 0x0000002c00387947 */ /* 0x000fea0003800000 */
.L_x_1450:
[----:B------:R-:W-:Y:S01]  /*5e80*/  LOP3.LUT P0, RZ, R26, 0x1bf, RZ, 0xc0, !PT ;  /* 0x000001bf1aff7812 */ /* 0x000fe2000780c0ff */
[----:B------:R-:W-:Y:S01]  /*5e90*/  ULDC.64 UR4, c[0x0][0x3f8] ;  /* 0x0000fe0000047ab9 */ /* 0x000fe20000000a00 */
[----:B-----5:R-:W-:Y:S01]  /*5ea0*/  SHF.R.S32.HI R0, RZ, 0x1f, R45 ;  /* 0x0000001fff007819 */ /* 0x020fe2000001142d */
[----:B------:R-:W-:Y:S01]  /*5eb0*/  ULDC.64 UR6, c[0x0][0x408] ;  /* 0x0001020000067ab9 */ /* 0x000fe20000000a00 */
[----:B------:R-:W-:Y:S01]  /*5ec0*/  IMAD.WIDE.U32 R26, R45, UR4, RZ ;  /* 0x000000042d1a7c25 */ /* 0x000fe2000f8e00ff */
[----:B------:R-:W-:Y:S03]  /*5ed0*/  BSSY B6, `(.L_x_1455) ;  /* 0x0000019000067945 */ /* 0x000fe60003800000 */
[C---:B------:R-:W-:Y:S02]  /*5ee0*/  IMAD R4, R0.reuse, UR4, RZ ;  /* 0x0000000400047c24 */ /* 0x040fe4000f8e02ff */
[----:B------:R-:W-:-:S02]  /*5ef0*/  IMAD R0, R0, UR6, RZ ;  /* 0x0000000600007c24 */ /* 0x000fc4000f8e02ff */
[C---:B------:R-:W-:Y:S02]  /*5f00*/  IMAD R29, R45.reuse, UR5, R4 ;  /* 0x000000052d1d7c24 */ /* 0x040fe4000f8e0204 */
[C---:B------:R-:W-:Y:S02]  /*5f10*/  IMAD R33, R45.reuse, UR7, R0 ;  /* 0x000000072d217c24 */ /* 0x040fe4000f8e0200 */
[----:B------:R-:W-:-:S04]  /*5f20*/  IMAD.WIDE.U32 R30, R45, UR6, RZ ;  /* 0x000000062d1e7c25 */ /* 0x000fc8000f8e00ff */
[----:B------:R-:W-:Y:S02]  /*5f30*/  IMAD.IADD R29, R29, 0x1, R27 ;  /* 0x000000011d1d7824 */ /* 0x000fe400078e021b */
        /* <DEDUP_REMOVED lines=18> */
.L_x_1456:
[----:B------:R-:W-:Y:S05]  /*6060*/  BSYNC B6 ;  /* 0x0000000000067941 */ /* 0x000fea0003800000 */
.L_x_1455:
[----:B------:R-:W2:Y:S01]  /*6070*/  LDL R20, [R1+0x2c] ;  /* 0x00002c0001147983 */ /* 0x000ea20000100800 */
[----:B------:R-:W-:Y:S01]  /*6080*/  ULDC.U8 UR4, c[0x0][0x410] ;  /* 0x0001040000047ab9 */ /* 0x000fe20000000000 */
[----:B------:R-:W0:Y:S01]  /*6090*/  S2R R21, SR_TID.X ;  /* 0x0000000000157919 */ /* 0x000e220000002100 */
[----:B------:R-:W-:Y:S01]  /*60a0*/  ISETP.NE.AND P0, PT, RZ, UR4, PT ;  /* 0x00000004ff007c0c */ /* 0x000fe2000bf05270 */
[----:B------:R-:W-:Y:S01]  /*60b0*/  BSSY B0, `(.L_x_1457) ;  /* 0x00002a2000007945 */ /* 0x000fe20003800000 */
[C---:B0-----:R-:W-:Y:S02]  /*60c0*/  VIADD R36, R21.reuse, 0xffffff80 ;  /* 0xffffff8015247836 */ /* 0x041fe40000000000 */
[----:B------:R-:W-:-:S05]  /*60d0*/  VIADD R32, R21, 0xffffff80 ;  /* 0xffffff8015207836 */ /* 0x000fca0000000000 */
[----:B------:R-:W-:-:S04]  /*60e0*/  LEA.HI R32, R32, R36, RZ, 0x1 ;  /* 0x0000002420207211 */ /* 0x000fc800078f08ff */
[----:B------:R-:W-:-:S05]  /*60f0*/  SHF.R.S32.HI R32, RZ, 0x1, R32 ;  /* 0x00000001ff207819 */ /* 0x000fca0000011420 */
[----:B--2---:R-:W-:Y:S01]  /*6100*/  IMAD.IADD R10, R32, 0x1, R20 ;  /* 0x00000001200a7824 */ /* 0x004fe200078e0214 */
[----:B------:R-:W-:Y:S06]  /*6110*/  @!P0 BRA `(.L_x_1458) ;  /* 0x0000001400588947 */ /* 0x000fec0003800000 */
[----:B------:R-:W0:Y:S01]  /*6120*/  LDC R20, c[0x0][0x448] ;  /* 0x00011200ff147b82 */ /* 0x000e220000000800 */
[----:B------:R-:W-:Y:S01]  /*6130*/  ULDC.64 UR4, c[0x0][0x3f8] ;  /* 0x0000fe0000047ab9 */ /* 0x000fe20000000a00 */
[----:B------:R-:W-:Y:S01]  /*6140*/  ULDC.64 UR6, c[0x0][0x408] ;  /* 0x0001020000067ab9 */ /* 0x000fe20000000a00 */
[----:B------:R-:W-:Y:S02]  /*6150*/  IMAD.MOV.U32 R6, RZ, RZ, R26 ;  /* 0x000000ffff067224 */ /* 0x000fe400078e001a */
[----:B------:R-:W-:Y:S02]  /*6160*/  IMAD.MOV.U32 R7, RZ, RZ, R29 ;  /* 0x000000ffff077224 */ /* 0x000fe400078e001d */
[----:B------:R-:W-:Y:S02]  /*6170*/  IMAD.MOV.U32 R8, RZ, RZ, R30 ;  /* 0x000000ffff087224 */ /* 0x000fe400078e001e */
[----:B------:R-:W-:Y:S01]  /*6180*/  IMAD.MOV.U32 R9, RZ, RZ, R33 ;  /* 0x000000ffff097224 */ /* 0x000fe200078e0021 */
[----:B0-----:R-:W-:-:S13]  /*6190*/  ISETP.NE.AND P0, PT, R20, 0x1, PT ;  /* 0x000000011400780c */ /* 0x001fda0003f05270 */
[----:B------:R-:W0:Y:S08]  /*61a0*/  @P0 LDC R3, c[0x0][0x44c] ;  /* 0x00011300ff030b82 */ /* 0x000e300000000800 */
[----:B------:R-:W1:Y:S01]  /*61b0*/  @P0 LDC R5, c[0x0][0x450] ;  /* 0x00011400ff050b82 */ /* 0x000e620000000800 */
[----:B0-----:R-:W-:-:S04]  /*61c0*/  @P0 IMAD.HI.U32 R0, R10, R3, RZ ;  /* 0x000000030a000227 */ /* 0x001fc800078e00ff */
[----:B------:R-:W-:Y:S01]  /*61d0*/  IMAD.MOV.U32 R3, RZ, RZ, R10 ;  /* 0x000000ffff037224 */ /* 0x000fe200078e000a */
[----:B-1----:R-:W-:-:S04]  /*61e0*/  @P0 SHF.R.U32.HI R3, RZ, R5, R0 ;  /* 0x00000005ff030219 */ /* 0x002fc80000011600 */
[----:B------:R-:W-:Y:S01]  /*61f0*/  SHF.R.S32.HI R0, RZ, 0x1f, R3 ;  /* 0x0000001fff007819 */ /* 0x000fe20000011403 */
[----:B------:R-:W-:-:S04]  /*6200*/  IMAD.WIDE.U32 R6, R3, UR4, R6 ;  /* 0x0000000403067c25 */ /* 0x000fc8000f8e0006 */
[C---:B------:R-:W-:Y:S02]  /*6210*/  IMAD R4, R0.reuse, UR4, RZ ;  /* 0x0000000400047c24 */ /* 0x040fe4000f8e02ff */
[----:B------:R-:W-:Y:S02]  /*6220*/  IMAD R0, R0, UR6, RZ ;  /* 0x0000000600007c24 */ /* 0x000fe4000f8e02ff */
[----:B------:R-:W-:-:S04]  /*6230*/  IMAD.WIDE.U32 R8, R3, UR6, R8 ;  /* 0x0000000603087c25 */ /* 0x000fc8000f8e0008 */
[C---:B------:R-:W-:Y:S01]  /*6240*/  IMAD R11, R3.reuse, UR7, R0 ;  /* 0x00000007030b7c24 */ /* 0x040fe2000f8e0200 */
[----:B------:R-:W-:Y:S01]  /*6250*/  LEA.HI R0, R24, R24, RZ, 0x1 ;  /* 0x0000001818007211 */ /* 0x000fe200078f08ff */
[----:B------:R-:W-:Y:S01]  /*6260*/  IMAD R13, R3, UR5, R4 ;  /* 0x00000005030d7c24 */ /* 0x000fe2000f8e0204 */
[----:B------:R-:W-:Y:S01]  /*6270*/  ULDC.64 UR4, c[0x0][0x3e8] ;  /* 0x0000fa0000047ab9 */ /* 0x000fe20000000a00 */
[----:B------:R-:W-:Y:S01]  /*6280*/  ULDC.64 UR6, c[0x0][0x400] ;  /* 0x0001000000067ab9 */ /* 0x000fe20000000a00 */
[----:B------:R-:W-:Y:S02]  /*6290*/  LOP3.LUT R15, R0, 0xfffffffe, RZ, 0xc0, !PT ;  /* 0xfffffffe000f7812 */ /* 0x000fe400078ec0ff */
[----:B------:R-:W-:Y:S01]  /*62a0*/  IADD3 R3, P0, R6, UR4, RZ ;  /* 0x0000000406037c10 */ /* 0x000fe2000ff1e0ff */
[----:B------:R-:W-:Y:S01]  /*62b0*/  UMOV UR4, 0xffffffff ;  /* 0xffffffff00047882 */ /* 0x000fe20000000000 */
[----:B------:R-:W-:Y:S01]  /*62c0*/  IADD3 R5, P1, R8, UR6, RZ ;  /* 0x0000000608057c10 */ /* 0x000fe2000ff3e0ff */
[----:B------:R-:W-:Y:S01]  /*62d0*/  IMAD.IADD R15, R24, 0x1, -R15 ;  /* 0x00000001180f7824 */ /* 0x000fe200078e0a0f */
[----:B------:R-:W-:-:S02]  /*62e0*/  IADD3.X R13, R7, UR5, R13, P0, !PT ;  /* 0x00000005070d7c10 */ /* 0x000fc400087fe40d */
[----:B------:R-:W-:Y:S01]  /*62f0*/  IADD3.X R4, R9, UR7, R11, P1, !PT ;  /* 0x0000000709047c10 */ /* 0x000fe20008ffe40b */
[----:B------:R-:W-:-:S04]  /*6300*/  IMAD.SHL.U32 R31, R15, 0x8, RZ ;  /* 0x000000080f1f7824 */ /* 0x000fc800078e00ff */
[----:B------:R-:W-:Y:S01]  /*6310*/  VIADD R33, R31, 0x10 ;  /* 0x000000101f217836 */ /* 0x000fe20000000000 */
[----:B------:R-:W-:Y:S06]  /*6320*/  BRA.DIV UR4, `(.L_x_1459) ;  /* 0x000001e604a07947 */ /* 0x000fec000b800000 */
[----:B------:R0:W1:Y:S04]  /*6330*/  SHFL.IDX PT, R0, R13, RZ, 0x1e1f ;  /* 0x001e1fff0d007589 */ /* 0x00006800000e0000 */
[----:B------:R-:W2:Y:S04]  /*6340*/  SHFL.IDX PT, R3, R3, RZ, 0x1e1f ;  /* 0x001e1fff03037589 */ /* 0x000ea800000e0000 */
[----:B------:R-:W3:Y:S04]  /*6350*/  SHFL.IDX PT, R4, R4, RZ, 0x1e1f ;  /* 0x001e1fff04047589 */ /* 0x000ee800000e0000 */
[----:B------:R0:W4:Y:S02]  /*6360*/  SHFL.IDX PT, R14, R5, RZ, 0x1e1f ;  /* 0x001e1fff050e7589 */ /* 0x00012400000e0000 */
.L_x_1741:
[----:B0-----:R-:W5:Y:S04]  /*6370*/  LDL R5, [R1+0x10] ;  /* 0x0000100001057983 */ /* 0x001f680000100800 */
[----:B------:R-:W2:Y:S01]  /*6380*/  LDL R6, [R1+0x58] ;  /* 0x0000580001067983 */ /* 0x000ea20000100800 */
[----:B------:R-:W-:Y:S01]  /*6390*/  BSSY B1, `(.L_x_1460) ;  /* 0x0000021000017945 */ /* 0x000fe20003800000 */
[----:B------:R-:W-:Y:S02]  /*63a0*/  CS2R R12, SRZ ;  /* 0x00000000000c7805 */ /* 0x000fe4000001ff00 */
[----:B------:R-:W-:Y:S01]  /*63b0*/  CS2R R8, SRZ ;  /* 0x0000000000087805 */ /* 0x000fe2000001ff00 */
[----:B-----5:R-:W-:Y:S01]  /*63c0*/  IMAD R29, R5, R20, RZ ;  /* 0x00000014051d7224 */ /* 0x020fe200078e02ff */
[----:B------:R-:W-:-:S02]  /*63d0*/  CS2R R20, SRZ ;  /* 0x0000000000147805 */ /* 0x000fc4000001ff00 */
[----:B--2---:R-:W-:Y:S02]  /*63e0*/  LEA.HI R5, R6, R6, RZ, 0x1 ;  /* 0x0000000606057211 */ /* 0x004fe400078f08ff */
[----:B------:R-:W-:Y:S02]  /*63f0*/  ISETP.GE.AND P0, PT, R10, R29, PT ;  /* 0x0000001d0a00720c */ /* 0x000fe40003f06270 */
[----:B------:R-:W-:Y:S02]  /*6400*/  CS2R R10, SRZ ;  /* 0x00000000000a7805 */ /* 0x000fe4000001ff00 */
[----:B------:R-:W-:-:S05]  /*6410*/  LOP3.LUT R5, R5, 0xfffffffe, RZ, 0xc0, !PT ;  /* 0xfffffffe05057812 */ /* 0x000fca00078ec0ff */
[----:B------:R-:W-:-:S05]  /*6420*/  IMAD.IADD R5, R6, 0x1, -R5 ;  /* 0x0000000106057824 */ /* 0x000fca00078e0a05 */
[----:B------:R-:W-:Y:S01]  /*6430*/  SHF.L.U32 R5, R5, 0x1f, RZ ;  /* 0x0000001f05057819 */ /* 0x000fe200000006ff */
[----:B------:R-:W-:Y:S06]  /*6440*/  @P0 BRA `(.L_x_1461) ;  /* 0x0000000000540947 */ /* 0x000fec0003800000 */
[----:B------:R-:W-:Y:S01]  /*6450*/  ULDC UR4, c[0x0][0x3f4] ;  /* 0x0000fd0000047ab9 */ /* 0x000fe20000000800 */
[----:B------:R-:W-:Y:S02]  /*6460*/  SHF.R.S32.HI R9, RZ, 0x1f, R33 ;  /* 0x0000001fff097819 */ /* 0x000fe40000011421 */
[----:B------:R-:W-:Y:S02]  /*6470*/  CS2R R10, SRZ ;  /* 0x00000000000a7805 */ /* 0x000fe4000001ff00 */
[----:B------:R-:W-:Y:S02]  /*6480*/  ISETP.GE.AND P4, PT, R31, UR4, PT ;  /* 0x000000041f007c0c */ /* 0x000fe4000bf86270 */
[----:B------:R-:W-:Y:S02]  /*6490*/  ISETP.GE.AND P5, PT, R33, UR4, PT ;  /* 0x0000000421007c0c */ /* 0x000fe4000bfa6270 */
[----:B------:R-:W-:Y:S02]  /*64a0*/  CS2R R20, SRZ ;  /* 0x0000000000147805 */ /* 0x000fe4000001ff00 */
[----:B------:R-:W-:-:S07]  /*64b0*/  CS2R R12, SRZ ;  /* 0x00000000000c7805 */ /* 0x000fce000001ff00 */
[-C--:B----4-:R-:W-:Y:S02]  /*64c0*/  @!P4 IADD3 R34, P1, R31, R14.reuse, RZ ;  /* 0x0000000e1f22c210 */ /* 0x090fe40007f3e0ff */
[CC--:B------:R-:W-:Y:S02]  /*64d0*/  @!P5 IADD3 R26, P2, R33.reuse, R3.reuse, RZ ;  /* 0x00000003211ad210 */ /* 0x0c0fe40007f5e0ff */
[----:B------:R-:W-:Y:S02]  /*64e0*/  @!P5 IADD3 R14, P3, R33, R14, RZ ;  /* 0x0000000e210ed210 */ /* 0x000fe40007f7e0ff */
[----:B------:R-:W-:Y:S01]  /*64f0*/  @!P4 IADD3 R6, P0, R31, R3, RZ ;  /* 0x000000031f06c210 */ /* 0x000fe20007f1e0ff */
[----:B-1----:R-:W-:Y:S01]  /*6500*/  @!P5 IMAD.X R27, R0, 0x1, R9, P2 ;  /* 0x00000001001bd824 */ /* 0x002fe200010e0609 */
[----:B------:R-:W-:Y:S01]  /*6510*/  @!P4 SHF.R.S32.HI R3, RZ, 0x1f, R31 ;  /* 0x0000001fff03c819 */ /* 0x000fe2000001141f */
[----:B---3--:R-:W-:Y:S01]  /*6520*/  @!P5 IMAD.X R15, R4, 0x1, R9, P3 ;  /* 0x00000001040fd824 */ /* 0x008fe200018e0609 */
[----:B------:R-:W-:-:S02]  /*6530*/  CS2R R8, SRZ ;  /* 0x0000000000087805 */ /* 0x000fc4000001ff00 */
[----:B------:R0:W5:Y:S01]  /*6540*/  @!P5 LD.E.64 R10, desc[UR44][R26.64] ;  /* 0x0000002c1a0ad980 */ /* 0x000162000c101b00 */
[--C-:B------:R-:W-:Y:S02]  /*6550*/  @!P4 IMAD.X R7, R0, 0x1, R3.reuse, P0 ;  /* 0x000000010007c824 */ /* 0x100fe400000e0603 */
[----:B------:R-:W-:Y:S01]  /*6560*/  @!P4 IMAD.X R35, R4, 0x1, R3, P1 ;  /* 0x000000010423c824 */ /* 0x000fe200008e0603 */
[----:B------:R0:W5:Y:S04]  /*6570*/  @!P5 LD.E.64 R8, desc[UR44][R14.64] ;  /* 0x0000002c0e08d980 */ /* 0x000168000c101b00 */
[----:B------:R0:W5:Y:S04]  /*6580*/  @!P4 LD.E.64 R20, desc[UR44][R6.64] ;  /* 0x0000002c0614c980 */ /* 0x000168000c101b00 */
[----:B------:R0:W5:Y:S02]  /*6590*/  @!P4 LD.E.64 R12, desc[UR44][R34.64] ;  /* 0x0000002c220cc980 */ /* 0x000164000c101b00 */
.L_x_1461:
[----:B------:R-:W-:Y:S05]  /*65a0*/  BSYNC B1 ;  /* 0x0000000000017941 */ /* 0x000fea0003800000 */
.L_x_1460:
[----:B-1----:R-:W2:Y:S01]  /*65b0*/  LDL.LU R0, [R1+0x4] ;  /* 0x0000040001007983 */ /* 0x002ea20000300800 */
[----:B------:R-:W1:Y:S01]  /*65c0*/  SYNCS.PHASECHK.TRANS64.TRYWAIT P0, [R22+URZ+0x13200], R5 ;  /* 0x01320005160075a7 */ /* 0x000e62000800017f */
[----:B------:R-:W-:Y:S01]  /*65d0*/  BSSY B1, `(.L_x_1462) ;  /* 0x0000005000017945 */ /* 0x000fe20003800000 */
[----:B--2---:R-:W-:-:S05]  /*65e0*/  IMAD R0, R0, -0xc0, R29 ;  /* 0xffffff4000007824 */ /* 0x004fca00078e021d */
[----:B------:R-:W-:-:S04]  /*65f0*/  VIMNMX R0, R0, 0xc0, PT ;  /* 0x000000c000007848 */ /* 0x000fc80003fe0100 */
[----:B------:R-:W-:Y:S01]  /*6600*/  ISETP.GE.AND P1, PT, R32, R0, PT ;  /* 0x000000002000720c */ /* 0x000fe20003f26270 */
[----:B-1----:R-:W-:-:S12]  /*6610*/  @!P0 BRA `(.L_x_1463) ;  /* 0x000001e400508947 */ /* 0x002fd80003800000 */
.L_x_1742:
[----:B------:R-:W-:Y:S05]  /*6620*/  BSYNC B1 ;  /* 0x0000000000017941 */ /* 0x000fea0003800000 */
.L_x_1462:
[----:B------:R-:W-:Y:S05]  /*6630*/  @P1 BRA `(.L_x_1464) ;  /* 0x0000002400241947 */ /* 0x000fea0003800000 */
[----:B------:R2:W5:Y:S01]  /*6640*/  LDL R39, [R1+0x38] ;  /* 0x0000380001277983 */ /* 0x0005620000100800 */
[----:B------:R-:W0:Y:S01]  /*6650*/  LDC R0, c[0x0][0x3f4] ;  /* 0x0000fd00ff007b82 */ /* 0x000e220000000800 */
[----:B------:R-:W-:Y:S01]  /*6660*/  BSSY B1, `(.L_x_1465) ;  /* 0x000007b000017945 */ /* 0x000fe20003800000 */
[-C--:B0-----:R-:W-:Y:S02]  /*6670*/  ISETP.GE.AND P0, PT, R31, R0.reuse, PT ;  /* 0x000000001f00720c */ /* 0x081fe40003f06270 */
[----:B------:R-:W-:-:S11]  /*6680*/  ISETP.GE.AND P1, PT, R33, R0, PT ;  /* 0x000000002100720c */ /* 0x000fd60003f26270 */
[----:B--2---:R-:W-:Y:S05]  /*6690*/  @P0 BRA `(.L_x_1466) ;  /* 0x0000000400dc0947 */ /* 0x004fea0003800000 */
[----:B-----5:R-:W-:Y:S01]  /*66a0*/  IMAD.IADD R0, R22, 0x1, R39 ;  /* 0x0000000116007824 */ /* 0x020fe200078e0227 */
[----:B----4-:R-:W-:Y:S02]  /*66b0*/  SHF.R.U32.HI R14, RZ, 0x8, R20 ;  /* 0x00000008ff0e7819 */ /* 0x010fe40000011614 */
[----:B------:R-:W-:Y:S02]  /*66c0*/  LOP3.LUT R3, R20, 0xff, RZ, 0xc0, !PT ;  /* 0x000000ff14037812 */ /* 0x000fe400078ec0ff */
[----:B-1-3--:R-:W0:Y:S01]  /*66d0*/  LDS.128 R4, [R0+0xb000] ;  /* 0x00b0000000047984 */ /* 0x00ae220000000c00 */
        /* <DEDUP_REMOVED lines=8> */
[----:B------:R-:W-:-:S02]  /*6760*/  SHF.R.U32.HI R31, RZ, 0x10, R13 ;  /* 0x00000010ff1f7819 */ /* 0x000fc4000001160d */
        /* <DEDUP_REMOVED lines=106> */
.L_x_1466:
[----:B------:R-:W-:Y:S05]  /*6e10*/  BSYNC B1 ;  /* 0x0000000000017941 */ /* 0x000fea0003800000 */
.L_x_1465:
[----:B------:R-:W-:Y:S05]  /*6e20*/  @P1 BRA `(.L_x_1464) ;  /* 0x0000001c00281947 */ /* 0x000fea0003800000 */
[----:B------:R-:W-:Y:S02]  /*6e30*/  LEA.HI R24, R25, R24, RZ, 0x2 ;  /* 0x0000001819187211 */ /* 0x000fe400078f10ff */
[----:B-----5:R-:W-:Y:S02]  /*6e40*/  SHF.R.U32.HI R13, RZ, 0x8, R11 ;  /* 0x00000008ff0d7819 */ /* 0x020fe4000001160b */
[--C-:B0-----:R-:W-:Y:S02]  /*6e50*/  SHF.R.S32.HI R0, RZ, 0x2, R24.reuse ;  /* 0x00000002ff007819 */ /* 0x101fe40000011418 */
[----:B------:R-:W-:Y:S02]  /*6e60*/  SHF.R.S32.HI R3, RZ, 0x1f, R24 ;  /* 0x0000001fff037819 */ /* 0x000fe40000011418 */
[----:B------:R-:W-:Y:S02]  /*6e70*/  SHF.R.U32.HI R24, RZ, 0x8, R9 ;  /* 0x00000008ff187819 */ /* 0x000fe40000011609 */
[----:B------:R-:W-:-:S02]  /*6e80*/  LEA.HI R3, R3, R0, RZ, 0x2 ;  /* 0x0000000003037211 */ /* 0x000fc400078f10ff */
[----:B------:R-:W-:Y:S02]  /*6e90*/  SHF.R.U32.HI R15, RZ, 0x8, R8 ;  /* 0x00000008ff0f7819 */ /* 0x000fe40000011608 */
[----:B------:R-:W-:Y:S02]  /*6ea0*/  LOP3.LUT R3, R3, 0xfffffffc, RZ, 0xc0, !PT ;  /* 0xfffffffc03037812 */ /* 0x000fe400078ec0ff */
[----:B----4-:R-:W-:Y:S02]  /*6eb0*/  LOP3.LUT R14, R11, 0xff, RZ, 0xc0, !PT ;  /* 0x000000ff0b0e7812 */ /* 0x010fe400078ec0ff */
[----:B------:R-:W-:Y:S01]  /*6ec0*/  LOP3.LUT R25, R9, 0xff, RZ, 0xc0, !PT ;  /* 0x000000ff09197812 */ /* 0x000fe200078ec0ff */
[----:B------:R-:W-:Y:S01]  /*6ed0*/  IMAD.IADD R3, R0, 0x1, -R3 ;  /* 0x0000000100037824 */ /* 0x000fe200078e0a03 */
[----:B------:R-:W-:Y:S02]  /*6ee0*/  LOP3.LUT R13, R13, 0xff, RZ, 0xc0, !PT ;  /* 0x000000ff0d0d7812 */ /* 0x000fe400078ec0ff */
[----:B------:R-:W-:-:S02]  /*6ef0*/  LOP3.LUT R24, R24, 0xff, RZ, 0xc0, !PT ;  /* 0x000000ff18187812 */ /* 0x000fc400078ec0ff */
[----:B------:R-:W-:Y:S01]  /*6f00*/  LOP3.LUT P0, RZ, R3, 0x2, RZ, 0xc0, !PT ;  /* 0x0000000203ff7812 */ /* 0x000fe2000780c0ff */
[----:B------:R-:W-:Y:S01]  /*6f10*/  IMAD.IADD R3, R22, 0x1, R39 ;  /* 0x0000000116037824 */ /* 0x000fe200078e0227 */
[----:B------:R-:W-:Y:S02]  /*6f20*/  LOP3.LUT R20, R8, 0xff, RZ, 0xc0, !PT ;  /* 0x000000ff08147812 */ /* 0x000fe400078ec0ff */
[----:B------:R-:W-:Y:S01]  /*6f30*/  LOP3.LUT R15, R15, 0xff, RZ, 0xc0, !PT ;  /* 0x000000ff0f0f7812 */ /* 0x000fe200078ec0ff */
[----:B------:R-:W-:Y:S01]  /*6f40*/  VIADD R0, R3, 0x20 ;  /* 0x0000002003007836 */ /* 0x000fe20000000000 */
[----:B------:R-:W-:Y:S02]  /*6f50*/  PRMT R14, R13, 0x7604, R14 ;  /* 0x000076040d0e7816 */ /* 0x000fe4000000000e */
[----:B------:R-:W-:Y:S02]  /*6f60*/  PRMT R25, R24, 0x7604, R25 ;  /* 0x0000760418197816 */ /* 0x000fe40000000019 */
[----:B------:R-:W-:-:S02]  /*6f70*/  SHF.R.U32.HI R13, RZ, 0x10, R11 ;  /* 0x00000010ff0d7819 */ /* 0x000fc4000001160b */
[----:B------:R-:W-:Y:S01]  /*6f80*/  SHF.R.U32.HI R24, RZ, 0x10, R9 ;  /* 0x00000010ff187819 */ /* 0x000fe20000011609 */
[----:B------:R-:W-:Y:S01]  /*6f90*/  @P0 VIADD R0, R3, 0xffffffe0 ;  /* 0xffffffe003000836 */ /* 0x000fe20000000000 */
[----:B------:R-:W-:Y:S02]  /*6fa0*/  SHF.R.U32.HI R3, RZ, 0x8, R10 ;  /* 0x00000008ff037819 */ /* 0x000fe4000001160a */
[----:B------:R-:W-:Y:S02]  /*6fb0*/  LOP3.LUT R12, R10, 0xff, RZ, 0xc0, !PT ;  /* 0x000000ff0a0c7812 */ /* 0x000fe400078ec0ff */
[----:B-1-3--:R-:W0:Y:S01]  /*6fc0*/  LDS.128 R4, [R0+0xb000] ;  /* 0x00b0000000047984 */ /* 0x00ae220000000c00 */
[----:B------:R-:W-:Y:S02]  /*6fd0*/  LOP3.LUT R3, R3, 0xff, RZ, 0xc0, !PT ;  /* 0x000000ff03037812 */ /* 0x000fe400078ec0ff */
[----:B------:R-:W-:Y:S02]  /*6fe0*/  PRMT R21, R15, 0x7604, R20 ;  /* 0x000076040f157816 */ /* 0x000fe40000000014 */
[----:B------:R-:W-:-:S02]  /*6ff0*/  SHF.R.U32.HI R15, RZ, 0x10, R8 ;  /* 0x00000010ff0f7819 */ /* 0x000fc40000011608 */
[----:B------:R-:W-:Y:S02]  /*7000*/  LOP3.LUT R13, R13, 0xff, RZ, 0xc0, !PT ;  /* 0x000000ff0d0d7812 */ /* 0x000fe400078ec0ff */
[----:B------:R-:W-:Y:S02]  /*7010*/  LOP3.LUT R24, R24, 0xff, RZ, 0xc0, !PT ;  /* 0x000000ff18187812 */ /* 0x000fe400078ec0ff */
[----:B------:R-:W-:Y:S02]  /*7020*/  PRMT R12, R3, 0x7604, R12 ;  /* 0x00007604030c7816 */ /* 0x000fe4000000000c */
[----:B------:R-:W-:Y:S02]  /*7030*/  SHF.R.U32.HI R3, RZ, 0x10, R10 ;  /* 0x00000010ff037819 */ /* 0x000fe4000001160a */
[----:B------:R-:W-:Y:S02]  /*7040*/  LOP3.LUT R20, R15, 0xff, RZ, 0xc0, !PT ;  /* 0x000000ff0f147812 */ /* 0x000fe400078ec0ff */
[----:B------:R-:W-:-:S02]  /*7050*/  PRMT R15, R13, 0x7054, R14 ;  /* 0x000070540d0f7816 */ /* 0x000fc4000000000e */
[----:B------:R-:W-:Y:S02]  /*7060*/  PRMT R25, R24, 0x7054, R25 ;  /* 0x0000705418197816 */ /* 0x000fe40000000019 */
[----:B------:R-:W-:Y:S02]  /*7070*/  LOP3.LUT R3, R3, 0xff, RZ, 0xc0, !PT ;  /* 0x000000ff03037812 */ /* 0x000fe400078ec0ff */
[----:B------:R-:W-:Y:S02]  /*7080*/  LOP3.LUT R15, R15, 0xff000000, R11, 0xf8, !PT ;  /* 0xff0000000f0f7812 */ /* 0x000fe400078ef80b */
[----:B------:R-:W-:Y:S02]  /*7090*/  LOP3.LUT R25, R25, 0xff000000, R9, 0xf8, !PT ;  /* 0xff00000019197812 */ /* 0x000fe400078ef809 */
[----:B------:R-:W-:Y:S02]  /*70a0*/  PRMT R13, R3, 0x7054, R12 ;  /* 0x00007054030d7816 */ /* 0x000fe4000000000c */
[----:B------:R-:W-:-:S02]  /*70b0*/  PRMT R21, R20, 0x7054, R21 ;  /* 0x0000705414157816 */ /* 0x000fc40000000015 */
[----:B------:R-:W-:Y:S02]  /*70c0*/  F2FP.F16.E4M3.UNPACK_B R12, R15 ;  /* 0x0000000fff0c723e */ /* 0x000fe400020006ff */
[-C--:B------:R-:W-:Y:S02]  /*70d0*/  F2FP.F16.E4M3.UNPACK_B R20, R25.reuse ;  /* 0x00000019ff14723e */ /* 0x080fe400020006ff */
[----:B------:R-:W-:Y:S01]  /*70e0*/  LOP3.LUT R21, R21, 0xff000000, R8, 0xf8, !PT ;  /* 0xff00000015157812 */ /* 0x000fe200078ef808 */
[----:B------:R-:W-:Y:S01]  /*70f0*/  HADD2.F32 R14, -RZ, R12.H1_H1 ;  /* 0x3000000cff0e7230 */ /* 0x000fe20000004100 */
[----:B------:R-:W-:Y:S01]  /*7100*/  LOP3.LUT R13, R13, 0xff000000, R10, 0xf8, !PT ;  /* 0xff0000000d0d7812 */ /* 0x000fe200078ef80a */
[--C-:B------:R-:W-:Y:S01]  /*7110*/  HADD2.F32 R24, -RZ, R20.reuse.H1_H1 ;  /* 0x30000014ff187230 */ /* 0x100fe20000004100 */
[----:B------:R-:W-:Y:S01]  /*7120*/  F2FP.F16.E4M3.UNPACK_B R25, R25.H1 ;  /* 0x00000019ff19723e */ /* 0x000fe200030006ff */
[----:B------:R-:W-:Y:S01]  /*7130*/  HADD2.F32 R20, -RZ, R20.H0_H0 ;  /* 0x20000014ff147230 */ /* 0x000fe20000004100 */
[-C--:B0-----:R-:W-:Y:S01]  /*7140*/  F2FP.F16.E4M3.UNPACK_B R3, R6.reuse.H1 ;  /* 0x00000006ff03723e */ /* 0x081fe200030006ff */
[----:B------:R-:W-:Y:S01]  /*7150*/  HADD2.F32 R12, -RZ, R12.H0_H0 ;  /* 0x2000000cff0c7230 */ /* 0x000fe20000004100 */
[----:B------:R-:W-:-:S02]  /*7160*/  F2FP.F16.E4M3.UNPACK_B R6, R6 ;  /* 0x00000006ff06723e */ /* 0x000fc400020006ff */
[-C--:B------:R-:W-:Y:S01]  /*7170*/  F2FP.F16.E4M3.UNPACK_B R10, R7.reuse ;  /* 0x00000007ff0a723e */ /* 0x080fe200020006ff */
[--C-:B------:R-:W-:Y:S01]  /*7180*/  HADD2.F32 R8, -RZ, R3.reuse.H1_H1 ;  /* 0x30000003ff087230 */ /* 0x100fe20000004100 */
[----:B------:R-:W-:Y:S01]  /*7190*/  F2FP.F16.E4M3.UNPACK_B R11, R7.H1 ;  /* 0x00000007ff0b723e */ /* 0x000fe200030006ff */
[----:B------:R-:W-:Y:S01]  /*71a0*/  HADD2.F32 R9, -RZ, R3.H0_H0 ;  /* 0x20000003ff097230 */ /* 0x000fe20000004100 */
[-C--:B------:R-:W-:Y:S02]  /*71b0*/  F2FP.F16.E4M3.UNPACK_B R7, R5.reuse ;  /* 0x00000005ff07723e */ /* 0x080fe400020006ff */
[C---:B------:R-:W-:Y:S01]  /*71c0*/  FMUL.FTZ R26, R8.reuse, R24 ;  /* 0x00000018081a7220 */ /* 0x040fe20000410000 */
[-C--:B------:R-:W-:Y:S01]  /*71d0*/  FMUL.FTZ R27, R8, R14.reuse ;  /* 0x0000000e081b7220 */ /* 0x080fe20000410000 */
[----:B------:R-:W-:Y:S01]  /*71e0*/  F2FP.F16.E4M3.UNPACK_B R8, R5.H1 ;  /* 0x00000005ff08723e */ /* 0x000fe200030006ff */
[--C-:B------:R-:W-:Y:S02]  /*71f0*/  HADD2.F32 R5, -RZ, R6.reuse.H1_H1 ;  /* 0x30000006ff057230 */ /* 0x100fe40000004100 */
[C---:B------:R-:W-:Y:S01]  /*7200*/  FFMA.FTZ R29, R9.reuse, R14, -R26 ;  /* 0x0000000e091d7223 */ /* 0x040fe2000001081a */
[----:B------:R-:W-:Y:S01]  /*7210*/  FFMA.FTZ R30, R9, R24, R27 ;  /* 0x00000018091e7223 */ /* 0x000fe2000001001b */
[----:B------:R-:W-:Y:S01]  /*7220*/  HADD2.F32 R6, -RZ, R6.H0_H0 ;  /* 0x20000006ff067230 */ /* 0x000fe20000004100 */
[----:B------:R-:W-:Y:S01]  /*7230*/  F2FP.F16.E4M3.UNPACK_B R15, R15.H1 ;  /* 0x0000000fff0f723e */ /* 0x000fe200030006ff */
[C---:B------:R-:W-:Y:S01]  /*7240*/  FMUL.FTZ R9, R5.reuse, R20 ;  /* 0x0000001405097220 */ /* 0x040fe20000410000 */
[----:B------:R-:W-:Y:S01]  /*7250*/  FMUL.FTZ R27, R5, R12 ;  /* 0x0000000c051b7220 */ /* 0x000fe20000410000 */
[----:B------:R-:W-:Y:S01]  /*7260*/  HADD2.F32 R14, -RZ, R25.H0_H0 ;  /* 0x20000019ff0e7230 */ /* 0x000fe20000004100 */
[----:B------:R-:W-:Y:S01]  /*7270*/  F2FP.F16.E4M3.UNPACK_B R3, R4 ;  /* 0x00000004ff03723e */ /* 0x000fe200020006ff */
[----:B------:R-:W-:-:S02]  /*7280*/  HADD2.F32 R5, -RZ, R10.H1_H1 ;  /* 0x3000000aff057230 */ /* 0x000fc40000004100 */
[C---:B------:R-:W-:Y:S01]  /*7290*/  FFMA.FTZ R26, R6.reuse, R12, -R9 ;  /* 0x0000000c061a7223 */ /* 0x040fe20000010809 */
[----:B------:R-:W-:Y:S02]  /*72a0*/  HADD2.F32 R9, -RZ, R15.H0_H0 ;  /* 0x2000000fff097230 */ /* 0x000fe40000004100 */
[----:B------:R-:W-:Y:S01]  /*72b0*/  FFMA.FTZ R27, R6, R20, R27 ;  /* 0x00000014061b7223 */ /* 0x000fe2000001001b */
[----:B------:R-:W-:Y:S02]  /*72c0*/  HADD2.F32 R10, -RZ, R10.H0_H0 ;  /* 0x2000000aff0a7230 */ /* 0x000fe40000004100 */
[C---:B------:R-:W-:Y:S01]  /*72d0*/  FMUL.FTZ R31, R5.reuse, R14 ;  /* 0x0000000e051f7220 */ /* 0x040fe20000410000 */
[----:B------:R-:W-:Y:S02]  /*72e0*/  HADD2.F32 R6, -RZ, R11.H1_H1 ;  /* 0x3000000bff067230 */ /* 0x000fe40000004100 */
[----:B------:R-:W-:Y:S01]  /*72f0*/  FMUL.FTZ R5, R5, R9 ;  /* 0x0000000905057220 */ /* 0x000fe20000410000 */
[----:B------:R-:W-:-:S02]  /*7300*/  HADD2.F32 R15, -RZ, R15.H1_H1 ;  /* 0x3000000fff0f7230 */ /* 0x000fc40000004100 */
[C---:B------:R-:W-:Y:S01]  /*7310*/  FFMA.FTZ R31, R10.reuse, R9, -R31 ;  /* 0x000000090a1f7223 */ /* 0x040fe2000001081f */
[----:B------:R-:W-:Y:S02]  /*7320*/  HADD2.F32 R25, -RZ, R25.H1_H1 ;  /* 0x30000019ff197230 */ /* 0x000fe40000004100 */
[----:B------:R-:W-:Y:S01]  /*7330*/  FFMA.FTZ R32, R10, R14, R5 ;  /* 0x0000000e0a207223 */ /* 0x000fe20000010005 */
[----:B------:R-:W-:Y:S01]  /*7340*/  HADD2.F32 R11, -RZ, R11.H0_H0 ;  /* 0x2000000bff0b7230 */ /* 0x000fe20000004100 */
[----:B------:R-:W-:Y:S01]  /*7350*/  F2FP.F16.E4M3.UNPACK_B R5, R13 ;  /* 0x0000000dff05723e */ /* 0x000fe200020006ff */
[C---:B------:R-:W-:Y:S01]  /*7360*/  FMUL.FTZ R10, R6.reuse, R15 ;  /* 0x0000000f060a7220 */ /* 0x040fe20000410000 */
[----:B------:R-:W-:Y:S01]  /*7370*/  F2FP.F16.E4M3.UNPACK_B R4, R4.H1 ;  /* 0x00000004ff04723e */ /* 0x000fe200030006ff */
[----:B------:R-:W-:Y:S01]  /*7380*/  FMUL.FTZ R20, R6, R25 ;  /* 0x0000001906147220 */ /* 0x000fe20000410000 */
[----:B------:R-:W-:Y:S01]  /*7390*/  F2FP.F16.E4M3.UNPACK_B R12, R21 ;  /* 0x00000015ff0c723e */ /* 0x000fe200020006ff */
[----:B------:R-:W-:Y:S01]  /*73a0*/  FFMA.FTZ R34, R11, R25, R10 ;  /* 0x000000190b227223 */ /* 0x000fe2000001000a */
[----:B------:R-:W-:-:S02]  /*73b0*/  HADD2.F32 R10, -RZ, R5.H1_H1 ;  /* 0x30000005ff0a7230 */ /* 0x000fc40000004100 */
[----:B------:R-:W-:Y:S01]  /*73c0*/  FFMA.FTZ R33, R11, R15, -R20 ;  /* 0x0000000f0b217223 */ /* 0x000fe20000010814 */
[----:B------:R-:W-:Y:S01]  /*73d0*/  HADD2.F32 R9, -RZ, R5.H0_H0 ;  /* 0x20000005ff097230 */ /* 0x000fe20000004100 */
[----:B------:R-:W-:Y:S01]  /*73e0*/  F2FP.F16.E4M3.UNPACK_B R13, R13.H1 ;  /* 0x0000000dff0d723e */ /* 0x000fe200030006ff */
[----:B------:R-:W-:Y:S01]  /*73f0*/  HADD2.F32 R14, -RZ, R12.H1_H1 ;  /* 0x3000000cff0e7230 */ /* 0x000fe20000004100 */
[----:B------:R-:W-:Y:S01]  /*7400*/  F2FP.F16.E4M3.UNPACK_B R21, R21.H1 ;  /* 0x00000015ff15723e */ /* 0x000fe200030006ff */
[--C-:B------:R-:W-:Y:S02]  /*7410*/  HADD2.F32 R6, -RZ, R4.reuse.H1_H1 ;  /* 0x30000004ff067230 */ /* 0x100fe40000004100 */
[----:B------:R-:W-:Y:S02]  /*7420*/  HADD2.F32 R5, -RZ, R4.H0_H0 ;  /* 0x20000004ff057230 */ /* 0x000fe40000004100 */
[----:B------:R-:W-:Y:S02]  /*7430*/  HADD2.F32 R12, -RZ, R12.H0_H0 ;  /* 0x2000000cff0c7230 */ /* 0x000fe40000004100 */
[----:B------:R-:W-:Y:S01]  /*7440*/  FMUL.FTZ R20, R6, R14 ;  /* 0x0000000e06147220 */ /* 0x000fe20000410000 */
[----:B------:R-:W-:-:S02]  /*7450*/  HADD2.F32 R4, -RZ, R3.H1_H1 ;  /* 0x30000003ff047230 */ /* 0x000fc40000004100 */
[-C--:B------:R-:W-:Y:S01]  /*7460*/  FMUL.FTZ R24, R6, R10.reuse ;  /* 0x0000000a06187220 */ /* 0x080fe20000410000 */
[----:B------:R-:W-:Y:S02]  /*7470*/  HADD2.F32 R3, -RZ, R3.H0_H0 ;  /* 0x20000003ff037230 */ /* 0x000fe40000004100 */
[C---:B------:R-:W-:Y:S01]  /*7480*/  FFMA.FTZ R20, R5.reuse, R10, -R20 ;  /* 0x0000000a05147223 */ /* 0x040fe20000010814 */
[----:B------:R-:W-:Y:S02]  /*7490*/  HADD2.F32 R10, -RZ, R21.H0_H0 ;  /* 0x20000015ff0a7230 */ /* 0x000fe40000004100 */
[C---:B------:R-:W-:Y:S01]  /*74a0*/  FMUL.FTZ R6, R4.reuse, R12 ;  /* 0x0000000c04067220 */ /* 0x040fe20000410000 */
[-C--:B------:R-:W-:Y:S01]  /*74b0*/  FMUL.FTZ R15, R4, R9.reuse ;  /* 0x00000009040f7220 */ /* 0x080fe20000410000 */
[----:B------:R-:W-:Y:S01]  /*74c0*/  FFMA.FTZ R25, R5, R14, R24 ;  /* 0x0000000e05197223 */ /* 0x000fe20000010018 */
[----:B------:R-:W-:Y:S02]  /*74d0*/  HADD2.F32 R5, -RZ, R13.H1_H1 ;  /* 0x3000000dff057230 */ /* 0x000fe40000004100 */
[----:B------:R-:W-:Y:S01]  /*74e0*/  FFMA.FTZ R11, R3, R9, -R6 ;  /* 0x00000009030b7223 */ /* 0x000fe20000010806 */
[----:B------:R-:W-:-:S02]  /*74f0*/  HADD2.F32 R9, -RZ, R21.H1_H1 ;  /* 0x30000015ff097230 */ /* 0x000fc40000004100 */
[----:B------:R-:W-:Y:S01]  /*7500*/  FFMA.FTZ R12, R3, R12, R15 ;  /* 0x0000000c030c7223 */ /* 0x000fe2000001000f */
[--C-:B------:R-:W-:Y:S02]  /*7510*/  HADD2.F32 R4, -RZ, R8.reuse.H1_H1 ;  /* 0x30000008ff047230 */ /* 0x100fe40000004100 */
[----:B------:R-:W-:Y:S02]  /*7520*/  HADD2.F32 R3, -RZ, R7.H1_H1 ;  /* 0x30000007ff037230 */ /* 0x000fe40000004100 */
[----:B------:R-:W-:Y:S02]  /*7530*/  HADD2.F32 R6, -RZ, R13.H0_H0 ;  /* 0x2000000dff067230 */ /* 0x000fe40000004100 */
[C---:B------:R-:W-:Y:S01]  /*7540*/  FMUL.FTZ R13, R4.reuse, R9 ;  /* 0x00000009040d7220 */ /* 0x040fe20000410000 */
[----:B------:R-:W-:Y:S02]  /*7550*/  HADD2.F32 R8, -RZ, R8.H0_H0 ;  /* 0x20000008ff087230 */ /* 0x000fe40000004100 */
[----:B------:R-:W-:Y:S01]  /*7560*/  FMUL.FTZ R14, R4, R5 ;  /* 0x00000005040e7220 */ /* 0x000fe20000410000 */
[----:B------:R-:W-:-:S02]  /*7570*/  HADD2.F32 R7, -RZ, R7.H0_H0 ;  /* 0x20000007ff077230 */ /* 0x000fc40000004100 */
[C---:B------:R-:W-:Y:S01]  /*7580*/  FMUL.FTZ R4, R3.reuse, R10 ;  /* 0x0000000a03047220 */ /* 0x040fe20000410000 */
[-C--:B------:R-:W-:Y:S01]  /*7590*/  FMUL.FTZ R3, R3, R6.reuse ;  /* 0x0000000603037220 */ /* 0x080fe20000410000 */
[C---:B------:R-:W-:Y:S01]  /*75a0*/  FFMA.FTZ R13, R8.reuse, R5, -R13 ;  /* 0x00000005080d7223 */ /* 0x040fe2000001080d */
[----:B------:R-:W-:Y:S01]  /*75b0*/  FFMA.FTZ R14, R8, R9, R14 ;  /* 0x00000009080e7223 */ /* 0x000fe2000001000e */
[C---:B------:R-:W-:Y:S01]  /*75c0*/  FFMA.FTZ R5, R7.reuse, R6, -R4 ;  /* 0x0000000607057223 */ /* 0x040fe20000010804 */
[----:B------:R-:W-:Y:S01]  /*75d0*/  FFMA.FTZ R10, R7, R10, R3 ;  /* 0x0000000a070a7223 */ /* 0x000fe20000010003 */
[----:B------:R-:W-:Y:S02]  /*75e0*/  F2FP.SATFINITE.E4M3.F32.PACK_AB_MERGE_C R6, R30, R29, RZ ;  /* 0x0000001d1e06723e */ /* 0x000fe400048070ff */
[----:B------:R-:W-:Y:S02]  /*75f0*/  F2FP.SATFINITE.E4M3.F32.PACK_AB_MERGE_C R7, R34, R33, RZ ;  /* 0x000000212207723e */ /* 0x000fe400048070ff */
[----:B------:R-:W-:-:S02]  /*7600*/  F2FP.SATFINITE.E4M3.F32.PACK_AB_MERGE_C R4, R25, R20, RZ ;  /* 0x000000141904723e */ /* 0x000fc400048070ff */
[----:B------:R-:W-:Y:S02]  /*7610*/  F2FP.SATFINITE.E4M3.F32.PACK_AB_MERGE_C R13, R14, R13, RZ ;  /* 0x0000000d0e0d723e */ /* 0x000fe400048070ff */
[----:B------:R-:W-:Y:S02]  /*7620*/  F2FP.SATFINITE.E4M3.F32.PACK_AB_MERGE_C R6, R27, R26, R6 ;  /* 0x0000001a1b06723e */ /* 0x000fe40004807006 */
[----:B------:R-:W-:Y:S02]  /*7630*/  F2FP.SATFINITE.E4M3.F32.PACK_AB_MERGE_C R7, R32, R31, R7 ;  /* 0x0000001f2007723e */ /* 0x000fe40004807007 */
[----:B------:R-:W-:Y:S02]  /*7640*/  F2FP.SATFINITE.E4M3.F32.PACK_AB_MERGE_C R4, R12, R11, R4 ;  /* 0x0000000b0c04723e */ /* 0x000fe40004807004 */
[----:B------:R-:W-:-:S05]  /*7650*/  F2FP.SATFINITE.E4M3.F32.PACK_AB_MERGE_C R5, R10, R5, R13 ;  /* 0x000000050a05723e */ /* 0x000fca000480700d */
[----:B------:R2:W-:Y:S01]  /*7660*/  STS.128 [R0+0xb000], R4 ;  /* 0x00b0000400007388 */ /* 0x0005e20000000c00 */
[----:B------:R-:W-:Y:S05]  /*7670*/  BRA `(.L_x_1464) ;  /* 0x0000001400147947 */ /* 0x000fea0003800000 */
.L_x_1458:
[----:B------:R-:W0:Y:S01]  /*7680*/  LDC R20, c[0x0][0x448] ;  /* 0x00011200ff147b82 */ /* 0x000e220000000800 */
[----:B------:R-:W-:Y:S01]  /*7690*/  IMAD.MOV.U32 R6, RZ, RZ, R26 ;  /* 0x000000ffff067224 */ /* 0x000fe200078e001a */
[----:B------:R-:W-:Y:S01]  /*76a0*/  ULDC.64 UR4, c[0x0][0x3f8] ;  /* 0x0000fe0000047ab9 */ /* 0x000fe20000000a00 */
[----:B------:R-:W-:Y:S01]  /*76b0*/  IMAD.MOV.U32 R7, RZ, RZ, R29 ;  /* 0x000000ffff077224 */ /* 0x000fe200078e001d */
[----:B------:R-:W-:Y:S01]  /*76c0*/  ULDC.64 UR6, c[0x0][0x408] ;  /* 0x0001020000067ab9 */ /* 0x000fe20000000a00 */
[----:B------:R-:W-:Y:S01]  /*76d0*/  IMAD.MOV.U32 R8, RZ, RZ, R30 ;  /* 0x000000ffff087224 */ /* 0x000fe200078e001e */
[----:B------:R-:W-:Y:S01]  /*76e0*/  ULDC.64 UR8, c[0x0][0x400] ;  /* 0x0001000000087ab9 */ /* 0x000fe20000000a00 */
        /* <DEDUP_REMOVED lines=9> */
[----:B------:R-:W-:Y:S02]  /*7780*/  IMAD R4, R0, UR4, RZ ;  /* 0x0000000400047c24 */ /* 0x000fe4000f8e02ff */
[----:B------:R-:W-:-:S04]  /*7790*/  IMAD.WIDE.U32 R8, R3, UR6, R8 ;  /* 0x0000000603087c25 */ /* 0x000fc8000f8e0008 */
[----:B------:R-:W-:Y:S02]  /*77a0*/  IMAD R0, R0, UR6, RZ ;  /* 0x0000000600007c24 */ /* 0x000fe4000f8e02ff */
[C---:B------:R-:W-:Y:S01]  /*77b0*/  IMAD R13, R3.reuse, UR5, R4 ;  /* 0x00000005030d7c24 */ /* 0x040fe2000f8e0204 */
[----:B------:R-:W-:Y:S01]  /*77c0*/  ULDC.64 UR4, c[0x0][0x3e8] ;  /* 0x0000fa0000047ab9 */ /* 0x000fe20000000a00 */
[----:B------:R-:W-:Y:S01]  /*77d0*/  IMAD R3, R3, UR7, R0 ;  /* 0x0000000703037c24 */ /* 0x000fe2000f8e0200 */
[----:B------:R-:W-:Y:S01]  /*77e0*/  IADD3 R5, P0, R6, UR4, RZ ;  /* 0x0000000406057c10 */ /* 0x000fe2000ff1e0ff */
[----:B------:R-:W-:Y:S01]  /*77f0*/  UMOV UR4, 0xffffffff ;  /* 0xffffffff00047882 */ /* 0x000fe20000000000 */
[----:B------:R-:W-:Y:S02]  /*7800*/  IADD3 R0, P1, R8, UR8, RZ ;  /* 0x0000000808007c10 */ /* 0x000fe4000ff3e0ff */
[----:B------:R-:W-:Y:S02]  /*7810*/  IADD3.X R13, R7, UR5, R13, P0, !PT ;  /* 0x00000005070d7c10 */ /* 0x000fe400087fe40d */
[----:B------:R-:W-:Y:S01]  /*7820*/  IADD3.X R7, R9, UR9, R3, P1, !PT ;  /* 0x0000000909077c10 */ /* 0x000fe20008ffe403 */
[----:B------:R-:W-:Y:S08]  /*7830*/  BRA.DIV UR4, `(.L_x_1467) ;  /* 0x000001d204dc7947 */ /* 0x000ff0000b800000 */
[----:B------:R0:W1:Y:S04]  /*7840*/  SHFL.IDX PT, R3, R13, RZ, 0x1e1f ;  /* 0x001e1fff0d037589 */ /* 0x00006800000e0000 */
[----:B------:R-:W2:Y:S04]  /*7850*/  SHFL.IDX PT, R5, R5, RZ, 0x1e1f ;  /* 0x001e1fff05057589 */ /* 0x000ea800000e0000 */
[----:B------:R-:W3:Y:S04]  /*7860*/  SHFL.IDX PT, R7, R7, RZ, 0x1e1f ;  /* 0x001e1fff07077589 */ /* 0x000ee800000e0000 */
[----:B------:R0:W4:Y:S02]  /*7870*/  SHFL.IDX PT, R14, R0, RZ, 0x1e1f ;  /* 0x001e1fff000e7589 */ /* 0x00012400000e0000 */
.L_x_1748:
[----:B0-----:R-:W5:Y:S01]  /*7880*/  LDL R0, [R1+0x10] ;  /* 0x0000100001007983 */ /* 0x001f620000100800 */
[----:B------:R-:W0:Y:S03]  /*7890*/  LDC R29, c[0x0][0x3f4] ;  /* 0x0000fd00ff1d7b82 */ /* 0x000e260000000800 */
[----:B------:R-:W2:Y:S01]  /*78a0*/  LDL R4, [R1+0x58] ;  /* 0x0000580001047983 */ /* 0x000ea20000100800 */
[----:B------:R-:W-:Y:S01]  /*78b0*/  BSSY B1, `(.L_x_1468) ;  /* 0x0000016000017945 */ /* 0x000fe20003800000 */
[----:B------:R-:W-:Y:S02]  /*78c0*/  CS2R R24, SRZ ;  /* 0x0000000000187805 */ /* 0x000fe4000001ff00 */
[----:B------:R-:W-:Y:S02]  /*78d0*/  CS2R R26, SRZ ;  /* 0x00000000001a7805 */ /* 0x000fe4000001ff00 */
[----:B------:R-:W-:Y:S01]  /*78e0*/  CS2R R8, SRZ ;  /* 0x0000000000087805 */ /* 0x000fe2000001ff00 */
[----:B-----5:R-:W-:Y:S01]  /*78f0*/  IMAD R21, R0, R20, RZ ;  /* 0x0000001400157224 */ /* 0x020fe200078e02ff */
[----:B--2---:R-:W-:-:S04]  /*7900*/  LEA.HI R0, R4, R4, RZ, 0x1 ;  /* 0x0000000404007211 */ /* 0x004fc800078f08ff */
[----:B------:R-:W-:Y:S02]  /*7910*/  ISETP.GE.AND P0, PT, R10, R21, PT ;  /* 0x000000150a00720c */ /* 0x000fe40003f06270 */
[----:B------:R-:W-:Y:S02]  /*7920*/  CS2R R10, SRZ ;  /* 0x00000000000a7805 */ /* 0x000fe4000001ff00 */
[----:B------:R-:W-:-:S05]  /*7930*/  LOP3.LUT R0, R0, 0xfffffffe, RZ, 0xc0, !PT ;  /* 0xfffffffe00007812 */ /* 0x000fca00078ec0ff */
[----:B------:R-:W-:-:S05]  /*7940*/  IMAD.IADD R0, R4, 0x1, -R0 ;  /* 0x0000000104007824 */ /* 0x000fca00078e0a00 */
[----:B------:R-:W-:Y:S01]  /*7950*/  SHF.L.U32 R13, R0, 0x1f, RZ ;  /* 0x0000001f000d7819 */ /* 0x000fe200000006ff */
[----:B0-----:R-:W-:Y:S06]  /*7960*/  @P0 BRA `(.L_x_1469) ;  /* 0x0000000000280947 */ /* 0x001fec0003800000 */
[----:B------:R-:W-:Y:S01]  /*7970*/  ULDC UR4, c[0x0][0x3f4] ;  /* 0x0000fd0000047ab9 */ /* 0x000fe20000000800 */
[C---:B------:R-:W-:Y:S02]  /*7980*/  IADD3 R4, P0, R18.reuse, R5, RZ ;  /* 0x0000000512047210 */ /* 0x040fe40007f1e0ff */
[----:B------:R-:W-:Y:S02]  /*7990*/  CS2R R24, SRZ ;  /* 0x0000000000187805 */ /* 0x000fe4000001ff00 */
[C---:B------:R-:W-:Y:S02]  /*79a0*/  ISETP.GE.AND P2, PT, R18.reuse, UR4, PT ;  /* 0x0000000412007c0c */ /* 0x040fe4000bf46270 */
[----:B----4-:R-:W-:Y:S01]  /*79b0*/  IADD3 R14, P1, R18, R14, RZ ;  /* 0x0000000e120e7210 */ /* 0x010fe20007f3e0ff */
[----:B-1----:R-:W-:-:S04]  /*79c0*/  IMAD.X R5, R3, 0x1, R19, P0 ;  /* 0x0000000103057824 */ /* 0x002fc800000e0613 */
[----:B---3--:R-:W-:-:S06]  /*79d0*/  IMAD.X R15, R7, 0x1, R19, P1 ;  /* 0x00000001070f7824 */ /* 0x008fcc00008e0613 */
[----:B------:R-:W-:Y:S05]  /*79e0*/  @P2 BRA `(.L_x_1469) ;  /* 0x0000000000082947 */ /* 0x000fea0003800000 */
[----:B------:R0:W5:Y:S04]  /*79f0*/  LD.E.128 R24, desc[UR44][R4.64] ;  /* 0x0000002c04187980 */ /* 0x000168000c101d00 */
[----:B------:R0:W5:Y:S02]  /*7a00*/  LD.E.128 R8, desc[UR44][R14.64] ;  /* 0x0000002c0e087980 */ /* 0x000164000c101d00 */
.L_x_1469:
[----:B------:R-:W-:Y:S05]  /*7a10*/  BSYNC B1 ;  /* 0x0000000000017941 */ /* 0x000fea0003800000 */
.L_x_1468:
[----:B------:R-:W2:Y:S01]  /*7a20*/  LDL.LU R0, [R1+0x4] ;  /* 0x0000040001007983 */ /* 0x000ea20000300800 */
[----:B------:R-:W3:Y:S01]  /*7a30*/  SYNCS.PHASECHK.TRANS64.TRYWAIT P1, [R22+URZ+0x13200], R13 ;  /* 0x0132000d160075a7 */ /* 0x000ee2000802017f */
[----:B-1----:R-:W0:Y:S01]  /*7a40*/  S2R R3, SR_TID.X ;  /* 0x0000000000037919 */ /* 0x002e220000002100 */
[----:B------:R-:W-:Y:S01]  /*7a50*/  ISETP.GE.AND P0, PT, R18, R29, PT ;  /* 0x0000001d1200720c */ /* 0x000fe20003f06270 */
[----:B------:R-:W-:Y:S01]  /*7a60*/  BSSY B1, `(.L_x_1470) ;  /* 0x0000009000017945 */ /* 0x000fe20003800000 */
[C---:B0-----:R-:W-:Y:S02]  /*7a70*/  VIADD R4, R3.reuse, 0xffffff80 ;  /* 0xffffff8003047836 */ /* 0x041fe40000000000 */
[----:B------:R-:W-:-:S05]  /*7a80*/  VIADD R3, R3, 0xffffff80 ;  /* 0xffffff8003037836 */ /* 0x000fca0000000000 */
[----:B------:R-:W-:-:S04]  /*7a90*/  LEA.HI R3, R3, R4, RZ, 0x1 ;  /* 0x0000000403037211 */ /* 0x000fc800078f08ff */
[----:B------:R-:W-:Y:S01]  /*7aa0*/  SHF.R.S32.HI R3, RZ, 0x1, R3 ;  /* 0x00000001ff037819 */ /* 0x000fe20000011403 */
[----:B--2---:R-:W-:-:S05]  /*7ab0*/  IMAD R0, R0, -0xc0, R21 ;  /* 0xffffff4000007824 */ /* 0x004fca00078e0215 */
[----:B------:R-:W-:-:S04]  /*7ac0*/  VIMNMX R0, R0, 0xc0, PT ;  /* 0x000000c000007848 */ /* 0x000fc80003fe0100 */
[----:B------:R-:W-:Y:S01]  /*7ad0*/  ISETP.GE.OR P0, PT, R3, R0, P0 ;  /* 0x000000000300720c */ /* 0x000fe20000706670 */
[----:B---3--:R-:W-:-:S12]  /*7ae0*/  @!P1 BRA `(.L_x_1471) ;  /* 0x000001d0009c9947 */ /* 0x008fd80003800000 */
.L_x_1749:
[----:B------:R-:W-:Y:S05]  /*7af0*/  BSYNC B1 ;  /* 0x0000000000017941 */ /* 0x000fea0003800000 */
.L_x_1470:
[----:B------:R-:W-:Y:S05]  /*7b00*/  @P0 BRA `(.L_x_1464) ;  /* 0x0000000c00f00947 */ /* 0x000fea0003800000 */
[----:B----4-:R-:W0:Y:S04]  /*7b10*/  LDL R14, [R1+0x48] ;  /* 0x00004800010e7983 */ /* 0x010e280000100800 */
[----:B------:R-:W2:Y:S04]  /*7b20*/  LDL R31, [R1+0x4c] ;  /* 0x00004c00011f7983 */ /* 0x000ea80000100800 */
[----:B------:R-:W3:Y:S01]  /*7b30*/  LDL R51, [R1+0x5c] ;  /* 0x00005c0001337983 */ /* 0x000ee20000100800 */
[----:B-----5:R-:W-:Y:S02]  /*7b40*/  SHF.R.U32.HI R0, RZ, 0x8, R24 ;  /* 0x00000008ff007819 */ /* 0x020fe40000011618 */
[----:B------:R-:W-:-:S02]  /*7b50*/  SHF.R.U32.HI R4, RZ, 0x8, R25 ;  /* 0x00000008ff047819 */ /* 0x000fc40000011619 */
[----:B------:R-:W-:Y:S02]  /*7b60*/  LOP3.LUT R3, R24, 0xff, RZ, 0xc0, !PT ;  /* 0x000000ff18037812 */ /* 0x000fe400078ec0ff */
[----:B------:R-:W-:Y:S02]  /*7b70*/  LOP3.LUT R0, R0, 0xff, RZ, 0xc0, !PT ;  /* 0x000000ff00007812 */ /* 0x000fe400078ec0ff */
[----:B------:R-:W-:Y:S02]  /*7b80*/  LOP3.LUT R5, R25, 0xff, RZ, 0xc0, !PT ;  /* 0x000000ff19057812 */ /* 0x000fe400078ec0ff */
[----:B------:R-:W-:Y:S02]  /*7b90*/  LOP3.LUT R4, R4, 0xff, RZ, 0xc0, !PT ;  /* 0x000000ff04047812 */ /* 0x000fe400078ec0ff */
[----:B------:R-:W-:Y:S01]  /*7ba0*/  PRMT R20, R0, 0x7604, R3 ;  /* 0x0000760400147816 */ /* 0x000fe20000000003 */
[----:B------:R-:W-:Y:S01]  /*7bb0*/  IMAD.IADD R0, R18, 0x1, R29 ;  /* 0x0000000112007824 */ /* 0x000fe200078e021d */
[----:B------:R-:W-:-:S02]  /*7bc0*/  SHF.R.U32.HI R3, RZ, 0x8, R26 ;  /* 0x00000008ff037819 */ /* 0x000fc4000001161a */
[----:B------:R-:W-:Y:S02]  /*7bd0*/  PRMT R30, R4, 0x7604, R5 ;  /* 0x00007604041e7816 */ /* 0x000fe40000000005 */
[----:B------:R-:W-:Y:S02]  /*7be0*/  LOP3.LUT R4, R26, 0xff, RZ, 0xc0, !PT ;  /* 0x000000ff1a047812 */ /* 0x000fe400078ec0ff */
[----:B------:R-:W-:Y:S02]  /*7bf0*/  LOP3.LUT R3, R3, 0xff, RZ, 0xc0, !PT ;  /* 0x000000ff03037812 */ /* 0x000fe400078ec0ff */
[----:B------:R-:W-:Y:S02]  /*7c00*/  SHF.R.U32.HI R7, RZ, 0x8, R8 ;  /* 0x00000008ff077819 */ /* 0x000fe40000011608 */
[----:B------:R-:W-:Y:S02]  /*7c10*/  PRMT R32, R3, 0x7604, R4 ;  /* 0x0000760403207816 */ /* 0x000fe40000000004 */
[----:B------:R-:W-:-:S02]  /*7c20*/  LOP3.LUT R12, R8, 0xff, RZ, 0xc0, !PT ;  /* 0x000000ff080c7812 */ /* 0x000fc400078ec0ff */
[----:B------:R-:W-:Y:S02]  /*7c30*/  LOP3.LUT R7, R7, 0xff, RZ, 0xc0, !PT ;  /* 0x000000ff07077812 */ /* 0x000fe400078ec0ff */
[----:B------:R-:W-:Y:S02]  /*7c40*/  SHF.R.U32.HI R5, RZ, 0x8, R27 ;  /* 0x00000008ff057819 */ /* 0x000fe4000001161b */
[----:B------:R-:W-:Y:S02]  /*7c50*/  PRMT R35, R7, 0x7604, R12 ;  /* 0x0000760407237816 */ /* 0x000fe4000000000c */
[----:B------:R-:W-:Y:S02]  /*7c60*/  SHF.R.U32.HI R12, RZ, 0x8, R10 ;  /* 0x00000008ff0c7819 */ /* 0x000fe4000001160a */
[----:B------:R-:W-:Y:S02]  /*7c70*/  LOP3.LUT R15, R10, 0xff, RZ, 0xc0, !PT ;  /* 0x000000ff0a0f7812 */ /* 0x000fe400078ec0ff */
[----:B------:R-:W-:-:S02]  /*7c80*/  LOP3.LUT R12, R12, 0xff, RZ, 0xc0, !PT ;  /* 0x000000ff0c0c7812 */ /* 0x000fc400078ec0ff */
[----:B------:R-:W-:Y:S02]  /*7c90*/  LOP3.LUT R21, R11, 0xff, RZ, 0xc0, !PT ;  /* 0x000000ff0b157812 */ /* 0x000fe400078ec0ff */
[----:B------:R-:W-:Y:S02]  /*7ca0*/  LOP3.LUT R6, R27, 0xff, RZ, 0xc0, !PT ;  /* 0x000000ff1b067812 */ /* 0x000fe400078ec0ff */
[----:B------:R-:W-:Y:S02]  /*7cb0*/  LOP3.LUT R5, R5, 0xff, RZ, 0xc0, !PT ;  /* 0x000000ff05057812 */ /* 0x000fe400078ec0ff */
[----:B------:R-:W-:Y:S02]  /*7cc0*/  PRMT R37, R12, 0x7604, R15 ;  /* 0x000076040c257816 */ /* 0x000fe4000000000f */
[----:B------:R-:W-:Y:S02]  /*7cd0*/  PRMT R34, R5, 0x7604, R6 ;  /* 0x0000760405227816 */ /* 0x000fe40000000006 */
[----:B------:R-:W-:-:S02]  /*7ce0*/  SHF.R.U32.HI R29, RZ, 0x10, R26 ;  /* 0x00000010ff1d7819 */ /* 0x000fc4000001161a */
[----:B------:R-:W-:-:S04]  /*7cf0*/  SHF.R.U32.HI R33, RZ, 0x10, R27 ;  /* 0x00000010ff217819 */ /* 0x000fc8000001161b */
[----:B------:R-:W-:-:S04]  /*7d00*/  LOP3.LUT R33, R33, 0xff, RZ, 0xc0, !PT ;  /* 0x000000ff21217812 */ /* 0x000fc800078ec0ff */
[----:B------:R-:W-:Y:S02]  /*7d10*/  PRMT R33, R33, 0x7054, R34 ;  /* 0x0000705421217816 */ /* 0x000fe40000000022 */
[----:B0-----:R-:W-:Y:S02]  /*7d20*/  SHF.R.U32.HI R13, RZ, 0x3, R14 ;  /* 0x00000003ff0d7819 */ /* 0x001fe4000001160e */
[----:B------:R-:W-:Y:S02]  /*7d30*/  LOP3.LUT R0, R14, 0x30, R0, 0xf8, !PT ;  /* 0x000000300e007812 */ /* 0x000fe400078ef800 */
[----:B------:R-:W-:Y:S02]  /*7d40*/  SHF.R.U32.HI R14, RZ, 0x8, R11 ;  /* 0x00000008ff0e7819 */ /* 0x000fe4000001160b */
[----:B------:R-:W-:Y:S02]  /*7d50*/  LOP3.LUT R3, R0, R13, RZ, 0x3c, !PT ;  /* 0x0000000d00037212 */ /* 0x000fe400078e3cff */
[----:B------:R-:W-:Y:S01]  /*7d60*/  SHF.R.U32.HI R0, RZ, 0x8, R9 ;  /* 0x00000008ff007819 */ /* 0x000fe20000011609 */
[----:B---3--:R-:W-:Y:S01]  /*7d70*/  LDS.128 R4, [R51+0xb000] ;  /* 0x00b0000033047984 */ /* 0x008fe20000000c00 */
[----:B------:R-:W-:-:S02]  /*7d80*/  LOP3.LUT R13, R9, 0xff, RZ, 0xc0, !PT ;  /* 0x000000ff090d7812 */ /* 0x000fc400078ec0ff */
[----:B------:R-:W-:Y:S02]  /*7d90*/  LOP3.LUT R0, R0, 0xff, RZ, 0xc0, !PT ;  /* 0x000000ff00007812 */ /* 0x000fe400078ec0ff */
[----:B------:R-:W-:Y:S02]  /*7da0*/  LOP3.LUT R14, R14, 0xff, RZ, 0xc0, !PT ;  /* 0x000000ff0e0e7812 */ /* 0x000fe400078ec0ff */
[----:B------:R-:W-:Y:S02]  /*7db0*/  PRMT R36, R0, 0x7604, R13 ;  /* 0x0000760400247816 */ /* 0x000fe4000000000d */
[----:B--2---:R-:W-:Y:S02]  /*7dc0*/  IADD3 R0, R22, R31, R3 ;  /* 0x0000001f16007210 */ /* 0x004fe40007ffe003 */
[----:B------:R-:W-:Y:S02]  /*7dd0*/  PRMT R43, R14, 0x7604, R21 ;  /* 0x000076040e2b7816 */ /* 0x000fe40000000015 */
[----:B------:R-:W-:Y:S01]  /*7de0*/  SHF.R.U32.HI R21, RZ, 0x10, R25 ;  /* 0x00000010ff157819 */ /* 0x000fe20000011619 */
[----:B------:R-:W0:Y:S01]  /*7df0*/  LDS.128 R12, [R0+0xb000] ;  /* 0x00b00000000c7984 */ /* 0x000e220000000c00 */
[----:B------:R-:W-:-:S02]  /*7e00*/  SHF.R.U32.HI R3, RZ, 0x10, R24 ;  /* 0x00000010ff037819 */ /* 0x000fc40000011618 */
[----:B------:R-:W-:Y:S02]  /*7e10*/  LOP3.LUT R21, R21, 0xff, RZ, 0xc0, !PT ;  /* 0x000000ff15157812 */ /* 0x000fe400078ec0ff */
[----:B------:R-:W-:Y:S02]  /*7e20*/  LOP3.LUT R31, R29, 0xff, RZ, 0xc0, !PT ;  /* 0x000000ff1d1f7812 */ /* 0x000fe400078ec0ff */
[----:B------:R-:W-:Y:S02]  /*7e30*/  PRMT R29, R21, 0x7054, R30 ;  /* 0x00007054151d7816 */ /* 0x000fe4000000001e */
[----:B------:R-:W-:Y:S02]  /*7e40*/  SHF.R.U32.HI R21, RZ, 0x10, R9 ;  /* 0x00000010ff157819 */ /* 0x000fe40000011609 */
[----:B------:R-:W-:Y:S02]  /*7e50*/  LOP3.LUT R3, R3, 0xff, RZ, 0xc0, !PT ;  /* 0x000000ff03037812 */ /* 0x000fe400078ec0ff */
[----:B------:R-:W-:-:S02]  /*7e60*/  PRMT R31, R31, 0x7054, R32 ;  /* 0x000070541f1f7816 */ /* 0x000fc40000000020 */
[----:B------:R-:W-:Y:S02]  /*7e70*/  SHF.R.U32.HI R32, RZ, 0x10, R11 ;  /* 0x00000010ff207819 */ /* 0x000fe4000001160b */
[----:B------:R-:W-:Y:S02]  /*7e80*/  LOP3.LUT R21, R21, 0xff, RZ, 0xc0, !PT ;  /* 0x000000ff15157812 */ /* 0x000fe400078ec0ff */
[----:B------:R-:W-:Y:S02]  /*7e90*/  PRMT R3, R3, 0x7054, R20 ;  /* 0x0000705403037816 */ /* 0x000fe40000000014 */
[----:B------:R-:W-:Y:S02]  /*7ea0*/  SHF.R.U32.HI R20, RZ, 0x10, R8 ;  /* 0x00000010ff147819 */ /* 0x000fe40000011608 */
[----:B------:R-:W-:Y:S02]  /*7eb0*/  SHF.R.U32.HI R30, RZ, 0x10, R10 ;  /* 0x00000010ff1e7819 */ /* 0x000fe4000001160a */
[----:B------:R-:W-:-:S02]  /*7ec0*/  LOP3.LUT R32, R32, 0xff, RZ, 0xc0, !PT ;  /* 0x000000ff20207812 */ /* 0x000fc400078ec0ff */
[----:B------:R-:W-:Y:S02]  /*7ed0*/  PRMT R39, R21, 0x7054, R36 ;  /* 0x0000705415277816 */ /* 0x000fe40000000024 */
[----:B------:R-:W-:Y:S02]  /*7ee0*/  LOP3.LUT R20, R20, 0xff, RZ, 0xc0, !PT ;  /* 0x000000ff14147812 */ /* 0x000fe400078ec0ff */
[----:B------:R-:W-:Y:S02]  /*7ef0*/  LOP3.LUT R30, R30, 0xff, RZ, 0xc0, !PT ;  /* 0x000000ff1e1e7812 */ /* 0x000fe400078ec0ff */
[----:B------:R-:W-:Y:S02]  /*7f00*/  PRMT R43, R32, 0x7054, R43 ;  /* 0x00007054202b7816 */ /* 0x000fe4000000002b */
[----:B------:R-:W-:Y:S02]  /*7f10*/  LOP3.LUT R39, R39, 0xff000000, R9, 0xf8, !PT ;  /* 0xff00000027277812 */ /* 0x000fe400078ef809 */
[----:B------:R-:W-:-:S02]  /*7f20*/  PRMT R35, R20, 0x7054, R35 ;  /* 0x0000705414237816 */ /* 0x000fc40000000023 */
[----:B------:R-:W-:Y:S02]  /*7f30*/  LOP3.LUT R21, R3, 0xff000000, R24, 0xf8, !PT ;  /* 0xff00000003157812 */ /* 0x000fe400078ef818 */
[----:B------:R-:W-:Y:S02]  /*7f40*/  PRMT R41, R30, 0x7054, R37 ;  /* 0x000070541e297816 */ /* 0x000fe40000000025 */
[----:B------:R-:W-:Y:S02]  /*7f50*/  LOP3.LUT R24, R29, 0xff000000, R25, 0xf8, !PT ;  /* 0xff0000001d187812 */ /* 0x000fe400078ef819 */
[----:B------:R-:W-:Y:S02]  /*7f60*/  LOP3.LUT R43, R43, 0xff000000, R11, 0xf8, !PT ;  /* 0xff0000002b2b7812 */ /* 0x000fe400078ef80b */
[----:B------:R-:W-:Y:S02]  /*7f70*/  F2FP.F16.E4M3.UNPACK_B R40, R39 ;  /* 0x00000027ff28723e */ /* 0x000fe400020006ff */
[----:B0-----:R-:W-:-:S02]  /*7f80*/  F2FP.F16.E4M3.UNPACK_B R11, R13 ;  /* 0x0000000dff0b723e */ /* 0x001fc400020006ff */
[----:B------:R-:W-:Y:S01]  /*7f90*/  LOP3.LUT R3, R31, 0xff000000, R26, 0xf8, !PT ;  /* 0xff0000001f037812 */ /* 0x000fe200078ef81a */
[--C-:B------:R-:W-:Y:S01]  /*7fa0*/  HADD2.F32 R42, -RZ, R40.reuse.H0_H0 ;  /* 0x20000028ff2a7230 */ /* 0x100fe20000004100 */
[----:B------:R-:W-:Y:S01]  /*7fb0*/  LOP3.LUT R29, R35, 0xff000000, R8, 0xf8, !PT ;  /* 0xff000000231d7812 */ /* 0x000fe200078ef808 */
[----:B------:R-:W-:Y:S01]  /*7fc0*/  HADD2.F32 R40, -RZ, R40.H1_H1 ;  /* 0x30000028ff287230 */ /* 0x000fe20000004100 */
[----:B------:R-:W-:Y:S02]  /*7fd0*/  LOP3.LUT R8, R41, 0xff000000, R10, 0xf8, !PT ;  /* 0xff00000029087812 */ /* 0x000fe400078ef80a */
[----:B------:R-:W-:Y:S02]  /*7fe0*/  F2FP.F16.E4M3.UNPACK_B R31, R24 ;  /* 0x00000018ff1f723e */ /* 0x000fe400020006ff */
[-C--:B------:R-:W-:Y:S02]  /*7ff0*/  F2FP.F16.E4M3.UNPACK_B R10, R5.reuse ;  /* 0x00000005ff0a723e */ /* 0x080fe400020006ff */
[----:B------:R-:W-:Y:S01]  /*8000*/  F2FP.F16.E4M3.UNPACK_B R20, R5.H1 ;  /* 0x00000005ff14723e */ /* 0x000fe200030006ff */
[----:B------:R-:W-:Y:S01]  /*8010*/  HADD2.F32 R5, -RZ, R11.H0_H0 ;  /* 0x2000000bff057230 */ /* 0x000fe20000004100 */
[----:B------:R-:W-:Y:S01]  /*8020*/  LOP3.LUT R37, R33, 0xff000000, R27, 0xf8, !PT ;  /* 0xff00000021257812 */ /* 0x000fe200078ef81b */
[----:B------:R-:W-:Y:S01]  /*8030*/  HADD2.F32 R38, -RZ, R31.H0_H0 ;  /* 0x2000001fff267230 */ /* 0x000fe20000004100 */
[-C--:B------:R-:W-:Y:S01]  /*8040*/  F2FP.F16.E4M3.UNPACK_B R27, R12.reuse ;  /* 0x0000000cff1b723e */ /* 0x080fe200020006ff */
[--C-:B------:R-:W-:Y:S01]  /*8050*/  HADD2.F32 R9, -RZ, R10.reuse.H0_H0 ;  /* 0x2000000aff097230 */ /* 0x100fe20000004100 */
[----:B------:R-:W-:Y:S01]  /*8060*/  F2FP.F16.E4M3.UNPACK_B R35, R12.H1 ;  /* 0x0000000cff23723e */ /* 0x000fe200030006ff */
[C---:B------:R-:W-:Y:S01]  /*8070*/  FMUL.FTZ R12, R5.reuse, R42 ;  /* 0x0000002a050c7220 */ /* 0x040fe20000410000 */
[----:B------:R-:W-:Y:S01]  /*8080*/  F2FP.F16.E4M3.UNPACK_B R26, R13.H1 ;  /* 0x0000000dff1a723e */ /* 0x000fe200030006ff */
[-C--:B------:R-:W-:Y:S01]  /*8090*/  FMUL.FTZ R13, R5, R38.reuse ;  /* 0x00000026050d7220 */ /* 0x080fe20000410000 */
[----:B------:R-:W-:Y:S01]  /*80a0*/  F2FP.F16.E4M3.UNPACK_B R39, R39.H1 ;  /* 0x00000027ff27723e */ /* 0x000fe200030006ff */
[----:B------:R-:W-:Y:S01]  /*80b0*/  FFMA.FTZ R5, R9, R38, -R12 ;  /* 0x0000002609057223 */ /* 0x000fe2000001080c */
[----:B------:R-:W-:Y:S01]  /*80c0*/  F2FP.F16.E4M3.UNPACK_B R24, R24.H1 ;  /* 0x00000018ff18723e */ /* 0x000fe200030006ff */
[----:B------:R-:W-:Y:S01]  /*80d0*/  HADD2.F32 R11, -RZ, R11.H1_H1 ;  /* 0x3000000bff0b7230 */ /* 0x000fe20000004100 */
[-C--:B------:R-:W-:Y:S01]  /*80e0*/  F2FP.F16.E4M3.UNPACK_B R34, R15.reuse ;  /* 0x0000000fff22723e */ /* 0x080fe200020006ff */
[----:B------:R-:W-:Y:S01]  /*80f0*/  HADD2.F32 R31, -RZ, R31.H1_H1 ;  /* 0x3000001fff1f7230 */ /* 0x000fe20000004100 */
[----:B------:R-:W-:Y:S01]  /*8100*/  F2FP.F16.E4M3.UNPACK_B R36, R15.H1 ;  /* 0x0000000fff24723e */ /* 0x000fe200030006ff */
[----:B------:R-:W-:-:S02]  /*8110*/  HADD2.F32 R12, -RZ, R10.H1_H1 ;  /* 0x3000000aff0c7230 */ /* 0x000fc40000004100 */
[----:B------:R-:W-:Y:S01]  /*8120*/  FFMA.FTZ R9, R9, R42, R13 ;  /* 0x0000002a09097223 */ /* 0x000fe2000001000d */
[--C-:B------:R-:W-:Y:S02]  /*8130*/  HADD2.F32 R38, -RZ, R39.reuse.H0_H0 ;  /* 0x20000027ff267230 */ /* 0x100fe40000004100 */
[C---:B------:R-:W-:Y:S01]  /*8140*/  FMUL.FTZ R41, R11.reuse, R40 ;  /* 0x000000280b297220 */ /* 0x040fe20000410000 */
[----:B------:R-:W-:Y:S02]  /*8150*/  HADD2.F32 R10, -RZ, R26.H0_H0 ;  /* 0x2000001aff0a7230 */ /* 0x000fe40000004100 */
[----:B------:R-:W-:Y:S01]  /*8160*/  FMUL.FTZ R11, R11, R31 ;  /* 0x0000001f0b0b7220 */ /* 0x000fe20000410000 */
[----:B------:R-:W-:Y:S01]  /*8170*/  HADD2.F32 R15, -RZ, R24.H0_H0 ;  /* 0x20000018ff0f7230 */ /* 0x000fe20000004100 */
[-C--:B------:R-:W-:Y:S01]  /*8180*/  F2FP.F16.E4M3.UNPACK_B R30, R7.reuse ;  /* 0x00000007ff1e723e */ /* 0x080fe200020006ff */
[----:B------:R-:W-:Y:S02]  /*8190*/  HADD2.F32 R13, -RZ, R20.H0_H0 ;  /* 0x20000014ff0d7230 */ /* 0x000fe40000004100 */
[C---:B------:R-:W-:Y:S01]  /*81a0*/  FMUL.FTZ R42, R10.reuse, R38 ;  /* 0x000000260a2a7220 */ /* 0x040fe20000410000 */
[----:B------:R-:W-:Y:S01]  /*81b0*/  F2FP.F16.E4M3.UNPACK_B R33, R7.H1 ;  /* 0x00000007ff21723e */ /* 0x000fe200030006ff */
[----:B------:R-:W-:Y:S01]  /*81c0*/  FMUL.FTZ R45, R10, R15 ;  /* 0x0000000f0a2d7220 */ /* 0x000fe20000410000 */
[C---:B------:R-:W-:Y:S01]  /*81d0*/  FFMA.FTZ R10, R12.reuse, R31, -R41 ;  /* 0x0000001f0c0a7223 */ /* 0x040fe20000010829 */
[----:B------:R-:W-:Y:S01]  /*81e0*/  FFMA.FTZ R12, R12, R40, R11 ;  /* 0x000000280c0c7223 */ /* 0x000fe2000001000b */
[C---:B------:R-:W-:Y:S01]  /*81f0*/  FFMA.FTZ R11, R13.reuse, R15, -R42 ;  /* 0x0000000f0d0b7223 */ /* 0x040fe2000001082a */
[----:B------:R-:W-:Y:S01]  /*8200*/  FFMA.FTZ R13, R13, R38, R45 ;  /* 0x000000260d0d7223 */ /* 0x000fe2000001002d */
[----:B------:R-:W-:Y:S01]  /*8210*/  F2FP.F16.E4M3.UNPACK_B R41, R43 ;  /* 0x0000002bff29723e */ /* 0x000fe200020006ff */
[----:B------:R-:W-:Y:S01]  /*8220*/  HADD2.F32 R31, -RZ, R24.H1_H1 ;  /* 0x30000018ff1f7230 */ /* 0x000fe20000004100 */
[----:B------:R-:W-:Y:S01]  /*8230*/  F2FP.F16.E4M3.UNPACK_B R38, R37 ;  /* 0x00000025ff26723e */ /* 0x000fe200020006ff */
[----:B------:R-:W-:Y:S01]  /*8240*/  HADD2.F32 R40, -RZ, R39.H1_H1 ;  /* 0x30000027ff287230 */ /* 0x000fe20000004100 */
[----:B------:R-:W-:Y:S01]  /*8250*/  F2FP.F16.E4M3.UNPACK_B R43, R43.H1 ;  /* 0x0000002bff2b723e */ /* 0x000fe200030006ff */
[----:B------:R-:W-:Y:S01]  /*8260*/  HADD2.F32 R15, -RZ, R26.H1_H1 ;  /* 0x3000001aff0f7230 */ /* 0x000fe20000004100 */
[-C--:B------:R-:W-:Y:S01]  /*8270*/  F2FP.F16.E4M3.UNPACK_B R32, R4.reuse.H1 ;  /* 0x00000004ff20723e */ /* 0x080fe200030006ff */
[----:B------:R-:W-:Y:S01]  /*8280*/  HADD2.F32 R24, -RZ, R20.H1_H1 ;  /* 0x30000014ff187230 */ /* 0x000fe20000004100 */
[----:B------:R-:W-:Y:S01]  /*8290*/  F2FP.F16.E4M3.UNPACK_B R25, R4 ;  /* 0x00000004ff19723e */ /* 0x000fe200020006ff */
[----:B------:R-:W-:-:S02]  /*82a0*/  HADD2.F32 R45, -RZ, R41.H0_H0 ;  /* 0x20000029ff2d7230 */ /* 0x000fc40000004100 */
[C---:B------:R-:W-:Y:S01]  /*82b0*/  FMUL.FTZ R47, R15.reuse, R40 ;  /* 0x000000280f2f7220 */ /* 0x040fe20000410000 */
[----:B------:R-:W-:Y:S02]  /*82c0*/  HADD2.F32 R20, -RZ, R34.H0_H0 ;  /* 0x20000022ff147230 */ /* 0x000fe40000004100 */
[----:B------:R-:W-:Y:S01]  /*82d0*/  FMUL.FTZ R15, R15, R31 ;  /* 0x0000001f0f0f7220 */ /* 0x000fe20000410000 */
[----:B------:R-:W-:Y:S01]  /*82e0*/  HADD2.F32 R39, -RZ, R38.H0_H0 ;  /* 0x20000026ff277230 */ /* 0x000fe20000004100 */
[----:B------:R-:W-:Y:S01]  /*82f0*/  F2FP.F16.E4M3.UNPACK_B R4, R6 ;  /* 0x00000006ff04723e */ /* 0x000fe200020006ff */
[----:B------:R-:W-:Y:S02]  /*8300*/  HADD2.F32 R26, -RZ, R30.H0_H0 ;  /* 0x2000001eff1a7230 */ /* 0x000fe40000004100 */
[C---:B------:R-:W-:Y:S01]  /*8310*/  FMUL.FTZ R49, R20.reuse, R45 ;  /* 0x0000002d14317220 */ /* 0x040fe20000410000 */
[----:B------:R-:W-:Y:S02]  /*8320*/  HADD2.F32 R41, -RZ, R41.H1_H1 ;  /* 0x30000029ff297230 */ /* 0x000fe40000004100 */
[----:B------:R-:W-:Y:S01]  /*8330*/  FMUL.FTZ R42, R20, R39 ;  /* 0x00000027142a7220 */ /* 0x000fe20000410000 */
[C---:B------:R-:W-:Y:S01]  /*8340*/  FFMA.FTZ R20, R24.reuse, R31, -R47 ;  /* 0x0000001f18147223 */ /* 0x040fe2000001082f */
[----:B------:R-:W-:Y:S01]  /*8350*/  FFMA.FTZ R24, R24, R40, R15 ;  /* 0x0000002818187223 */ /* 0x000fe2000001000f */
[C---:B------:R-:W-:Y:S01]  /*8360*/  FFMA.FTZ R15, R26.reuse, R39, -R49 ;  /* 0x000000271a0f7223 */ /* 0x040fe20000010831 */
[----:B------:R-:W-:Y:S01]  /*8370*/  HADD2.F32 R39, -RZ, R38.H1_H1 ;  /* 0x30000026ff277230 */ /* 0x000fe20000004100 */
[----:B------:R-:W-:Y:S01]  /*8380*/  F2FP.F16.E4M3.UNPACK_B R38, R37.H1 ;  /* 0x00000025ff26723e */ /* 0x000fe200030006ff */
[----:B------:R-:W-:Y:S01]  /*8390*/  FFMA.FTZ R26, R26, R45, R42 ;  /* 0x0000002d1a1a7223 */ /* 0x000fe2000001002a */
[----:B------:R-:W-:Y:S01]  /*83a0*/  HADD2.F32 R31, -RZ, R30.H1_H1 ;  /* 0x3000001eff1f7230 */ /* 0x000fe20000004100 */
[----:B------:R-:W-:Y:S01]  /*83b0*/  F2FP.F16.E4M3.UNPACK_B R7, R6.H1 ;  /* 0x00000006ff07723e */ /* 0x000fe200030006ff */
[----:B------:R-:W-:Y:S01]  /*83c0*/  HADD2.F32 R30, -RZ, R34.H1_H1 ;  /* 0x30000022ff1e7230 */ /* 0x000fe20000004100 */
[-C--:B------:R-:W-:Y:S01]  /*83d0*/  F2FP.F16.E4M3.UNPACK_B R6, R14.reuse ;  /* 0x0000000eff06723e */ /* 0x080fe200020006ff */
[----:B------:R-:W-:Y:S01]  /*83e0*/  HADD2.F32 R42, -RZ, R43.H0_H0 ;  /* 0x2000002bff2a7230 */ /* 0x000fe20000004100 */
[----:B------:R-:W-:Y:S01]  /*83f0*/  F2FP.F16.E4M3.UNPACK_B R14, R14.H1 ;  /* 0x0000000eff0e723e */ /* 0x000fe200030006ff */
[----:B------:R-:W-:-:S02]  /*8400*/  HADD2.F32 R37, -RZ, R36.H0_H0 ;  /* 0x20000024ff257230 */ /* 0x000fc40000004100 */
[C---:B------:R-:W-:Y:S01]  /*8410*/  FMUL.FTZ R44, R30.reuse, R41 ;  /* 0x000000291e2c7220 */ /* 0x040fe20000410000 */
[--C-:B------:R-:W-:Y:S02]  /*8420*/  HADD2.F32 R40, -RZ, R38.reuse.H0_H0 ;  /* 0x20000026ff287230 */ /* 0x100fe40000004100 */
[-C--:B------:R-:W-:Y:S01]  /*8430*/  FMUL.FTZ R46, R30, R39.reuse ;  /* 0x000000271e2e7220 */ /* 0x080fe20000410000 */
[----:B------:R-:W-:Y:S02]  /*8440*/  HADD2.F32 R34, -RZ, R33.H0_H0 ;  /* 0x20000021ff227230 */ /* 0x000fe40000004100 */
[----:B------:R-:W-:Y:S01]  /*8450*/  FMUL.FTZ R45, R37, R42 ;  /* 0x0000002a252d7220 */ /* 0x000fe20000410000 */
[----:B------:R-:W-:Y:S01]  /*8460*/  FFMA.FTZ R30, R31, R39, -R44 ;  /* 0x000000271f1e7223 */ /* 0x000fe2000001082c */
[-C--:B------:R-:W-:Y:S01]  /*8470*/  FMUL.FTZ R37, R37, R40.reuse ;  /* 0x0000002825257220 */ /* 0x080fe20000410000 */
[----:B------:R-:W-:Y:S01]  /*8480*/  FFMA.FTZ R31, R31, R41, R46 ;  /* 0x000000291f1f7223 */ /* 0x000fe2000001002e */
[C---:B------:R-:W-:Y:S01]  /*8490*/  FFMA.FTZ R45, R34.reuse, R40, -R45 ;  /* 0x00000028222d7223 */ /* 0x040fe2000001082d */
[----:B------:R-:W-:Y:S01]  /*84a0*/  HADD2.F32 R40, -RZ, R38.H1_H1 ;  /* 0x30000026ff287230 */ /* 0x000fe20000004100 */
[----:B------:R-:W-:Y:S01]  /*84b0*/  F2FP.F16.E4M3.UNPACK_B R41, R29.H1 ;  /* 0x0000001dff29723e */ /* 0x000fe200030006ff */
[----:B------:R-:W-:Y:S01]  /*84c0*/  FFMA.FTZ R47, R34, R42, R37 ;  /* 0x0000002a222f7223 */ /* 0x000fe20000010025 */
[----:B------:R-:W-:Y:S01]  /*84d0*/  F2FP.F16.E4M3.UNPACK_B R38, R21.H1 ;  /* 0x00000015ff26723e */ /* 0x000fe200030006ff */
[----:B------:R-:W-:Y:S01]  /*84e0*/  HADD2.F32 R43, -RZ, R43.H1_H1 ;  /* 0x3000002bff2b7230 */ /* 0x000fe20000004100 */
[----:B------:R-:W-:Y:S01]  /*84f0*/  F2FP.SATFINITE.E4M3.F32.PACK_AB_MERGE_C R11, R20, R11, RZ ;  /* 0x0000000b140b723e */ /* 0x000fe200048070ff */
[----:B------:R-:W-:Y:S01]  /*8500*/  HADD2.F32 R37, -RZ, R36.H1_H1 ;  /* 0x30000024ff257230 */ /* 0x000fe20000004100 */
[----:B------:R-:W-:Y:S01]  /*8510*/  F2FP.SATFINITE.E4M3.F32.PACK_AB_MERGE_C R13, R24, R13, RZ ;  /* 0x0000000d180d723e */ /* 0x000fe200048070ff */
[----:B------:R-:W-:Y:S01]  /*8520*/  HADD2.F32 R42, -RZ, R41.H0_H0 ;  /* 0x20000029ff2a7230 */ /* 0x000fe20000004100 */
[----:B------:R-:W-:Y:S01]  /*8530*/  F2FP.SATFINITE.E4M3.F32.PACK_AB_MERGE_C R5, R10, R5, R11 ;  /* 0x000000050a05723e */ /* 0x000fe2000480700b */
        /* <DEDUP_REMOVED lines=11> */
[----:B------:R-:W-:Y:S01]  /*85f0*/  HADD2.F32 R35, -RZ, R35.H1_H1 ;  /* 0x30000023ff237230 */ /* 0x000fe20000004100 */
[----:B------:R-:W-:Y:S01]  /*8600*/  F2FP.F16.E4M3.UNPACK_B R34, R29 ;  /* 0x0000001dff22723e */ /* 0x000fe200020006ff */
[----:B------:R-:W-:Y:S02]  /*8610*/  HADD2.F32 R38, -RZ, R38.H1_H1 ;  /* 0x30000026ff267230 */ /* 0x000fe40000004100 */
[C---:B------:R-:W-:Y:S01]  /*8620*/  FFMA.FTZ R44, R33.reuse, R39, -R44 ;  /* 0x00000027212c7223 */ /* 0x040fe2000001082c */
[----:B------:R-:W-:Y:S01]  /*8630*/  FFMA.FTZ R37, R33, R42, R37 ;  /* 0x0000002a21257223 */ /* 0x000fe20000010025 */
[----:B------:R-:W-:Y:S01]  /*8640*/  HADD2.F32 R32, -RZ, R32.H1_H1 ;  /* 0x30000020ff207230 */ /* 0x000fe20000004100 */
[----:B------:R-:W-:Y:S01]  /*8650*/  F2FP.F16.E4M3.UNPACK_B R33, R21 ;  /* 0x00000015ff21723e */ /* 0x000fe200020006ff */
[C---:B------:R-:W-:Y:S01]  /*8660*/  FMUL.FTZ R21, R35.reuse, R41 ;  /* 0x0000002923157220 */ /* 0x040fe20000410000 */
[----:B------:R-:W-:Y:S01]  /*8670*/  FMUL.FTZ R40, R35, R38 ;  /* 0x0000002623287220 */ /* 0x000fe20000410000 */
[----:B------:R-:W-:Y:S01]  /*8680*/  HADD2.F32 R36, -RZ, R34.H0_H0 ;  /* 0x20000022ff247230 */ /* 0x000fe20000004100 */
[----:B------:R-:W-:Y:S01]  /*8690*/  F2FP.SATFINITE.E4M3.F32.PACK_AB_MERGE_C R47, R50, R47, RZ ;  /* 0x0000002f322f723e */ /* 0x000fe200048070ff */
[----:B------:R-:W-:-:S02]  /*86a0*/  HADD2.F32 R29, -RZ, R27.H0_H0 ;  /* 0x2000001bff1d7230 */ /* 0x000fc40000004100 */
[C---:B------:R-:W-:Y:S01]  /*86b0*/  FFMA.FTZ R39, R32.reuse, R38, -R21 ;  /* 0x0000002620277223 */ /* 0x040fe20000010815 */
[----:B------:R-:W-:Y:S01]  /*86c0*/  FFMA.FTZ R46, R32, R41, R40 ;  /* 0x00000029202e7223 */ /* 0x000fe20000010028 */
[----:B------:R-:W-:Y:S01]  /*86d0*/  HADD2.F32 R32, -RZ, R33.H0_H0 ;  /* 0x20000021ff207230 */ /* 0x000fe20000004100 */
[----:B------:R-:W-:Y:S01]  /*86e0*/  F2FP.SATFINITE.E4M3.F32.PACK_AB_MERGE_C R9, R12, R9, R13 ;  /* 0x000000090c09723e */ /* 0x000fe2000480700d */
[----:B------:R-:W-:Y:S02]  /*86f0*/  HADD2.F32 R21, -RZ, R25.H0_H0 ;  /* 0x20000019ff157230 */ /* 0x000fe40000004100 */
[C---:B------:R-:W-:Y:S01]  /*8700*/  FMUL.FTZ R38, R29.reuse, R36 ;  /* 0x000000241d267220 */ /* 0x040fe20000410000 */
[----:B------:R-:W-:Y:S02]  /*8710*/  HADD2.F32 R34, -RZ, R34.H1_H1 ;  /* 0x30000022ff227230 */ /* 0x000fe40000004100 */
[----:B------:R-:W-:Y:S01]  /*8720*/  FMUL.FTZ R40, R29, R32 ;  /* 0x000000201d287220 */ /* 0x000fe20000410000 */
[----:B------:R-:W-:-:S02]  /*8730*/  HADD2.F32 R27, -RZ, R27.H1_H1 ;  /* 0x3000001bff1b7230 */ /* 0x000fc40000004100 */
[C---:B------:R-:W-:Y:S01]  /*8740*/  FFMA.FTZ R38, R21.reuse, R32, -R38 ;  /* 0x0000002015267223 */ /* 0x040fe20000010826 */
[----:B------:R-:W-:Y:S01]  /*8750*/  HADD2.F32 R32, -RZ, R33.H1_H1 ;  /* 0x30000021ff207230 */ /* 0x000fe20000004100 */
[----:B------:R-:W-:Y:S01]  /*8760*/  F2FP.F16.E4M3.UNPACK_B R29, R8.H1 ;  /* 0x00000008ff1d723e */ /* 0x000fe200030006ff */
[----:B------:R-:W-:Y:S02]  /*8770*/  HADD2.F32 R25, -RZ, R25.H1_H1 ;  /* 0x30000019ff197230 */ /* 0x000fe40000004100 */
[----:B------:R-:W-:Y:S01]  /*8780*/  FFMA.FTZ R40, R21, R36, R40 ;  /* 0x0000002415287223 */ /* 0x000fe20000010028 */
[C---:B------:R-:W-:Y:S01]  /*8790*/  FMUL.FTZ R42, R27.reuse, R34 ;  /* 0x000000221b2a7220 */ /* 0x040fe20000410000 */
[----:B------:R-:W-:Y:S01]  /*87a0*/  F2FP.F16.E4M3.UNPACK_B R21, R3.H1 ;  /* 0x00000003ff15723e */ /* 0x000fe200030006ff */
[-C--:B------:R-:W-:Y:S01]  /*87b0*/  FMUL.FTZ R35, R27, R32.reuse ;  /* 0x000000201b237220 */ /* 0x080fe20000410000 */
[----:B------:R-:W-:Y:S02]  /*87c0*/  HADD2.F32 R36, -RZ, R29.H0_H0 ;  /* 0x2000001dff247230 */ /* 0x000fe40000004100 */
[----:B------:R-:W-:Y:S01]  /*87d0*/  FFMA.FTZ R33, R25, R32, -R42 ;  /* 0x0000002019217223 */ /* 0x000fe2000001082a */
[----:B------:R-:W-:-:S02]  /*87e0*/  HADD2.F32 R27, -RZ, R14.H0_H0 ;  /* 0x2000000eff1b7230 */ /* 0x000fc40000004100 */
[----:B------:R-:W-:Y:S01]  /*87f0*/  FFMA.FTZ R35, R25, R34, R35 ;  /* 0x0000002219237223 */ /* 0x000fe20000010023 */
[--C-:B------:R-:W-:Y:S01]  /*8800*/  HADD2.F32 R32, -RZ, R21.reuse.H0_H0 ;  /* 0x20000015ff207230 */ /* 0x100fe20000004100 */
[----:B------:R-:W-:Y:S01]  /*8810*/  F2FP.F16.E4M3.UNPACK_B R3, R3 ;  /* 0x00000003ff03723e */ /* 0x000fe200020006ff */
[----:B------:R-:W-:Y:S02]  /*8820*/  HADD2.F32 R25, -RZ, R21.H1_H1 ;  /* 0x30000015ff197230 */ /* 0x000fe40000004100 */
[C---:B------:R-:W-:Y:S01]  /*8830*/  FMUL.FTZ R34, R27.reuse, R36 ;  /* 0x000000241b227220 */ /* 0x040fe20000410000 */
[----:B------:R-:W-:Y:S02]  /*8840*/  HADD2.F32 R21, -RZ, R7.H0_H0 ;  /* 0x20000007ff157230 */ /* 0x000fe40000004100 */
[----:B------:R-:W-:Y:S01]  /*8850*/  FMUL.FTZ R42, R27, R32 ;  /* 0x000000201b2a7220 */ /* 0x000fe20000410000 */
[----:B------:R-:W-:Y:S01]  /*8860*/  HADD2.F32 R29, -RZ, R29.H1_H1 ;  /* 0x3000001dff1d7230 */ /* 0x000fe20000004100 */
[----:B------:R-:W-:Y:S01]  /*8870*/  F2FP.SATFINITE.E4M3.F32.PACK_AB_MERGE_C R11, R31, R26, R47 ;  /* 0x0000001a1f0b723e */ /* 0x000fe2000480702f */
[----:B------:R-:W-:-:S02]  /*8880*/  HADD2.F32 R14, -RZ, R14.H1_H1 ;  /* 0x3000000eff0e7230 */ /* 0x000fc40000004100 */
[C---:B------:R-:W-:Y:S01]  /*8890*/  FFMA.FTZ R41, R21.reuse, R32, -R34 ;  /* 0x0000002015297223 */ /* 0x040fe20000010822 */
[----:B------:R-:W-:Y:S02]  /*88a0*/  HADD2.F32 R7, -RZ, R7.H1_H1 ;  /* 0x30000007ff077230 */ /* 0x000fe40000004100 */
[----:B------:R-:W-:Y:S01]  /*88b0*/  FFMA.FTZ R42, R21, R36, R42 ;  /* 0x00000024152a7223 */ /* 0x000fe2000001002a */
[--C-:B------:R-:W-:Y:S02]  /*88c0*/  HADD2.F32 R21, -RZ, R3.reuse.H1_H1 ;  /* 0x30000003ff157230 */ /* 0x100fe40000004100 */
[C---:B------:R-:W-:Y:S01]  /*88d0*/  FMUL.FTZ R32, R14.reuse, R29 ;  /* 0x0000001d0e207220 */ /* 0x040fe20000410000 */
[-C--:B------:R-:W-:Y:S01]  /*88e0*/  FMUL.FTZ R34, R14, R25.reuse ;  /* 0x000000190e227220 */ /* 0x080fe20000410000 */
[----:B------:R-:W-:Y:S01]  /*88f0*/  F2FP.F16.E4M3.UNPACK_B R14, R8 ;  /* 0x00000008ff0e723e */ /* 0x000fe200020006ff */
[----:B------:R-:W-:Y:S02]  /*8900*/  HADD2.F32 R8, -RZ, R3.H0_H0 ;  /* 0x20000003ff087230 */ /* 0x000fe40000004100 */
[C---:B------:R-:W-:Y:S01]  /*8910*/  FFMA.FTZ R36, R7.reuse, R25, -R32 ;  /* 0x0000001907247223 */ /* 0x040fe20000010820 */
[----:B------:R-:W-:Y:S01]  /*8920*/  FFMA.FTZ R29, R7, R29, R34 ;  /* 0x0000001d071d7223 */ /* 0x000fe20000010022 */
[----:B------:R-:W-:-:S02]  /*8930*/  HADD2.F32 R7, -RZ, R6.H0_H0 ;  /* 0x20000006ff077230 */ /* 0x000fc40000004100 */
[--C-:B------:R-:W-:Y:S01]  /*8940*/  HADD2.F32 R32, -RZ, R14.reuse.H0_H0 ;  /* 0x2000000eff207230 */ /* 0x100fe20000004100 */
[----:B------:R-:W-:Y:S01]  /*8950*/  F2FP.SATFINITE.E4M3.F32.PACK_AB_MERGE_C R36, R36, R41, RZ ;  /* 0x000000292424723e */ /* 0x000fe200048070ff */
[----:B------:R-:W-:Y:S01]  /*8960*/  HADD2.F32 R25, -RZ, R14.H1_H1 ;  /* 0x3000000eff197230 */ /* 0x000fe20000004100 */
[----:B------:R-:W-:Y:S01]  /*8970*/  F2FP.SATFINITE.E4M3.F32.PACK_AB_MERGE_C R29, R29, R42, RZ ;  /* 0x0000002a1d1d723e */ /* 0x000fe200048070ff */
[----:B------:R-:W-:Y:S02]  /*8980*/  HADD2.F32 R6, -RZ, R6.H1_H1 ;  /* 0x30000006ff067230 */ /* 0x000fe40000004100 */
[C---:B------:R-:W-:Y:S01]  /*8990*/  FMUL.FTZ R14, R7.reuse, R32 ;  /* 0x00000020070e7220 */ /* 0x040fe20000410000 */
[--C-:B------:R-:W-:Y:S02]  /*89a0*/  HADD2.F32 R3, -RZ, R4.reuse.H0_H0 ;  /* 0x20000004ff037230 */ /* 0x100fe40000004100 */
[----:B------:R-:W-:Y:S01]  /*89b0*/  FMUL.FTZ R7, R7, R8 ;  /* 0x0000000807077220 */ /* 0x000fe20000410000 */
[----:B------:R-:W-:-:S02]  /*89c0*/  HADD2.F32 R4, -RZ, R4.H1_H1 ;  /* 0x30000004ff047230 */ /* 0x000fc40000004100 */
        /* <DEDUP_REMOVED lines=9> */
[----:B------:R-:W-:Y:S02]  /*8a60*/  F2FP.SATFINITE.E4M3.F32.PACK_AB_MERGE_C R7, R30, R15, R7 ;  /* 0x0000000f1e07723e */ /* 0x000fe40004807007 */
[----:B------:R-:W-:Y:S02]  /*8a70*/  F2FP.SATFINITE.E4M3.F32.PACK_AB_MERGE_C R4, R33, R38, R4 ;  /* 0x000000262104723e */ /* 0x000fe40004807004 */
[----:B------:R-:W-:Y:S02]  /*8a80*/  F2FP.SATFINITE.E4M3.F32.PACK_AB_MERGE_C R6, R27, R6, R36 ;  /* 0x000000061b06723e */ /* 0x000fe40004807024 */
[----:B------:R-:W-:Y:S02]  /*8a90*/  F2FP.SATFINITE.E4M3.F32.PACK_AB_MERGE_C R8, R35, R40, R8 ;  /* 0x000000282308723e */ /* 0x000fe40004807008 */
[----:B------:R-:W-:Y:S01]  /*8aa0*/  F2FP.SATFINITE.E4M3.F32.PACK_AB_MERGE_C R10, R34, R3, R29 ;  /* 0x00000003220a723e */ /* 0x000fe2000480701d */
[----:B------:R0:W-:Y:S04]  /*8ab0*/  STS.128 [R51+0xb000], R4 ;  /* 0x00b0000433007388 */ /* 0x0001e80000000c00 */
[----:B------:R0:W-:Y:S02]  /*8ac0*/  STS.128 [R0+0xb000], R8 ;  /* 0x00b0000800007388 */ /* 0x0001e40000000c00 */
.L_x_1464:
[----:B------:R-:W-:Y:S05]  /*8ad0*/  BSYNC B0 ;  /* 0x0000000000007941 */ /* 0x000fea0003800000 */
.L_x_1457:
        /* <DEDUP_REMOVED lines=8> */
.L_x_1454:
[----:B0-2---:R-:W2:Y:S02]  /*8b60*/  LDL R0, [R1+0x18] ;  /* 0x0000180001007983 */ /* 0x005ea40000100800 */
[----:B--2---:R-:W-:-:S13]  /*8b70*/  ISETP.NE.AND P0, PT, R0, 0x3, PT ;  /* 0x000000030000780c */ /* 0x004fda0003f05270 */
[----:B------:R-:W-:Y:S05]  /*8b80*/  @!P0 BRA `(.L_x_1472) ;  /* 0x0000000000048947 */ /* 0x000fea0003800000 */
[----:B------:R-:W-:Y:S01]  /*8b90*/  BPT.TRAP 0x1 ;  /* 0x000000040000795c */ /* 0x000fe20000300000 */
.L_x_1472:
[----:B-----5:R-:W-:Y:S01]  /*8ba0*/  IMAD R12, R23, 0x8, R22 ;  /* 0x00000008170c7824 */ /* 0x020fe200078e0216 */
[----:B-1----:R-:W-:-:S04]  /*8bb0*/  SHF.L.U32 R3, R156, 0x1f, RZ ;  /* 0x0000001f9c037819 */ /* 0x002fc800000006ff */
[----:B------:R0:W1:Y:S01]  /*8bc0*/  SYNCS.PHASECHK.TRANS64.TRYWAIT P1, [R12+URZ+0x13230], R3 ;  /* 0x013230030c0075a7 */ /* 0x000062000802017f */
[----:B------:R-:W-:Y:S05]  /*8bd0*/  @!P0 BRA `(.L_x_1473) ;  /* 0x0000000000048947 */ /* 0x000fea0003800000 */
[----:B------:R-:W-:Y:S01]  /*8be0*/  BPT.TRAP 0x1 ;  /* 0x000000040000795c */ /* 0x000fe20000300000 */
.L_x_1473:
[----:B------:R-:W-:-:S05]  /*8bf0*/  VIADD R0, R22, 0xe000 ;  /* 0x0000e00016007836 */ /* 0x000fca0000000000 */
[----:B------:R-:W-:-:S04]  /*8c00*/  SHF.R.U32.HI R0, RZ, 0x4, R0 ;  /* 0x00000004ff007819 */ /* 0x000fc80000011600 */
[----:B------:R-:W-:-:S04]  /*8c10*/  LOP3.LUT R0, R0, 0x3fff, RZ, 0xc0, !PT ;  /* 0x00003fff00007812 */ /* 0x000fc800078ec0ff */
[----:B---3--:R-:W-:-:S05]  /*8c20*/  LOP3.LUT R4, R0, 0x10000, RZ, 0xfc, !PT ;  /* 0x0001000000047812 */ /* 0x008fca00078efcff */
[----:B------:R2:W-:Y:S01]  /*8c30*/  STL [R1+0x4], R4 ;  /* 0x0000040401007387 */ /* 0x0005e20000100800 */
[----:B------:R-:W-:Y:S01]  /*8c40*/  IMAD R8, R23, 0x280, R4 ;  /* 0x0000028017087824 */ /* 0x000fe200078e0204 */
[----:B-1----:R-:W-:Y:S06]  /*8c50*/  @P1 BRA `(.L_x_1474) ;  /* 0x0000000000081947 */ /* 0x002fec0003800000 */
[----:B------:R-:W1:Y:S02]  /*8c60*/  SYNCS.PHASECHK.TRANS64.TRYWAIT P1, [R12+URZ+0x13230], R3 ;  /* 0x013230030c0075a7 */ /* 0x000e64000802017f */
[----:B-1----:R-:W-:Y:S05]  /*8c70*/  @!P1 BRA `(.L_x_1475) ;  /* 0x000001c0004c9947 */ /* 0x002fea0003800000 */
.L_x_1474:
[----:B--2---:R-:W-:Y:S01]  /*8c80*/  IMAD.MOV.U32 R4, RZ, RZ, R8 ;  /* 0x000000ffff047224 */ /* 0x004fe200078e0008 */
[----:B------:R-:W-:Y:S05]  /*8c90*/  WARPSYNC.ALL ;  /* 0x0000000000007948 */ /* 0x000fea0003800000 */
[----:B------:R-:W-:Y:S01]  /*8ca0*/  IMAD.MOV.U32 R5, RZ, RZ, -0x7fffffe0 ;  /* 0x80000020ff057424 */ /* 0x000fe200078e00ff */
[----:B------:R-:W-:Y:S01]  /*8cb0*/  R2UR UR6, R4 ;  /* 0x00000000040672ca */ /* 0x000fe200000e0000 */
[----:B------:R-:W-:Y:S01]  /*8cc0*/  WARPGROUP.ARRIVE ;  /* 0x00000000000079c5 */ /* 0x000fe20000000000 */
[----:B------:R-:W-:Y:S01]  /*8cd0*/  LOP3.LUT R4, R28, 0x10000, RZ, 0xfc, !PT ;  /* 0x000100001c047812 */ /* 0x000fe200078efcff */
[----:B------:R-:W-:Y:S01]  /*8ce0*/  VIADD R6, R8, 0x80 ;  /* 0x0000008008067836 */ /* 0x000fe20000000000 */
[C---:B------:R-:W-:Y:S01]  /*8cf0*/  R2UR UR7, R5.reuse ;  /* 0x00000000050772ca */ /* 0x040fe200000e0000 */
[----:B------:R-:W-:Y:S01]  /*8d00*/  IMAD.MOV.U32 R7, RZ, RZ, -0x7fffffe0 ;  /* 0x80000020ff077424 */ /* 0x000fe200078e00ff */
[----:B------:R-:W-:Y:S01]  /*8d10*/  R2UR UR4, R4 ;  /* 0x00000000040472ca */ /* 0x000fe200000e0000 */
[----:B------:R-:W-:Y:S01]  /*8d20*/  VIADD R10, R8, 0x100 ;  /* 0x00000100080a7836 */ /* 0x000fe20000000000 */
[----:B------:R-:W-:Y:S01]  /*8d30*/  R2UR UR5, R5 ;  /* 0x00000000050572ca */ /* 0x000fe200000e0000 */
[----:B------:R-:W-:Y:S01]  /*8d40*/  IMAD.MOV.U32 R11, RZ, RZ, -0x7fffffe0 ;  /* 0x80000020ff0b7424 */ /* 0x000fe200078e00ff */
[----:B------:R-:W-:Y:S01]  /*8d50*/  R2UR UR10, R6 ;  /* 0x00000000060a72ca */ /* 0x000fe200000e0000 */
[C---:B------:R-:W-:Y:S01]  /*8d60*/  VIADD R6, R8.reuse, 0x180 ;  /* 0x0000018008067836 */ /* 0x040fe20000000000 */
[----:B------:R-:W-:Y:S01]  /*8d70*/  R2UR UR11, R7 ;  /* 0x00000000070b72ca */ /* 0x000fe200000e0000 */
[----:B----4-:R-:W-:Y:S01]  /*8d80*/  VIADD R14, R8, 0x200 ;  /* 0x00000200080e7836 */ /* 0x010fe20000000000 */
[----:B------:R-:W-:Y:S01]  /*8d90*/  R2UR UR8, R4 ;  /* 0x00000000040872ca */ /* 0x000fe200000e0000 */
[----:B------:R-:W-:Y:S01]  /*8da0*/  IMAD.MOV.U32 R15, RZ, RZ, -0x7fffffe0 ;  /* 0x80000020ff0f7424 */ /* 0x000fe200078e00ff */
[----:B------:R-:W-:Y:S01]  /*8db0*/  R2UR UR9, R5 ;  /* 0x00000000050972ca */ /* 0x000fe200000e0000 */
[----:B------:R-:W-:Y:S01]  /*8dc0*/  IMAD.MOV.U32 R9, RZ, RZ, -0x7fffffe0 ;  /* 0x80000020ff097424 */ /* 0x000fe200078e00ff */
[----:B------:R-:W-:Y:S01]  /*8dd0*/  R2UR UR14, R10 ;  /* 0x000000000a0e72ca */ /* 0x000fe200000e0000 */
[----:B------:R-:W-:Y:S01]  /*8de0*/  VIADD R10, R8, 0x82 ;  /* 0x00000082080a7836 */ /* 0x000fe20000000000 */
[----:B------:R-:W-:Y:S01]  /*8df0*/  R2UR UR15, R11 ;  /* 0x000000000b0f72ca */ /* 0x000fe200000e0000 */
[----:B------:R-:W-:Y:S01]  /*8e00*/  QGMMA.64x32x32.F32.E4M3.E4M3 R88, gdesc[UR4], RZ, !UPT, gsb0 ;  /* 0x00600000045879f3 */ /* 0x000fe2000c0008ff */
[----:B------:R-:W-:Y:S01]  /*8e10*/  R2UR UR12, R4 ;  /* 0x00000000040c72ca */ /* 0x000fe200000e0000 */
[----:B------:R-:W-:Y:S01]  /*8e20*/  IMAD.MOV.U32 R11, RZ, RZ, -0x7fffffe0 ;  /* 0x80000020ff0b7424 */ /* 0x000fe200078e00ff */
[----:B------:R-:W-:-:S02]  /*8e30*/  R2UR UR13, R5 ;  /* 0x00000000050d72ca */ /* 0x000fc400000e0000 */
[----:B------:R-:W-:Y:S01]  /*8e40*/  R2UR UR18, R6 ;  /* 0x00000000061272ca */ /* 0x000fe200000e0000 */
[----:B------:R-:W-:Y:S01]  /*8e50*/  VIADD R6, R8, 0x2 ;  /* 0x0000000208067836 */ /* 0x000fe20000000000 */
[----:B------:R-:W-:Y:S01]  /*8e60*/  R2UR UR19, R7 ;  /* 0x00000000071372ca */ /* 0x000fe200000e0000 */
[----:B------:R-:W-:Y:S01]  /*8e70*/  IMAD.MOV.U32 R7, RZ, RZ, -0x7fffffe0 ;  /* 0x80000020ff077424 */ /* 0x000fe200078e00ff */
[----:B------:R-:W-:Y:S02]  /*8e80*/  R2UR UR16, R4 ;  /* 0x00000000041072ca */ /* 0x000fe400000e0000 */
[----:B------:R-:W-:Y:S02]  /*8e90*/  R2UR UR17, R5 ;  /* 0x00000000051172ca */ /* 0x000fe400000e0000 */
[----:B------:R-:W-:Y:S02]  /*8ea0*/  R2UR UR22, R14 ;  /* 0x000000000e1672ca */ /* 0x000fe400000e0000 */
[----:B------:R-:W-:-:S02]  /*8eb0*/  R2UR UR23, R15 ;  /* 0x000000000f1772ca */ /* 0x000fc400000e0000 */
[----:B------:R-:W-:Y:S02]  /*8ec0*/  R2UR UR20, R4 ;  /* 0x00000000041472ca */ /* 0x000fe400000e0000 */
[----:B------:R-:W-:Y:S02]  /*8ed0*/  R2UR UR21, R5 ;  /* 0x00000000051572ca */ /* 0x000fe400000e0000 */
[----:B------:R-:W-:Y:S01]  /*8ee0*/  R2UR UR6, R6 ;  /* 0x00000000060672ca */ /* 0x000fe200000e0000 */
[----:B------:R-:W-:Y:S01]  /*8ef0*/  VIADD R6, R8, 0x102 ;  /* 0x0000010208067836 */ /* 0x000fe20000000000 */
[----:B------:R-:W-:Y:S01]  /*8f00*/  R2UR UR7, R7 ;  /* 0x00000000070772ca */ /* 0x000fe200000e0000 */
[----:B------:R-:W-:Y:S01]  /*8f10*/  IMAD.MOV.U32 R7, RZ, RZ, -0x7fffffe0 ;  /* 0x80000020ff077424 */ /* 0x000fe200078e00ff */
[----:B------:R-:W-:Y:S02]  /*8f20*/  WARPGROUP.DEPBAR.LE gsb0, 0x0 ;  /* 0x00008000000079c5 */ /* 0x000fe40000010000 */
[----:B------:R-:W-:-:S06]  /*8f30*/  WARPGROUP.ARRIVE ;  /* 0x00000000000079c5 */ /* 0x000fcc0000000000 */
[----:B------:R-:W-:Y:S01]  /*8f40*/  QGMMA.64x32x32.F32.E4M3.E4M3 R72, gdesc[UR8], RZ, !UPT, gsb0 ;  /* 0x00600000084879f3 */ /* 0x000fe2000c0008ff */
[----:B------:R-:W-:Y:S01]  /*8f50*/  R2UR UR10, R10 ;  /* 0x000000000a0a72ca */ /* 0x000fe200000e0000 */
[C---:B------:R-:W-:Y:S01]  /*8f60*/  VIADD R10, R8.reuse, 0x182 ;  /* 0x00000182080a7836 */ /* 0x040fe20000000000 */
[----:B------:R-:W-:Y:S01]  /*8f70*/  R2UR UR11, R11 ;  /* 0x000000000b0b72ca */ /* 0x000fe200000e0000 */
[----:B------:R-:W-:Y:S02]  /*8f80*/  IMAD.MOV.U32 R11, RZ, RZ, -0x7fffffe0 ;  /* 0x80000020ff0b7424 */ /* 0x000fe400078e00ff */
[----:B------:R-:W-:Y:S01]  /*8f90*/  VIADD R8, R8, 0x202 ;  /* 0x0000020208087836 */ /* 0x000fe20000000000 */
[----:B------:R-:W-:Y:S02]  /*8fa0*/  WARPGROUP.DEPBAR.LE gsb0, 0x0 ;  /* 0x00008000000079c5 */ /* 0x000fe40000010000 */
[----:B------:R-:W-:-:S06]  /*8fb0*/  WARPGROUP.ARRIVE ;  /* 0x00000000000079c5 */ /* 0x000fcc0000000000 */
[----:B------:R-:W-:Y:S01]  /*8fc0*/  QGMMA.64x32x32.F32.E4M3.E4M3 R56, gdesc[UR12], RZ, !UPT, gsb0 ;  /* 0x006000000c3879f3 */ /* 0x000fe2000c0008ff */
[----:B------:R-:W-:Y:S01]  /*8fd0*/  R2UR UR14, R6 ;  /* 0x00000000060e72ca */ /* 0x000fe200000e0000 */
[----:B------:R-:W-:Y:S01]  /*8fe0*/  VIADD R6, R4, 0x2 ;  /* 0x0000000204067836 */ /* 0x000fe20000000000 */
[----:B------:R-:W-:Y:S01]  /*8ff0*/  R2UR UR15, R7 ;  /* 0x00000000070f72ca */ /* 0x000fe200000e0000 */
[----:B------:R-:W-:-:S03]  /*9000*/  IMAD.MOV.U32 R7, RZ, RZ, -0x7fffffe0 ;  /* 0x80000020ff077424 */ /* 0x000fc600078e00ff */
[C---:B------:R-:W-:Y:S02]  /*9010*/  R2UR UR4, R6.reuse ;  /* 0x00000000060472ca */ /* 0x040fe400000e0000 */
[C---:B------:R-:W-:Y:S02]  /*9020*/  R2UR UR5, R7.reuse ;  /* 0x00000000070572ca */ /* 0x040fe400000e0000 */
[C---:B------:R-:W-:Y:S02]  /*9030*/  R2UR UR8, R6.reuse ;  /* 0x00000000060872ca */ /* 0x040fe400000e0000 */
[C---:B------:R-:W-:Y:S02]  /*9040*/  R2UR UR9, R7.reuse ;  /* 0x00000000070972ca */ /* 0x040fe400000e0000 */
[----:B------:R-:W-:Y:S02]  /*9050*/  R2UR UR12, R6 ;  /* 0x00000000060c72ca */ /* 0x000fe400000e0000 */
[----:B------:R-:W-:Y:S01]  /*9060*/  R2UR UR13, R7 ;  /* 0x00000000070d72ca */ /* 0x000fe200000e0000 */
[----:B------:R-:W-:-:S02]  /*9070*/  WARPGROUP.DEPBAR.LE gsb0, 0x0 ;  /* 0x00008000000079c5 */ /* 0x000fc40000010000 */
        /* <DEDUP_REMOVED lines=31> */
.L_x_1476:
[----:B------:R-:W2:Y:S01]  /*9270*/  LDL R10, [R1+0x40] ;  /* 0x00004000010a7983 */ /* 0x000ea20000100800 */
[----:B------:R-:W3:Y:S03]  /*9280*/  LDC R110, c[0x0][0x448] ;  /* 0x00011200ff6e7b82 */ /* 0x000ee60000000800 */
[----:B------:R-:W2:Y:S04]  /*9290*/  LDL R108, [R1+0x2c] ;  /* 0x00002c00016c7983 */ /* 0x000ea80000100800 */
[----:B------:R-:W4:Y:S04]  /*92a0*/  LDL R109, [R1+0x1c] ;  /* 0x00001c00016d7983 */ /* 0x000f280000100800 */
[----:B------:R-:W5:Y:S04]  /*92b0*/  LDL R107, [R1+0x3c] ;  /* 0x00003c00016b7983 */ /* 0x000f680000100800 */
[----:B------:R-:W5:Y:S04]  /*92c0*/  LDL R114, [R1+0x14] ;  /* 0x0000140001727983 */ /* 0x000f680000100800 */
[----:B------:R-:W5:Y:S01]  /*92d0*/  LDL R112, [R1+0x10] ;  /* 0x0000100001707983 */ /* 0x000f620000100800 */
[C---:B------:R-:W-:Y:S01]  /*92e0*/  FMUL.FTZ R20, R2.reuse, R95 ;  /* 0x0000005f02147220 */ /* 0x040fe20000410000 */
[C---:B------:R-:W-:Y:S01]  /*92f0*/  FMUL.FTZ R95, R2.reuse, R77 ;  /* 0x0000004d025f7220 */ /* 0x040fe20000410000 */
[C---:B------:R-:W-:Y:S01]  /*9300*/  FMUL.FTZ R77, R2.reuse, R78 ;  /* 0x0000004e024d7220 */ /* 0x040fe20000410000 */
[C---:B------:R-:W-:Y:S01]  /*9310*/  FMUL.FTZ R78, R2.reuse, R79 ;  /* 0x0000004f024e7220 */ /* 0x040fe20000410000 */
[----:B------:R-:W-:Y:S01]  /*9320*/  FMUL.FTZ R79, R2, R82 ;  /* 0x00000052024f7220 */ /* 0x000fe20000410000 */
[----:B---3--:R-:W-:Y:S01]  /*9330*/  ISETP.NE.AND P1, PT, R110, 0x1, PT ;  /* 0x000000016e00780c */ /* 0x008fe20003f25270 */
        /* <DEDUP_REMOVED lines=23> */
[----:B------:R-:W3:Y:S01]  /*94b0*/  @P1 LDC R24, c[0x0][0x44c] ;  /* 0x00011300ff181b82 */ /* 0x000ee20000000800 */
[C---:B------:R-:W-:Y:S01]  /*94c0*/  FMUL.FTZ R43, R2.reuse, R47 ;  /* 0x0000002f022b7220 */ /* 0x040fe20000410000 */
[C---:B------:R-:W-:Y:S01]  /*94d0*/  FMUL.FTZ R47, R2.reuse, R51 ;  /* 0x00000033022f7220 */ /* 0x040fe20000410000 */
[C---:B------:R-:W-:Y:S01]  /*94e0*/  FMUL.FTZ R51, R2.reuse, R55 ;  /* 0x0000003702337220 */ /* 0x040fe20000410000 */
[C---:B------:R-:W-:Y:S01]  /*94f0*/  FMUL.FTZ R55, R2.reuse, R25 ;  /* 0x0000001902377220 */ /* 0x040fe20000410000 */
[C---:B01----:R-:W-:Y:S01]  /*9500*/  FMUL.FTZ R3, R2.reuse, R90 ;  /* 0x0000005a02037220 */ /* 0x043fe20000410000 */
[C---:B------:R-:W-:Y:S01]  /*9510*/  FMUL.FTZ R0, R2.reuse, R88 ;  /* 0x0000005802007220 */ /* 0x040fe20000410000 */
[C---:B------:R-:W-:Y:S01]  /*9520*/  FMUL.FTZ R8, R2.reuse, R89 ;  /* 0x0000005902087220 */ /* 0x040fe20000410000 */
[----:B------:R-:W0:Y:S01]  /*9530*/  @P1 LDC R25, c[0x0][0x450] ;  /* 0x00011400ff191b82 */ /* 0x000e220000000800 */
[----:B------:R-:W-:Y:S01]  /*9540*/  FMUL.FTZ R90, R2, R99 ;  /* 0x00000063025a7220 */ /* 0x000fe20000410000 */
[----:B------:R-:W-:-:S02]  /*9550*/  VIADD R12, R12, 0x13240 ;  /* 0x000132400c0c7836 */ /* 0x000fc40000000000 */
        /* <DEDUP_REMOVED lines=9> */
[----:B------:R-:W-:Y:S01]  /*95f0*/  LOP3.LUT R17, R17, 0xffffffef, RZ, 0xc0, !PT ;  /* 0xffffffef11117812 */ /* 0x000fe200078ec0ff */
        /* <DEDUP_REMOVED lines=35> */
[----:B------:R-:W-:Y:S01]  /*9830*/  @P1 LOP3.LUT R17, R17, 0x10, RZ, 0xfc, !PT ;  /* 0x0000001011111812 */ /* 0x000fe200078efcff */
[----:B------:R-:W1:Y:S01]  /*9840*/  MUFU.TANH R0, R0 ;  /* 0x0000000000007308 */ /* 0x000e620000002400 */
[----:B------:R-:W-:-:S02]  /*9850*/  ULDC UR43, c[0x0][0x9dc] ;  /* 0x00027700002b7ab9 */ /* 0x000fc40000000800 */
[----:B------:R-:W-:-:S05]  /*9860*/  ULOP3.LUT UR43, URZ, UR43, URZ, 0x33, !UPT ;  /* 0x0000002b3f2b7292 */ /* 0x000fca000f8e333f */
        /* <DEDUP_REMOVED lines=20> */
[----:B------:R-:W1:Y:S01]  /*99b0*/  MUFU.TANH R95, R95 ;  /* 0x0000005f005f7308 */ /* 0x000e620000002400 */
[----:B--2---:R-:W-:-:S02]  /*99c0*/  IMAD.IADD R99, R10, 0x1, R108 ;  /* 0x000000010a637824 */ /* 0x004fc400078e026c */
[----:B------:R-:W2:Y:S02]  /*99d0*/  LDC.64 R10, c[0x0][0x9e0] ;  /* 0x00027800ff0a7b82 */ /* 0x000ea40000000a00 */
[----:B---3--:R-:W-:-:S05]  /*99e0*/  @P1 IMAD.HI.U32 R24, R99, R24, RZ ;  /* 0x0000001863181227 */ /* 0x008fca00078e00ff */
[----:B0-----:R-:W-:Y:S01]  /*99f0*/  @P1 SHF.R.U32.HI R99, RZ, R25, R24 ;  /* 0x00000019ff631219 */ /* 0x001fe20000011618 */
[----:B------:R-:W-:-:S04]  /*9a00*/  IMAD.MOV.U32 R24, RZ, RZ, -0xa0 ;  /* 0xffffff60ff187424 */ /* 0x000fc800078e00ff */
[----:B------:R-:W0:Y:S01]  /*9a10*/  SHFL.IDX PT, R106, R99, RZ, 0x1c1f ;  /* 0x001c1fff636a7589 */ /* 0x000e2200000e0000 */
[----:B------:R-:W-:Y:S01]  /*9a20*/  IMAD R101, R105, R24, 0xa1 ;  /* 0x000000a169657424 */ /* 0x000fe200078e0218 */
[----:B----4-:R-:W-:-:S03]  /*9a30*/  PRMT R12, R109, 0x654, R12 ;  /* 0x000006546d0c7816 */ /* 0x010fc6000000000c */
[----:B-----5:R-:W-:Y:S01]  /*9a40*/  IMAD R36, R107, -0x2, R101 ;  /* 0xfffffffe6b247824 */ /* 0x020fe200078e0265 */
[----:B------:R3:W-:Y:S01]  /*9a50*/  SYNCS.ARRIVE.TRANS64.RED.A1T0 RZ, [R12+URZ], RZ ;  /* 0x000000ff0cff79a7 */ /* 0x0007e2000810043f */
[----:B------:R-:W4:Y:S01]  /*9a60*/  MUFU.TANH R77, R77 ;  /* 0x0000004d004d7308 */ /* 0x000f220000002400 */
[----:B--2---:R-:W-:Y:S01]  /*9a70*/  ISETP.GE.AND P1, PT, R11, 0x1, PT ;  /* 0x000000010b00780c */ /* 0x004fe20003f26270 */
[----:B---3--:R-:W-:-:S06]  /*9a80*/  IMAD R12, R105, -0xa0, R114 ;  /* 0xffffff60690c7824 */ /* 0x008fcc00078e0272 */
[----:B------:R-:W2:Y:S01]  /*9a90*/  MUFU.TANH R78, R78 ;  /* 0x0000004e004e7308 */ /* 0x000ea20000002400 */
[----:B------:R-:W-:Y:S01]  /*9aa0*/  IADD3 R25, -R112, R36, R114 ;  /* 0x0000002470197210 */ /* 0x000fe20007ffe172 */
[----:B------:R-:W-:-:S06]  /*9ab0*/  VIADD R12, R12, 0xa0 ;  /* 0x000000a00c0c7836 */ /* 0x000fcc0000000000 */
[----:B------:R-:W3:Y:S01]  /*9ac0*/  MUFU.TANH R96, R96 ;  /* 0x0000006000607308 */ /* 0x000ee20000002400 */
[----:B------:R-:W-:-:S07]  /*9ad0*/  IMAD R107, R107, -0x2, R12 ;  /* 0xfffffffe6b6b7824 */ /* 0x000fce00078e020c */
[----:B------:R-:W0:Y:S01]  /*9ae0*/  MUFU.TANH R81, R81 ;  /* 0x0000005100517308 */ /* 0x000e220000002400 */
[----:B------:R-:W-:-:S07]  /*9af0*/  IMAD.IADD R102, R25, 0x1, R10 ;  /* 0x0000000119667824 */ /* 0x000fce00078e020a */
        /* <DEDUP_REMOVED lines=52> */
[----:B------:R-:W1:Y:S08]  /*9e40*/  MUFU.TANH R35, R35 ;  /* 0x0000002300237308 */ /* 0x000e700000002400 */
[----:B------:R-:W1:Y:S01]  /*9e50*/  MUFU.TANH R34, R34 ;  /* 0x0000002200227308 */ /* 0x000e620000002400 */
[----:B------:R-:W-:Y:S01]  /*9e60*/  LOP3.LUT R17, R17, 0xfffffff7, RZ, 0xc0, !PT ;  /* 0xfffffff711117812 */ /* 0x000fe200078ec0ff */
[----:B------:R-:W-:Y:S01]  /*9e70*/  VIADD R103, R25, UR43 ;  /* 0x0000002b19677c36 */ /* 0x000fe20008000000 */
[----:B0-----:R-:W-:Y:S01]  /*9e80*/  VIADDMNMX R12, R106, R102, R107, PT ;  /* 0x000000666a0c7246 */ /* 0x001fe2000380016b */
[----:B------:R-:W-:Y:S01]  /*9e90*/  VIADD R101, R101, 0xffffffff ;  /* 0xffffffff65657836 */ /* 0x000fe20000000000 */
[----:B------:R-:W-:Y:S01]  /*9ea0*/  @P1 LOP3.LUT R17, R17, 0x8, RZ, 0xfc, !PT ;  /* 0x0000000811111812 */ /* 0x000fe200078efcff */
[----:B------:R-:W-:-:S02]  /*9eb0*/  VIADD R36, R36, 0xffffffff ;  /* 0xffffffff24247836 */ /* 0x000fc40000000000 */
[----:B------:R-:W-:Y:S01]  /*9ec0*/  IMAD.IADD R38, R103, 0x1, R106 ;  /* 0x0000000167267824 */ /* 0x000fe200078e026a */
[----:B--234-:R-:W-:Y:S06]  /*9ed0*/  @!P1 BRA `(.L_x_1477) ;  /* 0x00000000004c9947 */ /* 0x01cfec0003800000 */
[----:B------:R-:W-:Y:S01]  /*9ee0*/  IADD3 R39, -R112, R114, R106 ;  /* 0x0000007270277210 */ /* 0x000fe20007ffe16a */
[----:B------:R-:W-:Y:S03]  /*9ef0*/  BSSY B0, `(.L_x_1478) ;  /* 0x000000e000007945 */ /* 0x000fe60003800000 */
        /* <DEDUP_REMOVED lines=9> */
.L_x_1479:
[----:B------:R-:W-:-:S13]  /*9f90*/  ISETP.NE.AND P1, PT, R11, 0x1, PT ;  /* 0x000000010b00780c */ /* 0x000fda0003f25270 */
[----:B------:R-:W0:Y:S02]  /*9fa0*/  @P1 LDC.64 R24, c[0x0][0x9e8] ;  /* 0x00027a00ff181b82 */ /* 0x000e240000000a00 */
[----:B0-----:R-:W-:-:S05]  /*9fb0*/  @P1 IMAD.HI.U32 R24, R39, R24, RZ ;  /* 0x0000001827181227 */ /* 0x001fca00078e00ff */
[----:B------:R-:W-:-:S07]  /*9fc0*/  @P1 SHF.R.U32.HI R39, RZ, R25, R24 ;  /* 0x00000019ff271219 */ /* 0x000fce0000011618 */
.L_x_1480:
[----:B------:R-:W-:Y:S05]  /*9fd0*/  BSYNC B0 ;  /* 0x0000000000007941 */ /* 0x000fea0003800000 */
.L_x_1478:
[----:B------:R-:W-:-:S05]  /*9fe0*/  IMAD R39, R39, R11, R36 ;  /* 0x0000000b27277224 */ /* 0x000fca00078e0224 */
[----:B------:R-:W-:Y:S02]  /*9ff0*/  VIMNMX R38, R38, R39, !PT ;  /* 0x0000002726267248 */ /* 0x000fe40007fe0100 */
[----:B------:R-:W-:-:S07]  /*a000*/  VIADDMNMX R12, R39, R11, R12, PT ;  /* 0x0000000b270c7246 */ /* 0x000fce000380010c */
.L_x_1477:
[C---:B------:R-:W-:Y:S02]  /*a010*/  ISETP.GE.AND P1, PT, R101.reuse, 0x2, PT ;  /* 0x000000026500780c */ /* 0x040fe40003f26270 */
[----:B------:R-:W-:Y:S02]  /*a020*/  ISETP.GE.AND P2, PT, R101, 0x9, PT ;  /* 0x000000096500780c */ /* 0x000fe40003f46270 */
[C---:B------:R-:W-:Y:S02]  /*a030*/  ISETP.GT.AND P3, PT, R38.reuse, 0x1, !P1 ;  /* 0x000000012600780c */ /* 0x040fe40004f64270 */
[----:B------:R-:W-:Y:S02]  /*a040*/  ISETP.GT.AND P4, PT, R38, 0x8, !P2 ;  /* 0x000000082600780c */ /* 0x000fe40005784270 */
[C---:B------:R-:W-:Y:S02]  /*a050*/  ISETP.LT.OR P3, PT, R12.reuse, 0x2, P3 ;  /* 0x000000020c00780c */ /* 0x040fe40001f61670 */
[----:B------:R-:W-:-:S02]  /*a060*/  ISETP.LT.OR P4, PT, R12, 0x9, P4 ;  /* 0x000000090c00780c */ /* 0x000fc40002781670 */
[----:B------:R-:W-:Y:S02]  /*a070*/  FSEL R25, R8, -INF , !P3 ;  /* 0xff80000008197808 */ /* 0x000fe40005800000 */
[C---:B------:R-:W-:Y:S02]  /*a080*/  ISETP.GE.AND P3, PT, R101.reuse, 0xa, PT ;  /* 0x0000000a6500780c */ /* 0x040fe40003f66270 */
[----:B------:R-:W-:Y:S02]  /*a090*/  ISETP.GE.AND P5, PT, R101, 0x11, PT ;  /* 0x000000116500780c */ /* 0x000fe40003fa6270 */
[----:B------:R-:W-:Y:S02]  /*a0a0*/  FSEL R39, R13, -INF , !P4 ;  /* 0xff8000000d277808 */ /* 0x000fe40006000000 */
[----:B------:R-:W-:Y:S02]  /*a0b0*/  ISETP.GT.AND P4, PT, R38, 0x9, !P3 ;  /* 0x000000092600780c */ /* 0x000fe40005f84270 */
[----:B------:R-:W-:-:S02]  /*a0c0*/  LOP3.LUT R17, R17, 0xfffffffe, RZ, 0xc0, !PT ;  /* 0xfffffffe11117812 */ /* 0x000fc400078ec0ff */
[----:B------:R-:W-:Y:S02]  /*a0d0*/  ISETP.LT.OR P4, PT, R12, 0xa, P4 ;  /* 0x0000000a0c00780c */ /* 0x000fe40002781670 */
[----:B------:R-:W-:Y:S02]  /*a0e0*/  LOP3.LUT R16, R16, 0x7fffffff, RZ, 0xc0, !PT ;  /* 0x7fffffff10107812 */ /* 0x000fe400078ec0ff */
[----:B------:R-:W-:Y:S02]  /*a0f0*/  FSEL R109, R14, -INF , !P4 ;  /* 0xff8000000e6d7808 */ /* 0x000fe40006000000 */
[----:B------:R-:W-:Y:S02]  /*a100*/  @P5 LOP3.LUT R17, R17, 0x1, RZ, 0xfc, !PT ;  /* 0x0000000111115812 */ /* 0x000fe400078efcff */
[----:B------:R-:W-:Y:S02]  /*a110*/  ISETP.GT.AND P4, PT, R38, 0x10, !P5 ;  /* 0x000000102600780c */ /* 0x000fe40006f84270 */
[----:B------:R-:W-:-:S02]  /*a120*/  ISETP.GE.AND P5, PT, R101, 0x12, PT ;  /* 0x000000126500780c */ /* 0x000fc40003fa6270 */
        /* <DEDUP_REMOVED lines=44> */
[----:B-1----:R-:W-:Y:S02]  /*a3f0*/  FSEL R95, R95, -INF , !P4 ;  /* 0xff8000005f5f7808 */ /* 0x002fe40006000000 */
        /* <DEDUP_REMOVED lines=143> */
[----:B------:R-:W-:Y:S02]  /*acf0*/  ISETP.GT.AND P4, PT, R38, 0x90, !P5 ;  /* 0x000000902600780c */ /* 0x000fe40006f84270 */
[----:B------:R-:W-:Y:S02]  /*ad00*/  LOP3.LUT R16, R16, 0xfffffffe, RZ, 0xc0, !PT ;  /* 0xfffffffe10107812 */ /* 0x000fe400078ec0ff */
        /* <DEDUP_REMOVED lines=23> */
[----:B------:R-:W-:Y:S01]  /*ae80*/  ISETP.GE.AND P6, PT, R11, 0x1, PT ;  /* 0x000000010b00780c */ /* 0x000fe20003fc6270 */
[----:B0-----:R-:W-:Y:S01]  /*ae90*/  IMAD.IADD R103, R103, 0x1, R0 ;  /* 0x0000000167677824 */ /* 0x001fe200078e0200 */
[----:B------:R-:W-:-:S11]  /*aea0*/  VIADDMNMX R102, R0, R102, R107, PT ;  /* 0x0000006600667246 */ /* 0x000fd6000380016b */
[----:B------:R-:W-:Y:S05]  /*aeb0*/  @!P6 BRA `(.L_x_1481) ;  /* 0x00000000004ce947 */ /* 0x000fea0003800000 */
        /* <DEDUP_REMOVED lines=11> */
.L_x_1483:
[----:B------:R-:W-:-:S13]  /*af70*/  ISETP.NE.AND P6, PT, R11, 0x1, PT ;  /* 0x000000010b00780c */ /* 0x000fda0003fc5270 */
[----:B------:R-:W0:Y:S02]  /*af80*/  @P6 LDC.64 R12, c[0x0][0x9e8] ;  /* 0x00027a00ff0c6b82 */ /* 0x000e240000000a00 */
[----:B0-----:R-:W-:-:S05]  /*af90*/  @P6 IMAD.HI.U32 R12, R99, R12, RZ ;  /* 0x0000000c630c6227 */ /* 0x001fca00078e00ff */
[----:B------:R-:W-:-:S07]  /*afa0*/  @P6 SHF.R.U32.HI R99, RZ, R13, R12 ;  /* 0x0000000dff636219 */ /* 0x000fce000001160c */
.L_x_1484:
[----:B------:R-:W-:Y:S05]  /*afb0*/  BSYNC B0 ;  /* 0x0000000000007941 */ /* 0x000fea0003800000 */
.L_x_1482:
[----:B------:R-:W-:-:S05]  /*afc0*/  IMAD R36, R99, R11, R36 ;  /* 0x0000000b63247224 */ /* 0x000fca00078e0224 */
[----:B------:R-:W-:Y:S02]  /*afd0*/  VIMNMX R103, R103, R36, !PT ;  /* 0x0000002467677248 */ /* 0x000fe40007fe0100 */
[----:B------:R-:W-:-:S07]  /*afe0*/  VIADDMNMX R102, R36, R11, R102, PT ;  /* 0x0000000b24667246 */ /* 0x000fce0003800166 */
.L_x_1481:
[----:B------:R-:W-:Y:S01]  /*aff0*/  ISETP.GT.AND P1, PT, R103, 0x1, !P1 ;  /* 0x000000016700780c */ /* 0x000fe20004f24270 */
[----:B------:R-:W-:Y:S01]  /*b000*/  ULDC UR4, c[0x0][0x988] ;  /* 0x0002620000047ab9 */ /* 0x000fe20000000800 */
[----:B------:R-:W-:Y:S02]  /*b010*/  LOP3.LUT P6, RZ, R17, 0x1, RZ, 0xc0, !PT ;  /* 0x0000000111ff7812 */ /* 0x000fe400078cc0ff */
        /* <DEDUP_REMOVED lines=9> */
[----:B------:R-:W-:-:S02]  /*b0b0*/  ISETP.GT.AND P2, PT, R103, 0x8, !P2 ;  /* 0x000000086700780c */ /* 0x000fc40005744270 */
[----:B------:R-:W-:Y:S02]  /*b0c0*/  ISETP.GT.AND P1, PT, R103, 0x11, !P1 ;  /* 0x000000116700780c */ /* 0x000fe40004f24270 */
[----:B------:R-:W-:Y:S02]  /*b0d0*/  LOP3.LUT P3, RZ, R16, 0x1000000, RZ, 0xc0, !PT ;  /* 0x0100000010ff7812 */ /* 0x000fe4000786c0ff */
[C---:B------:R-:W-:Y:S02]  /*b0e0*/  ISETP.LT.OR P1, PT, R102.reuse, 0x12, P1 ;  /* 0x000000126600780c */ /* 0x040fe40000f21670 */
[----:B------:R-:W-:Y:S02]  /*b0f0*/  ISETP.LT.OR P2, PT, R102, 0x9, P2 ;  /* 0x000000096600780c */ /* 0x000fe40001741670 */
[----:B------:R-:W-:Y:S02]  /*b100*/  FSEL R99, R90, -INF , !P1 ;  /* 0xff8000005a637808 */ /* 0x000fe40004800000 */
[----:B------:R-:W-:-:S02]  /*b110*/  LOP3.LUT P1, RZ, R16, 0x40000000, RZ, 0xc0, !PT ;  /* 0x4000000010ff7812 */ /* 0x000fc4000782c0ff */
[----:B------:R-:W-:Y:S02]  /*b120*/  FSEL R15, R15, -INF , !P2 ;  /* 0xff8000000f0f7808 */ /* 0x000fe40005000000 */
[----:B------:R-:W-:Y:S02]  /*b130*/  ISETP.GT.AND P1, PT, R103, 0x18, !P1 ;  /* 0x000000186700780c */ /* 0x000fe40004f24270 */
[----:B------:R-:W-:Y:S02]  /*b140*/  LOP3.LUT P2, RZ, R16, 0x800000, RZ, 0xc0, !PT ;  /* 0x0080000010ff7812 */ /* 0x000fe4000784c0ff */
[----:B------:R-:W-:Y:S02]  /*b150*/  ISETP.LT.OR P1, PT, R102, 0x19, P1 ;  /* 0x000000196600780c */ /* 0x000fe40000f21670 */
[----:B------:R-:W-:Y:S02]  /*b160*/  LOP3.LUT P6, RZ, R16, 0x400000, RZ, 0xc0, !PT ;  /* 0x0040000010ff7812 */ /* 0x000fe400078cc0ff */
        /* <DEDUP_REMOVED lines=36> */
[----:B------:R-:W-:-:S02]  /*b3b0*/  ISETP.GT.AND P1, PT, R103, 0x30, !P3 ;  /* 0x000000306700780c */ /* 0x000fc40005f24270 */
[----:B------:R-:W-:Y:S02]  /*b3c0*/  LOP3.LUT P3, RZ, R16, 0x4000, RZ, 0xc0, !PT ;  /* 0x0000400010ff7812 */ /* 0x000fe4000786c0ff */
[----:B------:R-:W-:Y:S02]  /*b3d0*/  ISETP.LT.OR P1, PT, R102, 0x31, P1 ;  /* 0x000000316600780c */ /* 0x000fe40000f21670 */
[----:B------:R-:W-:Y:S02]  /*b3e0*/  FMNMX.FTZ R0, R123, R0, !PT ;  /* 0x000000007b007209 */ /* 0x000fe40007810000 */
[----:B------:R-:W-:Y:S02]  /*b3f0*/  FSEL R79, R79, -INF , !P1 ;  /* 0xff8000004f4f7808 */ /* 0x000fe40004800000 */
[----:B------:R-:W-:Y:S02]  /*b400*/  ISETP.GT.AND P1, PT, R103, 0x31, !P2 ;  /* 0x000000316700780c */ /* 0x000fe40005724270 */
[----:B------:R-:W-:-:S02]  /*b410*/  LOP3.LUT P2, RZ, R16, 0x2000, RZ, 0xc0, !PT ;  /* 0x0000200010ff7812 */ /* 0x000fc4000784c0ff */
[----:B------:R-:W-:Y:S02]  /*b420*/  ISETP.LT.OR P1, PT, R102, 0x32, P1 ;  /* 0x000000326600780c */ /* 0x000fe40000f21670 */
[----:B------:R-:W-:Y:S02]  /*b430*/  FMNMX.FTZ R0, R87, R0, !PT ;  /* 0x0000000057007209 */ /* 0x000fe40007810000 */
[----:B------:R-:W-:Y:S02]  /*b440*/  FSEL R149, R80, -INF , !P1 ;  /* 0xff80000050957808 */ /* 0x000fe40004800000 */
[----:B------:R-:W-:Y:S02]  /*b450*/  ISETP.GT.AND P1, PT, R103, 0x38, !P6 ;  /* 0x000000386700780c */ /* 0x000fe40007724270 */
[----:B------:R-:W-:Y:S02]  /*b460*/  FMNMX.FTZ R0, R125, R0, !PT ;  /* 0x000000007d007209 */ /* 0x000fe40007810000 */
[----:B------:R-:W-:-:S02]  /*b470*/  ISETP.LT.OR P1, PT, R102, 0x39, P1 ;  /* 0x000000396600780c */ /* 0x000fc40000f21670 */
[----:B------:R-:W-:Y:S02]  /*b480*/  LOP3.LUT P6, RZ, R16, 0x1000, RZ, 0xc0, !PT ;  /* 0x0000100010ff7812 */ /* 0x000fe400078cc0ff */
        /* <DEDUP_REMOVED lines=14> */
[----:B------:R-:W-:Y:S01]  /*b570*/  FSEL R153, R56, -INF , !P1 ;  /* 0xff80000038997808 */ /* 0x000fe20004800000 */
[----:B------:R-:W-:Y:S01]  /*b580*/  IMAD.U32 R56, RZ, RZ, UR4 ;  /* 0x00000004ff387e24 */ /* 0x000fe2000f8e00ff */
        /* <DEDUP_REMOVED lines=35> */
[----:B------:R-:W-:Y:S01]  /*b7c0*/  ISETP.GT.AND P1, PT, R103, 0x58, !P3 ;  /* 0x000000586700780c */ /* 0x000fe20005f24270 */
[----:B------:R-:W0:Y:S01]  /*b7d0*/  SHFL.BFLY PT, R0, R14, 0x2, 0x1f ;  /* 0x0c401f000e007f89 */ /* 0x000e2200000e0000 */
[----:B------:R-:W-:Y:S02]  /*b7e0*/  LOP3.LUT P3, RZ, R16, 0x8, RZ, 0xc0, !PT ;  /* 0x0000000810ff7812 */ /* 0x000fe4000786c0ff */
[----:B------:R-:W-:-:S02]  /*b7f0*/  ISETP.LT.OR P1, PT, R102, 0x59, P1 ;  /* 0x000000596600780c */ /* 0x000fc40000f21670 */
[C---:B------:R-:W-:Y:S02]  /*b800*/  ISETP.GT.AND P4, PT, R103.reuse, 0x91, !P4 ;  /* 0x000000916700780c */ /* 0x040fe40006784270 */
[----:B------:R-:W-:Y:S02]  /*b810*/  FSEL R66, R66, -INF , !P1 ;  /* 0xff80000042427808 */ /* 0x000fe40004800000 */
[C---:B------:R-:W-:Y:S02]  /*b820*/  ISETP.GT.AND P1, PT, R103.reuse, 0x59, !P2 ;  /* 0x000000596700780c */ /* 0x040fe40005724270 */
[----:B------:R-:W-:Y:S02]  /*b830*/  LOP3.LUT P2, RZ, R16, 0x4, RZ, 0xc0, !PT ;  /* 0x0000000410ff7812 */ /* 0x000fe4000784c0ff */
[----:B------:R-:W-:Y:S02]  /*b840*/  ISETP.LT.OR P1, PT, R102, 0x5a, P1 ;  /* 0x0000005a6600780c */ /* 0x000fe40000f21670 */
[----:B------:R-:W-:-:S02]  /*b850*/  ISETP.GT.AND P5, PT, R103, 0x98, !P5 ;  /* 0x000000986700780c */ /* 0x000fc40006fa4270 */
[----:B------:R-:W-:Y:S02]  /*b860*/  FSEL R67, R67, -INF , !P1 ;  /* 0xff80000043437808 */ /* 0x000fe40004800000 */
[----:B------:R-:W-:Y:S02]  /*b870*/  ISETP.GT.AND P1, PT, R103, 0x60, !P6 ;  /* 0x000000606700780c */ /* 0x000fe40007724270 */
[----:B------:R-:W-:Y:S02]  /*b880*/  LOP3.LUT P6, RZ, R16, 0x2, RZ, 0xc0, !PT ;  /* 0x0000000210ff7812 */ /* 0x000fe400078cc0ff */
[----:B------:R-:W-:Y:S02]  /*b890*/  ISETP.LT.OR P1, PT, R102, 0x61, P1 ;  /* 0x000000616600780c */ /* 0x000fe40000f21670 */
[----:B0-----:R-:W-:Y:S02]  /*b8a0*/  FMNMX.FTZ R20, R14, R0, !PT ;  /* 0x000000000e147209 */ /* 0x001fe40007810000 */
[----:B------:R-:W-:-:S02]  /*b8b0*/  FSEL R40, R40, -INF , !P1 ;  /* 0xff80000028287808 */ /* 0x000fc40004800000 */
[----:B------:R-:W-:Y:S01]  /*b8c0*/  LOP3.LUT P1, RZ, R16, 0x800, RZ, 0xc0, !PT ;  /* 0x0000080010ff7812 */ /* 0x000fe2000782c0ff */
[----:B------:R-:W0:Y:S01]  /*b8d0*/  SHFL.BFLY PT, R0, R20, 0x1, 0x1f ;  /* 0x0c201f0014007f89 */ /* 0x000e2200000e0000 */
[C---:B------:R-:W-:Y:S02]  /*b8e0*/  ISETP.LT.OR P4, PT, R102.reuse, 0x92, P4 ;  /* 0x000000926600780c */ /* 0x040fe40002781670 */
[----:B------:R-:W-:Y:S02]  /*b8f0*/  ISETP.GT.AND P1, PT, R103, 0x61, !P1 ;  /* 0x000000616700780c */ /* 0x000fe40004f24270 */
[C---:B------:R-:W-:Y:S02]  /*b900*/  ISETP.LT.OR P5, PT, R102.reuse, 0x99, P5 ;  /* 0x000000996600780c */ /* 0x040fe40002fa1670 */
[----:B------:R-:W-:Y:S02]  /*b910*/  ISETP.LT.OR P1, PT, R102, 0x62, P1 ;  /* 0x000000626600780c */ /* 0x000fe40000f21670 */
[----:B------:R-:W-:-:S02]  /*b920*/  FSEL R31, R31, -INF , !P4 ;  /* 0xff8000001f1f7808 */ /* 0x000fc40006000000 */
[----:B------:R-:W-:Y:S02]  /*b930*/  FSEL R41, R41, -INF , !P1 ;  /* 0xff80000029297808 */ /* 0x000fe40004800000 */
[----:B------:R-:W-:Y:S02]  /*b940*/  LOP3.LUT P1, RZ, R16, 0x400, RZ, 0xc0, !PT ;  /* 0x0000040010ff7812 */ /* 0x000fe4000782c0ff */
[----:B------:R-:W-:Y:S02]  /*b950*/  FSEL R35, R35, -INF , !P5 ;  /* 0xff80000023237808 */ /* 0x000fe40006800000 */
[----:B------:R-:W-:-:S04]  /*b960*/  ISETP.GT.AND P1, PT, R103, 0x68, !P1 ;  /* 0x000000686700780c */ /* 0x000fc80004f24270 */
[----:B------:R-:W-:Y:S02]  /*b970*/  ISETP.LT.OR P1, PT, R102, 0x69, P1 ;  /* 0x000000696600780c */ /* 0x000fe40000f21670 */
[----:B0-----:R-:W-:Y:S02]  /*b980*/  FMNMX.FTZ R0, R20, R0, !PT ;  /* 0x0000000014007209 */ /* 0x001fe40007810000 */
[----:B------:R-:W-:Y:S02]  /*b990*/  FSEL R42, R42, -INF , !P1 ;  /* 0xff8000002a2a7808 */ /* 0x000fe40004800000 */
[----:B------:R-:W-:Y:S01]  /*b9a0*/  LOP3.LUT P1, RZ, R16, 0x200, RZ, 0xc0, !PT ;  /* 0x0000020010ff7812 */ /* 0x000fe2000782c0ff */
[----:B------:R-:W-:-:S03]  /*b9b0*/  FFMA.FTZ R12, R0, R56, -8 ;  /* 0xc1000000000c7423 */ /* 0x000fc60000010038 */
        /* <DEDUP_REMOVED lines=36> */
[----:B------:R-:W-:Y:S02]  /*bc00*/  ISETP.GT.AND P1, PT, R103, RZ, !P6 ;  /* 0x000000ff6700720c */ /* 0x000fe40007724270 */
[----:B------:R-:W-:Y:S01]  /*bc10*/  LOP3.LUT P6, RZ, R17, 0x4, RZ, 0xc0, !PT ;  /* 0x0000000411ff7812 */ /* 0x000fe200078cc0ff */
[----:B------:R-:W-:-:S01]  /*bc20*/  FFMA.FTZ R14, R8, R56, -R12 ;  /* 0x00000038080e7223 */ /* 0x000fc2000001080c */
[----:B------:R-:W-:Y:S01]  /*bc30*/  ISETP.LT.OR P1, PT, R102, 0x1, P1 ;  /* 0x000000016600780c */ /* 0x000fe20000f21670 */
[----:B------:R-:W-:-:S01]  /*bc40*/  FFMA.FTZ R20, R39, R56, -R12 ;  /* 0x0000003827147223 */ /* 0x000fc2000001080c */
[-CC-:B------:R-:W-:Y:S01]  /*bc50*/  FFMA.FTZ R39, R109, R56.reuse, -R12.reuse ;  /* 0x000000386d277223 */ /* 0x180fe2000001080c */
[----:B------:R-:W-:-:S01]  /*bc60*/  FFMA.FTZ R24, R111, R56, -R12 ;  /* 0x000000386f187223 */ /* 0x000fc2000001080c */
[----:B------:R-:W-:Y:S01]  /*bc70*/  FSEL R3, R3, -INF , !P1 ;  /* 0xff80000003037808 */ /* 0x000fe20004800000 */
[----:B------:R-:W-:-:S01]  /*bc80*/  FFMA.FTZ R32, R91, R56, -R12 ;  /* 0x000000385b207223 */ /* 0x000fc2000001080c */
[----:B------:R-:W-:Y:S01]  /*bc90*/  ISETP.GT.AND P1, PT, R103, 0x90, !P2 ;  /* 0x000000906700780c */ /* 0x000fe20005724270 */
[----:B------:R-:W-:-:S01]  /*bca0*/  FFMA.FTZ R91, R113, R56, -R12 ;  /* 0x00000038715b7223 */ /* 0x000fc2000001080c */
[----:B------:R-:W-:Y:S01]  /*bcb0*/  FMNMX.FTZ R8, R3, R9, !PT ;  /* 0x0000000903087209 */ /* 0x000fe20007810000 */
[----:B------:R-:W-:-:S01]  /*bcc0*/  FFMA.FTZ R25, R25, R56, -R12 ;  /* 0x0000003819197223 */ /* 0x000fc2000001080c */
[----:B------:R-:W-:Y:S01]  /*bcd0*/  ISETP.LT.OR P1, PT, R102, 0x91, P1 ;  /* 0x000000916600780c */ /* 0x000fe20000f21670 */
[----:B------:R-:W-:Y:S01]  /*bce0*/  MUFU.EX2 R14, R14 ;  /* 0x0000000e000e7308 */ /* 0x000fe20000000800 */
[----:B------:R-:W-:Y:S01]  /*bcf0*/  FMNMX.FTZ R8, R15, R8, !PT ;  /* 0x000000080f087209 */ /* 0x000fe20007810000 */
[-CC-:B------:R-:W-:Y:S01]  /*bd00*/  FFMA.FTZ R72, R97, R56.reuse, -R12.reuse ;  /* 0x0000003861487223 */ /* 0x180fe2000001080c */
[----:B------:R-:W-:Y:S01]  /*bd10*/  ISETP.GT.AND P2, PT, R103, 0x99, !P6 ;  /* 0x000000996700780c */ /* 0x000fe20007744270 */
[--C-:B------:R-:W-:Y:S01]  /*bd20*/  FFMA.FTZ R21, R21, R56, -R12.reuse ;  /* 0x0000003815157223 */ /* 0x100fe2000001080c */
[----:B------:R-:W-:Y:S01]  /*bd30*/  FMNMX.FTZ R8, R13, R8, !PT ;  /* 0x000000080d087209 */ /* 0x000fe20007810000 */
[--C-:B------:R-:W-:Y:S01]  /*bd40*/  FFMA.FTZ R36, R115, R56, -R12.reuse ;  /* 0x0000003873247223 */ /* 0x100fe2000001080c */
[----:B------:R-:W-:Y:S01]  /*bd50*/  FSEL R103, R30, -INF , !P1 ;  /* 0xff8000001e677808 */ /* 0x000fe20004800000 */
[----:B------:R-:W-:Y:S01]  /*bd60*/  MUFU.EX2 R25, R25 ;  /* 0x0000001900197308 */ /* 0x000fe20000000800 */
[----:B------:R-:W-:Y:S01]  /*bd70*/  FMNMX.FTZ R8, R89, R8, !PT ;  /* 0x0000000859087209 */ /* 0x000fe20007810000 */
[-CC-:B------:R-:W-:Y:S01]  /*bd80*/  FFMA.FTZ R73, R73, R56.reuse, -R12.reuse ;  /* 0x0000003849497223 */ /* 0x180fe2000001080c */
[----:B------:R-:W-:Y:S01]  /*bd90*/  ISETP.LT.OR P2, PT, R102, 0x9a, P2 ;  /* 0x0000009a6600780c */ /* 0x000fe20001741670 */
[--C-:B------:R-:W-:Y:S01]  /*bda0*/  FFMA.FTZ R38, R117, R56, -R12.reuse ;  /* 0x0000003875267223 */ /* 0x100fe2000001080c */
[----:B------:R-:W-:Y:S01]  /*bdb0*/  FMNMX.FTZ R8, R99, R8, !PT ;  /* 0x0000000863087209 */ /* 0x000fe20007810000 */
[-CC-:B------:R-:W-:Y:S01]  /*bdc0*/  FFMA.FTZ R95, R95, R56.reuse, -R12.reuse ;  /* 0x000000385f5f7223 */ /* 0x180fe2000001080c */
[----:B------:R-:W-:-:S01]  /*bdd0*/  FFMA.FTZ R44, R119, R56, -R12 ;  /* 0x00000038772c7223 */ /* 0x000fc2000001080c */
[----:B------:R-:W-:Y:S01]  /*bde0*/  MUFU.EX2 R20, R20 ;  /* 0x0000001400147308 */ /* 0x000fe20000000800 */
[----:B------:R-:W-:Y:S01]  /*bdf0*/  FMNMX.FTZ R8, R93, R8, !PT ;  /* 0x000000085d087209 */ /* 0x000fe20007810000 */
[-CC-:B------:R-:W-:Y:S01]  /*be00*/  FFMA.FTZ R81, R81, R56.reuse, -R12.reuse ;  /* 0x0000003851517223 */ /* 0x180fe2000001080c */
[----:B------:R-:W-:-:S01]  /*be10*/  FFMA.FTZ R48, R121, R56, -R12 ;  /* 0x0000003879307223 */ /* 0x000fc2000001080c */
[--C-:B------:R-:W-:Y:S01]  /*be20*/  FFMA.FTZ R85, R85, R56, -R12.reuse ;  /* 0x0000003855557223 */ /* 0x100fe2000001080c */
        /* <DEDUP_REMOVED lines=27> */
[----:B------:R-:W0:Y:S01]  /*bfe0*/  MUFU.EX2 R39, R39 ;  /* 0x0000002700277308 */ /* 0x000e220000000800 */
[----:B------:R-:W-:-:S02]  /*bff0*/  FMNMX.FTZ R8, R151, R8, !PT ;  /* 0x0000000897087209 */ /* 0x000fc40007810000 */
[----:B------:R-:W-:Y:S02]  /*c000*/  ISETP.NE.AND P6, PT, R110, 0x1, PT ;  /* 0x000000016e00780c */ /* 0x000fe40003fc5270 */
        /* <DEDUP_REMOVED lines=34> */
[----:B------:R-:W-:Y:S01]  /*c230*/  FSEL R109, R34, -INF , !P2 ;  /* 0xff800000226d7808 */ /* 0x000fe20005000000 */
[----:B------:R-:W-:-:S01]  /*c240*/  FFMA.FTZ R34, R133, R56, -R12 ;  /* 0x0000003885227223 */ /* 0x000fc2000001080c */
[----:B------:R-:W-:Y:S02]  /*c250*/  FMNMX.FTZ R8, R29, R8, !PT ;  /* 0x000000081d087209 */ /* 0x000fe40007810000 */
[----:B0-----:R-:W-:Y:S01]  /*c260*/  F2FP.SATFINITE.E4M3.F32.PACK_AB_MERGE_C R148, R95, R38, RZ ;  /* 0x000000265f94723e */ /* 0x001fe200048070ff */
[----:B------:R-:W-:Y:S01]  /*c270*/  MUFU.EX2 R48, R48 ;  /* 0x0000003000307308 */ /* 0x000fe20000000800 */
[----:B------:R-:W-:Y:S02]  /*c280*/  FMNMX.FTZ R8, R103, R8, !PT ;  /* 0x0000000867087209 */ /* 0x000fe40007810000 */
[----:B------:R-:W-:-:S02]  /*c290*/  F2FP.SATFINITE.E4M3.F32.PACK_AB_MERGE_C R148, R73, R36, R148 ;  /* 0x000000244994723e */ /* 0x000fc40004807094 */
[----:B------:R-:W-:-:S03]  /*c2a0*/  FMNMX.FTZ R8, R31, R8, !PT ;  /* 0x000000081f087209 */ /* 0x000fc60007810000 */
[----:B------:R-:W0:Y:S01]  /*c2b0*/  MUFU.EX2 R85, R85 ;  /* 0x0000005500557308 */ /* 0x000e220000000800 */
[----:B------:R-:W-:-:S04]  /*c2c0*/  FMNMX.FTZ R8, R35, R8, !PT ;  /* 0x0000000823087209 */ /* 0x000fc80007810000 */
[----:B------:R-:W-:-:S03]  /*c2d0*/  FMNMX.FTZ R8, R109, R8, !PT ;  /* 0x000000086d087209 */ /* 0x000fc60007810000 */
[----:B------:R-:W-:Y:S02]  /*c2e0*/  MUFU.EX2 R52, R52 ;  /* 0x0000003400347308 */ /* 0x000fe40000000800 */
[----:B------:R-:W1:Y:S06]  /*c2f0*/  SHFL.BFLY PT, R111, R8, 0x2, 0x1f ;  /* 0x0c401f00086f7f89 */ /* 0x000e6c00000e0000 */
[----:B------:R-:W-:Y:S01]  /*c300*/  MUFU.EX2 R87, R87 ;  /* 0x0000005700577308 */ /* 0x000fe20000000800 */
[----:B0-----:R-:W-:-:S04]  /*c310*/  F2FP.SATFINITE.E4M3.F32.PACK_AB_MERGE_C R150, R85, R48, RZ ;  /* 0x000000305596723e */ /* 0x001fc800048070ff */
[----:B------:R-:W-:-:S03]  /*c320*/  F2FP.SATFINITE.E4M3.F32.PACK_AB_MERGE_C R150, R81, R44, R150 ;  /* 0x0000002c5196723e */ /* 0x000fc60004807096 */
[----:B------:R-:W-:Y:S08]  /*c330*/  MUFU.EX2 R54, R54 ;  /* 0x0000003600367308 */ /* 0x000ff00000000800 */
[----:B------:R-:W0:Y:S01]  /*c340*/  MUFU.EX2 R61, R61 ;  /* 0x0000003d003d7308 */ /* 0x000e220000000800 */
[----:B-1----:R-:W-:Y:S01]  /*c350*/  FMNMX.FTZ R76, R8, R111, !PT ;  /* 0x0000006f084c7209 */ /* 0x002fe20007810000 */
[----:B------:R-:W-:-:S04]  /*c360*/  FFMA.FTZ R111, R145, R56, -R12 ;  /* 0x00000038916f7223 */ /* 0x000fc8000001080c */
[----:B------:R-:W1:Y:S02]  /*c370*/  SHFL.BFLY PT, R113, R76, 0x1, 0x1f ;  /* 0x0c201f004c717f89 */ /* 0x000e6400000e0000 */
[----:B------:R-:W-:Y:S08]  /*c380*/  MUFU.EX2 R60, R60 ;  /* 0x0000003c003c7308 */ /* 0x000ff00000000800 */
[----:B------:R-:W2:Y:S01]  /*c390*/  MUFU.EX2 R69, R69 ;  /* 0x0000004500457308 */ /* 0x000ea20000000800 */
[----:B0-----:R-:W-:-:S04]  /*c3a0*/  F2FP.SATFINITE.E4M3.F32.PACK_AB_MERGE_C R144, R61, R54, RZ ;  /* 0x000000363d90723e */ /* 0x001fc800048070ff */
[----:B------:R-:W-:-:S03]  /*c3b0*/  F2FP.SATFINITE.E4M3.F32.PACK_AB_MERGE_C R144, R87, R52, R144 ;  /* 0x000000345790723e */ /* 0x000fc60004807090 */
[----:B------:R-:W-:Y:S01]  /*c3c0*/  MUFU.EX2 R58, R58 ;  /* 0x0000003a003a7308 */ /* 0x000fe20000000800 */
[----:B-1----:R-:W-:Y:S01]  /*c3d0*/  FMNMX.FTZ R8, R76, R113, !PT ;  /* 0x000000714c087209 */ /* 0x002fe20007810000 */
[----:B------:R-:W-:-:S06]  /*c3e0*/  FFMA.FTZ R76, R37, R56, -R12 ;  /* 0x00000038254c7223 */ /* 0x000fcc000001080c */
[----:B------:R-:W-:Y:S01]  /*c3f0*/  MUFU.EX2 R65, R65 ;  /* 0x0000004100417308 */ /* 0x000fe20000000800 */
[----:B--2---:R-:W-:Y:S01]  /*c400*/  F2FP.SATFINITE.E4M3.F32.PACK_AB_MERGE_C R146, R69, R60, RZ ;  /* 0x0000003c4592723e */ /* 0x004fe200048070ff */
[C---:B------:R-:W-:Y:S01]  /*c410*/  FFMA.FTZ R78, R8.reuse, R56, -8 ;  /* 0xc1000000084e7423 */ /* 0x040fe20000010038 */
[----:B------:R-:W-:-:S04]  /*c420*/  FSETP.NEU.FTZ.AND P1, PT, R8, -INF , PT ;  /* 0xff8000000800780b */ /* 0x000fc80003f3d000 */
[----:B------:R-:W-:Y:S01]  /*c430*/  FSEL R12, R78, RZ, P1 ;  /* 0x000000ff4e0c7208 */ /* 0x000fe20000800000 */
[----:B------:R-:W-:Y:S04]  /*c440*/  MUFU.EX2 R34, R34 ;  /* 0x0000002200227308 */ /* 0x000fe80000000800 */
[----:B------:R-:W-:-:S01]  /*c450*/  FFMA.FTZ R3, R3, R56, -R12 ;  /* 0x0000003803037223 */ /* 0x000fc2000001080c */
[-CC-:B------:R-:W-:Y:S01]  /*c460*/  FFMA.FTZ R78, R9, R56.reuse, -R12.reuse ;  /* 0x00000038094e7223 */ /* 0x180fe2000001080c */
[----:B------:R-:W-:-:S01]  /*c470*/  FFMA.FTZ R96, R59, R56, -R12 ;  /* 0x000000383b607223 */ /* 0x000fc2000001080c */
[-CC-:B------:R-:W-:Y:S01]  /*c480*/  FFMA.FTZ R9, R15, R56.reuse, -R12.reuse ;  /* 0x000000380f097223 */ /* 0x180fe2000001080c */
[----:B------:R-:W-:-:S01]  /*c490*/  FFMA.FTZ R59, R62, R56, -R12 ;  /* 0x000000383e3b7223 */ /* 0x000fc2000001080c */
[----:B------:R-:W-:Y:S01]  /*c4a0*/  FFMA.FTZ R62, R63, R56, -R12 ;  /* 0x000000383f3e7223 */ /* 0x000fe2000001080c */
[----:B------:R-:W-:Y:S01]  /*c4b0*/  MUFU.EX2 R3, R3 ;  /* 0x0000000300037308 */ /* 0x000fe20000000800 */
[----:B------:R-:W-:-:S01]  /*c4c0*/  FADD.FTZ R63, R14, R25 ;  /* 0x000000190e3f7221 */ /* 0x000fc20000010000 */
[-CC-:B------:R-:W-:Y:S01]  /*c4d0*/  FFMA.FTZ R80, R13, R56.reuse, -R12.reuse ;  /* 0x000000380d507223 */ /* 0x180fe2000001080c */
[----:B------:R-:W-:-:S01]  /*c4e0*/  FFMA.FTZ R13, R89, R56, -R12 ;  /* 0x00000038590d7223 */ /* 0x000fc2000001080c */
[----:B------:R-:W-:Y:S01]  /*c4f0*/  FFMA.FTZ R82, R99, R56, -R12 ;  /* 0x0000003863527223 */ /* 0x000fe2000001080c */
[----:B------:R-:W-:-:S01]  /*c500*/  FADD.FTZ R98, R20, R63 ;  /* 0x0000003f14627221 */ /* 0x000fc20000010000 */
[-CC-:B------:R-:W-:Y:S01]  /*c510*/  FFMA.FTZ R15, R93, R56.reuse, -R12.reuse ;  /* 0x000000385d0f7223 */ /* 0x180fe2000001080c */
[----:B------:R-:W-:-:S01]  /*c520*/  FFMA.FTZ R84, R101, R56, -R12 ;  /* 0x0000003865547223 */ /* 0x000fc2000001080c */
[----:B------:R-:W0:Y:S01]  /*c530*/  MUFU.EX2 R78, R78 ;  /* 0x0000004e004e7308 */ /* 0x000e220000000800 */
[----:B------:R-:W-:-:S01]  /*c540*/  FADD.FTZ R98, R39, R98 ;  /* 0x0000006227627221 */ /* 0x000fc20000010000 */
[-CC-:B------:R-:W-:Y:S01]  /*c550*/  FFMA.FTZ R63, R66, R56.reuse, -R12.reuse ;  /* 0x00000038423f7223 */ /* 0x180fe2000001080c */
[----:B------:R-:W-:-:S01]  /*c560*/  FFMA.FTZ R66, R67, R56, -R12 ;  /* 0x0000003843427223 */ /* 0x000fc2000001080c */
[----:B------:R-:W-:Y:S01]  /*c570*/  FFMA.FTZ R37, R107, R56, -R12 ;  /* 0x000000386b257223 */ /* 0x000fe2000001080c */
[----:B------:R-:W-:-:S01]  /*c580*/  FADD.FTZ R89, R21, R98 ;  /* 0x0000006215597221 */ /* 0x000fc20000010000 */
[-CC-:B------:R-:W-:Y:S01]  /*c590*/  FFMA.FTZ R86, R75, R56.reuse, -R12.reuse ;  /* 0x000000384b567223 */ /* 0x180fe2000001080c */
[----:B------:R-:W-:-:S01]  /*c5a0*/  FFMA.FTZ R75, R77, R56, -R12 ;  /* 0x000000384d4b7223 */ /* 0x000fc2000001080c */
[----:B------:R-:W1:Y:S01]  /*c5b0*/  MUFU.EX2 R9, R9 ;  /* 0x0000000900097308 */ /* 0x000e620000000800 */
[----:B------:R-:W-:-:S01]  /*c5c0*/  FADD.FTZ R89, R24, R89 ;  /* 0x0000005918597221 */ /* 0x000fc20000010000 */
[-CC-:B------:R-:W-:Y:S01]  /*c5d0*/  FFMA.FTZ R88, R147, R56.reuse, -R12.reuse ;  /* 0x0000003893587223 */ /* 0x180fe2000001080c */
[----:B------:R-:W-:-:S01]  /*c5e0*/  FFMA.FTZ R77, R79, R56, -R12 ;  /* 0x000000384f4d7223 */ /* 0x000fc2000001080c */
[----:B------:R-:W-:Y:S01]  /*c5f0*/  FFMA.FTZ R90, R149, R56, -R12 ;  /* 0x00000038955a7223 */ /* 0x000fe2000001080c */
[----:B------:R-:W-:-:S01]  /*c600*/  FADD.FTZ R100, R32, R89 ;  /* 0x0000005920647221 */ /* 0x000fc20000010000 */
[-CC-:B------:R-:W-:Y:S01]  /*c610*/  FFMA.FTZ R41, R41, R56.reuse, -R12.reuse ;  /* 0x0000003829297223 */ /* 0x180fe2000001080c */
[----:B------:R-:W-:-:S01]  /*c620*/  FFMA.FTZ R79, R151, R56, -R12 ;  /* 0x00000038974f7223 */ /* 0x000fc2000001080c */
[----:B------:R-:W2:Y:S01]  /*c630*/  MUFU.EX2 R80, R80 ;  /* 0x0000005000507308 */ /* 0x000ea20000000800 */
[----:B0-----:R-:W-:-:S01]  /*c640*/  FADD.FTZ R98, R3, R78 ;  /* 0x0000004e03627221 */ /* 0x001fc20000010000 */
[----:B------:R-:W-:Y:S01]  /*c650*/  FADD.FTZ R89, R91, R100 ;  /* 0x000000645b597221 */ /* 0x000fe20000010000 */
[----:B------:R-:W-:-:S01]  /*c660*/  FFMA.FTZ R92, R83, R56, -R12 ;  /* 0x00000038535c7223 */ /* 0x000fc2000001080c */
[-CC-:B------:R-:W-:Y:S01]  /*c670*/  FFMA.FTZ R83, R153, R56.reuse, -R12.reuse ;  /* 0x0000003899537223 */ /* 0x180fe2000001080c */
[----:B------:R-:W-:-:S01]  /*c680*/  FFMA.FTZ R94, R57, R56, -R12 ;  /* 0x00000038395e7223 */ /* 0x000fc2000001080c */
[----:B------:R-:W-:Y:S01]  /*c690*/  FADD.FTZ R100, R36, R89 ;  /* 0x0000005924647221 */ /* 0x000fe20000010000 */
[----:B------:R-:W-:-:S01]  /*c6a0*/  FFMA.FTZ R57, R155, R56, -R12 ;  /* 0x000000389b397223 */ /* 0x000fc2000001080c */
[----:B------:R-:W0:Y:S01]  /*c6b0*/  MUFU.EX2 R13, R13 ;  /* 0x0000000d000d7308 */ /* 0x000e220000000800 */
[----:B-1----:R-:W-:-:S01]  /*c6c0*/  FADD.FTZ R67, R9, R98 ;  /* 0x0000006209437221 */ /* 0x002fc20000010000 */
[----:B------:R-:W-:Y:S01]  /*c6d0*/  FADD.FTZ R89, R73, R100 ;  /* 0x0000006449597221 */ /* 0x000fe20000010000 */
[----:B------:R-:W-:-:S01]  /*c6e0*/  FFMA.FTZ R43, R43, R56, -R12 ;  /* 0x000000382b2b7223 */ /* 0x000fc2000001080c */
[----:B------:R-:W-:Y:S01]  /*c6f0*/  FFMA.FTZ R40, R40, R56, -R12 ;  /* 0x0000003828287223 */ /* 0x000fe2000001080c */
[----:B------:R-:W-:Y:S01]  /*c700*/  F2FP.SATFINITE.E4M3.F32.PACK_AB_MERGE_C R146, R65, R58, R146 ;  /* 0x0000003a4192723e */ /* 0x000fe20004807092 */
[-CC-:B------:R-:W-:Y:S01]  /*c710*/  FFMA.FTZ R26, R26, R56.reuse, -R12.reuse ;  /* 0x000000381a1a7223 */ /* 0x180fe2000001080c */
[----:B------:R-:W-:-:S01]  /*c720*/  FFMA.FTZ R27, R27, R56, -R12 ;  /* 0x000000381b1b7223 */ /* 0x000fc2000001080c */
[----:B------:R-:W1:Y:S01]  /*c730*/  MUFU.EX2 R82, R82 ;  /* 0x0000005200527308 */ /* 0x000e620000000800 */
[----:B--2---:R-:W-:-:S01]  /*c740*/  FADD.FTZ R98, R80, R67 ;  /* 0x0000004350627221 */ /* 0x004fc20000010000 */
[----:B------:R-:W-:Y:S01]  /*c750*/  F2FP.SATFINITE.E4M3.F32.PACK_AB_MERGE_C R80, R80, R9, RZ ;  /* 0x000000095050723e */ /* 0x000fe200048070ff */
[----:B------:R-:W-:-:S01]  /*c760*/  FFMA.FTZ R28, R28, R56, -R12 ;  /* 0x000000381c1c7223 */ /* 0x000fc2000001080c */
[-CC-:B------:R-:W-:Y:S01]  /*c770*/  FFMA.FTZ R29, R29, R56.reuse, -R12.reuse ;  /* 0x000000381d1d7223 */ /* 0x180fe2000001080c */
[----:B------:R-:W-:-:S01]  /*c780*/  FFMA.FTZ R103, R103, R56, -R12 ;  /* 0x0000003867677223 */ /* 0x000fc2000001080c */
[----:B------:R-:W-:Y:S01]  /*c790*/  F2FP.SATFINITE.E4M3.F32.PACK_AB_MERGE_C R153, R78, R3, R80 ;  /* 0x000000034e99723e */ /* 0x000fe20004807050 */
[----:B------:R-:W-:-:S01]  /*c7a0*/  FFMA.FTZ R31, R31, R56, -R12 ;  /* 0x000000381f1f7223 */ /* 0x000fc2000001080c */
[----:B------:R-:W2:Y:S01]  /*c7b0*/  MUFU.EX2 R15, R15 ;  /* 0x0000000f000f7308 */ /* 0x000ea20000000800 */
[----:B0-----:R-:W-:-:S01]  /*c7c0*/  FADD.FTZ R67, R13, R98 ;  /* 0x000000620d437221 */ /* 0x001fc20000010000 */
[----:B------:R-:W-:Y:S01]  /*c7d0*/  FADD.FTZ R98, R38, R89 ;  /* 0x0000005926627221 */ /* 0x000fe20000010000 */
[----:B------:R-:W-:-:S03]  /*c7e0*/  FFMA.FTZ R35, R35, R56, -R12 ;  /* 0x0000003823237223 */ /* 0x000fc6000001080c */
[----:B------:R-:W-:Y:S02]  /*c7f0*/  FADD.FTZ R89, R95, R98 ;  /* 0x000000625f597221 */ /* 0x000fe40000010000 */
[----:B------:R-:W0:Y:S01]  /*c800*/  MUFU.EX2 R84, R84 ;  /* 0x0000005400547308 */ /* 0x000e220000000800 */
[----:B-1----:R-:W-:-:S01]  /*c810*/  FADD.FTZ R20, R82, R67 ;  /* 0x0000004352147221 */ /* 0x002fc20000010000 */
[----:B------:R-:W-:-:S06]  /*c820*/  FADD.FTZ R38, R44, R89 ;  /* 0x000000592c267221 */ /* 0x000fcc0000010000 */
[----:B------:R-:W1:Y:S01]  /*c830*/  MUFU.EX2 R37, R37 ;  /* 0x0000002500257308 */ /* 0x000e620000000800 */
[----:B--2---:R-:W-:-:S01]  /*c840*/  FADD.FTZ R67, R15, R20 ;  /* 0x000000140f437221 */ /* 0x004fc20000010000 */
[----:B------:R-:W-:-:S06]  /*c850*/  FFMA.FTZ R20, R42, R56, -R12 ;  /* 0x000000382a147223 */ /* 0x000fcc000001080c */
[----:B------:R-:W2:Y:S01]  /*c860*/  MUFU.EX2 R86, R86 ;  /* 0x0000005600567308 */ /* 0x000ea20000000800 */
[----:B0-----:R-:W-:-:S01]  /*c870*/  FADD.FTZ R32, R84, R67 ;  /* 0x0000004354207221 */ /* 0x001fc20000010000 */
[----:B------:R-:W-:-:S04]  /*c880*/  F2FP.SATFINITE.E4M3.F32.PACK_AB_MERGE_C R84, R84, R15, RZ ;  /* 0x0000000f5454723e */ /* 0x000fc800048070ff */
[----:B------:R-:W-:Y:S02]  /*c890*/  F2FP.SATFINITE.E4M3.F32.PACK_AB_MERGE_C R155, R82, R13, R84 ;  /* 0x0000000d529b723e */ /* 0x000fe40004807054 */
[----:B------:R-:W0:Y:S01]  /*c8a0*/  MUFU.EX2 R75, R75 ;  /* 0x0000004b004b7308 */ /* 0x000e220000000800 */
[----:B-1----:R-:W-:-:S07]  /*c8b0*/  FADD.FTZ R25, R37, R32 ;  /* 0x0000002025197221 */ /* 0x002fce0000010000 */
[----:B------:R-:W1:Y:S01]  /*c8c0*/  MUFU.EX2 R88, R88 ;  /* 0x0000005800587308 */ /* 0x000e620000000800 */
[----:B--2---:R-:W-:-:S07]  /*c8d0*/  FADD.FTZ R14, R86, R25 ;  /* 0x00000019560e7221 */ /* 0x004fce0000010000 */
[----:B------:R-:W2:Y:S01]  /*c8e0*/  MUFU.EX2 R77, R77 ;  /* 0x0000004d004d7308 */ /* 0x000ea20000000800 */
[----:B0-----:R-:W-:-:S01]  /*c8f0*/  FADD.FTZ R25, R75, R14 ;  /* 0x0000000e4b197221 */ /* 0x001fc20000010000 */
[----:B------:R-:W-:-:S06]  /*c900*/  FFMA.FTZ R14, R46, R56, -R12 ;  /* 0x000000382e0e7223 */ /* 0x000fcc000001080c */
[----:B------:R0:W-:Y:S01]  /*c910*/  MUFU.EX2 R39, R41 ;  /* 0x0000002900277308 */ /* 0x0001e20000000800 */
[----:B-1----:R-:W-:-:S04]  /*c920*/  F2FP.SATFINITE.E4M3.F32.PACK_AB_MERGE_C R75, R88, R75, RZ ;  /* 0x0000004b584b723e */ /* 0x002fc800048070ff */
[----:B------:R-:W-:-:S03]  /*c930*/  F2FP.SATFINITE.E4M3.F32.PACK_AB_MERGE_C R149, R86, R37, R75 ;  /* 0x000000255695723e */ /* 0x000fc6000480704b */
[----:B------:R-:W1:Y:S01]  /*c940*/  MUFU.EX2 R90, R90 ;  /* 0x0000005a005a7308 */ /* 0x000e620000000800 */
[----:B0-----:R-:W-:-:S04]  /*c950*/  FADD.FTZ R41, R81, R38 ;  /* 0x0000002651297221 */ /* 0x001fc80000010000 */
[----:B------:R-:W-:-:S03]  /*c960*/  FADD.FTZ R24, R48, R41 ;  /* 0x0000002930187221 */ /* 0x000fc60000010000 */
[----:B------:R-:W0:Y:S01]  /*c970*/  MUFU.EX2 R79, R79 ;  /* 0x0000004f004f7308 */ /* 0x000e220000000800 */
[----:B------:R-:W-:-:S01]  /*c980*/  FADD.FTZ R85, R85, R24 ;  /* 0x0000001855557221 */ /* 0x000fc20000010000 */
[----:B------:R-:W-:Y:S01]  /*c990*/  FADD.FTZ R24, R88, R25 ;  /* 0x0000001958187221 */ /* 0x000fe20000010000 */
[----:B------:R-:W-:-:S02]  /*c9a0*/  FFMA.FTZ R25, R47, R56, -R12 ;  /* 0x000000382f197223 */ /* 0x000fc4000001080c */
[----:B------:R-:W-:Y:S01]  /*c9b0*/  FADD.FTZ R32, R52, R85 ;  /* 0x0000005534207221 */ /* 0x000fe20000010000 */
[----:B--2---:R-:W-:-:S02]  /*c9c0*/  FADD.FTZ R41, R77, R24 ;  /* 0x000000184d297221 */ /* 0x004fc40000010000 */
[----:B------:R-:W2:Y:S02]  /*c9d0*/  MUFU.EX2 R92, R92 ;  /* 0x0000005c005c7308 */ /* 0x000ea40000000800 */
[----:B-1----:R-:W-:-:S06]  /*c9e0*/  FADD.FTZ R24, R90, R41 ;  /* 0x000000295a187221 */ /* 0x002fcc0000010000 */
[----:B------:R-:W1:Y:S01]  /*c9f0*/  MUFU.EX2 R83, R83 ;  /* 0x0000005300537308 */ /* 0x000e620000000800 */
[----:B0-----:R-:W-:-:S01]  /*ca00*/  FADD.FTZ R41, R79, R24 ;  /* 0x000000184f297221 */ /* 0x001fc20000010000 */
[----:B------:R-:W-:-:S06]  /*ca10*/  FFMA.FTZ R24, R50, R56, -R12 ;  /* 0x0000003832187223 */ /* 0x000fcc000001080c */
[----:B------:R-:W0:Y:S01]  /*ca20*/  MUFU.EX2 R94, R94 ;  /* 0x0000005e005e7308 */ /* 0x000e220000000800 */
[----:B--2---:R-:W-:-:S04]  /*ca30*/  F2FP.SATFINITE.E4M3.F32.PACK_AB_MERGE_C R79, R92, R79, RZ ;  /* 0x0000004f5c4f723e */ /* 0x004fc800048070ff */
[----:B------:R-:W-:-:S03]  /*ca40*/  F2FP.SATFINITE.E4M3.F32.PACK_AB_MERGE_C R151, R90, R77, R79 ;  /* 0x0000004d5a97723e */ /* 0x000fc6000480704f */
[----:B------:R-:W2:Y:S08]  /*ca50*/  MUFU.EX2 R57, R57 ;  /* 0x0000003900397308 */ /* 0x000eb00000000800 */
[----:B------:R3:W-:Y:S08]  /*ca60*/  MUFU.EX2 R21, R43 ;  /* 0x0000002b00157308 */ /* 0x0007f00000000800 */
[----:B------:R-:W4:Y:S01]  /*ca70*/  MUFU.EX2 R96, R96 ;  /* 0x0000006000607308 */ /* 0x000f220000000800 */
[----:B---3--:R-:W-:-:S01]  /*ca80*/  FADD.FTZ R43, R87, R32 ;  /* 0x00000020572b7221 */ /* 0x008fc20000010000 */
[----:B------:R-:W-:Y:S01]  /*ca90*/  FADD.FTZ R32, R92, R41 ;  /* 0x000000295c207221 */ /* 0x000fe20000010000 */
[----:B------:R-:W-:-:S01]  /*caa0*/  FFMA.FTZ R41, R51, R56, -R12 ;  /* 0x0000003833297223 */ /* 0x000fc2000001080c */
[----:B------:R-:W-:Y:S01]  /*cab0*/  FFMA.FTZ R12, R109, R56, -R12 ;  /* 0x000000386d0c7223 */ /* 0x000fe2000001080c */
[----:B------:R-:W-:-:S01]  /*cac0*/  FADD.FTZ R54, R54, R43 ;  /* 0x0000002b36367221 */ /* 0x000fc20000010000 */
[----:B-1----:R-:W-:-:S02]  /*cad0*/  FADD.FTZ R43, R83, R32 ;  /* 0x00000020532b7221 */ /* 0x002fc40000010000 */
[----:B------:R-:W1:Y:S01]  /*cae0*/  MUFU.EX2 R59, R59 ;  /* 0x0000003b003b7308 */ /* 0x000e620000000800 */
[----:B------:R-:W-:-:S01]  /*caf0*/  FADD.FTZ R61, R61, R54 ;  /* 0x000000363d3d7221 */ /* 0x000fc20000010000 */
[----:B0-----:R-:W-:-:S03]  /*cb00*/  FADD.FTZ R32, R94, R43 ;  /* 0x0000002b5e207221 */ /* 0x001fc60000010000 */
[----:B------:R-:W-:Y:S01]  /*cb10*/  FADD.FTZ R36, R58, R61 ;  /* 0x0000003d3a247221 */ /* 0x000fe20000010000 */
[----:B--2---:R-:W-:-:S02]  /*cb20*/  FADD.FTZ R43, R57, R32 ;  /* 0x00000020392b7221 */ /* 0x004fc40000010000 */
[----:B------:R-:W0:Y:S01]  /*cb30*/  MUFU.EX2 R62, R62 ;  /* 0x0000003e003e7308 */ /* 0x000e220000000800 */
[----:B------:R-:W-:-:S01]  /*cb40*/  FADD.FTZ R65, R65, R36 ;  /* 0x0000002441417221 */ /* 0x000fc20000010000 */
[C---:B----4-:R-:W-:Y:S01]  /*cb50*/  FADD.FTZ R32, R96.reuse, R43 ;  /* 0x0000002b60207221 */ /* 0x050fe20000010000 */
[----:B------:R-:W-:Y:S02]  /*cb60*/  F2FP.SATFINITE.E4M3.F32.PACK_AB_MERGE_C R57, R96, R57, RZ ;  /* 0x000000396039723e */ /* 0x000fe400048070ff */
[----:B------:R-:W-:Y:S02]  /*cb70*/  FADD.FTZ R60, R60, R65 ;  /* 0x000000413c3c7221 */ /* 0x000fe40000010000 */
[----:B------:R-:W-:Y:S01]  /*cb80*/  F2FP.SATFINITE.E4M3.F32.PACK_AB_MERGE_C R145, R94, R83, R57 ;  /* 0x000000535e91723e */ /* 0x000fe20004807039 */
[----:B------:R-:W2:Y:S01]  /*cb90*/  MUFU.EX2 R45, R45 ;  /* 0x0000002d002d7308 */ /* 0x000ea20000000800 */
[----:B-1----:R-:W-:-:S01]  /*cba0*/  FADD.FTZ R43, R59, R32 ;  /* 0x000000203b2b7221 */ /* 0x002fc20000010000 */
[----:B------:R-:W-:-:S06]  /*cbb0*/  FADD.FTZ R69, R69, R60 ;  /* 0x0000003c45457221 */ /* 0x000fcc0000010000 */
[----:B------:R-:W1:Y:S01]  /*cbc0*/  MUFU.EX2 R63, R63 ;  /* 0x0000003f003f7308 */ /* 0x000e620000000800 */
[----:B0-----:R-:W-:-:S07]  /*cbd0*/  FADD.FTZ R32, R62, R43 ;  /* 0x0000002b3e207221 */ /* 0x001fce0000010000 */
[----:B------:R-:W-:Y:S01]  /*cbe0*/  MUFU.EX2 R30, R131 ;  /* 0x00000083001e7308 */ /* 0x000fe20000000800 */
[----:B--2---:R-:W-:-:S07]  /*cbf0*/  F2FP.SATFINITE.E4M3.F32.PACK_AB_MERGE_C R140, R45, R34, RZ ;  /* 0x000000222d8c723e */ /* 0x004fce00048070ff */
        /* <DEDUP_REMOVED lines=9> */
[----:B------:R-:W-:Y:S01]  /*cc90*/  FADD.FTZ R34, R34, R71 ;  /* 0x0000004722227221 */ /* 0x000fe20000010000 */
[----:B------:R-:W-:-:S03]  /*cca0*/  F2FP.SATFINITE.E4M3.F32.PACK_AB_MERGE_C R63, R66, R63, RZ ;  /* 0x0000003f423f723e */ /* 0x000fc600048070ff */
[----:B------:R-:W-:Y:S01]  /*ccb0*/  FADD.FTZ R45, R45, R34 ;  /* 0x000000222d2d7221 */ /* 0x000fe20000010000 */
[----:B------:R-:W-:Y:S01]  /*ccc0*/  F2FP.SATFINITE.E4M3.F32.PACK_AB_MERGE_C R147, R62, R59, R63 ;  /* 0x0000003b3e93723e */ /* 0x000fe2000480703f */
[----:B------:R-:W-:Y:S01]  /*ccd0*/  MUFU.EX2 R68, R68 ;  /* 0x0000004400447308 */ /* 0x000fe20000000800 */
[----:B--2---:R-:W-:-:S04]  /*cce0*/  FADD.FTZ R30, R40, R15 ;  /* 0x0000000f281e7221 */ /* 0x004fc80000010000 */
[----:B------:R-:W-:-:S03]  /*ccf0*/  FADD.FTZ R15, R39, R30 ;  /* 0x0000001e270f7221 */ /* 0x000fc60000010000 */
[----:B------:R-:W1:Y:S01]  /*cd00*/  MUFU.EX2 R53, R53 ;  /* 0x0000003500357308 */ /* 0x000e620000000800 */
[----:B0-----:R-:W-:-:S01]  /*cd10*/  FADD.FTZ R30, R20, R15 ;  /* 0x0000000f141e7221 */ /* 0x001fc20000010000 */
[----:B------:R-:W-:-:S03]  /*cd20*/  F2FP.SATFINITE.E4M3.F32.PACK_AB_MERGE_C R15, R21, R20, RZ ;  /* 0x00000014150f723e */ /* 0x000fc600048070ff */
[----:B------:R-:W-:Y:S01]  /*cd30*/  FADD.FTZ R21, R21, R30 ;  /* 0x0000001e15157221 */ /* 0x000fe20000010000 */
[----:B------:R-:W-:Y:S02]  /*cd40*/  F2FP.SATFINITE.E4M3.F32.PACK_AB_MERGE_C R141, R39, R40, R15 ;  /* 0x00000028278d723e */ /* 0x000fe4000480700f */
[----:B------:R-:W-:Y:S08]  /*cd50*/  MUFU.EX2 R64, R64 ;  /* 0x0000004000407308 */ /* 0x000ff00000000800 */
[----:B------:R-:W0:Y:S01]  /*cd60*/  MUFU.EX2 R49, R49 ;  /* 0x0000003100317308 */ /* 0x000e220000000800 */
[----:B-1----:R-:W-:-:S07]  /*cd70*/  F2FP.SATFINITE.E4M3.F32.PACK_AB_MERGE_C R142, R53, R68, RZ ;  /* 0x00000044358e723e */ /* 0x002fce00048070ff */
        /* <DEDUP_REMOVED lines=8> */
[----:B------:R-:W1:Y:S03]  /*ce00*/  @P6 LDC R21, c[0x0][0x44c] ;  /* 0x00011300ff156b82 */ /* 0x000e660000000800 */
[----:B------:R-:W-:-:S02]  /*ce10*/  FADD.FTZ R53, R53, R68 ;  /* 0x0000004435357221 */ /* 0x000fc40000010000 */
[----:B------:R-:W-:Y:S01]  /*ce20*/  MUFU.EX2 R72, R72 ;  /* 0x0000004800487308 */ /* 0x000fe20000000800 */
[----:B--2---:R-:W-:-:S07]  /*ce30*/  FADD.FTZ R3, R25, R20 ;  /* 0x0000001419037221 */ /* 0x004fce0000010000 */
[----:B------:R-:W2:Y:S01]  /*ce40*/  MUFU.EX2 R97, R97 ;  /* 0x0000006100617308 */ /* 0x000ea20000000800 */
[----:B0-----:R-:W-:-:S07]  /*ce50*/  FADD.FTZ R30, R24, R3 ;  /* 0x00000003181e7221 */ /* 0x001fce0000010000 */
[----:B------:R-:W0:Y:S01]  /*ce60*/  MUFU.EX2 R41, R41 ;  /* 0x0000002900297308 */ /* 0x000e220000000800 */
[----:B-1----:R-:W-:-:S07]  /*ce70*/  @P6 IMAD.HI.U32 R21, R108, R21, RZ ;  /* 0x000000156c156227 */ /* 0x002fce00078e00ff */
[----:B------:R-:W-:Y:S01]  /*ce80*/  MUFU.EX2 R70, R70 ;  /* 0x0000004600467308 */ /* 0x000fe20000000800 */
[----:B--2---:R-:W-:-:S07]  /*ce90*/  F2FP.SATFINITE.E4M3.F32.PACK_AB_MERGE_C R3, R97, R72, RZ ;  /* 0x000000486103723e */ /* 0x004fce00048070ff */
[----:B------:R-:W1:Y:S01]  /*cea0*/  MUFU.EX2 R55, R55 ;  /* 0x0000003700377308 */ /* 0x000e620000000800 */
[C---:B0-----:R-:W-:Y:S01]  /*ceb0*/  F2FP.SATFINITE.E4M3.F32.PACK_AB_MERGE_C R13, R41.reuse, R24, RZ ;  /* 0x00000018290d723e */ /* 0x041fe200048070ff */
[----:B------:R-:W-:Y:S02]  /*cec0*/  FADD.FTZ R41, R41, R30 ;  /* 0x0000001e29297221 */ /* 0x000fe40000010000 */
[----:B------:R-:W0:Y:S01]  /*ced0*/  @P6 LDC R30, c[0x0][0x450] ;  /* 0x00011400ff1e6b82 */ /* 0x000e220000000800 */
[----:B------:R-:W-:-:S03]  /*cee0*/  F2FP.SATFINITE.E4M3.F32.PACK_AB_MERGE_C R143, R25, R14, R13 ;  /* 0x0000000e198f723e */ /* 0x000fc6000480700d */
[----:B------:R-:W2:Y:S08]  /*cef0*/  MUFU.EX2 R26, R26 ;  /* 0x0000001a001a7308 */ /* 0x000eb00000000800 */
[----:B------:R-:W3:Y:S01]  /*cf00*/  MUFU.EX2 R9, R27 ;  /* 0x0000001b00097308 */ /* 0x000ee20000000800 */
[----:B-1----:R-:W-:Y:S01]  /*cf10*/  F2FP.SATFINITE.E4M3.F32.PACK_AB_MERGE_C R136, R55, R70, R3 ;  /* 0x000000463788723e */ /* 0x002fe20004807003 */
[----:B------:R-:W-:-:S04]  /*cf20*/  FADD.FTZ R70, R70, R53 ;  /* 0x0000003546467221 */ /* 0x000fc80000010000 */
[----:B------:R-:W-:Y:S02]  /*cf30*/  FADD.FTZ R55, R55, R70 ;  /* 0x0000004637377221 */ /* 0x000fe40000010000 */
[----:B------:R-:W1:Y:S01]  /*cf40*/  MUFU.EX2 R28, R28 ;  /* 0x0000001c001c7308 */ /* 0x000e620000000800 */
[----:B--2---:R-:W-:-:S01]  /*cf50*/  FADD.FTZ R24, R26, R41 ;  /* 0x000000291a187221 */ /* 0x004fc20000010000 */
[----:B------:R-:W-:-:S04]  /*cf60*/  FADD.FTZ R72, R72, R55 ;  /* 0x0000003748487221 */ /* 0x000fc80000010000 */
[----:B------:R-:W-:Y:S02]  /*cf70*/  FADD.FTZ R97, R97, R72 ;  /* 0x0000004861617221 */ /* 0x000fe40000010000 */
[----:B------:R-:W-:Y:S01]  /*cf80*/  MUFU.EX2 R33, R33 ;  /* 0x0000002100217308 */ /* 0x000fe20000000800 */
[----:B---3--:R-:W-:-:S07]  /*cf90*/  FADD.FTZ R3, R9, R24 ;  /* 0x0000001809037221 */ /* 0x008fce0000010000 */
[----:B------:R-:W2:Y:S01]  /*cfa0*/  MUFU.EX2 R76, R76 ;  /* 0x0000004c004c7308 */ /* 0x000ea20000000800 */
[----:B-1----:R-:W-:-:S07]  /*cfb0*/  FADD.FTZ R14, R28, R3 ;  /* 0x000000031c0e7221 */ /* 0x002fce0000010000 */
[----:B------:R-:W-:Y:S08]  /*cfc0*/  MUFU.EX2 R74, R74 ;  /* 0x0000004a004a7308 */ /* 0x000ff00000000800 */
[----:B------:R-:W1:Y:S01]  /*cfd0*/  MUFU.EX2 R111, R111 ;  /* 0x0000006f006f7308 */ /* 0x000e620000000800 */
[----:B--2---:R-:W-:-:S07]  /*cfe0*/  F2FP.SATFINITE.E4M3.F32.PACK_AB_MERGE_C R3, R76, R33, RZ ;  /* 0x000000214c03723e */ /* 0x004fce00048070ff */
[----:B------:R-:W2:Y:S08]  /*cff0*/  MUFU.EX2 R29, R29 ;  /* 0x0000001d001d7308 */ /* 0x000eb00000000800 */
[----:B------:R-:W3:Y:S01]  /*d000*/  MUFU.EX2 R103, R103 ;  /* 0x0000006700677308 */ /* 0x000ee20000000800 */
[----:B-1----:R-:W-:Y:S01]  /*d010*/  F2FP.SATFINITE.E4M3.F32.PACK_AB_MERGE_C R138, R111, R74, R3 ;  /* 0x0000004a6f8a723e */ /* 0x002fe20004807003 */
[----:B------:R-:W-:-:S04]  /*d020*/  FADD.FTZ R74, R74, R97 ;  /* 0x000000614a4a7221 */ /* 0x000fc80000010000 */
[----:B------:R-:W-:Y:S02]  /*d030*/  FADD.FTZ R74, R111, R74 ;  /* 0x0000004a6f4a7221 */ /* 0x000fe40000010000 */
[----:B------:R-:W1:Y:S01]  /*d040*/  MUFU.EX2 R20, R31 ;  /* 0x0000001f00147308 */ /* 0x000e620000000800 */
[----:B--2---:R-:W-:Y:S01]  /*d050*/  F2FP.SATFINITE.E4M3.F32.PACK_AB_MERGE_C R28, R29, R28, RZ ;  /* 0x0000001c1d1c723e */ /* 0x004fe200048070ff */
[----:B------:R-:W-:Y:S01]  /*d060*/  FADD.FTZ R33, R33, R74 ;  /* 0x0000004a21217221 */ /* 0x000fe20000010000 */
[----:B------:R-:W-:-:S02]  /*d070*/  FADD.FTZ R14, R29, R14 ;  /* 0x0000000e1d0e7221 */ /* 0x000fc40000010000 */
[----:B------:R-:W-:Y:S01]  /*d080*/  F2FP.SATFINITE.E4M3.F32.PACK_AB_MERGE_C R137, R9, R26, R28 ;  /* 0x0000001a0989723e */ /* 0x000fe2000480701c */
[----:B------:R-:W-:Y:S01]  /*d090*/  IMAD.MOV.U32 R9, RZ, RZ, R108 ;  /* 0x000000ffff097224 */ /* 0x000fe200078e006c */
[----:B0-----:R-:W-:Y:S01]  /*d0a0*/  @P6 SHF.R.U32.HI R9, RZ, R30, R21 ;  /* 0x0000001eff096219 */ /* 0x001fe20000011615 */
[----:B------:R-:W0:Y:S01]  /*d0b0*/  MUFU.EX2 R35, R35 ;  /* 0x0000002300237308 */ /* 0x000e220000000800 */
[----:B------:R-:W-:Y:S01]  /*d0c0*/  ISETP.GE.AND P6, PT, R11, 0x1, PT ;  /* 0x000000010b00780c */ /* 0x000fe20003fc6270 */
[----:B---3--:R-:W-:-:S02]  /*d0d0*/  FADD.FTZ R3, R103, R14 ;  /* 0x0000000e67037221 */ /* 0x008fc40000010000 */
[----:B------:R-:W-:Y:S02]  /*d0e0*/  IMAD.IADD R13, R104, 0x1, R9 ;  /* 0x00000001680d7824 */ /* 0x000fe400078e0209 */
[----:B------:R-:W-:Y:S02]  /*d0f0*/  FADD.FTZ R9, R76, R33 ;  /* 0x000000214c097221 */ /* 0x000fe40000010000 */
[----:B------:R-:W2:Y:S01]  /*d100*/  MUFU.EX2 R12, R12 ;  /* 0x0000000c000c7308 */ /* 0x000ea20000000800 */
[----:B-1----:R-:W-:-:S02]  /*d110*/  FADD.FTZ R14, R20, R3 ;  /* 0x00000003140e7221 */ /* 0x002fc40000010000 */
[----:B------:R1:W-:Y:S01]  /*d120*/  STL [R1], R9 ;  /* 0x0000000901007387 */ /* 0x0003e20000100800 */
[----:B------:R-:W-:Y:S02]  /*d130*/  IMAD.IADD R10, R13, 0x1, R10 ;  /* 0x000000010d0a7824 */ /* 0x000fe400078e020a */
[----:B0-----:R-:W-:Y:S01]  /*d140*/  FADD.FTZ R21, R35, R14 ;  /* 0x0000000e23157221 */ /* 0x001fe20000010000 */
[----:B--2---:R-:W-:-:S03]  /*d150*/  F2FP.SATFINITE.E4M3.F32.PACK_AB_MERGE_C R3, R12, R35, RZ ;  /* 0x000000230c03723e */ /* 0x004fc600048070ff */
[----:B------:R-:W-:Y:S01]  /*d160*/  FADD.FTZ R21, R12, R21 ;  /* 0x000000150c157221 */ /* 0x000fe20000010000 */
[----:B------:R-:W-:Y:S01]  /*d170*/  F2FP.SATFINITE.E4M3.F32.PACK_AB_MERGE_C R139, R20, R103, R3 ;  /* 0x00000067148b723e */ /* 0x000fe20004807003 */
[----:B------:R-:W-:Y:S01]  /*d180*/  VIADD R3, R105, 0xfffffffe ;  /* 0xfffffffe69037836 */ /* 0x000fe20000000000 */
[----:B-1----:R-:W-:Y:S06]  /*d190*/  @!P6 BRA `(.L_x_1485) ;  /* 0x000000000048e947 */ /* 0x002fec0003800000 */
        /* <DEDUP_REMOVED lines=11> */
.L_x_1487:
[----:B------:R-:W-:-:S13]  /*d250*/  ISETP.NE.AND P1, PT, R11, 0x1, PT ;  /* 0x000000010b00780c */ /* 0x000fda0003f25270 */
[----:B------:R-:W0:Y:S02]  /*d260*/  @P1 LDC.64 R12, c[0x0][0x9e8] ;  /* 0x00027a00ff0c1b82 */ /* 0x000e240000000a00 */
[----:B0-----:R-:W-:-:S05]  /*d270*/  @P1 IMAD.HI.U32 R12, R9, R12, RZ ;  /* 0x0000000c090c1227 */ /* 0x001fca00078e00ff */
[----:B------:R-:W-:-:S07]  /*d280*/  @P1 SHF.R.U32.HI R9, RZ, R13, R12 ;  /* 0x0000000dff091219 */ /* 0x000fce000001160c */
.L_x_1488:
[----:B------:R-:W-:Y:S05]  /*d290*/  BSYNC B0 ;  /* 0x0000000000007941 */ /* 0x000fea0003800000 */
.L_x_1486:
[----:B------:R-:W-:-:S05]  /*d2a0*/  IMAD R9, R9, R11, R11 ;  /* 0x0000000b09097224 */ /* 0x000fca00078e020b */
[----:B------:R-:W-:-:S07]  /*d2b0*/  VIMNMX R10, R10, R9, PT ;  /* 0x000000090a0a7248 */ /* 0x000fce0003fe0100 */
.L_x_1485:
[----:B------:R-:W2:Y:S01]  /*d2c0*/  LDL R11, [R1+0x44] ;  /* 0x00004400010b7983 */ /* 0x000ea20000100800 */
[----:B------:R-:W-:Y:S01]  /*d2d0*/  IMAD.HI R10, R10, 0x66666667, RZ ;  /* 0x666666670a0a7827 */ /* 0x000fe200078e02ff */
[----:B------:R-:W-:Y:S01]  /*d2e0*/  ULDC UR40, c[0x0][0x9e4] ;  /* 0x0002790000287ab9 */ /* 0x000fe20000000800 */
[----:B------:R-:W-:Y:S01]  /*d2f0*/  ULDC UR37, c[0x0][0x9e4] ;  /* 0x0002790000257ab9 */ /* 0x000fe20000000800 */
[----:B------:R-:W-:Y:S01]  /*d300*/  ULDC UR36, c[0x0][0x988] ;  /* 0x0002620000247ab9 */ /* 0x000fe20000000800 */
[----:B------:R-:W-:Y:S01]  /*d310*/  ULDC UR39, c[0x0][0x988] ;  /* 0x0002620000277ab9 */ /* 0x000fe20000000800 */
[----:B------:R-:W-:Y:S01]  /*d320*/  SHF.R.U32.HI R9, RZ, 0x1f, R10 ;  /* 0x0000001fff097819 */ /* 0x000fe2000001160a */
[----:B------:R-:W-:Y:S01]  /*d330*/  ULDC UR38, c[0x0][0x988] ;  /* 0x0002620000267ab9 */ /* 0x000fe20000000800 */
[----:B------:R-:W-:Y:S01]  /*d340*/  ULDC UR42, c[0x0][0x9e0] ;  /* 0x00027800002a7ab9 */ /* 0x000fe20000000800 */
[----:B------:R-:W-:Y:S01]  /*d350*/  ULDC UR41, c[0x0][0x9e0] ;  /* 0x0002780000297ab9 */ /* 0x000fe20000000800 */
[----:B------:R-:W-:Y:S01]  /*d360*/  LEA.HI.SX32 R9, R10, R9, 0x1a ;  /* 0x000000090a097211 */ /* 0x000fe200078fd2ff */
[----:B------:R-:W-:Y:S01]  /*d370*/  BSSY B1, `(.L_x_1489) ;  /* 0x00004e7000017945 */ /* 0x000fe20003800000 */
        /* <DEDUP_REMOVED lines=16> */
[----:B--2---:R-:W-:-:S04]  /*d480*/  VIMNMX R11, R11, R9, !PT ;  /* 0x000000090b0b7248 */ /* 0x004fc80007fe0100 */
[----:B------:R-:W-:Y:S01]  /*d490*/  ISETP.GE.AND P1, PT, R3, R11, PT ;  /* 0x0000000b0300720c */ /* 0x000fe20003f26270 */
[----:B------:R0:W-:-:S12]  /*d4a0*/  STL [R1+0x30], R11 ;  /* 0x0000300b01007387 */ /* 0x0001d80000100800 */
[----:B0-----:R-:W-:Y:S05]  /*d4b0*/  @!P1 BRA `(.L_x_1490) ;  /* 0x0000004c00489947 */ /* 0x001fea0003800000 */
[----:B------:R-:W-:Y:S01]  /*d4c0*/  BSSY B0, `(.L_x_1491) ;  /* 0x00004cd000007945 */ /* 0x000fe20003800000 */
[----:B------:R-:W-:-:S07]  /*d4d0*/  IMAD.MOV.U32 R55, RZ, RZ, RZ ;  /* 0x000000ffff377224 */ /* 0x000fce00078e00ff */
.L_x_1512:
[----:B------:R-:W-:-:S05]  /*d4e0*/  VIADD R9, R23, 0x1 ;  /* 0x0000000117097836 */ /* 0x000fca0000000000 */
[----:B------:R-:W-:-:S04]  /*d4f0*/  ISETP.NE.AND P1, PT, R9, 0x2, PT ;  /* 0x000000020900780c */ /* 0x000fc80003f25270 */
[----:B------:R-:W-:Y:S02]  /*d500*/  SEL R11, RZ, 0x1, P1 ;  /* 0x00000001ff0b7807 */ /* 0x000fe40000800000 */
[----:B------:R-:W-:Y:S02]  /*d510*/  SEL R9, R9, RZ, P1 ;  /* 0x000000ff09097207 */ /* 0x000fe40000800000 */
[----:B------:R-:W-:Y:S01]  /*d520*/  LOP3.LUT R20, R156, R11, RZ, 0x3c, !PT ;  /* 0x0000000b9c147212 */ /* 0x000fe200078e3cff */
[----:B------:R-:W-:Y:S06]  /*d530*/  @!P0 BRA `(.L_x_1492) ;  /* 0x0000000000048947 */ /* 0x000fec0003800000 */
[----:B------:R-:W-:Y:S01]  /*d540*/  BPT.TRAP 0x1 ;  /* 0x000000040000795c */ /* 0x000fe20000300000 */
.L_x_1492:
[----:B------:R-:W-:Y:S01]  /*d550*/  IMAD R14, R9, 0x8, R22 ;  /* 0x00000008090e7824 */ /* 0x000fe200078e0216 */
[----:B------:R-:W-:-:S04]  /*d560*/  SHF.L.U32 R11, R20, 0x1f, RZ ;  /* 0x0000001f140b7819 */ /* 0x000fc800000006ff */
[----:B------:R0:W1:Y:S01]  /*d570*/  SYNCS.PHASECHK.TRANS64.TRYWAIT P1, [R14+URZ+0x13230], R11 ;  /* 0x0132300b0e0075a7 */ /* 0x000062000802017f */
[----:B------:R-:W-:Y:S05]  /*d580*/  @!P0 BRA `(.L_x_1493) ;  /* 0x0000000000048947 */ /* 0x000fea0003800000 */
[----:B------:R-:W-:Y:S01]  /*d590*/  BPT.TRAP 0x1 ;  /* 0x000000040000795c */ /* 0x000fe20000300000 */
.L_x_1493:
[----:B------:R-:W2:Y:S01]  /*d5a0*/  LDL R10, [R1+0x4] ;  /* 0x00000400010a7983 */ /* 0x000ea20000100800 */
[----:B------:R-:W-:Y:S01]  /*d5b0*/  BSSY B2, `(.L_x_1494) ;  /* 0x0000007000027945 */ /* 0x000fe20003800000 */
[----:B--2---:R-:W-:-:S04]  /*d5c0*/  IMAD R15, R9, 0x280, R10 ;  /* 0x00000280090f7824 */ /* 0x004fc800078e020a */
[C---:B------:R-:W-:Y:S02]  /*d5d0*/  VIADD R12, R15.reuse, 0x80 ;  /* 0x000000800f0c7836 */ /* 0x040fe40000000000 */
[----:B------:R-:W-:Y:S01]  /*d5e0*/  VIADD R56, R15, 0x100 ;  /* 0x000001000f387836 */ /* 0x000fe20000000000 */
[----:B-1----:R-:W-:Y:S06]  /*d5f0*/  @P1 BRA `(.L_x_1495) ;  /* 0x0000000000081947 */ /* 0x002fec0003800000 */
[----:B------:R-:W1:Y:S02]  /*d600*/  SYNCS.PHASECHK.TRANS64.TRYWAIT P1, [R14+URZ+0x13230], R11 ;  /* 0x0132300b0e0075a7 */ /* 0x000e64000802017f */
[----:B-1----:R-:W-:Y:S05]  /*d610*/  @!P1 BRA `(.L_x_1496) ;  /* 0x0000017400f89947 */ /* 0x002fea0003800000 */
.L_x_1495:
[----:B------:R-:W-:Y:S05]  /*d620*/  BSYNC B2 ;  /* 0x0000000000027941 */ /* 0x000fea0003800000 */
.L_x_1494:
[----:B------:R-:W-:Y:S01]  /*d630*/  IMAD.MOV.U32 R10, RZ, RZ, R15 ;  /* 0x000000ffff0a7224 */ /* 0x000fe200078e000f */
[----:B------:R-:W-:Y:S01]  /*d640*/  R2UR UR12, R4 ;  /* 0x00000000040c72ca */ /* 0x000fe200000e0000 */
[----:B01----:R-:W-:Y:S01]  /*d650*/  IMAD.MOV.U32 R11, RZ, RZ, -0x7fffffe0 ;  /* 0x80000020ff0b7424 */ /* 0x003fe200078e00ff */
[----:B------:R-:W-:Y:S01]  /*d660*/  R2UR UR13, R5 ;  /* 0x00000000050d72ca */ /* 0x000fe200000e0000 */
[----:B------:R-:W-:Y:S01]  /*d670*/  WARPGROUP.ARRIVE ;  /* 0x00000000000079c5 */ /* 0x000fe20000000000 */
[----:B------:R-:W-:Y:S01]  /*d680*/  R2UR UR14, R10 ;  /* 0x000000000a0e72ca */ /* 0x000fe200000e0000 */
[----:B------:R-:W-:Y:S01]  /*d690*/  IMAD.MOV.U32 R13, RZ, RZ, -0x7fffffe0 ;  /* 0x80000020ff0d7424 */ /* 0x000fe200078e00ff */
[----:B------:R-:W-:Y:S01]  /*d6a0*/  R2UR UR15, R11 ;  /* 0x000000000b0f72ca */ /* 0x000fe200000e0000 */
[----:B------:R-:W-:Y:S01]  /*d6b0*/  IMAD.MOV.U32 R10, RZ, RZ, R56 ;  /* 0x000000ffff0a7224 */ /* 0x000fe200078e0038 */
[----:B------:R-:W-:Y:S01]  /*d6c0*/  R2UR UR22, R12 ;  /* 0x000000000c1672ca */ /* 0x000fe200000e0000 */
[----:B------:R-:W-:Y:S01]  /*d6d0*/  VIADD R12, R15, 0x180 ;  /* 0x000001800f0c7836 */ /* 0x000fe20000000000 */
[----:B------:R-:W-:Y:S01]  /*d6e0*/  R2UR UR23, R13 ;  /* 0x000000000d1772ca */ /* 0x000fe200000e0000 */
[----:B------:R-:W-:Y:S01]  /*d6f0*/  VIADD R56, R15, 0x182 ;  /* 0x000001820f387836 */ /* 0x000fe20000000000 */
[----:B------:R-:W-:Y:S01]  /*d700*/  R2UR UR20, R4 ;  /* 0x00000000041472ca */ /* 0x000fe200000e0000 */
[----:B------:R-:W-:Y:S01]  /*d710*/  IMAD.MOV.U32 R57, RZ, RZ, -0x7fffffe0 ;  /* 0x80000020ff397424 */ /* 0x000fe200078e00ff */
[----:B------:R-:W-:-:S02]  /*d720*/  R2UR UR21, R5 ;  /* 0x00000000051572ca */ /* 0x000fc400000e0000 */
[----:B------:R-:W-:Y:S01]  /*d730*/  R2UR UR26, R10 ;  /* 0x000000000a1a72ca */ /* 0x000fe200000e0000 */
[----:B------:R-:W-:Y:S01]  /*d740*/  VIADD R10, R15, 0x200 ;  /* 0x000002000f0a7836 */ /* 0x000fe20000000000 */
[----:B------:R-:W-:Y:S01]  /*d750*/  R2UR UR27, R11 ;  /* 0x000000000b1b72ca */ /* 0x000fe200000e0000 */
[----:B------:R-:W-:Y:S01]  /*d760*/  QGMMA.64x32x32.F32.E4M3.E4M3 R120, gdesc[UR12], RZ, !UPT, gsb0 ;  /* 0x006000000c7879f3 */ /* 0x000fe2000c0008ff */
[----:B------:R-:W-:Y:S02]  /*d770*/  R2UR UR24, R4 ;  /* 0x00000000041872ca */ /* 0x000fe400000e0000 */
[----:B------:R-:W-:Y:S02]  /*d780*/  R2UR UR25, R5 ;  /* 0x00000000051972ca */ /* 0x000fe400000e0000 */
[----:B------:R-:W-:Y:S01]  /*d790*/  R2UR UR10, R12 ;  /* 0x000000000c0a72ca */ /* 0x000fe200000e0000 */
[----:B------:R-:W-:Y:S01]  /*d7a0*/  VIADD R12, R15, 0x2 ;  /* 0x000000020f0c7836 */ /* 0x000fe20000000000 */
[----:B------:R-:W-:-:S02]  /*d7b0*/  R2UR UR11, R13 ;  /* 0x000000000d0b72ca */ /* 0x000fc400000e0000 */
[----:B------:R-:W-:Y:S02]  /*d7c0*/  R2UR UR8, R4 ;  /* 0x00000000040872ca */ /* 0x000fe400000e0000 */
[----:B------:R-:W-:Y:S02]  /*d7d0*/  R2UR UR9, R5 ;  /* 0x00000000050972ca */ /* 0x000fe400000e0000 */
[----:B------:R-:W-:Y:S01]  /*d7e0*/  R2UR UR6, R10 ;  /* 0x000000000a0672ca */ /* 0x000fe200000e0000 */
[----:B------:R-:W-:Y:S01]  /*d7f0*/  VIADD R10, R15, 0x82 ;  /* 0x000000820f0a7836 */ /* 0x000fe20000000000 */
[----:B------:R-:W-:Y:S01]  /*d800*/  R2UR UR7, R11 ;  /* 0x000000000b0772ca */ /* 0x000fe200000e0000 */
[----:B------:R-:W-:Y:S01]  /*d810*/  IMAD.MOV.U32 R11, RZ, RZ, -0x7fffffe0 ;  /* 0x80000020ff0b7424 */ /* 0x000fe200078e00ff */
[----:B------:R-:W-:Y:S02]  /*d820*/  R2UR UR4, R4 ;  /* 0x00000000040472ca */ /* 0x000fe400000e0000 */
[----:B------:R-:W-:-:S02]  /*d830*/  R2UR UR5, R5 ;  /* 0x00000000050572ca */ /* 0x000fc400000e0000 */
[----:B------:R-:W-:Y:S01]  /*d840*/  R2UR UR18, R12 ;  /* 0x000000000c1272ca */ /* 0x000fe200000e0000 */
[----:B------:R-:W-:Y:S01]  /*d850*/  VIADD R12, R15, 0x102 ;  /* 0x000001020f0c7836 */ /* 0x000fe20000000000 */
[----:B------:R-:W-:Y:S01]  /*d860*/  R2UR UR19, R13 ;  /* 0x000000000d1372ca */ /* 0x000fe200000e0000 */
[----:B------:R-:W-:Y:S01]  /*d870*/  IMAD.MOV.U32 R13, RZ, RZ, -0x7fffffe0 ;  /* 0x80000020ff0d7424 */ /* 0x000fe200078e00ff */
[----:B------:R-:W-:Y:S02]  /*d880*/  R2UR UR16, R6 ;  /* 0x00000000061072ca */ /* 0x000fe400000e0000 */
[----:B------:R-:W-:Y:S02]  /*d890*/  R2UR UR17, R7 ;  /* 0x00000000071172ca */ /* 0x000fe400000e0000 */
[----:B------:R-:W-:Y:S01]  /*d8a0*/  R2UR UR14, R10 ;  /* 0x000000000a0e72ca */ /* 0x000fe200000e0000 */
[----:B------:R-:W-:Y:S01]  /*d8b0*/  VIADD R10, R15, 0x202 ;  /* 0x000002020f0a7836 */ /* 0x000fe20000000000 */
[----:B------:R-:W-:Y:S01]  /*d8c0*/  R2UR UR15, R11 ;  /* 0x000000000b0f72ca */ /* 0x000fe200000e0000 */
[----:B------:R-:W-:Y:S01]  /*d8d0*/  IMAD.MOV.U32 R11, RZ, RZ, -0x7fffffe0 ;  /* 0x80000020ff0b7424 */ /* 0x000fe200078e00ff */
[----:B------:R-:W-:-:S02]  /*d8e0*/  R2UR UR12, R6 ;  /* 0x00000000060c72ca */ /* 0x000fc400000e0000 */
        /* <DEDUP_REMOVED lines=43> */
.L_x_1497:
[----:B------:R-:W-:Y:S01]  /*dba0*/  SHF.L.U32 R10, R156, 0x1f, RZ ;  /* 0x0000001f9c0a7819 */ /* 0x000fe200000006ff */
[----:B------:R-:W-:-:S04]  /*dbb0*/  IMAD R15, R23, 0x8, R22 ;  /* 0x00000008170f7824 */ /* 0x000fc800078e0216 */
[----:B------:R0:W1:Y:S01]  /*dbc0*/  SYNCS.PHASECHK.TRANS64.TRYWAIT P1, [R15+URZ+0x13250], R10 ;  /* 0x0132500a0f0075a7 */ /* 0x000062000802017f */
[----:B------:R-:W-:Y:S05]  /*dbd0*/  @!P0 BRA `(.L_x_1498) ;  /* 0x0000000000048947 */ /* 0x000fea0003800000 */
[----:B------:R-:W-:Y:S01]  /*dbe0*/  BPT.TRAP 0x1 ;  /* 0x000000040000795c */ /* 0x000fe20000300000 */
.L_x_1498:
[----:B------:R-:W-:Y:S04]  /*dbf0*/  BSSY B2, `(.L_x_1499) ;  /* 0x0000004000027945 */ /* 0x000fe80003800000 */
[----:B-1----:R-:W-:Y:S05]  /*dc00*/  @P1 BRA `(.L_x_1500) ;  /* 0x0000000000081947 */ /* 0x002fea0003800000 */
[----:B------:R-:W1:Y:S02]  /*dc10*/  SYNCS.PHASECHK.TRANS64.TRYWAIT P1, [R15+URZ+0x13250], R10 ;  /* 0x0132500a0f0075a7 */ /* 0x000e64000802017f */
[----:B-1----:R-:W-:Y:S05]  /*dc20*/  @!P1 BRA `(.L_x_1501) ;  /* 0x0000017000889947 */ /* 0x002fea0003800000 */
.L_x_1500:
[----:B------:R-:W-:Y:S05]  /*dc30*/  BSYNC B2 ;  /* 0x0000000000027941 */ /* 0x000fea0003800000 */
.L_x_1499:
[----:B01----:R-:W-:Y:S01]  /*dc40*/  VIADD R10, R22, 0x1000 ;  /* 0x00001000160a7836 */ /* 0x003fe20000000000 */
[----:B------:R-:W-:Y:S01]  /*dc50*/  WARPGROUP.ARRIVE ;  /* 0x00000000000079c5 */ /* 0x000fe20000000000 */
[----:B------:R-:W-:Y:S02]  /*dc60*/  IMAD.MOV.U32 R11, RZ, RZ, -0x3ffffff0 ;  /* 0xc0000010ff0b7424 */ /* 0x000fe400078e00ff */
[----:B------:R-:W-:Y:S01]  /*dc70*/  IMAD.MOV.U32 R13, RZ, RZ, -0x3ffffff0 ;  /* 0xc0000010ff0d7424 */ /* 0x000fe200078e00ff */
[----:B------:R-:W-:Y:S02]  /*dc80*/  SHF.R.U32.HI R10, RZ, 0x4, R10 ;  /* 0x00000004ff0a7819 */ /* 0x000fe4000001160a */
[----:B------:R-:W-:Y:S01]  /*dc90*/  R2UR UR7, R11 ;  /* 0x000000000b0772ca */ /* 0x000fe200000e0000 */
[----:B------:R-:W-:Y:S01]  /*dca0*/  IMAD.MOV.U32 R11, RZ, RZ, -0x3ffffff0 ;  /* 0xc0000010ff0b7424 */ /* 0x000fe200078e00ff */
[----:B------:R-:W-:-:S04]  /*dcb0*/  LOP3.LUT R10, R10, 0x3fff, RZ, 0xc0, !PT ;  /* 0x00003fff0a0a7812 */ /* 0x000fc800078ec0ff */
[----:B------:R-:W-:-:S05]  /*dcc0*/  LOP3.LUT R10, R10, 0x10000, RZ, 0xfc, !PT ;  /* 0x000100000a0a7812 */ /* 0x000fca00078efcff */
[----:B------:R-:W-:-:S04]  /*dcd0*/  IMAD R10, R23, 0x280, R10 ;  /* 0x00000280170a7824 */ /* 0x000fc800078e020a */
[C---:B------:R-:W-:Y:S01]  /*dce0*/  VIADD R12, R10.reuse, 0x80 ;  /* 0x000000800a0c7836 */ /* 0x040fe20000000000 */
[----:B------:R-:W-:-:S13]  /*dcf0*/  R2UR UR6, R10 ;  /* 0x000000000a0672ca */ /* 0x000fda00000e0000 */
        /* <DEDUP_REMOVED lines=8> */
[----:B------:R-:W-:Y:S01]  /*dd80*/  R2UR UR6, R12 ;  /* 0x000000000c0672ca */ /* 0x000fe200000e0000 */
[C---:B------:R-:W-:Y:S01]  /*dd90*/  VIADD R12, R10.reuse, 0x180 ;  /* 0x000001800a0c7836 */ /* 0x040fe20000000000 */
[----:B------:R-:W-:Y:S01]  /*dda0*/  R2UR UR7, R13 ;  /* 0x000000000d0772ca */ /* 0x000fe200000e0000 */
[----:B------:R-:W-:Y:S02]  /*ddb0*/  IMAD.MOV.U32 R13, RZ, RZ, -0x3ffffff0 ;  /* 0xc0000010ff0d7424 */ /* 0x000fe400078e00ff */
        /* <DEDUP_REMOVED lines=17> */
.L_x_1502:
[----:B------:R-:W2:Y:S01]  /*ded0*/  LDL R13, [R1+0x2c] ;  /* 0x00002c00010d7983 */ /* 0x000ea20000100800 */
[----:B------:R-:W0:Y:S03]  /*dee0*/  LDC R11, c[0x0][0x448] ;  /* 0x00011200ff0b7b82 */ /* 0x000e260000000800 */
[----:B------:R-:W2:Y:S04]  /*def0*/  LDL R10, [R1+0x40] ;  /* 0x00004000010a7983 */ /* 0x000ea80000100800 */
[----:B------:R-:W3:Y:S04]  /*df00*/  LDL R141, [R1+0x1c] ;  /* 0x00001c00018d7983 */ /* 0x000ee80000100800 */
[----:B------:R-:W4:Y:S04]  /*df10*/  LDL R136, [R1+0x3c] ;  /* 0x00003c0001887983 */ /* 0x000f280000100800 */
[----:B------:R-:W5:Y:S04]  /*df20*/  LDL R143, [R1+0x14] ;  /* 0x00001400018f7983 */ /* 0x000f680000100800 */
[----:B------:R-:W5:Y:S01]  /*df30*/  LDL R142, [R1+0x10] ;  /* 0x00001000018e7983 */ /* 0x000f620000100800 */
[----:B0-----:R-:W-:-:S13]  /*df40*/  ISETP.NE.AND P1, PT, R11, 0x1, PT ;  /* 0x000000010b00780c */ /* 0x001fda0003f25270 */
[----:B------:R-:W0:Y:S08]  /*df50*/  @P1 LDC R12, c[0x0][0x44c] ;  /* 0x00011300ff0c1b82 */ /* 0x000e300000000800 */
[----:B------:R-:W1:Y:S01]  /*df60*/  @P1 LDC R11, c[0x0][0x450] ;  /* 0x00011400ff0b1b82 */ /* 0x000e620000000800 */
[----:B------:R-:W-:Y:S02]  /*df70*/  VIADD R14, R14, 0x13240 ;  /* 0x000132400e0e7836 */ /* 0x000fe40000000000 */
        /* <DEDUP_REMOVED lines=83> */
[----:B------:R-:W4:Y:S01]  /*e4b0*/  MUFU.TANH R89, R89 ;  /* 0x0000005900597308 */ /* 0x000f220000002400 */
[----:B--2---:R-:W-:-:S04]  /*e4c0*/  IMAD.IADD R10, R10, 0x1, R13 ;  /* 0x000000010a0a7824 */ /* 0x004fc800078e020d */
[----:B0-----:R-:W-:Y:S01]  /*e4d0*/  @P1 IMAD.HI.U32 R12, R10, R12, RZ ;  /* 0x0000000c0a0c1227 */ /* 0x001fe200078e00ff */
[----:B---3--:R-:W-:-:S03]  /*e4e0*/  PRMT R14, R141, 0x654, R14 ;  /* 0x000006548d0e7816 */ /* 0x008fc6000000000e */
[C---:B------:R-:W-:Y:S01]  /*e4f0*/  FMUL.FTZ R13, R2.reuse, R122 ;  /* 0x0000007a020d7220 */ /* 0x040fe20000410000 */
[----:B-1----:R-:W-:Y:S01]  /*e500*/  @P1 SHF.R.U32.HI R10, RZ, R11, R12 ;  /* 0x0000000bff0a1219 */ /* 0x002fe2000001160c */
[C---:B------:R-:W-:Y:S01]  /*e510*/  FMUL.FTZ R122, R2.reuse, R126 ;  /* 0x0000007e027a7220 */ /* 0x040fe20000410000 */
[----:B------:R0:W-:Y:S01]  /*e520*/  SYNCS.ARRIVE.TRANS64.RED.A1T0 RZ, [R14+URZ], RZ ;  /* 0x000000ff0eff79a7 */ /* 0x0001e2000810043f */
[C---:B------:R-:W-:Y:S01]  /*e530*/  FMUL.FTZ R126, R2.reuse, R130 ;  /* 0x00000082027e7220 */ /* 0x040fe20000410000 */
[C---:B------:R-:W-:Y:S01]  /*e540*/  FMUL.FTZ R130, R2.reuse, R134 ;  /* 0x0000008602827220 */ /* 0x040fe20000410000 */
[----:B------:R-:W1:Y:S01]  /*e550*/  SHFL.IDX PT, R139, R10, RZ, 0x1c1f ;  /* 0x001c1fff0a8b7589 */ /* 0x000e6200000e0000 */
[C---:B------:R-:W-:Y:S01]  /*e560*/  FMUL.FTZ R11, R2.reuse, R120 ;  /* 0x00000078020b7220 */ /* 0x040fe20000410000 */
[C---:B------:R-:W-:Y:S01]  /*e570*/  FMUL.FTZ R12, R2.reuse, R121 ;  /* 0x00000079020c7220 */ /* 0x040fe20000410000 */
[C---:B------:R-:W-:Y:S01]  /*e580*/  FMUL.FTZ R134, R2.reuse, R60 ;  /* 0x0000003c02867220 */ /* 0x040fe20000410000 */
[----:B0-----:R-:W-:Y:S01]  /*e590*/  FMUL.FTZ R14, R2, R70 ;  /* 0x00000046020e7220 */ /* 0x001fe20000410000 */
        /* <DEDUP_REMOVED lines=9> */
[----:B------:R-:W-:Y:S02]  /*e630*/  VIADD R66, R70, 0x1 ;  /* 0x0000000146427836 */ /* 0x000fe40000000000 */
[C---:B------:R-:W-:Y:S01]  /*e640*/  FMUL.FTZ R132, R2.reuse, R56 ;  /* 0x0000003802847220 */ /* 0x040fe20000410000 */
[----:B------:R-:W-:Y:S01]  /*e650*/  FMUL.FTZ R133, R2, R57 ;  /* 0x0000003902857220 */ /* 0x000fe20000410000 */
[----:B------:R-:W-:Y:S01]  /*e660*/  LOP3.LUT P1, RZ, R17, 0x8, RZ, 0xc0, !PT ;  /* 0x0000000811ff7812 */ /* 0x000fe2000782c0ff */
[----:B----4-:R-:W-:Y:S01]  /*e670*/  IMAD R66, R136, -0x2, R66 ;  /* 0xfffffffe88427824 */ /* 0x010fe200078e0242 */
[----:B------:R-:W0:Y:S04]  /*e680*/  MUFU.TANH R11, R11 ;  /* 0x0000000b000b7308 */ /* 0x000e280000002400 */
[----:B-----5:R-:W-:-:S04]  /*e690*/  IADD3 R136, -R142, R66, R143 ;  /* 0x000000428e887210 */ /* 0x020fc80007ffe18f */
[----:B------:R-:W2:Y:S01]  /*e6a0*/  MUFU.TANH R12, R12 ;  /* 0x0000000c000c7308 */ /* 0x000ea20000002400 */
[----:B------:R-:W-:-:S07]  /*e6b0*/  VIADD R71, R136, UR42 ;  /* 0x0000002a88477c36 */ /* 0x000fce0008000000 */
        /* <DEDUP_REMOVED lines=56> */
[----:B------:R-:W-:-:S02]  /*ea40*/  VIADD R136, R136, UR43 ;  /* 0x0000002b88887c36 */ /* 0x000fc40008000000 */
[----:B------:R-:W-:Y:S02]  /*ea50*/  VIADD R66, R66, 0xffffffff ;  /* 0xffffffff42427836 */ /* 0x000fe40000000000 */
[--C-:B-1----:R-:W-:Y:S02]  /*ea60*/  IMAD.IADD R137, R71, 0x1, R139.reuse ;  /* 0x0000000147897824 */ /* 0x102fe400078e028b */
[----:B------:R-:W-:Y:S01]  /*ea70*/  IMAD.IADD R138, R136, 0x1, R139 ;  /* 0x00000001888a7824 */ /* 0x000fe200078e028b */
[----:B--234-:R-:W-:Y:S06]  /*ea80*/  @!P1 BRA `(.L_x_1503) ;  /* 0x0000000000549947 */ /* 0x01cfec0003800000 */
        /* <DEDUP_REMOVED lines=12> */
.L_x_1505:
[----:B------:R-:W-:-:S05]  /*eb50*/  IMAD.U32 R140, RZ, RZ, UR40 ;  /* 0x00000028ff8c7e24 */ /* 0x000fca000f8e00ff */
[----:B------:R-:W-:-:S13]  /*eb60*/  ISETP.NE.AND P1, PT, R140, 0x1, PT ;  /* 0x000000018c00780c */ /* 0x000fda0003f25270 */
[----:B------:R-:W1:Y:S02]  /*eb70*/  @P1 LDC.64 R56, c[0x0][0x9e8] ;  /* 0x00027a00ff381b82 */ /* 0x000e640000000a00 */
[----:B-1----:R-:W-:-:S05]  /*eb80*/  @P1 IMAD.HI.U32 R56, R139, R56, RZ ;  /* 0x000000388b381227 */ /* 0x002fca00078e00ff */
[----:B------:R-:W-:-:S07]  /*eb90*/  @P1 SHF.R.U32.HI R139, RZ, R57, R56 ;  /* 0x00000039ff8b1219 */ /* 0x000fce0000011638 */
.L_x_1506:
[----:B------:R-:W-:Y:S05]  /*eba0*/  BSYNC B2 ;  /* 0x0000000000027941 */ /* 0x000fea0003800000 */
.L_x_1504:
[----:B------:R-:W-:-:S05]  /*ebb0*/  IMAD R139, R139, R140, R66 ;  /* 0x0000008c8b8b7224 */ /* 0x000fca00078e0242 */
[----:B------:R-:W-:Y:S02]  /*ebc0*/  VIMNMX R138, R138, R139, !PT ;  /* 0x0000008b8a8a7248 */ /* 0x000fe40007fe0100 */
[----:B------:R-:W-:-:S07]  /*ebd0*/  VIADDMNMX R137, R139, R140, R137, PT ;  /* 0x0000008c8b897246 */ /* 0x000fce0003800189 */
.L_x_1503:
[C---:B------:R-:W-:Y:S01]  /*ebe0*/  ISETP.GE.AND P1, PT, R70.reuse, 0x2, PT ;  /* 0x000000024600780c */ /* 0x040fe20003f26270 */
[----:B------:R-:W1:Y:S01]  /*ebf0*/  SHFL.IDX PT, R10, R10, 0x1, 0x1c1f ;  /* 0x003c1f000a0a7f89 */ /* 0x000e6200000e0000 */
[----:B------:R-:W-:Y:S02]  /*ec00*/  ISETP.GE.AND P2, PT, R70, 0x9, PT ;  /* 0x000000094600780c */ /* 0x000fe40003f46270 */
[C---:B------:R-:W-:Y:S02]  /*ec10*/  ISETP.GT.AND P3, PT, R138.reuse, 0x1, !P1 ;  /* 0x000000018a00780c */ /* 0x040fe40004f64270 */
[----:B------:R-:W-:Y:S02]  /*ec20*/  ISETP.GT.AND P4, PT, R138, 0x8, !P2 ;  /* 0x000000088a00780c */ /* 0x000fe40005784270 */
[C---:B------:R-:W-:Y:S02]  /*ec30*/  ISETP.LT.OR P3, PT, R137.reuse, 0x2, P3 ;  /* 0x000000028900780c */ /* 0x040fe40001f61670 */
[----:B------:R-:W-:-:S02]  /*ec40*/  ISETP.LT.OR P4, PT, R137, 0x9, P4 ;  /* 0x000000098900780c */ /* 0x000fc40002781670 */
[----:B------:R-:W-:Y:S02]  /*ec50*/  FSEL R12, R12, -INF , !P3 ;  /* 0xff8000000c0c7808 */ /* 0x000fe40005800000 */
[----:B------:R-:W-:Y:S02]  /*ec60*/  ISETP.GE.AND P3, PT, R70, 0xa, PT ;  /* 0x0000000a4600780c */ /* 0x000fe40003f66270 */
[----:B------:R-:W-:Y:S02]  /*ec70*/  FSEL R120, R120, -INF , !P4 ;  /* 0xff80000078787808 */ /* 0x000fe40006000000 */
[----:B------:R-:W-:Y:S02]  /*ec80*/  ISETP.GT.AND P4, PT, R138, 0x9, !P3 ;  /* 0x000000098a00780c */ /* 0x000fe40005f84270 */
[----:B------:R-:W-:Y:S02]  /*ec90*/  LOP3.LUT R17, R17, 0xfffffffd, RZ, 0xc0, !PT ;  /* 0xfffffffd11117812 */ /* 0x000fe400078ec0ff */
[----:B------:R-:W-:-:S02]  /*eca0*/  ISETP.LT.OR P4, PT, R137, 0xa, P4 ;  /* 0x0000000a8900780c */ /* 0x000fc40002781670 */
[----:B------:R-:W-:Y:S01]  /*ecb0*/  LOP3.LUT R16, R16, 0x7fffffff, RZ, 0xc0, !PT ;  /* 0x7fffffff10107812 */ /* 0x000fe200078ec0ff */
[--C-:B-1----:R-:W-:Y:S01]  /*ecc0*/  IMAD.IADD R71, R71, 0x1, R10.reuse ;  /* 0x0000000147477824 */ /* 0x102fe200078e020a */
[----:B0-----:R-:W-:Y:S01]  /*ecd0*/  FSEL R121, R121, -INF , !P4 ;  /* 0xff80000079797808 */ /* 0x001fe20006000000 */
[----:B------:R-:W-:Y:S01]  /*ece0*/  IMAD.IADD R136, R136, 0x1, R10 ;  /* 0x0000000188887824 */ /* 0x000fe200078e020a */
        /* <DEDUP_REMOVED lines=10> */
[----:B------:R-:W-:Y:S02]  /*ed90*/  ISETP.GT.AND P6, PT, R138, 0x18, !P6 ;  /* 0x000000188a00780c */ /* 0x000fe400077c4270 */
[----:B------:R-:W-:Y:S02]  /*eda0*/  LOP3.LUT R17, R17, 0xfffffffe, RZ, 0xc0, !PT ;  /* 0xfffffffe11117812 */ /* 0x000fe400078ec0ff */
        /* <DEDUP_REMOVED lines=218> */
.L_x_1509:
[----:B------:R-:W-:-:S05]  /*fb50*/  IMAD.U32 R70, RZ, RZ, UR40 ;  /* 0x00000028ff467e24 */ /* 0x000fca000f8e00ff */
[----:B------:R-:W-:-:S13]  /*fb60*/  ISETP.NE.AND P6, PT, R70, 0x1, PT ;  /* 0x000000014600780c */ /* 0x000fda0003fc5270 */
[----:B------:R-:W0:Y:S02]  /*fb70*/  @P6 LDC.64 R10, c[0x0][0x9e8] ;  /* 0x00027a00ff0a6b82 */ /* 0x000e240000000a00 */
[----:B0-----:R-:W-:-:S05]  /*fb80*/  @P6 IMAD.HI.U32 R10, R56, R10, RZ ;  /* 0x0000000a380a6227 */ /* 0x001fca00078e00ff */
[----:B------:R-:W-:-:S07]  /*fb90*/  @P6 SHF.R.U32.HI R56, RZ, R11, R10 ;  /* 0x0000000bff386219 */ /* 0x000fce000001160a */
.L_x_1510:
[----:B------:R-:W-:Y:S05]  /*fba0*/  BSYNC B2 ;  /* 0x0000000000027941 */ /* 0x000fea0003800000 */
.L_x_1508:
[----:B------:R-:W-:-:S05]  /*fbb0*/  IMAD R56, R56, R70, R66 ;  /* 0x0000004638387224 */ /* 0x000fca00078e0242 */
[----:B------:R-:W-:Y:S02]  /*fbc0*/  VIMNMX R136, R136, R56, !PT ;  /* 0x0000003888887248 */ /* 0x000fe40007fe0100 */
[----:B------:R-:W-:-:S07]  /*fbd0*/  VIADDMNMX R71, R56, R70, R71, PT ;  /* 0x0000004638477246 */ /* 0x000fce0003800147 */
.L_x_1507:
[C---:B------:R-:W-:Y:S01]  /*fbe0*/  ISETP.GT.AND P1, PT, R136.reuse, 0x1, !P1 ;  /* 0x000000018800780c */ /* 0x040fe20004f24270 */
[----:B------:R-:W2:Y:S01]  /*fbf0*/  LDL.LU R137, [R1] ;  /* 0x0000000001897983 */ /* 0x000ea20000300800 */
[----:B------:R-:W-:Y:S01]  /*fc00*/  LOP3.LUT P6, RZ, R17, 0x2, RZ, 0xc0, !PT ;  /* 0x0000000211ff7812 */ /* 0x000fe200078cc0ff */
[----:B------:R-:W-:Y:S01]  /*fc10*/  IMAD.U32 R56, RZ, RZ, UR39 ;  /* 0x00000027ff387e24 */ /* 0x000fe2000f8e00ff */
[----:B------:R-:W-:Y:S02]  /*fc20*/  ISETP.LT.OR P1, PT, R71, 0x2, P1 ;  /* 0x000000024700780c */ /* 0x000fe40000f21670 */
[----:B------:R-:W-:Y:S02]  /*fc30*/  LOP3.LUT R17, R17, 0xffffffdf, RZ, 0xc0, !PT ;  /* 0xffffffdf11117812 */ /* 0x000fe400078ec0ff */
[----:B------:R-:W-:Y:S02]  /*fc40*/  FSEL R23, R23, -INF , !P1 ;  /* 0xff80000017177808 */ /* 0x000fe40004800000 */
[----:B------:R-:W-:-:S02]  /*fc50*/  ISETP.GT.AND P1, PT, R136, 0x18, !P6 ;  /* 0x000000188800780c */ /* 0x000fc40007724270 */
[----:B------:R-:W-:Y:S02]  /*fc60*/  @P0 LOP3.LUT R17, R17, 0x20, RZ, 0xfc, !PT ;  /* 0x0000002011110812 */ /* 0x000fe400078efcff */
[----:B------:R-:W-:Y:S02]  /*fc70*/  ISETP.LT.OR P1, PT, R71, 0x19, P1 ;  /* 0x000000194700780c */ /* 0x000fe40000f21670 */
[----:B------:R-:W-:Y:S02]  /*fc80*/  ISETP.GT.AND P5, PT, R136, 0x11, !P5 ;  /* 0x000000118800780c */ /* 0x000fe40006fa4270 */
[----:B------:R-:W-:Y:S02]  /*fc90*/  FSEL R130, R130, -INF , !P1 ;  /* 0xff80000082827808 */ /* 0x000fe40004800000 */
[----:B------:R-:W-:Y:S02]  /*fca0*/  LOP3.LUT P1, RZ, R17, 0x1, RZ, 0xc0, !PT ;  /* 0x0000000111ff7812 */ /* 0x000fe4000782c0ff */
[----:B------:R-:W-:-:S02]  /*fcb0*/  ISETP.LT.OR P5, PT, R71, 0x12, P5 ;  /* 0x000000124700780c */ /* 0x000fc40002fa1670 */
[C---:B------:R-:W-:Y:S02]  /*fcc0*/  ISETP.GT.AND P1, PT, R136.reuse, 0x19, !P1 ;  /* 0x000000198800780c */ /* 0x040fe40004f24270 */
[----:B------:R-:W-:Y:S02]  /*fcd0*/  FSEL R127, R127, -INF , !P5 ;  /* 0xff8000007f7f7808 */ /* 0x000fe40006800000 */
[----:B------:R-:W-:Y:S02]  /*fce0*/  ISETP.LT.OR P1, PT, R71, 0x1a, P1 ;  /* 0x0000001a4700780c */ /* 0x000fe40000f21670 */
[----:B------:R-:W-:Y:S02]  /*fcf0*/  ISETP.GT.AND P4, PT, R136, 0x10, !P4 ;  /* 0x000000108800780c */ /* 0x000fe40006784270 */
[----:B------:R-:W-:Y:S02]  /*fd00*/  FSEL R131, R131, -INF , !P1 ;  /* 0xff80000083837808 */ /* 0x000fe40004800000 */
[----:B------:R-:W-:-:S02]  /*fd10*/  LOP3.LUT P1, RZ, R16, 0x80000000, RZ, 0xc0, !PT ;  /* 0x8000000010ff7812 */ /* 0x000fc4000782c0ff */
[----:B------:R-:W-:Y:S02]  /*fd20*/  LOP3.LUT P5, RZ, R16, 0x20000000, RZ, 0xc0, !PT ;  /* 0x2000000010ff7812 */ /* 0x000fe400078ac0ff */
[----:B------:R-:W-:Y:S02]  /*fd30*/  ISETP.GT.AND P1, PT, R136, 0x20, !P1 ;  /* 0x000000208800780c */ /* 0x000fe40004f24270 */
[C---:B------:R-:W-:Y:S02]  /*fd40*/  ISETP.LT.OR P4, PT, R71.reuse, 0x11, P4 ;  /* 0x000000114700780c */ /* 0x040fe40002781670 */
[----:B------:R-:W-:Y:S02]  /*fd50*/  ISETP.LT.OR P1, PT, R71, 0x21, P1 ;  /* 0x000000214700780c */ /* 0x000fe40000f21670 */
[----:B------:R-:W-:Y:S02]  /*fd60*/  FSEL R126, R126, -INF , !P4 ;  /* 0xff8000007e7e7808 */ /* 0x000fe40006000000 */
[----:B------:R-:W-:-:S02]  /*fd70*/  FSEL R106, R106, -INF , !P1 ;  /* 0xff8000006a6a7808 */ /* 0x000fc40004800000 */
[----:B------:R-:W-:Y:S02]  /*fd80*/  LOP3.LUT P1, RZ, R16, 0x40000000, RZ, 0xc0, !PT ;  /* 0x4000000010ff7812 */ /* 0x000fe4000782c0ff */
[C---:B------:R-:W-:Y:S02]  /*fd90*/  ISETP.GT.AND P3, PT, R136.reuse, 0x9, !P3 ;  /* 0x000000098800780c */ /* 0x040fe40005f64270 */
[----:B------:R-:W-:Y:S02]  /*fda0*/  ISETP.GT.AND P1, PT, R136, 0x21, !P1 ;  /* 0x000000218800780c */ /* 0x000fe40004f24270 */
[----:B------:R-:W-:Y:S02]  /*fdb0*/  LOP3.LUT P4, RZ, R16, 0x10000000, RZ, 0xc0, !PT ;  /* 0x1000000010ff7812 */ /* 0x000fe4000788c0ff */
[C---:B------:R-:W-:Y:S02]  /*fdc0*/  ISETP.LT.OR P1, PT, R71.reuse, 0x22, P1 ;  /* 0x000000224700780c */ /* 0x040fe40000f21670 */
[----:B------:R-:W-:-:S02]  /*fdd0*/  ISETP.LT.OR P3, PT, R71, 0xa, P3 ;  /* 0x0000000a4700780c */ /* 0x000fc40001f61670 */
[----:B------:R-:W-:Y:S02]  /*fde0*/  FSEL R107, R107, -INF , !P1 ;  /* 0xff8000006b6b7808 */ /* 0x000fe40004800000 */
[C---:B------:R-:W-:Y:S02]  /*fdf0*/  ISETP.GT.AND P1, PT, R136.reuse, 0x28, !P5 ;  /* 0x000000288800780c */ /* 0x040fe40006f24270 */
[----:B------:R-:W-:Y:S02]  /*fe00*/  FSEL R123, R123, -INF , !P3 ;  /* 0xff8000007b7b7808 */ /* 0x000fe40005800000 */
[----:B------:R-:W-:Y:S02]  /*fe10*/  ISETP.LT.OR P1, PT, R71, 0x29, P1 ;  /* 0x000000294700780c */ /* 0x000fe40000f21670 */
[----:B------:R-:W-:Y:S02]  /*fe20*/  ISETP.GT.AND P2, PT, R136, 0x8, !P2 ;  /* 0x000000088800780c */ /* 0x000fe40005744270 */
[----:B------:R-:W-:-:S02]  /*fe30*/  FSEL R110, R110, -INF , !P1 ;  /* 0xff8000006e6e7808 */ /* 0x000fc40004800000 */
[----:B------:R-:W-:Y:S02]  /*fe40*/  ISETP.GT.AND P1, PT, R136, 0x29, !P4 ;  /* 0x000000298800780c */ /* 0x000fe40006724270 */
[----:B------:R-:W-:Y:S02]  /*fe50*/  LOP3.LUT P3, RZ, R16, 0x8000000, RZ, 0xc0, !PT ;  /* 0x0800000010ff7812 */ /* 0x000fe4000786c0ff */
[C---:B------:R-:W-:Y:S02]  /*fe60*/  ISETP.LT.OR P1, PT, R71.reuse, 0x2a, P1 ;  /* 0x0000002a4700780c */ /* 0x040fe40000f21670 */
[----:B------:R-:W-:Y:S02]  /*fe70*/  ISETP.LT.OR P2, PT, R71, 0x9, P2 ;  /* 0x000000094700780c */ /* 0x000fe40001741670 */
[----:B------:R-:W-:Y:S02]  /*fe80*/  FSEL R111, R111, -INF , !P1 ;  /* 0xff8000006f6f7808 */ /* 0x000fe40004800000 */
[----:B------:R-:W-:-:S02]  /*fe90*/  ISETP.GT.AND P1, PT, R136, 0x30, !P3 ;  /* 0x000000308800780c */ /* 0x000fc40005f24270 */
[----:B------:R-:W-:Y:S02]  /*fea0*/  FSEL R122, R122, -INF , !P2 ;  /* 0xff8000007a7a7808 */ /* 0x000fe40005000000 */
[----:B------:R-:W-:Y:S02]  /*feb0*/  ISETP.LT.OR P1, PT, R71, 0x31, P1 ;  /* 0x000000314700780c */ /* 0x000fe40000f21670 */
[----:B------:R-:W-:Y:S02]  /*fec0*/  LOP3.LUT P2, RZ, R16, 0x4000000, RZ, 0xc0, !PT ;  /* 0x0400000010ff7812 */ /* 0x000fe4000784c0ff */
[----:B------:R-:W-:Y:S02]  /*fed0*/  FSEL R114, R114, -INF , !P1 ;  /* 0xff80000072727808 */ /* 0x000fe40004800000 */
[----:B------:R-:W-:Y:S02]  /*fee0*/  ISETP.GT.AND P1, PT, R136, 0x31, !P2 ;  /* 0x000000318800780c */ /* 0x000fe40005724270 */
[----:B------:R-:W-:-:S02]  /*fef0*/  LOP3.LUT P0, RZ, R16, 0x2000000, RZ, 0xc0, !PT ;  /* 0x0200000010ff7812 */ /* 0x000fc4000780c0ff */
[----:B------:R-:W-:Y:S02]  /*ff00*/  ISETP.LT.OR P1, PT, R71, 0x32, P1 ;  /* 0x000000324700780c */ /* 0x000fe40000f21670 */
[----:B------:R-:W-:Y:S02]  /*ff10*/  LOP3.LUT P6, RZ, R16, 0x1000000, RZ, 0xc0, !PT ;  /* 0x0100000010ff7812 */ /* 0x000fe400078cc0ff */
[----:B------:R-:W-:Y:S02]  /*ff20*/  FSEL R115, R115, -INF , !P1 ;  /* 0xff80000073737808 */ /* 0x000fe40004800000 */
[----:B------:R-:W-:Y:S02]  /*ff30*/  ISETP.GT.AND P1, PT, R136, 0x38, !P0 ;  /* 0x000000388800780c */ /* 0x000fe40004724270 */
[----:B------:R-:W-:Y:S02]  /*ff40*/  FMNMX.FTZ R11, R57, R0, !PT ;  /* 0x00000000390b7209 */ /* 0x000fe40007810000 */
[----:B------:R-:W-:-:S02]  /*ff50*/  ISETP.LT.OR P1, PT, R71, 0x39, P1 ;  /* 0x000000394700780c */ /* 0x000fc40000f21670 */
[----:B------:R-:W-:Y:S02]  /*ff60*/  FMNMX.FTZ R11, R12, R11, !PT ;  /* 0x0000000b0c0b7209 */ /* 0x000fe40007810000 */
[----:B------:R-:W-:Y:S02]  /*ff70*/  FSEL R118, R118, -INF , !P1 ;  /* 0xff80000076767808 */ /* 0x000fe40004800000 */
        /* <DEDUP_REMOVED lines=17> */
[C---:B------:R-:W-:Y:S02]  /*10090*/  LOP3.LUT P5, RZ, R16.reuse, 0x80000, RZ, 0xc0, !PT ;  /* 0x0008000010ff7812 */ /* 0x040fe400078ac0ff */
[----:B------:R-:W-:Y:S02]  /*100a0*/  FSEL R91, R91, -INF , !P1 ;  /* 0xff8000005b5b7808 */ /* 0x000fe40004800000 */
[----:B------:R-:W-:Y:S02]  /*100b0*/  LOP3.LUT P1, RZ, R16, 0x200000, RZ, 0xc0, !PT ;  /* 0x0020000010ff7812 */ /* 0x000fe4000782c0ff */
[----:B------:R-:W-:Y:S02]  /*100c0*/  FMNMX.FTZ R11, R105, R10, !PT ;  /* 0x0000000a690b7209 */ /* 0x000fe40007810000 */
[----:B------:R-:W-:-:S02]  /*100d0*/  ISETP.GT.AND P1, PT, R136, 0x48, !P1 ;  /* 0x000000488800780c */ /* 0x000fc40004f24270 */
[----:B------:R-:W-:Y:S02]  /*100e0*/  FMNMX.FTZ R10, R108, R11, !PT ;  /* 0x0000000b6c0a7209 */ /* 0x000fe40007810000 */
[----:B------:R-:W-:Y:S02]  /*100f0*/  ISETP.LT.OR P1, PT, R71, 0x49, P1 ;  /* 0x000000494700780c */ /* 0x000fe40000f21670 */
[----:B------:R-:W-:Y:S02]  /*10100*/  LOP3.LUT P4, RZ, R16, 0x40000, RZ, 0xc0, !PT ;  /* 0x0004000010ff7812 */ /* 0x000fe4000788c0ff */
[----:B------:R-:W-:Y:S02]  /*10110*/  FSEL R94, R94, -INF , !P1 ;  /* 0xff8000005e5e7808 */ /* 0x000fe40004800000 */
[----:B------:R-:W-:Y:S02]  /*10120*/  LOP3.LUT P1, RZ, R16, 0x100000, RZ, 0xc0, !PT ;  /* 0x0010000010ff7812 */ /* 0x000fe4000782c0ff */
[----:B------:R-:W-:-:S02]  /*10130*/  FMNMX.FTZ R11, R109, R10, !PT ;  /* 0x0000000a6d0b7209 */ /* 0x000fc40007810000 */
[----:B------:R-:W-:Y:S02]  /*10140*/  ISETP.GT.AND P1, PT, R136, 0x49, !P1 ;  /* 0x000000498800780c */ /* 0x000fe40004f24270 */
[----:B------:R-:W-:Y:S02]  /*10150*/  FMNMX.FTZ R10, R112, R11, !PT ;  /* 0x0000000b700a7209 */ /* 0x000fe40007810000 */
[----:B------:R-:W-:Y:S02]  /*10160*/  ISETP.LT.OR P1, PT, R71, 0x4a, P1 ;  /* 0x0000004a4700780c */ /* 0x000fe40000f21670 */
[----:B------:R-:W-:Y:S02]  /*10170*/  LOP3.LUT P3, RZ, R16, 0x20000, RZ, 0xc0, !PT ;  /* 0x0002000010ff7812 */ /* 0x000fe4000786c0ff */
[----:B------:R-:W-:Y:S02]  /*10180*/  FSEL R95, R95, -INF , !P1 ;  /* 0xff8000005f5f7808 */ /* 0x000fe40004800000 */
[----:B------:R-:W-:-:S02]  /*10190*/  ISETP.GT.AND P1, PT, R136, 0x50, !P5 ;  /* 0x000000508800780c */ /* 0x000fc40006f24270 */
[----:B------:R-:W-:Y:S02]  /*101a0*/  FMNMX.FTZ R11, R113, R10, !PT ;  /* 0x0000000a710b7209 */ /* 0x000fe40007810000 */
[----:B------:R-:W-:Y:S02]  /*101b0*/  ISETP.LT.OR P1, PT, R71, 0x51, P1 ;  /* 0x000000514700780c */ /* 0x000fe40000f21670 */
[----:B------:R-:W-:Y:S02]  /*101c0*/  FMNMX.FTZ R10, R116, R11, !PT ;  /* 0x0000000b740a7209 */ /* 0x000fe40007810000 */
[----:B------:R-:W-:Y:S02]  /*101d0*/  FSEL R98, R98, -INF , !P1 ;  /* 0xff80000062627808 */ /* 0x000fe40004800000 */
[----:B------:R-:W-:Y:S02]  /*101e0*/  ISETP.GT.AND P1, PT, R136, 0x51, !P4 ;  /* 0x000000518800780c */ /* 0x000fe40006724270 */
[----:B------:R-:W-:-:S02]  /*101f0*/  FMNMX.FTZ R11, R117, R10, !PT ;  /* 0x0000000a750b7209 */ /* 0x000fc40007810000 */
        /* <DEDUP_REMOVED lines=9> */
[----:B------:R-:W-:Y:S02]  /*10290*/  LOP3.LUT P0, RZ, R16, 0x8000, RZ, 0xc0, !PT ;  /* 0x0000800010ff7812 */ /* 0x000fe4000780c0ff */
[----:B------:R-:W-:Y:S02]  /*102a0*/  ISETP.LT.OR P1, PT, R71, 0x5a, P1 ;  /* 0x0000005a4700780c */ /* 0x000fe40000f21670 */
[----:B------:R-:W-:-:S02]  /*102b0*/  FMNMX.FTZ R10, R92, R11, !PT ;  /* 0x0000000b5c0a7209 */ /* 0x000fc40007810000 */
[----:B------:R-:W-:Y:S02]  /*102c0*/  FSEL R103, R103, -INF , !P1 ;  /* 0xff80000067677808 */ /* 0x000fe40004800000 */
[----:B------:R-:W-:Y:S02]  /*102d0*/  ISETP.GT.AND P1, PT, R136, 0x60, !P0 ;  /* 0x000000608800780c */ /* 0x000fe40004724270 */
[----:B------:R-:W-:Y:S02]  /*102e0*/  FMNMX.FTZ R11, R93, R10, !PT ;  /* 0x0000000a5d0b7209 */ /* 0x000fe40007810000 */
[----:B------:R-:W-:Y:S02]  /*102f0*/  ISETP.LT.OR P1, PT, R71, 0x61, P1 ;  /* 0x000000614700780c */ /* 0x000fe40000f21670 */
[----:B------:R-:W-:Y:S02]  /*10300*/  LOP3.LUT P6, RZ, R16, 0x4000, RZ, 0xc0, !PT ;  /* 0x0000400010ff7812 */ /* 0x000fe400078cc0ff */
[----:B------:R-:W-:-:S02]  /*10310*/  FMNMX.FTZ R10, R96, R11, !PT ;  /* 0x0000000b600a7209 */ /* 0x000fc40007810000 */
[----:B------:R-:W-:Y:S02]  /*10320*/  FSEL R74, R74, -INF , !P1 ;  /* 0xff8000004a4a7808 */ /* 0x000fe40004800000 */
[----:B------:R-:W-:Y:S02]  /*10330*/  ISETP.GT.AND P1, PT, R136, 0x61, !P6 ;  /* 0x000000618800780c */ /* 0x000fe40007724270 */
[----:B------:R-:W-:Y:S02]  /*10340*/  FMNMX.FTZ R11, R97, R10, !PT ;  /* 0x0000000a610b7209 */ /* 0x000fe40007810000 */
[----:B------:R-:W-:Y:S02]  /*10350*/  ISETP.LT.OR P1, PT, R71, 0x62, P1 ;  /* 0x000000624700780c */ /* 0x000fe40000f21670 */
[----:B------:R-:W-:Y:S02]  /*10360*/  FMNMX.FTZ R10, R100, R11, !PT ;  /* 0x0000000b640a7209 */ /* 0x000fe40007810000 */
[----:B------:R-:W-:-:S02]  /*10370*/  LOP3.LUT P0, RZ, R16, 0x1, RZ, 0xc0, !PT ;  /* 0x0000000110ff7812 */ /* 0x000fc4000780c0ff */
[----:B------:R-:W-:Y:S02]  /*10380*/  FSEL R75, R75, -INF , !P1 ;  /* 0xff8000004b4b7808 */ /* 0x000fe40004800000 */
[----:B------:R-:W-:Y:S02]  /*10390*/  LOP3.LUT P1, RZ, R16, 0x2000, RZ, 0xc0, !PT ;  /* 0x0000200010ff7812 */ /* 0x000fe4000782c0ff */
[----:B------:R-:W-:Y:S02]  /*103a0*/  FMNMX.FTZ R11, R101, R10, !PT ;  /* 0x0000000a650b7209 */ /* 0x000fe40007810000 */
[C---:B------:R-:W-:Y:S02]  /*103b0*/  ISETP.GT.AND P0, PT, R136.reuse, RZ, !P0 ;  /* 0x000000ff8800720c */ /* 0x040fe40004704270 */
[----:B------:R-:W-:Y:S02]  /*103c0*/  ISETP.GT.AND P1, PT, R136, 0x68, !P1 ;  /* 0x000000688800780c */ /* 0x000fe40004f24270 */
[----:B------:R-:W-:-:S02]  /*103d0*/  FMNMX.FTZ R10, R72, R11, !PT ;  /* 0x0000000b480a7209 */ /* 0x000fc40007810000 */
[C---:B------:R-:W-:Y:S02]  /*103e0*/  ISETP.LT.OR P0, PT, R71.reuse, 0x1, P0 ;  /* 0x000000014700780c */ /* 0x040fe40000701670 */
[----:B------:R-:W-:Y:S02]  /*103f0*/  ISETP.LT.OR P1, PT, R71, 0x69, P1 ;  /* 0x000000694700780c */ /* 0x000fe40000f21670 */
[----:B------:R-:W-:Y:S02]  /*10400*/  FMNMX.FTZ R11, R73, R10, !PT ;  /* 0x0000000a490b7209 */ /* 0x000fe40007810000 */
[----:B------:R-:W-:Y:S02]  /*10410*/  FSEL R13, R13, -INF , !P0 ;  /* 0xff8000000d0d7808 */ /* 0x000fe40004000000 */
[----:B------:R-:W-:Y:S02]  /*10420*/  FSEL R78, R78, -INF , !P1 ;  /* 0xff8000004e4e7808 */ /* 0x000fe40004800000 */
[----:B------:R-:W-:-:S02]  /*10430*/  FMNMX.FTZ R10, R76, R11, !PT ;  /* 0x0000000b4c0a7209 */ /* 0x000fc40007810000 */
[----:B------:R-:W-:Y:S02]  /*10440*/  LOP3.LUT P1, RZ, R16, 0x1000, RZ, 0xc0, !PT ;  /* 0x0000100010ff7812 */ /* 0x000fe4000782c0ff */
[----:B------:R-:W-:Y:S02]  /*10450*/  FMNMX.FTZ R66, R13, R8, !PT ;  /* 0x000000080d427209 */ /* 0x000fe40007810000 */
[----:B------:R-:W-:Y:S02]  /*10460*/  FMNMX.FTZ R11, R77, R10, !PT ;  /* 0x0000000a4d0b7209 */ /* 0x000fe40007810000 */
[----:B------:R-:W-:Y:S02]  /*10470*/  ISETP.GT.AND P1, PT, R136, 0x69, !P1 ;  /* 0x000000698800780c */ /* 0x000fe40004f24270 */
[----:B------:R-:W-:Y:S02]  /*10480*/  FMNMX.FTZ R66, R23, R66, !PT ;  /* 0x0000004217427209 */ /* 0x000fe40007810000 */
[----:B------:R-:W-:-:S02]  /*10490*/  FMNMX.FTZ R10, R80, R11, !PT ;  /* 0x0000000b500a7209 */ /* 0x000fc40007810000 */
[----:B------:R-:W-:Y:S02]  /*104a0*/  ISETP.LT.OR P1, PT, R71, 0x6a, P1 ;  /* 0x0000006a4700780c */ /* 0x000fe40000f21670 */
[----:B------:R-:W-:Y:S02]  /*104b0*/  FMNMX.FTZ R66, R122, R66, !PT ;  /* 0x000000427a427209 */ /* 0x000fe40007810000 */
[----:B------:R-:W-:Y:S02]  /*104c0*/  FMNMX.FTZ R11, R81, R10, !PT ;  /* 0x0000000a510b7209 */ /* 0x000fe40007810000 */
[----:B------:R-:W-:Y:S02]  /*104d0*/  FSEL R79, R79, -INF , !P1 ;  /* 0xff8000004f4f7808 */ /* 0x000fe40004800000 */
[----:B------:R-:W-:Y:S02]  /*104e0*/  LOP3.LUT P1, RZ, R16, 0x800, RZ, 0xc0, !PT ;  /* 0x0000080010ff7812 */ /* 0x000fe4000782c0ff */
[----:B------:R-:W-:-:S02]  /*104f0*/  FMNMX.FTZ R66, R123, R66, !PT ;  /* 0x000000427b427209 */ /* 0x000fc40007810000 */
[----:B------:R-:W-:Y:S02]  /*10500*/  FMNMX.FTZ R10, R84, R11, !PT ;  /* 0x0000000b540a7209 */ /* 0x000fe40007810000 */
[----:B------:R-:W-:Y:S02]  /*10510*/  ISETP.GT.AND P1, PT, R136, 0x70, !P1 ;  /* 0x000000708800780c */ /* 0x000fe40004f24270 */
[----:B------:R-:W-:Y:S02]  /*10520*/  FMNMX.FTZ R66, R126, R66, !PT ;  /* 0x000000427e427209 */ /* 0x000fe40007810000 */
[----:B------:R-:W-:Y:S02]  /*10530*/  FMNMX.FTZ R11, R85, R10, !PT ;  /* 0x0000000a550b7209 */ /* 0x000fe40007810000 */
[----:B------:R-:W-:Y:S02]  /*10540*/  ISETP.LT.OR P1, PT, R71, 0x71, P1 ;  /* 0x000000714700780c */ /* 0x000fe40000f21670 */
[----:B------:R-:W-:-:S02]  /*10550*/  FMNMX.FTZ R66, R127, R66, !PT ;  /* 0x000000427f427209 */ /* 0x000fc40007810000 */
[----:B------:R-:W-:Y:S02]  /*10560*/  FMNMX.FTZ R10, R132, R11, !PT ;  /* 0x0000000b840a7209 */ /* 0x000fe40007810000 */
[----:B------:R-:W-:Y:S02]  /*10570*/  FSEL R82, R82, -INF , !P1 ;  /* 0xff80000052527808 */ /* 0x000fe40004800000 */
[----:B------:R-:W-:Y:S02]  /*10580*/  FMNMX.FTZ R66, R130, R66, !PT ;  /* 0x0000004282427209 */ /* 0x000fe40007810000 */
[----:B------:R-:W-:Y:S02]  /*10590*/  LOP3.LUT P1, RZ, R16, 0x400, RZ, 0xc0, !PT ;  /* 0x0000040010ff7812 */ /* 0x000fe4000782c0ff */
[----:B------:R-:W-:Y:S02]  /*105a0*/  FMNMX.FTZ R11, R133, R10, !PT ;  /* 0x0000000a850b7209 */ /* 0x000fe40007810000 */
[----:B------:R-:W-:-:S02]  /*105b0*/  FMNMX.FTZ R66, R131, R66, !PT ;  /* 0x0000004283427209 */ /* 0x000fc40007810000 */
[----:B------:R-:W-:Y:S02]  /*105c0*/  ISETP.GT.AND P1, PT, R136, 0x71, !P1 ;  /* 0x000000718800780c */ /* 0x000fe40004f24270 */
[----:B------:R-:W-:Y:S02]  /*105d0*/  FMNMX.FTZ R10, R134, R11, !PT ;  /* 0x0000000b860a7209 */ /* 0x000fe40007810000 */
[----:B------:R-:W-:Y:S02]  /*105e0*/  FMNMX.FTZ R66, R106, R66, !PT ;  /* 0x000000426a427209 */ /* 0x000fe40007810000 */
[----:B------:R-:W-:Y:S02]  /*105f0*/  ISETP.LT.OR P1, PT, R71, 0x72, P1 ;  /* 0x000000724700780c */ /* 0x000fe40000f21670 */
[----:B------:R-:W-:Y:S02]  /*10600*/  FMNMX.FTZ R11, R135, R10, !PT ;  /* 0x0000000a870b7209 */ /* 0x000fe40007810000 */
[----:B------:R-:W-:-:S02]  /*10610*/  FMNMX.FTZ R66, R107, R66, !PT ;  /* 0x000000426b427209 */ /* 0x000fc40007810000 */
[----:B------:R-:W-:Y:S02]  /*10620*/  FSEL R83, R83, -INF , !P1 ;  /* 0xff80000053537808 */ /* 0x000fe40004800000 */
[----:B------:R-:W-:Y:S02]  /*10630*/  LOP3.LUT P1, RZ, R16, 0x200, RZ, 0xc0, !PT ;  /* 0x0000020010ff7812 */ /* 0x000fe4000782c0ff */
[----:B------:R-:W-:Y:S02]  /*10640*/  FMNMX.FTZ R10, R64, R11, !PT ;  /* 0x0000000b400a7209 */ /* 0x000fe40007810000 */
[----:B------:R-:W-:Y:S02]  /*10650*/  FMNMX.FTZ R66, R110, R66, !PT ;  /* 0x000000426e427209 */ /* 0x000fe40007810000 */
[----:B------:R-:W-:Y:S02]  /*10660*/  ISETP.GT.AND P1, PT, R136, 0x78, !P1 ;  /* 0x000000788800780c */ /* 0x000fe40004f24270 */
[----:B------:R-:W-:-:S02]  /*10670*/  FMNMX.FTZ R11, R65, R10, !PT ;  /* 0x0000000a410b7209 */ /* 0x000fc40007810000 */
[----:B------:R-:W-:Y:S02]  /*10680*/  LOP3.LUT P5, RZ, R16, 0x40, RZ, 0xc0, !PT ;  /* 0x0000004010ff7812 */ /* 0x000fe400078ac0ff */
[----:B------:R-:W-:Y:S02]  /*10690*/  FMNMX.FTZ R66, R111, R66, !PT ;  /* 0x000000426f427209 */ /* 0x000fe40007810000 */
[----:B------:R-:W-:Y:S02]  /*106a0*/  ISETP.LT.OR P1, PT, R71, 0x79, P1 ;  /* 0x000000794700780c */ /* 0x000fe40000f21670 */
[----:B------:R-:W-:Y:S02]  /*106b0*/  FMNMX.FTZ R10, R68, R11, !PT ;  /* 0x0000000b440a7209 */ /* 0x000fe40007810000 */
[----:B------:R-:W-:Y:S02]  /*106c0*/  ISETP.GT.AND P5, PT, R136, 0x81, !P5 ;  /* 0x000000818800780c */ /* 0x000fe40006fa4270 */
[----:B------:R-:W-:-:S02]  /*106d0*/  FMNMX.FTZ R66, R114, R66, !PT ;  /* 0x0000004272427209 */ /* 0x000fc40007810000 */
[----:B------:R-:W-:Y:S02]  /*106e0*/  FSEL R86, R86, -INF , !P1 ;  /* 0xff80000056567808 */ /* 0x000fe40004800000 */
[----:B------:R-:W-:Y:S02]  /*106f0*/  FMNMX.FTZ R10, R69, R10, !PT ;  /* 0x0000000a450a7209 */ /* 0x000fe40007810000 */
[----:B------:R-:W-:Y:S02]  /*10700*/  LOP3.LUT P1, RZ, R16, 0x100, RZ, 0xc0, !PT ;  /* 0x0000010010ff7812 */ /* 0x000fe4000782c0ff */
[----:B------:R-:W-:Y:S01]  /*10710*/  FMNMX.FTZ R66, R115, R66, !PT ;  /* 0x0000004273427209 */ /* 0x000fe20007810000 */
[----:B------:R-:W0:Y:S01]  /*10720*/  SHFL.BFLY PT, R11, R10, 0x2, 0x1f ;  /* 0x0c401f000a0b7f89 */ /* 0x000e2200000e0000 */
[----:B------:R-:W-:Y:S02]  /*10730*/  ISETP.GT.AND P1, PT, R136, 0x79, !P1 ;  /* 0x000000798800780c */ /* 0x000fe40004f24270 */
[----:B------:R-:W-:-:S02]  /*10740*/  FMNMX.FTZ R66, R118, R66, !PT ;  /* 0x0000004276427209 */ /* 0x000fc40007810000 */
[----:B------:R-:W-:Y:S02]  /*10750*/  LOP3.LUT R17, R17, 0xffffff7f, RZ, 0xc0, !PT ;  /* 0xffffff7f11117812 */ /* 0x000fe400078ec0ff */
[----:B------:R-:W-:Y:S02]  /*10760*/  ISETP.LT.OR P1, PT, R71, 0x7a, P1 ;  /* 0x0000007a4700780c */ /* 0x000fe40000f21670 */
[----:B------:R-:W-:Y:S02]  /*10770*/  FMNMX.FTZ R66, R119, R66, !PT ;  /* 0x0000004277427209 */ /* 0x000fe40007810000 */
[----:B------:R-:W-:Y:S02]  /*10780*/  @P5 LOP3.LUT R17, R17, 0x80, RZ, 0xfc, !PT ;  /* 0x0000008011115812 */ /* 0x000fe400078efcff */
[----:B------:R-:W-:Y:S02]  /*10790*/  FSEL R87, R87, -INF , !P1 ;  /* 0xff80000057577808 */ /* 0x000fe40004800000 */
[----:B------:R-:W-:-:S02]  /*107a0*/  LOP3.LUT P1, RZ, R16, 0x80, RZ, 0xc0, !PT ;  /* 0x0000008010ff7812 */ /* 0x000fc4000782c0ff */
[----:B------:R-:W-:Y:S02]  /*107b0*/  FMNMX.FTZ R66, R90, R66, !PT ;  /* 0x000000425a427209 */ /* 0x000fe40007810000 */
[----:B------:R-:W-:Y:S02]  /*107c0*/  LOP3.LUT P5, RZ, R17, 0x4, RZ, 0xc0, !PT ;  /* 0x0000000411ff7812 */ /* 0x000fe400078ac0ff */
[C---:B------:R-:W-:Y:S02]  /*107d0*/  ISETP.GT.AND P1, PT, R136.reuse, 0x80, !P1 ;  /* 0x000000808800780c */ /* 0x040fe40004f24270 */
[----:B------:R-:W-:Y:S02]  /*107e0*/  FMNMX.FTZ R66, R91, R66, !PT ;  /* 0x000000425b427209 */ /* 0x000fe40007810000 */
[----:B------:R-:W-:Y:S02]  /*107f0*/  ISETP.GT.AND P5, PT, R136, 0x99, !P5 ;  /* 0x000000998800780c */ /* 0x000fe40006fa4270 */
[----:B------:R-:W-:-:S02]  /*10800*/  ISETP.LT.OR P1, PT, R71, 0x81, P1 ;  /* 0x000000814700780c */ /* 0x000fc40000f21670 */
[----:B------:R-:W-:Y:S02]  /*10810*/  FMNMX.FTZ R66, R94, R66, !PT ;  /* 0x000000425e427209 */ /* 0x000fe40007810000 */
[----:B------:R-:W-:Y:S02]  /*10820*/  FSEL R58, R58, -INF , !P1 ;  /* 0xff8000003a3a7808 */ /* 0x000fe40004800000 */
[----:B------:R-:W-:Y:S02]  /*10830*/  FMNMX.FTZ R66, R95, R66, !PT ;  /* 0x000000425f427209 */ /* 0x000fe40007810000 */
[C---:B------:R-:W-:Y:S02]  /*10840*/  LOP3.LUT P4, RZ, R16.reuse, 0x20, RZ, 0xc0, !PT ;  /* 0x0000002010ff7812 */ /* 0x040fe4000788c0ff */
[C---:B------:R-:W-:Y:S02]  /*10850*/  LOP3.LUT P6, RZ, R16.reuse, 0x10, RZ, 0xc0, !PT ;  /* 0x0000001010ff7812 */ /* 0x040fe400078cc0ff */
[----:B------:R-:W-:-:S02]  /*10860*/  LOP3.LUT P3, RZ, R16, 0x8, RZ, 0xc0, !PT ;  /* 0x0000000810ff7812 */ /* 0x000fc4000786c0ff */
[C---:B------:R-:W-:Y:S02]  /*10870*/  LOP3.LUT P2, RZ, R16.reuse, 0x4, RZ, 0xc0, !PT ;  /* 0x0000000410ff7812 */ /* 0x040fe4000784c0ff */
[C---:B------:R-:W-:Y:S02]  /*10880*/  LOP3.LUT P1, RZ, R16.reuse, 0x2, RZ, 0xc0, !PT ;  /* 0x0000000210ff7812 */ /* 0x040fe4000782c0ff */
[----:B------:R-:W-:Y:S02]  /*10890*/  LOP3.LUT R16, R16, 0xfffffffd, RZ, 0xc0, !PT ;  /* 0xfffffffd10107812 */ /* 0x000fe400078ec0ff */
[----:B0-----:R-:W-:Y:S02]  /*108a0*/  FMNMX.FTZ R10, R10, R11, !PT ;  /* 0x0000000b0a0a7209 */ /* 0x001fe40007810000 */
[----:B------:R-:W-:Y:S02]  /*108b0*/  FMNMX.FTZ R66, R98, R66, !PT ;  /* 0x0000004262427209 */ /* 0x000fe40007810000 */
[----:B------:R-:W-:Y:S01]  /*108c0*/  @P5 LOP3.LUT R16, R16, 0x2, RZ, 0xfc, !PT ;  /* 0x0000000210105812 */ /* 0x000fe200078efcff */
[----:B------:R-:W0:Y:S01]  /*108d0*/  SHFL.BFLY PT, R11, R10, 0x1, 0x1f ;  /* 0x0c201f000a0b7f89 */ /* 0x000e2200000e0000 */
[----:B------:R-:W-:-:S02]  /*108e0*/  LOP3.LUT P5, RZ, R17, 0x80, RZ, 0xc0, !PT ;  /* 0x0000008011ff7812 */ /* 0x000fc400078ac0ff */
[----:B------:R-:W-:Y:S02]  /*108f0*/  FMNMX.FTZ R66, R99, R66, !PT ;  /* 0x0000004263427209 */ /* 0x000fe40007810000 */
[----:B------:R-:W-:Y:S02]  /*10900*/  ISETP.LT.OR P5, PT, R71, 0x82, P5 ;  /* 0x000000824700780c */ /* 0x000fe40002fa1670 */
[----:B------:R-:W-:Y:S02]  /*10910*/  FMNMX.FTZ R66, R102, R66, !PT ;  /* 0x0000004266427209 */ /* 0x000fe40007810000 */
[----:B------:R-:W-:Y:S02]  /*10920*/  ISETP.GT.AND P4, PT, R136, 0x88, !P4 ;  /* 0x000000888800780c */ /* 0x000fe40006784270 */
[----:B------:R-:W-:Y:S02]  /*10930*/  FMNMX.FTZ R66, R103, R66, !PT ;  /* 0x0000004267427209 */ /* 0x000fe40007810000 */
[----:B------:R-:W-:-:S02]  /*10940*/  LOP3.LUT R16, R16, 0xfffffff7, RZ, 0xc0, !PT ;  /* 0xfffffff710107812 */ /* 0x000fc400078ec0ff */
[----:B------:R-:W-:Y:S02]  /*10950*/  ISETP.LT.OR P4, PT, R71, 0x89, P4 ;  /* 0x000000894700780c */ /* 0x000fe40002781670 */
[----:B------:R-:W-:Y:S02]  /*10960*/  FMNMX.FTZ R66, R74, R66, !PT ;  /* 0x000000424a427209 */ /* 0x000fe40007810000 */
[----:B------:R-:W-:Y:S02]  /*10970*/  @P5 LOP3.LUT R16, R16, 0x8, RZ, 0xfc, !PT ;  /* 0x0000000810105812 */ /* 0x000fe400078efcff */
[----:B------:R-:W-:Y:S02]  /*10980*/  FMNMX.FTZ R66, R75, R66, !PT ;  /* 0x000000424b427209 */ /* 0x000fe40007810000 */
[----:B------:R-:W-:Y:S02]  /*10990*/  LOP3.LUT P5, RZ, R16, 0x2, RZ, 0xc0, !PT ;  /* 0x0000000210ff7812 */ /* 0x000fe400078ac0ff */
[----:B------:R-:W-:-:S02]  /*109a0*/  FMNMX.FTZ R66, R78, R66, !PT ;  /* 0x000000424e427209 */ /* 0x000fc40007810000 */
[----:B------:R-:W-:Y:S02]  /*109b0*/  LOP3.LUT R16, R16, 0xfffffffb, RZ, 0xc0, !PT ;  /* 0xfffffffb10107812 */ /* 0x000fe400078ec0ff */
[----:B------:R-:W-:Y:S02]  /*109c0*/  ISETP.GT.AND P6, PT, R136, 0x89, !P6 ;  /* 0x000000898800780c */ /* 0x000fe400077c4270 */
[----:B0-----:R-:W-:Y:S02]  /*109d0*/  FMNMX.FTZ R10, R10, R11, !PT ;  /* 0x0000000b0a0a7209 */ /* 0x001fe40007810000 */
[----:B------:R-:W-:Y:S02]  /*109e0*/  FMNMX.FTZ R66, R79, R66, !PT ;  /* 0x000000424f427209 */ /* 0x000fe40007810000 */
[----:B------:R-:W-:Y:S02]  /*109f0*/  @P4 LOP3.LUT R16, R16, 0x4, RZ, 0xfc, !PT ;  /* 0x0000000410104812 */ /* 0x000fe400078efcff */
[----:B------:R-:W-:-:S02]  /*10a00*/  ISETP.LT.OR P4, PT, R71, 0x8a, P6 ;  /* 0x0000008a4700780c */ /* 0x000fc40003781670 */
[----:B------:R-:W-:Y:S02]  /*10a10*/  FSETP.NEU.FTZ.AND P6, PT, R10, -INF , PT ;  /* 0xff8000000a00780b */ /* 0x000fe40003fdd000 */
[----:B------:R-:W-:Y:S02]  /*10a20*/  FMNMX.FTZ R66, R82, R66, !PT ;  /* 0x0000004252427209 */ /* 0x000fe40007810000 */
[----:B------:R-:W-:Y:S02]  /*10a30*/  FSEL R11, R10, RZ, P6 ;  /* 0x000000ff0a0b7208 */ /* 0x000fe40003000000 */
[----:B------:R-:W-:Y:S02]  /*10a40*/  FMNMX.FTZ R66, R83, R66, !PT ;  /* 0x0000004253427209 */ /* 0x000fe40007810000 */
[----:B------:R-:W-:Y:S01]  /*10a50*/  LOP3.LUT R17, R17, 0xffffffbf, RZ, 0xc0, !PT ;  /* 0xffffffbf11117812 */ /* 0x000fe200078ec0ff */
[----:B------:R-:W-:-:S01]  /*10a60*/  FADD.FTZ R0, -R11, R0 ;  /* 0x000000000b007221 */ /* 0x000fc20000010100 */
[----:B------:R-:W-:Y:S01]  /*10a70*/  FMNMX.FTZ R66, R86, R66, !PT ;  /* 0x0000004256427209 */ /* 0x000fe20007810000 */
[----:B------:R-:W-:-:S01]  /*10a80*/  FFMA.FTZ R11, R10, R56, -8 ;  /* 0xc10000000a0b7423 */ /* 0x000fc20000010038 */
[----:B------:R-:W-:Y:S01]  /*10a90*/  @P4 LOP3.LUT R17, R17, 0x40, RZ, 0xfc, !PT ;  /* 0x0000004011114812 */ /* 0x000fe200078efcff */
[----:B------:R-:W-:Y:S01]  /*10aa0*/  FMUL.FTZ R0, R0, R56 ;  /* 0x0000003800007220 */ /* 0x000fe20000410000 */
[----:B------:R-:W-:-:S02]  /*10ab0*/  LOP3.LUT P4, RZ, R16, 0x8, RZ, 0xc0, !PT ;  /* 0x0000000810ff7812 */ /* 0x000fc4000788c0ff */
[----:B------:R-:W-:Y:S02]  /*10ac0*/  FMNMX.FTZ R66, R87, R66, !PT ;  /* 0x0000004257427209 */ /* 0x000fe40007810000 */
[----:B------:R-:W-:Y:S01]  /*10ad0*/  FSEL R11, R11, RZ, P6 ;  /* 0x000000ff0b0b7208 */ /* 0x000fe20003000000 */
[----:B------:R-:W-:Y:S01]  /*10ae0*/  MUFU.EX2 R0, R0 ;  /* 0x0000000000007308 */ /* 0x000fe20000000800 */
[----:B------:R-:W-:Y:S02]  /*10af0*/  LOP3.LUT P6, RZ, R16, 0x4, RZ, 0xc0, !PT ;  /* 0x0000000410ff7812 */ /* 0x000fe400078cc0ff */
[----:B------:R-:W-:Y:S01]  /*10b00*/  FSEL R59, R59, -INF , !P4 ;  /* 0xff8000003b3b7808 */ /* 0x000fe20006000000 */
[----:B------:R-:W-:-:S01]  /*10b10*/  FFMA.FTZ R57, R57, R56, -R11 ;  /* 0x0000003839397223 */ /* 0x000fc2000001080b */
[----:B------:R-:W-:Y:S01]  /*10b20*/  FMNMX.FTZ R66, R58, R66, !PT ;  /* 0x000000423a427209 */ /* 0x000fe20007810000 */
[----:B------:R-:W-:-:S01]  /*10b30*/  FFMA.FTZ R12, R12, R56, -R11 ;  /* 0x000000380c0c7223 */ /* 0x000fc2000001080b */
[----:B------:R-:W-:Y:S01]  /*10b40*/  ISETP.GT.AND P3, PT, R136, 0x90, !P3 ;  /* 0x000000908800780c */ /* 0x000fe20005f64270 */
[----:B------:R-:W-:-:S01]  /*10b50*/  FFMA.FTZ R120, R120, R56, -R11 ;  /* 0x0000003878787223 */ /* 0x000fc2000001080b */
[----:B------:R-:W-:Y:S01]  /*10b60*/  LOP3.LUT P4, RZ, R17, 0x40, RZ, 0xc0, !PT ;  /* 0x0000004011ff7812 */ /* 0x000fe2000788c0ff */
[----:B------:R-:W-:-:S01]  /*10b70*/  FFMA.FTZ R121, R121, R56, -R11 ;  /* 0x0000003879797223 */ /* 0x000fc2000001080b */
[----:B------:R-:W-:Y:S01]  /*10b80*/  FSEL R60, R60, -INF , !P6 ;  /* 0xff8000003c3c7808 */ /* 0x000fe20007000000 */
[----:B------:R-:W-:-:S01]  /*10b90*/  FFMA.FTZ R124, R124, R56, -R11 ;  /* 0x000000387c7c7223 */ /* 0x000fc2000001080b */
[----:B------:R-:W-:Y:S01]  /*10ba0*/  FMNMX.FTZ R66, R59, R66, !PT ;  /* 0x000000423b427209 */ /* 0x000fe20007810000 */
[----:B------:R-:W-:-:S01]  /*10bb0*/  FFMA.FTZ R125, R125, R56, -R11 ;  /* 0x000000387d7d7223 */ /* 0x000fc2000001080b */
[----:B------:R-:W-:Y:S01]  /*10bc0*/  ISETP.GT.AND P2, PT, R136, 0x91, !P2 ;  /* 0x000000918800780c */ /* 0x000fe20005744270 */
[----:B------:R-:W-:-:S01]  /*10bd0*/  FFMA.FTZ R128, R128, R56, -R11 ;  /* 0x0000003880807223 */ /* 0x000fc2000001080b */
[----:B------:R-:W-:Y:S01]  /*10be0*/  ISETP.LT.OR P3, PT, R71, 0x91, P3 ;  /* 0x000000914700780c */ /* 0x000fe20001f61670 */
        /* <DEDUP_REMOVED lines=25> */
[----:B------:R-:W-:Y:S01]  /*10d80*/  FSEL R67, R67, -INF , !P5 ;  /* 0xff80000043437808 */ /* 0x000fe20006800000 */
[----:B------:R-:W-:-:S01]  /*10d90*/  FFMA.FTZ R96, R96, R56, -R11 ;  /* 0x0000003860607223 */ /* 0x000fc2000001080b */
[----:B------:R-:W-:Y:S01]  /*10da0*/  FMNMX.FTZ R66, R14, R66, !PT ;  /* 0x000000420e427209 */ /* 0x000fe20007810000 */
[----:B------:R-:W-:-:S01]  /*10db0*/  FFMA.FTZ R97, R97, R56, -R11 ;  /* 0x0000003861617223 */ /* 0x000fc2000001080b */
[-CC-:B------:R-:W-:Y:S01]  /*10dc0*/  FFMA.FTZ R100, R100, R56.reuse, -R11.reuse ;  /* 0x0000003864647223 */ /* 0x180fe2000001080b */
[----:B------:R-:W-:-:S01]  /*10dd0*/  FFMA.FTZ R101, R101, R56, -R11 ;  /* 0x0000003865657223 */ /* 0x000fc2000001080b */
[----:B------:R-:W-:Y:S01]  /*10de0*/  FMNMX.FTZ R66, R67, R66, !PT ;  /* 0x0000004243427209 */ /* 0x000fe20007810000 */
        /* <DEDUP_REMOVED lines=16> */
[----:B------:R0:W-:Y:S01]  /*10ef0*/  MUFU.EX2 R70, R64 ;  /* 0x0000004000467308 */ /* 0x0001e20000000800 */
[----:B------:R-:W1:Y:S01]  /*10f00*/  SHFL.BFLY PT, R69, R66, 0x2, 0x1f ;  /* 0x0c401f0042457f89 */ /* 0x000e6200000e0000 */
[----:B------:R-:W-:-:S06]  /*10f10*/  LOP3.LUT P0, RZ, R17, 0x20, RZ, 0xc0, !PT ;  /* 0x0000002011ff7812 */ /* 0x000fcc000780c0ff */
[----:B------:R-:W2:Y:S08]  /*10f20*/  MUFU.EX2 R57, R57 ;  /* 0x0000003900397308 */ /* 0x000eb00000000800 */
[----:B------:R-:W3:Y:S08]  /*10f30*/  MUFU.EX2 R12, R12 ;  /* 0x0000000c000c7308 */ /* 0x000ef00000000800 */
[----:B------:R-:W-:Y:S01]  /*10f40*/  MUFU.EX2 R120, R120 ;  /* 0x0000007800787308 */ /* 0x000fe20000000800 */
[----:B-1----:R-:W-:-:S05]  /*10f50*/  FMNMX.FTZ R69, R66, R69, !PT ;  /* 0x0000004542457209 */ /* 0x002fca0007810000 */
[----:B------:R-:W0:Y:S02]  /*10f60*/  SHFL.BFLY PT, R66, R69, 0x1, 0x1f ;  /* 0x0c201f0045427f89 */ /* 0x000e2400000e0000 */
[----:B------:R-:W-:Y:S08]  /*10f70*/  MUFU.EX2 R121, R121 ;  /* 0x0000007900797308 */ /* 0x000ff00000000800 */
[----:B------:R-:W-:Y:S08]  /*10f80*/  MUFU.EX2 R124, R124 ;  /* 0x0000007c007c7308 */ /* 0x000ff00000000800 */
[----:B------:R-:W-:Y:S01]  /*10f90*/  MUFU.EX2 R125, R125 ;  /* 0x0000007d007d7308 */ /* 0x000fe20000000800 */
[----:B0-----:R-:W-:-:S07]  /*10fa0*/  FMNMX.FTZ R64, R69, R66, !PT ;  /* 0x0000004245407209 */ /* 0x001fce0007810000 */
[----:B------:R-:W-:Y:S01]  /*10fb0*/  MUFU.EX2 R128, R128 ;  /* 0x0000008000807308 */ /* 0x000fe20000000800 */
[----:B------:R-:W-:-:S04]  /*10fc0*/  FSETP.NEU.FTZ.AND P1, PT, R64, -INF , PT ;  /* 0xff8000004000780b */ /* 0x000fc80003f3d000 */
[----:B------:R-:W-:-:S03]  /*10fd0*/  FSEL R66, R64, RZ, P1 ;  /* 0x000000ff40427208 */ /* 0x000fc60000800000 */
[----:B------:R-:W-:Y:S02]  /*10fe0*/  MUFU.EX2 R129, R129 ;  /* 0x0000008100817308 */ /* 0x000fe40000000800 */
[----:B------:R-:W-:-:S01]  /*10ff0*/  FADD.FTZ R8, -R66, R8 ;  /* 0x0000000842087221 */ /* 0x000fc20000010100 */
[----:B------:R-:W-:-:S03]  /*11000*/  FFMA.FTZ R66, R64, R56, -8 ;  /* 0xc100000040427423 */ /* 0x000fc60000010038 */
[----:B------:R-:W-:Y:S02]  /*11010*/  FMUL.FTZ R8, R8, R56 ;  /* 0x0000003808087220 */ /* 0x000fe40000410000 */
[----:B------:R-:W-:Y:S01]  /*11020*/  MUFU.EX2 R104, R104 ;  /* 0x0000006800687308 */ /* 0x000fe20000000800 */
[----:B------:R-:W-:Y:S01]  /*11030*/  FSEL R69, R66, RZ, P1 ;  /* 0x000000ff42457208 */ /* 0x000fe20000800000 */
[----:B--2---:R-:W-:-:S04]  /*11040*/  FFMA.FTZ R66, R0, R137, R57 ;  /* 0x0000008900427223 */ /* 0x004fc80000010039 */
[-CC-:B------:R-:W-:Y:S01]  /*11050*/  FFMA.FTZ R13, R13, R56.reuse, -R69.reuse ;  /* 0x000000380d0d7223 */ /* 0x180fe20000010845 */
[----:B------:R-:W-:-:S01]  /*11060*/  FFMA.FTZ R23, R23, R56, -R69 ;  /* 0x0000003817177223 */ /* 0x000fc20000010845 */
[----:B------:R-:W-:Y:S01]  /*11070*/  MUFU.EX2 R8, R8 ;  /* 0x0000000800087308 */ /* 0x000fe20000000800 */
[----:B---3--:R-:W-:-:S01]  /*11080*/  FADD.FTZ R66, R12, R66 ;  /* 0x000000420c427221 */ /* 0x008fc20000010000 */
        /* <DEDUP_REMOVED lines=23> */
[----:B0-----:R-:W-:-:S01]  /*11200*/  FFMA.FTZ R21, R8, R21, R13 ;  /* 0x0000001508157223 */ /* 0x001fc2000001000d */
        /* <DEDUP_REMOVED lines=17> */
[----:B-1----:R-:W-:-:S01]  /*11320*/  FADD.FTZ R69, R23, R21 ;  /* 0x0000001517457221 */ /* 0x002fc20000010000 */
[----:B------:R-:W-:Y:S01]  /*11330*/  FADD.FTZ R21, R120, R66 ;  /* 0x0000004278157221 */ /* 0x000fe20000010000 */
[----:B------:R-:W0:Y:S03]  /*11340*/  MUFU.EX2 R122, R122 ;  /* 0x0000007a007a7308 */ /* 0x000e260000000800 */
[----:B------:R-:W-:-:S04]  /*11350*/  FADD.FTZ R21, R121, R21 ;  /* 0x0000001579157221 */ /* 0x000fc80000010000 */
[----:B------:R-:W-:Y:S01]  /*11360*/  FADD.FTZ R21, R124, R21 ;  /* 0x000000157c157221 */ /* 0x000fe20000010000 */
[----:B------:R-:W1:Y:S03]  /*11370*/  MUFU.EX2 R105, R105 ;  /* 0x0000006900697308 */ /* 0x000e660000000800 */
[----:B------:R-:W-:-:S04]  /*11380*/  FADD.FTZ R21, R125, R21 ;  /* 0x000000157d157221 */ /* 0x000fc80000010000 */
[----:B------:R-:W-:Y:S01]  /*11390*/  FADD.FTZ R21, R128, R21 ;  /* 0x0000001580157221 */ /* 0x000fe20000010000 */
[----:B------:R-:W2:Y:S01]  /*113a0*/  MUFU.EX2 R123, R123 ;  /* 0x0000007b007b7308 */ /* 0x000ea20000000800 */
[----:B0-----:R-:W-:-:S02]  /*113b0*/  FADD.FTZ R66, R122, R69 ;  /* 0x000000457a427221 */ /* 0x001fc40000010000 */
[----:B------:R-:W-:-:S04]  /*113c0*/  FADD.FTZ R21, R129, R21 ;  /* 0x0000001581157221 */ /* 0x000fc80000010000 */
[----:B------:R-:W-:Y:S01]  /*113d0*/  FADD.FTZ R21, R104, R21 ;  /* 0x0000001568157221 */ /* 0x000fe20000010000 */
[----:B------:R-:W0:Y:S03]  /*113e0*/  MUFU.EX2 R108, R108 ;  /* 0x0000006c006c7308 */ /* 0x000e260000000800 */
[----:B-1----:R-:W-:-:S05]  /*113f0*/  FADD.FTZ R21, R105, R21 ;  /* 0x0000001569157221 */ /* 0x002fca0000010000 */
        /* <DEDUP_REMOVED lines=103> */
[----:B--2---:R-:W-:-:S04]  /*11a70*/  FADD.FTZ R21, R135, R21 ;  /* 0x0000001587157221 */ /* 0x004fc80000010000 */
[----:B------:R-:W-:-:S03]  /*11a80*/  FADD.FTZ R21, R70, R21 ;  /* 0x0000001546157221 */ /* 0x000fc60000010000 */
        /* <DEDUP_REMOVED lines=13> */
[----:B0-----:R-:W-:-:S05]  /*11b60*/  FADD.FTZ R69, R11, R21 ;  /* 0x000000150b457221 */ /* 0x001fca0000010000 */
[----:B------:R0:W-:Y:S02]  /*11b70*/  STL [R1], R69 ;  /* 0x0000004501007387 */ /* 0x0001e40000100800 */
[----:B------:R-:W3:Y:S01]  /*11b80*/  MUFU.EX2 R61, R61 ;  /* 0x0000003d003d7308 */ /* 0x000ee20000000800 */
[----:B-1----:R-:W-:-:S07]  /*11b90*/  FADD.FTZ R66, R59, R66 ;  /* 0x000000423b427221 */ /* 0x002fce0000010000 */
[----:B------:R-:W1:Y:S01]  /*11ba0*/  MUFU.EX2 R62, R62 ;  /* 0x0000003e003e7308 */ /* 0x000e620000000800 */
[----:B--2---:R-:W-:-:S07]  /*11bb0*/  FADD.FTZ R66, R60, R66 ;  /* 0x000000423c427221 */ /* 0x004fce0000010000 */
[----:B------:R-:W2:Y:S01]  /*11bc0*/  MUFU.EX2 R63, R63 ;  /* 0x0000003f003f7308 */ /* 0x000ea20000000800 */
[----:B---3--:R-:W-:-:S07]  /*11bd0*/  FADD.FTZ R66, R61, R66 ;  /* 0x000000423d427221 */ /* 0x008fce0000010000 */
[----:B------:R-:W3:Y:S01]  /*11be0*/  MUFU.EX2 R14, R14 ;  /* 0x0000000e000e7308 */ /* 0x000ee20000000800 */
[----:B-1----:R-:W-:-:S07]  /*11bf0*/  FADD.FTZ R66, R62, R66 ;  /* 0x000000423e427221 */ /* 0x002fce0000010000 */
[----:B------:R-:W1:Y:S01]  /*11c00*/  MUFU.EX2 R67, R67 ;  /* 0x0000004300437308 */ /* 0x000e620000000800 */
[----:B--2---:R-:W-:-:S04]  /*11c10*/  FADD.FTZ R66, R63, R66 ;  /* 0x000000423f427221 */ /* 0x004fc80000010000 */
[----:B---3--:R-:W-:-:S04]  /*11c20*/  FADD.FTZ R66, R14, R66 ;  /* 0x000000420e427221 */ /* 0x008fc80000010000 */
[----:B-1----:R-:W-:Y:S01]  /*11c30*/  FADD.FTZ R21, R67, R66 ;  /* 0x0000004243157221 */ /* 0x002fe20000010000 */
[----:B0-----:R-:W-:Y:S06]  /*11c40*/  @!P0 BRA `(.L_x_1511) ;  /* 0x0000000000048947 */ /* 0x001fec0003800000 */
[----:B------:R-:W-:Y:S01]  /*11c50*/  BPT.TRAP 0x1 ;  /* 0x000000040000795c */ /* 0x000fe20000300000 */
.L_x_1511:
[----:B------:R-:W2:Y:S01]  /*11c60*/  LDL R66, [R1+0x30] ;  /* 0x0000300001427983 */ /* 0x000ea20000100800 */
[----:B------:R-:W-:Y:S01]  /*11c70*/  VIADD R15, R15, 0x13260 ;  /* 0x000132600f0f7836 */ /* 0x000fe20000000000 */
[----:B------:R-:W-:-:S04]  /*11c80*/  F2FP.SATFINITE.E4M3.F32.PACK_AB_MERGE_C R122, R123, R122, RZ ;  /* 0x0000007a7b7a723e */ /* 0x000fc800048070ff */
[----:B------:R-:W-:Y:S02]  /*11c90*/  PRMT R15, R141, 0x654, R15 ;  /* 0x000006548d0f7816 */ /* 0x000fe4000000000f */
[----:B------:R-:W-:Y:S02]  /*11ca0*/  F2FP.SATFINITE.E4M3.F32.PACK_AB_MERGE_C R120, R121, R120, RZ ;  /* 0x000000787978723e */ /* 0x000fe400048070ff */
[----:B------:R-:W-:Y:S01]  /*11cb0*/  F2FP.SATFINITE.E4M3.F32.PACK_AB_MERGE_C R128, R129, R128, RZ ;  /* 0x000000808180723e */ /* 0x000fe200048070ff */
[----:B------:R0:W-:Y:S01]  /*11cc0*/  SYNCS.ARRIVE.TRANS64.RED.A1T0 RZ, [R15+URZ], RZ ;  /* 0x000000ff0fff79a7 */ /* 0x0001e2000810043f */
[----:B------:R-:W-:Y:S02]  /*11cd0*/  F2FP.SATFINITE.E4M3.F32.PACK_AB_MERGE_C R130, R131, R130, RZ ;  /* 0x000000828382723e */ /* 0x000fe400048070ff */
[----:B------:R-:W-:Y:S02]  /*11ce0*/  F2FP.SATFINITE.E4M3.F32.PACK_AB_MERGE_C R108, R109, R108, RZ ;  /* 0x0000006c6d6c723e */ /* 0x000fe400048070ff */
[----:B------:R-:W-:-:S02]  /*11cf0*/  F2FP.SATFINITE.E4M3.F32.PACK_AB_MERGE_C R110, R111, R110, RZ ;  /* 0x0000006e6f6e723e */ /* 0x000fc400048070ff */
[----:B------:R-:W-:Y:S02]  /*11d00*/  F2FP.SATFINITE.E4M3.F32.PACK_AB_MERGE_C R116, R117, R116, RZ ;  /* 0x000000747574723e */ /* 0x000fe400048070ff */
[----:B------:R-:W-:Y:S02]  /*11d10*/  F2FP.SATFINITE.E4M3.F32.PACK_AB_MERGE_C R118, R119, R118, RZ ;  /* 0x000000767776723e */ /* 0x000fe400048070ff */
[----:B------:R-:W-:Y:S02]  /*11d20*/  F2FP.SATFINITE.E4M3.F32.PACK_AB_MERGE_C R92, R93, R92, RZ ;  /* 0x0000005c5d5c723e */ /* 0x000fe400048070ff */
        /* <DEDUP_REMOVED lines=10> */
[----:B------:R-:W-:Y:S01]  /*11dd0*/  F2FP.SATFINITE.E4M3.F32.PACK_AB_MERGE_C R14, R67, R14, RZ ;  /* 0x0000000e430e723e */ /* 0x000fe200048070ff */
[-C--:B------:R-:W-:Y:S01]  /*11de0*/  FMUL.FTZ R24, R24, R0.reuse ;  /* 0x0000000018187220 */ /* 0x080fe20000410000 */
[----:B------:R-:W-:Y:S01]  /*11df0*/  F2FP.SATFINITE.E4M3.F32.PACK_AB_MERGE_C R153, R23, R13, R122 ;  /* 0x0000000d1799723e */ /* 0x000fe2000480707a */
        /* <DEDUP_REMOVED lines=54> */
[C---:B--2---:R-:W-:Y:S01]  /*12160*/  ISETP.GT.AND P1, PT, R3.reuse, R66, PT ;  /* 0x000000420300720c */ /* 0x044fe20003f24270 */
[----:B------:R-:W-:-:S12]  /*12170*/  VIADD R3, R3, 0xffffffff ;  /* 0xffffffff03037836 */ /* 0x000fd80000000000 */
[----:B0-----:R-:W-:Y:S05]  /*12180*/  @P1 BRA `(.L_x_1512) ;  /* 0xffffffb000d41947 */ /* 0x001fea000383ffff */
[----:B------:R-:W-:Y:S05]  /*12190*/  BSYNC B0 ;  /* 0x0000000000007941 */ /* 0x000fea0003800000 */
.L_x_1491:
[----:B------:R-:W-:Y:S02]  /*121a0*/  IMAD.MOV.U32 R8, RZ, RZ, R64 ;  /* 0x000000ffff087224 */ /* 0x000fe400078e0040 */
[----:B------:R-:W-:Y:S02]  /*121b0*/  IMAD.MOV.U32 R0, RZ, RZ, R10 ;  /* 0x000000ffff007224 */ /* 0x000fe400078e000a */
[----:B------:R-:W-:Y:S02]  /*121c0*/  IMAD.MOV.U32 R23, RZ, RZ, R9 ;  /* 0x000000ffff177224 */ /* 0x000fe400078e0009 */
[----:B------:R-:W-:-:S07]  /*121d0*/  IMAD.MOV.U32 R156, RZ, RZ, R20 ;  /* 0x000000ffff9c7224 */ /* 0x000fce00078e0014 */
.L_x_1490:
[----:B------:R-:W-:Y:S05]  /*121e0*/  BSYNC B1 ;  /* 0x0000000000017941 */ /* 0x000fea0003800000 */
.L_x_1489:
[----:B------:R-:W2:Y:S01]  /*121f0*/  LDL R9, [R1+0x2c] ;  /* 0x00002c0001097983 */ /* 0x000ea20000100800 */
[----:B------:R-:W0:Y:S03]  /*12200*/  LDC R10, c[0x0][0x448] ;  /* 0x00011200ff0a7b82 */ /* 0x000e260000000800 */
[----:B------:R-:W3:Y:S04]  /*12210*/  LDL R13, [R1+0x10] ;  /* 0x00001000010d7983 */ /* 0x000ee80000100800 */
[----:B------:R-:W3:Y:S01]  /*12220*/  LDL R12, [R1+0x14] ;  /* 0x00001400010c7983 */ /* 0x000ee20000100800 */
[----:B------:R-:W1:Y:S01]  /*12230*/  LDC R14, c[0x0][0x9e4] ;  /* 0x00027900ff0e7b82 */ /* 0x000e620000000800 */
[----:B------:R-:W-:Y:S01]  /*12240*/  LOP3.LUT R17, R17, 0xfffffff7, RZ, 0xc0, !PT ;  /* 0xfffffff711117812 */ /* 0x000fe200078ec0ff */
[----:B------:R-:W-:Y:S01]  /*12250*/  ULDC UR4, c[0x0][0x9dc] ;  /* 0x0002770000047ab9 */ /* 0x000fe20000000800 */
[----:B0-----:R-:W-:-:S13]  /*12260*/  ISETP.NE.AND P1, PT, R10, 0x1, PT ;  /* 0x000000010a00780c */ /* 0x001fda0003f25270 */
[----:B------:R-:W0:Y:S01]  /*12270*/  @P1 LDC R10, c[0x0][0x44c] ;  /* 0x00011300ff0a1b82 */ /* 0x000e220000000800 */
[----:B------:R-:W-:-:S04]  /*12280*/  @P1 LOP3.LUT R17, R17, 0x8, RZ, 0xfc, !PT ;  /* 0x0000000811111812 */ /* 0x000fc800078efcff */
[----:B------:R-:W-:-:S03]  /*12290*/  LOP3.LUT R17, R17, 0xffffffef, RZ, 0xc0, !PT ;  /* 0xffffffef11117812 */ /* 0x000fc600078ec0ff */
[----:B------:R-:W4:Y:S01]  /*122a0*/  @P1 LDC R11, c[0x0][0x450] ;  /* 0x00011400ff0b1b82 */ /* 0x000f220000000800 */
[----:B--2---:R-:W-:-:S04]  /*122b0*/  VIADD R9, R9, 0xbf ;  /* 0x000000bf09097836 */ /* 0x004fc80000000000 */
[----:B0-----:R-:W-:Y:S01]  /*122c0*/  @P1 IMAD.HI.U32 R10, R9, R10, RZ ;  /* 0x0000000a090a1227 */ /* 0x001fe200078e00ff */
[----:B---3--:R-:W-:-:S04]  /*122d0*/  IADD3 R12, R12, 0x1, -R13 ;  /* 0x000000010c0c7810 */ /* 0x008fc80007ffe80d */
[----:B----4-:R-:W-:Y:S02]  /*122e0*/  @P1 SHF.R.U32.HI R9, RZ, R11, R10 ;  /* 0x0000000bff091219 */ /* 0x010fe4000001160a */
[----:B-1----:R-:W-:-:S03]  /*122f0*/  ISETP.GE.AND P1, PT, R14, 0x1, PT ;  /* 0x000000010e00780c */ /* 0x002fc60003f26270 */
[----:B------:R-:W-:-:S04]  /*12300*/  IMAD.IADD R9, R12, 0x1, R9 ;  /* 0x000000010c097824 */ /* 0x000fc800078e0209 */
[----:B------:R-:W-:-:S06]  /*12310*/  VIADD R10, R9, -UR4 ;  /* 0x80000004090a7c36 */ /* 0x000fcc0008000000 */
[----:B------:R-:W-:Y:S01]  /*12320*/  @P1 LOP3.LUT R17, R17, 0x10, RZ, 0xfc, !PT ;  /* 0x0000001011111812 */ /* 0x000fe200078efcff */
        /* <DEDUP_REMOVED lines=11> */
.L_x_1515:
[----:B------:R-:W-:-:S13]  /*123e0*/  ISETP.NE.AND P1, PT, R14, 0x1, PT ;  /* 0x000000010e00780c */ /* 0x000fda0003f25270 */
[----:B------:R-:W0:Y:S02]  /*123f0*/  @P1 LDC.64 R12, c[0x0][0x9e8] ;  /* 0x00027a00ff0c1b82 */ /* 0x000e240000000a00 */
[----:B0-----:R-:W-:-:S05]  /*12400*/  @P1 IMAD.HI.U32 R12, R9, R12, RZ ;  /* 0x0000000c090c1227 */ /* 0x001fca00078e00ff */
[----:B------:R-:W-:-:S07]  /*12410*/  @P1 SHF.R.U32.HI R9, RZ, R13, R12 ;  /* 0x0000000dff091219 */ /* 0x000fce000001160c */
.L_x_1516:
[----:B------:R-:W-:Y:S05]  /*12420*/  BSYNC B0 ;  /* 0x0000000000007941 */ /* 0x000fea0003800000 */
.L_x_1514:
[----:B------:R-:W-:-:S05]  /*12430*/  IMAD R9, R9, R14, RZ ;  /* 0x0000000e09097224 */ /* 0x000fca00078e02ff */
[----:B------:R-:W-:-:S07]  /*12440*/  VIMNMX R10, R10, R9, !PT ;  /* 0x000000090a0a7248 */ /* 0x000fce0007fe0100 */
.L_x_1513:
[----:B------:R-:W2:Y:S01]  /*12450*/  LDL R11, [R1+0x44] ;  /* 0x00004400010b7983 */ /* 0x000ea20000100800 */
[----:B------:R-:W-:Y:S01]  /*12460*/  VIADD R10, R10, 0x9f ;  /* 0x0000009f0a0a7836 */ /* 0x000fe20000000000 */
[----:B------:R-:W-:Y:S03]  /*12470*/  BSSY B0, `(.L_x_1517) ;  /* 0x00002fb000007945 */ /* 0x000fe60003800000 */
[----:B------:R-:W-:-:S05]  /*12480*/  IMAD.HI R10, R10, 0x66666667, RZ ;  /* 0x666666670a0a7827 */ /* 0x000fca00078e02ff */
[----:B------:R-:W-:-:S04]  /*12490*/  SHF.R.U32.HI R9, RZ, 0x1f, R10 ;  /* 0x0000001fff097819 */ /* 0x000fc8000001160a */
[----:B------:R-:W-:-:S04]  /*124a0*/  LEA.HI.SX32 R9, R10, R9, 0x1a ;  /* 0x000000090a097211 */ /* 0x000fc800078fd2ff */
[----:B--2---:R-:W-:-:S04]  /*124b0*/  VIMNMX R15, R11, R9, !PT ;  /* 0x000000090b0f7248 */ /* 0x004fc80007fe0100 */
[----:B------:R-:W-:-:S13]  /*124c0*/  ISETP.GE.AND P1, PT, R3, R15, PT ;  /* 0x0000000f0300720c */ /* 0x000fda0003f26270 */
[----:B------:R-:W-:Y:S05]  /*124d0*/  @!P1 BRA `(.L_x_1518) ;  /* 0x0000002c00d09947 */ /* 0x000fea0003800000 */
[----:B------:R-:W-:Y:S01]  /*124e0*/  BSSY B1, `(.L_x_1519) ;  /* 0x00002f2000017945 */ /* 0x000fe20003800000 */
[----:B------:R-:W-:Y:S02]  /*124f0*/  IMAD.MOV.U32 R14, RZ, RZ, R3 ;  /* 0x000000ffff0e7224 */ /* 0x000fe400078e0003 */
[----:B------:R-:W-:Y:S02]  /*12500*/  IMAD.MOV.U32 R10, RZ, RZ, R8 ;  /* 0x000000ffff0a7224 */ /* 0x000fe400078e0008 */
[----:B------:R-:W-:Y:S02]  /*12510*/  IMAD.MOV.U32 R11, RZ, RZ, R0 ;  /* 0x000000ffff0b7224 */ /* 0x000fe400078e0000 */
[----:B------:R-:W-:Y:S02]  /*12520*/  IMAD.MOV.U32 R3, RZ, RZ, R156 ;  /* 0x000000ffff037224 */ /* 0x000fe400078e009c */
[----:B------:R-:W-:-:S07]  /*12530*/  IMAD.MOV.U32 R9, RZ, RZ, R23 ;  /* 0x000000ffff097224 */ /* 0x000fce00078e0017 */
.L_x_1532:
[----:B------:R-:W-:-:S05]  /*12540*/  VIADD R0, R9, 0x1 ;  /* 0x0000000109007836 */ /* 0x000fca0000000000 */
[----:B------:R-:W-:-:S04]  /*12550*/  ISETP.NE.AND P1, PT, R0, 0x2, PT ;  /* 0x000000020000780c */ /* 0x000fc80003f25270 */
[----:B------:R-:W-:Y:S02]  /*12560*/  SEL R0, R0, RZ, P1 ;  /* 0x000000ff00007207 */ /* 0x000fe40000800000 */
[----:B------:R-:W-:-:S03]  /*12570*/  SEL R156, RZ, 0x1, P1 ;  /* 0x00000001ff9c7807 */ /* 0x000fc60000800000 */
[----:B------:R-:W-:Y:S01]  /*12580*/  IMAD.MOV.U32 R23, RZ, RZ, R0 ;  /* 0x000000ffff177224 */ /* 0x000fe200078e0000 */
[----:B------:R-:W-:Y:S01]  /*12590*/  LOP3.LUT R156, R3, R156, RZ, 0x3c, !PT ;  /* 0x0000009c039c7212 */ /* 0x000fe200078e3cff */
[----:B------:R-:W-:Y:S06]  /*125a0*/  @!P0 BRA `(.L_x_1520) ;  /* 0x0000000000048947 */ /* 0x000fec0003800000 */
[----:B------:R-:W-:Y:S01]  /*125b0*/  BPT.TRAP 0x1 ;  /* 0x000000040000795c */ /* 0x000fe20000300000 */
.L_x_1520:
[----:B------:R-:W-:Y:S01]  /*125c0*/  IMAD R8, R23, 0x8, R22 ;  /* 0x0000000817087824 */ /* 0x000fe200078e0216 */
[----:B------:R-:W-:-:S04]  /*125d0*/  SHF.L.U32 R13, R156, 0x1f, RZ ;  /* 0x0000001f9c0d7819 */ /* 0x000fc800000006ff */
[----:B------:R0:W1:Y:S01]  /*125e0*/  SYNCS.PHASECHK.TRANS64.TRYWAIT P1, [R8+URZ+0x13230], R13 ;  /* 0x0132300d080075a7 */ /* 0x000062000802017f */
[----:B------:R-:W-:Y:S05]  /*125f0*/  @!P0 BRA `(.L_x_1521) ;  /* 0x0000000000048947 */ /* 0x000fea0003800000 */
[----:B------:R-:W-:Y:S01]  /*12600*/  BPT.TRAP 0x1 ;  /* 0x000000040000795c */ /* 0x000fe20000300000 */
.L_x_1521:
        /* <DEDUP_REMOVED lines=8> */
.L_x_1523:
[----:B------:R-:W-:Y:S05]  /*12690*/  BSYNC B2 ;  /* 0x0000000000027941 */ /* 0x000fea0003800000 */
.L_x_1522:
        /* <DEDUP_REMOVED lines=10> */
[C---:B------:R-:W-:Y:S01]  /*12740*/  VIADD R56, R20.reuse, 0x180 ;  /* 0x0000018014387836 */ /* 0x040fe20000000000 */
        /* <DEDUP_REMOVED lines=20> */
[----:B------:R-:W-:Y:S01]  /*12890*/  R2UR UR18, R56 ;  /* 0x00000000381272ca */ /* 0x000fe200000e0000 */
[----:B------:R-:W-:Y:S01]  /*128a0*/  VIADD R56, R20, 0x102 ;  /* 0x0000010214387836 */ /* 0x000fe20000000000 */
[----:B------:R-:W-:Y:S01]  /*128b0*/  R2UR UR19, R57 ;  /* 0x00000000391372ca */ /* 0x000fe200000e0000 */
[----:B------:R-:W-:Y:S01]  /*128c0*/  IMAD.MOV.U32 R57, RZ, RZ, -0x7fffffe0 ;  /* 0x80000020ff397424 */ /* 0x000fe200078e00ff */
[----:B------:R-:W-:-:S02]  /*128d0*/  R2UR UR4, R4 ;  /* 0x00000000040472ca */ /* 0x000fc400000e0000 */
[----:B------:R-:W-:Y:S02]  /*128e0*/  R2UR UR5, R5 ;  /* 0x00000000050572ca */ /* 0x000fe400000e0000 */
        /* <DEDUP_REMOVED lines=50> */
.L_x_1525:
[----:B------:R-:W-:Y:S01]  /*12c10*/  SHF.L.U32 R8, R3, 0x1f, RZ ;  /* 0x0000001f03087819 */ /* 0x000fe200000006ff */
[----:B------:R-:W-:-:S04]  /*12c20*/  IMAD R3, R9, 0x8, R22 ;  /* 0x0000000809037824 */ /* 0x000fc800078e0216 */
[----:B------:R0:W1:Y:S01]  /*12c30*/  SYNCS.PHASECHK.TRANS64.TRYWAIT P1, [R3+URZ+0x13250], R8 ;  /* 0x01325008030075a7 */ /* 0x000062000802017f */
[----:B------:R-:W-:Y:S05]  /*12c40*/  @!P0 BRA `(.L_x_1526) ;  /* 0x0000000000048947 */ /* 0x000fea0003800000 */
[----:B------:R-:W-:Y:S01]  /*12c50*/  BPT.TRAP 0x1 ;  /* 0x000000040000795c */ /* 0x000fe20000300000 */
.L_x_1526:
[----:B------:R-:W-:Y:S04]  /*12c60*/  BSSY B2, `(.L_x_1527) ;  /* 0x0000004000027945 */ /* 0x000fe80003800000 */
[----:B-1----:R-:W-:Y:S05]  /*12c70*/  @P1 BRA `(.L_x_1528) ;  /* 0x0000000000081947 */ /* 0x002fea0003800000 */
[----:B------:R-:W1:Y:S02]  /*12c80*/  SYNCS.PHASECHK.TRANS64.TRYWAIT P1, [R3+URZ+0x13250], R8 ;  /* 0x01325008030075a7 */ /* 0x000e64000802017f */
[----:B-1----:R-:W-:Y:S05]  /*12c90*/  @!P1 BRA `(.L_x_1529) ;  /* 0x0000012000949947 */ /* 0x002fea0003800000 */
.L_x_1528:
[----:B------:R-:W-:Y:S05]  /*12ca0*/  BSYNC B2 ;  /* 0x0000000000027941 */ /* 0x000fea0003800000 */
.L_x_1527:
[----:B01----:R-:W-:Y:S01]  /*12cb0*/  VIADD R8, R22, 0x1000 ;  /* 0x0000100016087836 */ /* 0x003fe20000000000 */
[----:B------:R-:W-:Y:S01]  /*12cc0*/  WARPGROUP.ARRIVE ;  /* 0x00000000000079c5 */ /* 0x000fe20000000000 */
[----:B------:R-:W-:-:S03]  /*12cd0*/  IMAD.MOV.U32 R13, RZ, RZ, -0x3ffffff0 ;  /* 0xc0000010ff0d7424 */ /* 0x000fc600078e00ff */
[----:B------:R-:W-:-:S04]  /*12ce0*/  SHF.R.U32.HI R8, RZ, 0x4, R8 ;  /* 0x00000004ff087819 */ /* 0x000fc80000011608 */
[----:B------:R-:W-:-:S04]  /*12cf0*/  LOP3.LUT R8, R8, 0x3fff, RZ, 0xc0, !PT ;  /* 0x00003fff08087812 */ /* 0x000fc800078ec0ff */
[----:B------:R-:W-:-:S05]  /*12d00*/  LOP3.LUT R8, R8, 0x10000, RZ, 0xfc, !PT ;  /* 0x0001000008087812 */ /* 0x000fca00078efcff */
[----:B------:R-:W-:Y:S02]  /*12d10*/  IMAD R8, R9, 0x280, R8 ;  /* 0x0000028009087824 */ /* 0x000fe400078e0208 */
[----:B------:R-:W-:Y:S02]  /*12d20*/  IMAD.MOV.U32 R9, RZ, RZ, -0x3ffffff0 ;  /* 0xc0000010ff097424 */ /* 0x000fe400078e00ff */
        /* <DEDUP_REMOVED lines=33> */
.L_x_1530:
[----:B------:R-:W2:Y:S04]  /*12f40*/  LDL.LU R137, [R1] ;  /* 0x0000000001897983 */ /* 0x000ea80000300800 */
[----:B------:R-:W3:Y:S01]  /*12f50*/  LDL R136, [R1+0x1c] ;  /* 0x00001c0001887983 */ /* 0x000ee20000100800 */
[C---:B------:R-:W-:Y:S01]  /*12f60*/  FMUL.FTZ R9, R2.reuse, R120 ;  /* 0x0000007802097220 */ /* 0x040fe20000410000 */
[C---:B------:R-:W-:Y:S01]  /*12f70*/  FMUL.FTZ R12, R2.reuse, R121 ;  /* 0x00000079020c7220 */ /* 0x040fe20000410000 */
[----:B------:R-:W-:Y:S01]  /*12f80*/  FMUL.FTZ R120, R2, R124 ;  /* 0x0000007c02787220 */ /* 0x000fe20000410000 */
[----:B------:R-:W-:Y:S02]  /*12f90*/  IMAD R0, R0, 0x8, R22 ;  /* 0x0000000800007824 */ /* 0x000fe400078e0216 */
[C---:B------:R-:W-:Y:S01]  /*12fa0*/  FMUL.FTZ R121, R2.reuse, R125 ;  /* 0x0000007d02797220 */ /* 0x040fe20000410000 */
[----:B------:R-:W-:Y:S01]  /*12fb0*/  FMUL.FTZ R124, R2, R128 ;  /* 0x00000080027c7220 */ /* 0x000fe20000410000 */
[----:B------:R-:W0:Y:S01]  /*12fc0*/  MUFU.TANH R9, R9 ;  /* 0x0000000900097308 */ /* 0x000e220000002400 */
[----:B------:R-:W-:-:S02]  /*12fd0*/  VIADD R0, R0, 0x13240 ;  /* 0x0001324000007836 */ /* 0x000fc40000000000 */
        /* <DEDUP_REMOVED lines=84> */
[----:B------:R-:W-:-:S02]  /*13520*/  FMUL.FTZ R71, R2, R71 ;  /* 0x0000004702477220 */ /* 0x000fc40000410000 */
        /* <DEDUP_REMOVED lines=13> */
[----:B------:R-:W2:Y:S08]  /*13600*/  MUFU.TANH R72, R72 ;  /* 0x0000004800487308 */ /* 0x000eb00000002400 */
        /* <DEDUP_REMOVED lines=11> */
[----:B------:R-:W2:Y:S01]  /*136c0*/  MUFU.TANH R64, R64 ;  /* 0x0000004000407308 */ /* 0x000ea20000002400 */
[----:B---3--:R-:W-:-:S07]  /*136d0*/  PRMT R0, R136, 0x654, R0 ;  /* 0x0000065488007816 */ /* 0x008fce0000000000 */
[----:B------:R-:W3:Y:S01]  /*136e0*/  MUFU.TANH R65, R65 ;  /* 0x0000004100417308 */ /* 0x000ee20000002400 */
[----:B------:R0:W-:Y:S07]  /*136f0*/  SYNCS.ARRIVE.TRANS64.RED.A1T0 RZ, [R0+URZ], RZ ;  /* 0x000000ff00ff79a7 */ /* 0x0001ee000810043f */
[----:B------:R-:W3:Y:S01]  /*13700*/  MUFU.TANH R68, R68 ;  /* 0x0000004400447308 */ /* 0x000ee20000002400 */
[----:B0-----:R-:W-:-:S04]  /*13710*/  FMNMX.FTZ R0, R9, R11, !PT ;  /* 0x0000000b09007209 */ /* 0x001fc80007810000 */
[----:B-1----:R-:W-:-:S03]  /*13720*/  FMNMX.FTZ R0, R12, R0, !PT ;  /* 0x000000000c007209 */ /* 0x002fc60007810000 */
[----:B------:R-:W0:Y:S01]  /*13730*/  MUFU.TANH R69, R69 ;  /* 0x0000004500457308 */ /* 0x000e220000002400 */
[----:B----4-:R-:W-:-:S04]  /*13740*/  FMNMX.FTZ R0, R120, R0, !PT ;  /* 0x0000000078007209 */ /* 0x010fc80007810000 */
[----:B-----5:R-:W-:-:S03]  /*13750*/  FMNMX.FTZ R0, R121, R0, !PT ;  /* 0x0000000079007209 */ /* 0x020fc60007810000 */
[----:B------:R-:W1:Y:S01]  /*13760*/  MUFU.TANH R13, R13 ;  /* 0x0000000d000d7308 */ /* 0x000e620000002400 */
        /* <DEDUP_REMOVED lines=49> */
[----:B---3--:R-:W-:-:S03]  /*13a80*/  FMNMX.FTZ R0, R65, R0, !PT ;  /* 0x0000000041007209 */ /* 0x008fc60007810000 */
[----:B------:R-:W3:Y:S01]  /*13a90*/  MUFU.TANH R91, R91 ;  /* 0x0000005b005b7308 */ /* 0x000ee20000002400 */
[----:B------:R-:W-:-:S04]  /*13aa0*/  FMNMX.FTZ R0, R68, R0, !PT ;  /* 0x0000000044007209 */ /* 0x000fc80007810000 */
[----:B0-----:R-:W-:-:S03]  /*13ab0*/  FMNMX.FTZ R0, R69, R0, !PT ;  /* 0x0000000045007209 */ /* 0x001fc60007810000 */
[----:B------:R-:W0:Y:S02]  /*13ac0*/  MUFU.TANH R94, R94 ;  /* 0x0000005e005e7308 */ /* 0x000e240000002400 */
[----:B------:R-:W1:Y:S06]  /*13ad0*/  SHFL.BFLY PT, R8, R0, 0x2, 0x1f ;  /* 0x0c401f0000087f89 */ /* 0x000e6c00000e0000 */
[----:B------:R-:W0:Y:S08]  /*13ae0*/  MUFU.TANH R95, R95 ;  /* 0x0000005f005f7308 */ /* 0x000e300000002400 */
[----:B------:R-:W0:Y:S08]  /*13af0*/  MUFU.TANH R98, R98 ;  /* 0x0000006200627308 */ /* 0x000e300000002400 */
[----:B------:R-:W0:Y:S01]  /*13b00*/  MUFU.TANH R99, R99 ;  /* 0x0000006300637308 */ /* 0x000e220000002400 */
[----:B-1----:R-:W-:-:S05]  /*13b10*/  FMNMX.FTZ R0, R0, R8, !PT ;  /* 0x0000000800007209 */ /* 0x002fca0007810000 */
[----:B------:R-:W1:Y:S02]  /*13b20*/  SHFL.BFLY PT, R8, R0, 0x1, 0x1f ;  /* 0x0c201f0000087f89 */ /* 0x000e6400000e0000 */
[----:B------:R-:W0:Y:S08]  /*13b30*/  MUFU.TANH R102, R102 ;  /* 0x0000006600667308 */ /* 0x000e300000002400 */
[----:B------:R-:W0:Y:S08]  /*13b40*/  MUFU.TANH R103, R103 ;  /* 0x0000006700677308 */ /* 0x000e300000002400 */
[----:B------:R-:W0:Y:S01]  /*13b50*/  MUFU.TANH R74, R74 ;  /* 0x0000004a004a7308 */ /* 0x000e220000002400 */
[----:B-1----:R-:W-:-:S07]  /*13b60*/  FMNMX.FTZ R0, R0, R8, !PT ;  /* 0x0000000800007209 */ /* 0x002fce0007810000 */
[----:B------:R-:W1:Y:S01]  /*13b70*/  MUFU.TANH R75, R75 ;  /* 0x0000004b004b7308 */ /* 0x000e620000002400 */
[----:B------:R-:W-:Y:S01]  /*13b80*/  FMNMX.FTZ R8, R13, R10, !PT ;  /* 0x0000000a0d087209 */ /* 0x000fe20007810000 */
[----:B------:R-:W-:-:S03]  /*13b90*/  FADD.FTZ R11, -R0, R11 ;  /* 0x0000000b000b7221 */ /* 0x000fc60000010100 */
        /* <DEDUP_REMOVED lines=26> */
[----:B0-----:R-:W-:-:S04]  /*13d40*/  FMNMX.FTZ R8, R94, R8, !PT ;  /* 0x000000085e087209 */ /* 0x001fc80007810000 */
        /* <DEDUP_REMOVED lines=9> */
[----:B-1----:R-:W-:-:S03]  /*13de0*/  FMNMX.FTZ R8, R75, R8, !PT ;  /* 0x000000084b087209 */ /* 0x002fc60007810000 */
[----:B------:R-:W1:Y:S01]  /*13df0*/  MUFU.TANH R70, R70 ;  /* 0x0000004600467308 */ /* 0x000e620000002400 */
[----:B----4-:R-:W-:-:S04]  /*13e00*/  FMNMX.FTZ R8, R78, R8, !PT ;  /* 0x000000084e087209 */ /* 0x010fc80007810000 */
[----:B-----5:R-:W-:-:S03]  /*13e10*/  FMNMX.FTZ R8, R79, R8, !PT ;  /* 0x000000084f087209 */ /* 0x020fc60007810000 */
[----:B------:R-:W4:Y:S01]  /*13e20*/  MUFU.TANH R71, R71 ;  /* 0x0000004700477308 */ /* 0x000f220000002400 */
[----:B------:R-:W-:-:S04]  /*13e30*/  FMNMX.FTZ R8, R82, R8, !PT ;  /* 0x0000000852087209 */ /* 0x000fc80007810000 */
[----:B------:R-:W-:-:S04]  /*13e40*/  FMNMX.FTZ R8, R83, R8, !PT ;  /* 0x0000000853087209 */ /* 0x000fc80007810000 */
[----:B------:R-:W-:-:S04]  /*13e50*/  FMNMX.FTZ R8, R86, R8, !PT ;  /* 0x0000000856087209 */ /* 0x000fc80007810000 */
[----:B--2---:R-:W-:-:S04]  /*13e60*/  FMNMX.FTZ R8, R87, R8, !PT ;  /* 0x0000000857087209 */ /* 0x004fc80007810000 */
[----:B------:R-:W-:-:S04]  /*13e70*/  FMNMX.FTZ R8, R58, R8, !PT ;  /* 0x000000083a087209 */ /* 0x000fc80007810000 */
[----:B------:R-:W-:-:S04]  /*13e80*/  FMNMX.FTZ R8, R59, R8, !PT ;  /* 0x000000083b087209 */ /* 0x000fc80007810000 */
[----:B---3--:R-:W-:-:S04]  /*13e90*/  FMNMX.FTZ R8, R62, R8, !PT ;  /* 0x000000083e087209 */ /* 0x008fc80007810000 */
[----:B0-----:R-:W-:-:S04]  /*13ea0*/  FMNMX.FTZ R8, R63, R8, !PT ;  /* 0x000000083f087209 */ /* 0x001fc80007810000 */
[----:B------:R-:W-:-:S04]  /*13eb0*/  FMNMX.FTZ R8, R66, R8, !PT ;  /* 0x0000000842087209 */ /* 0x000fc80007810000 */
[----:B------:R-:W-:-:S04]  /*13ec0*/  FMNMX.FTZ R8, R67, R8, !PT ;  /* 0x0000000843087209 */ /* 0x000fc80007810000 */
[----:B-1----:R-:W-:-:S04]  /*13ed0*/  FMNMX.FTZ R8, R70, R8, !PT ;  /* 0x0000000846087209 */ /* 0x002fc80007810000 */
[----:B----4-:R-:W-:-:S05]  /*13ee0*/  FMNMX.FTZ R8, R71, R8, !PT ;  /* 0x0000000847087209 */ /* 0x010fca0007810000 */
[----:B------:R-:W0:Y:S02]  /*13ef0*/  SHFL.BFLY PT, R56, R8, 0x2, 0x1f ;  /* 0x0c401f0008387f89 */ /* 0x000e2400000e0000 */
[----:B0-----:R-:W-:-:S05]  /*13f00*/  FMNMX.FTZ R8, R8, R56, !PT ;  /* 0x0000003808087209 */ /* 0x001fca0007810000 */
[----:B------:R-:W0:Y:S02]  /*13f10*/  SHFL.BFLY PT, R56, R8, 0x1, 0x1f ;  /* 0x0c201f0008387f89 */ /* 0x000e2400000e0000 */
[----:B0-----:R-:W-:Y:S01]  /*13f20*/  FMNMX.FTZ R8, R8, R56, !PT ;  /* 0x0000003808087209 */ /* 0x001fe20007810000 */
[----:B------:R-:W-:-:S04]  /*13f30*/  IMAD.U32 R56, RZ, RZ, UR38 ;  /* 0x00000026ff387e24 */ /* 0x000fc8000f8e00ff */
[----:B------:R-:W-:Y:S01]  /*13f40*/  FFMA.FTZ R133, R0, R56, -8 ;  /* 0xc100000000857423 */ /* 0x000fe20000010038 */
[----:B------:R-:W-:-:S01]  /*13f50*/  FADD.FTZ R10, -R8, R10 ;  /* 0x0000000a080a7221 */ /* 0x000fc20000010100 */
[-C--:B------:R-:W-:Y:S02]  /*13f60*/  FMUL.FTZ R11, R11, R56.reuse ;  /* 0x000000380b0b7220 */ /* 0x080fe40000410000 */
        /* <DEDUP_REMOVED lines=39> */
[-C--:B------:R-:W-:Y:S01]  /*141e0*/  FFMA.FTZ R69, R69, R56.reuse, -R133 ;  /* 0x0000003845457223 */ /* 0x080fe20000010885 */
[----:B------:R-:W-:-:S01]  /*141f0*/  FFMA.FTZ R133, R8, R56, -8 ;  /* 0xc100000008857423 */ /* 0x000fc20000010038 */
[-C--:B------:R-:W-:Y:S01]  /*14200*/  FMUL.FTZ R10, R10, R56.reuse ;  /* 0x000000380a0a7220 */ /* 0x080fe20000410000 */
[----:B------:R-:W-:Y:S02]  /*14210*/  MUFU.EX2 R11, R11 ;  /* 0x0000000b000b7308 */ /* 0x000fe40000000800 */
[----:B------:R-:W-:-:S01]  /*14220*/  FFMA.FTZ R13, R13, R56, -R133 ;  /* 0x000000380d0d7223 */ /* 0x000fc20000010885 */
[-CC-:B------:R-:W-:Y:S01]  /*14230*/  FFMA.FTZ R20, R20, R56.reuse, -R133.reuse ;  /* 0x0000003814147223 */ /* 0x180fe20000010885 */
[----:B------:R-:W-:-:S01]  /*14240*/  FFMA.FTZ R122, R122, R56, -R133 ;  /* 0x000000387a7a7223 */ /* 0x000fc20000010885 */
[-CC-:B------:R-:W-:Y:S01]  /*14250*/  FFMA.FTZ R123, R123, R56.reuse, -R133.reuse ;  /* 0x000000387b7b7223 */ /* 0x180fe20000010885 */
[----:B------:R-:W-:-:S01]  /*14260*/  FFMA.FTZ R126, R126, R56, -R133 ;  /* 0x000000387e7e7223 */ /* 0x000fc20000010885 */
[-CC-:B------:R-:W-:Y:S01]  /*14270*/  FFMA.FTZ R127, R127, R56.reuse, -R133.reuse ;  /* 0x000000387f7f7223 */ /* 0x180fe20000010885 */
        /* <DEDUP_REMOVED lines=25> */
[----:B------:R-:W-:-:S01]  /*14410*/  FFMA.FTZ R79, R79, R56, -R133 ;  /* 0x000000384f4f7223 */ /* 0x000fc20000010885 */
[-CC-:B------:R-:W-:Y:S01]  /*14420*/  FFMA.FTZ R82, R82, R56.reuse, -R133.reuse ;  /* 0x0000003852527223 */ /* 0x180fe20000010885 */
[----:B------:R-:W-:-:S01]  /*14430*/  FFMA.FTZ R83, R83, R56, -R133 ;  /* 0x0000003853537223 */ /* 0x000fc20000010885 */
[-CC-:B------:R-:W-:Y:S01]  /*14440*/  FFMA.FTZ R86, R86, R56.reuse, -R133.reuse ;  /* 0x0000003856567223 */ /* 0x180fe20000010885 */
[----:B------:R-:W-:-:S01]  /*14450*/  FFMA.FTZ R87, R87, R56, -R133 ;  /* 0x0000003857577223 */ /* 0x000fc20000010885 */
[-CC-:B------:R-:W-:Y:S01]  /*14460*/  FFMA.FTZ R58, R58, R56.reuse, -R133.reuse ;  /* 0x000000383a3a7223 */ /* 0x180fe20000010885 */
[----:B------:R-:W-:-:S01]  /*14470*/  FFMA.FTZ R59, R59, R56, -R133 ;  /* 0x000000383b3b7223 */ /* 0x000fc20000010885 */
[----:B------:R-:W3:Y:S01]  /*14480*/  MUFU.EX2 R20, R20 ;  /* 0x0000001400147308 */ /* 0x000ee20000000800 */
[----:B------:R-:W-:-:S01]  /*14490*/  FFMA.FTZ R62, R62, R56, -R133 ;  /* 0x000000383e3e7223 */ /* 0x000fc20000010885 */
[-CC-:B------:R-:W-:Y:S01]  /*144a0*/  FFMA.FTZ R63, R63, R56.reuse, -R133.reuse ;  /* 0x000000383f3f7223 */ /* 0x180fe20000010885 */
[----:B------:R-:W-:-:S01]  /*144b0*/  FFMA.FTZ R66, R66, R56, -R133 ;  /* 0x0000003842427223 */ /* 0x000fc20000010885 */
[-CC-:B------:R-:W-:Y:S01]  /*144c0*/  FFMA.FTZ R67, R67, R56.reuse, -R133.reuse ;  /* 0x0000003843437223 */ /* 0x180fe20000010885 */
[----:B------:R-:W-:-:S01]  /*144d0*/  FFMA.FTZ R70, R70, R56, -R133 ;  /* 0x0000003846467223 */ /* 0x000fc20000010885 */
[----:B------:R-:W-:Y:S01]  /*144e0*/  FFMA.FTZ R71, R71, R56, -R133 ;  /* 0x0000003847477223 */ /* 0x000fe20000010885 */
[----:B0-----:R-:W-:-:S01]  /*144f0*/  FFMA.FTZ R133, R11, R137, R9 ;  /* 0x000000890b857223 */ /* 0x001fc20000010009 */
[----:B------:R-:W0:Y:S01]  /*14500*/  MUFU.EX2 R120, R120 ;  /* 0x0000007800787308 */ /* 0x000e220000000800 */
[----:B-1----:R-:W-:-:S02]  /*14510*/  FFMA.FTZ R21, R10, R21, R13 ;  /* 0x000000150a157223 */ /* 0x002fc4000001000d */
[----:B--2---:R-:W-:-:S05]  /*14520*/  FADD.FTZ R133, R12, R133 ;  /* 0x000000850c857221 */ /* 0x004fca0000010000 */
[----:B------:R-:W1:Y:S01]  /*14530*/  MUFU.EX2 R121, R121 ;  /* 0x0000007900797308 */ /* 0x000e620000000800 */
[----:B---3--:R-:W-:-:S07]  /*14540*/  FADD.FTZ R134, R20, R21 ;  /* 0x0000001514867221 */ /* 0x008fce0000010000 */
        /* <DEDUP_REMOVED lines=137> */
[----:B--2---:R-:W-:-:S05]  /*14de0*/  FADD.FTZ R134, R69, R21 ;  /* 0x0000001545867221 */ /* 0x004fca0000010000 */
[----:B------:R2:W-:Y:S02]  /*14df0*/  STL [R1], R134 ;  /* 0x0000008601007387 */ /* 0x0005e40000100800 */
[----:B------:R-:W3:Y:S01]  /*14e00*/  MUFU.EX2 R63, R63 ;  /* 0x0000003f003f7308 */ /* 0x000ee20000000800 */
[----:B0-----:R-:W-:-:S07]  /*14e10*/  FADD.FTZ R133, R59, R133 ;  /* 0x000000853b857221 */ /* 0x001fce0000010000 */
[----:B------:R-:W0:Y:S01]  /*14e20*/  MUFU.EX2 R66, R66 ;  /* 0x0000004200427308 */ /* 0x000e220000000800 */
[----:B-1----:R-:W-:-:S07]  /*14e30*/  FADD.FTZ R133, R62, R133 ;  /* 0x000000853e857221 */ /* 0x002fce0000010000 */
[----:B------:R-:W1:Y:S01]  /*14e40*/  MUFU.EX2 R67, R67 ;  /* 0x0000004300437308 */ /* 0x000e620000000800 */
[----:B---3--:R-:W-:-:S07]  /*14e50*/  FADD.FTZ R133, R63, R133 ;  /* 0x000000853f857221 */ /* 0x008fce0000010000 */
[----:B------:R-:W3:Y:S01]  /*14e60*/  MUFU.EX2 R70, R70 ;  /* 0x0000004600467308 */ /* 0x000ee20000000800 */
[----:B0-----:R-:W-:-:S07]  /*14e70*/  FADD.FTZ R133, R66, R133 ;  /* 0x0000008542857221 */ /* 0x001fce0000010000 */
[----:B------:R-:W0:Y:S01]  /*14e80*/  MUFU.EX2 R71, R71 ;  /* 0x0000004700477308 */ /* 0x000e220000000800 */
[----:B-1----:R-:W-:-:S04]  /*14e90*/  FADD.FTZ R133, R67, R133 ;  /* 0x0000008543857221 */ /* 0x002fc80000010000 */
[----:B---3--:R-:W-:-:S04]  /*14ea0*/  FADD.FTZ R133, R70, R133 ;  /* 0x0000008546857221 */ /* 0x008fc80000010000 */
[----:B0-----:R-:W-:Y:S01]  /*14eb0*/  FADD.FTZ R21, R71, R133 ;  /* 0x0000008547157221 */ /* 0x001fe20000010000 */
[----:B--2---:R-:W-:Y:S06]  /*14ec0*/  @!P0 BRA `(.L_x_1531) ;  /* 0x0000000000048947 */ /* 0x004fec0003800000 */
[----:B------:R-:W-:Y:S01]  /*14ed0*/  BPT.TRAP 0x1 ;  /* 0x000000040000795c */ /* 0x000fe20000300000 */
.L_x_1531:
[----:B------:R-:W-:Y:S01]  /*14ee0*/  ISETP.GT.AND P1, PT, R14, R15, PT ;  /* 0x0000000f0e00720c */ /* 0x000fe20003f24270 */
[----:B------:R-:W-:Y:S01]  /*14ef0*/  VIADD R3, R3, 0x13260 ;  /* 0x0001326003037836 */ /* 0x000fe20000000000 */
[----:B------:R-:W-:Y:S01]  /*14f00*/  F2FP.SATFINITE.E4M3.F32.PACK_AB_MERGE_C R120, R121, R120, RZ ;  /* 0x000000787978723e */ /* 0x000fe200048070ff */
[-C--:B------:R-:W-:Y:S01]  /*14f10*/  FMUL.FTZ R24, R24, R11.reuse ;  /* 0x0000000b18187220 */ /* 0x080fe20000410000 */
[----:B------:R-:W-:Y:S01]  /*14f20*/  F2FP.SATFINITE.E4M3.F32.PACK_AB_MERGE_C R122, R123, R122, RZ ;  /* 0x0000007a7b7a723e */ /* 0x000fe200048070ff */
[-C--:B------:R-:W-:Y:S01]  /*14f30*/  FMUL.FTZ R25, R25, R11.reuse ;  /* 0x0000000b19197220 */ /* 0x080fe20000410000 */
[----:B------:R-:W-:Y:S01]  /*14f40*/  PRMT R3, R136, 0x654, R3 ;  /* 0x0000065488037816 */ /* 0x000fe20000000003 */
[-C--:B------:R-:W-:Y:S01]  /*14f50*/  FMUL.FTZ R28, R28, R11.reuse ;  /* 0x0000000b1c1c7220 */ /* 0x080fe20000410000 */
[----:B------:R-:W-:Y:S01]  /*14f60*/  F2FP.SATFINITE.E4M3.F32.PACK_AB_MERGE_C R128, R129, R128, RZ ;  /* 0x000000808180723e */ /* 0x000fe200048070ff */
[-C--:B------:R-:W-:Y:S01]  /*14f70*/  FMUL.FTZ R29, R29, R11.reuse ;  /* 0x0000000b1d1d7220 */ /* 0x080fe20000410000 */
[----:B------:R-:W-:Y:S01]  /*14f80*/  F2FP.SATFINITE.E4M3.F32.PACK_AB_MERGE_C R130, R131, R130, RZ ;  /* 0x000000828382723e */ /* 0x000fe200048070ff */
[----:B------:R0:W-:Y:S01]  /*14f90*/  SYNCS.ARRIVE.TRANS64.RED.A1T0 RZ, [R3+URZ], RZ ;  /* 0x000000ff03ff79a7 */ /* 0x0001e2000810043f */
        /* <DEDUP_REMOVED lines=51> */
[----:B------:R-:W-:Y:S01]  /*152d0*/  F2FP.SATFINITE.E4M3.F32.PACK_AB_MERGE_C R148, R105, R104, R108 ;  /* 0x000000686994723e */ /* 0x000fe2000480706c */
[----:B0-----:R-:W-:Y:S01]  /*152e0*/  IMAD.MOV.U32 R3, RZ, RZ, R156 ;  /* 0x000000ffff037224 */ /* 0x001fe200078e009c */
        /* <DEDUP_REMOVED lines=15> */
[----:B------:R-:W-:Y:S01]  /*153e0*/  F2FP.SATFINITE.E4M3.F32.PACK_AB_MERGE_C R139, R67, R66, R70 ;  /* 0x00000042438b723e */ /* 0x000fe20004807046 */
[----:B------:R-:W-:Y:S06]  /*153f0*/  @P1 BRA `(.L_x_1532) ;  /* 0xffffffd000501947 */ /* 0x000fec000383ffff */
[----:B------:R-:W-:Y:S05]  /*15400*/  BSYNC B1 ;  /* 0x0000000000017941 */ /* 0x000fea0003800000 */
.L_x_1519:
[----:B------:R-:W-:-:S07]  /*15410*/  IMAD.MOV.U32 R3, RZ, RZ, R14 ;  /* 0x000000ffff037224 */ /* 0x000fce00078e000e */
.L_x_1518:
[----:B------:R-:W-:Y:S05]  /*15420*/  BSYNC B0 ;  /* 0x0000000000007941 */ /* 0x000fea0003800000 */
.L_x_1517:
[----:B------:R-:W2:Y:S01]  /*15430*/  LDL R9, [R1+0x44] ;  /* 0x0000440001097983 */ /* 0x000ea20000100800 */
[----:B------:R-:W-:Y:S01]  /*15440*/  BSSY B0, `(.L_x_1533) ;  /* 0x00004d6000007945 */ /* 0x000fe20003800000 */
[----:B--2---:R-:W-:-:S13]  /*15450*/  ISETP.GE.AND P1, PT, R3, R9, PT ;  /* 0x000000090300720c */ /* 0x004fda0003f26270 */
[----:B------:R-:W-:Y:S05]  /*15460*/  @!P1 BRA `(.L_x_1534) ;  /* 0x0000004c004c9947 */ /* 0x000fea0003800000 */
[----:B------:R-:W-:Y:S02]  /*15470*/  IMAD.MOV.U32 R14, RZ, RZ, R8 ;  /* 0x000000ffff0e7224 */ /* 0x000fe400078e0008 */
[----:B------:R-:W-:Y:S02]  /*15480*/  IMAD.MOV.U32 R13, RZ, RZ, R0 ;  /* 0x000000ffff0d7224 */ /* 0x000fe400078e0000 */
[----:B------:R-:W-:Y:S02]  /*15490*/  IMAD.MOV.U32 R10, RZ, RZ, R156 ;  /* 0x000000ffff0a7224 */ /* 0x000fe400078e009c */
[----:B------:R-:W-:-:S07]  /*154a0*/  IMAD.MOV.U32 R9, RZ, RZ, R23 ;  /* 0x000000ffff097224 */ /* 0x000fce00078e0017 */
.L_x_1555:
        /* <DEDUP_REMOVED lines=8> */
.L_x_1535:
[----:B------:R-:W-:Y:S01]  /*15530*/  IMAD R8, R23, 0x8, R22 ;  /* 0x0000000817087824 */ /* 0x000fe200078e0216 */
[----:B------:R-:W-:-:S04]  /*15540*/  SHF.L.U32 R11, R156, 0x1f, RZ ;  /* 0x0000001f9c0b7819 */ /* 0x000fc800000006ff */
[----:B------:R0:W1:Y:S01]  /*15550*/  SYNCS.PHASECHK.TRANS64.TRYWAIT P1, [R8+URZ+0x13230], R11 ;  /* 0x0132300b080075a7 */ /* 0x000062000802017f */
[----:B------:R-:W-:Y:S05]  /*15560*/  @!P0 BRA `(.L_x_1536) ;  /* 0x0000000000048947 */ /* 0x000fea0003800000 */
[----:B------:R-:W-:Y:S01]  /*15570*/  BPT.TRAP 0x1 ;  /* 0x000000040000795c */ /* 0x000fe20000300000 */
.L_x_1536:
        /* <DEDUP_REMOVED lines=8> */
.L_x_1538:
[----:B------:R-:W-:Y:S05]  /*15600*/  BSYNC B1 ;  /* 0x0000000000017941 */ /* 0x000fea0003800000 */
.L_x_1537:
[----:B------:R-:W-:Y:S01]  /*15610*/  IMAD.MOV.U32 R56, RZ, RZ, R12 ;  /* 0x000000ffff387224 */ /* 0x000fe200078e000c */
[----:B------:R-:W-:Y:S01]  /*15620*/  R2UR UR12, R4 ;  /* 0x00000000040c72ca */ /* 0x000fe200000e0000 */
[----:B------:R-:W-:Y:S01]  /*15630*/  IMAD.MOV.U32 R57, RZ, RZ, -0x7fffffe0 ;  /* 0x80000020ff397424 */ /* 0x000fe200078e00ff */
        /* <DEDUP_REMOVED lines=34> */
[----:B------:R-:W-:Y:S01]  /*15860*/  R2UR UR14, R56 ;  /* 0x00000000380e72ca */ /* 0x000fe200000e0000 */
[----:B------:R-:W-:Y:S01]  /*15870*/  VIADD R56, R12, 0x202 ;  /* 0x000002020c387836 */ /* 0x000fe20000000000 */
[----:B------:R-:W-:Y:S01]  /*15880*/  R2UR UR15, R57 ;  /* 0x00000000390f72ca */ /* 0x000fe200000e0000 */
[----:B------:R-:W-:Y:S01]  /*15890*/  IMAD.MOV.U32 R57, RZ, RZ, -0x7fffffe0 ;  /* 0x80000020ff397424 */ /* 0x000fe200078e00ff */
[C---:B------:R-:W-:Y:S02]  /*158a0*/  R2UR UR16, R6.reuse ;  /* 0x00000000061072ca */ /* 0x040fe400000e0000 */
[----:B------:R-:W-:Y:S02]  /*158b0*/  R2UR UR17, R7 ;  /* 0x00000000071172ca */ /* 0x000fe400000e0000 */
        /* <DEDUP_REMOVED lines=44> */
.L_x_1540:
[----:B01----:R-:W-:Y:S01]  /*15b80*/  SHF.L.U32 R8, R10, 0x1f, RZ ;  /* 0x0000001f0a087819 */ /* 0x003fe200000006ff */
[----:B------:R-:W-:-:S04]  /*15b90*/  IMAD R12, R9, 0x8, R22 ;  /* 0x00000008090c7824 */ /* 0x000fc800078e0216 */
[----:B------:R0:W1:Y:S01]  /*15ba0*/  SYNCS.PHASECHK.TRANS64.TRYWAIT P1, [R12+URZ+0x13250], R8 ;  /* 0x013250080c0075a7 */ /* 0x000062000802017f */
[----:B------:R-:W-:Y:S05]  /*15bb0*/  @!P0 BRA `(.L_x_1541) ;  /* 0x0000000000048947 */ /* 0x000fea0003800000 */
[----:B------:R-:W-:Y:S01]  /*15bc0*/  BPT.TRAP 0x1 ;  /* 0x000000040000795c */ /* 0x000fe20000300000 */
.L_x_1541:
[----:B------:R-:W-:Y:S04]  /*15bd0*/  BSSY B1, `(.L_x_1542) ;  /* 0x0000004000017945 */ /* 0x000fe80003800000 */
[----:B-1----:R-:W-:Y:S05]  /*15be0*/  @P1 BRA `(.L_x_1543) ;  /* 0x0000000000081947 */ /* 0x002fea0003800000 */
[----:B------:R-:W1:Y:S02]  /*15bf0*/  SYNCS.PHASECHK.TRANS64.TRYWAIT P1, [R12+URZ+0x13250], R8 ;  /* 0x013250080c0075a7 */ /* 0x000e64000802017f */
[----:B-1----:R-:W-:Y:S05]  /*15c00*/  @!P1 BRA `(.L_x_1544) ;  /* 0x000000f000e09947 */ /* 0x002fea0003800000 */
.L_x_1543:
[----:B------:R-:W-:Y:S05]  /*15c10*/  BSYNC B1 ;  /* 0x0000000000017941 */ /* 0x000fea0003800000 */
.L_x_1542:
        /* <DEDUP_REMOVED lines=41> */
.L_x_1545:
[----:B------:R-:W2:Y:S01]  /*15eb0*/  LDL R11, [R1+0x2c] ;  /* 0x00002c00010b7983 */ /* 0x000ea20000100800 */
[----:B------:R-:W0:Y:S03]  /*15ec0*/  LDC R9, c[0x0][0x448] ;  /* 0x00011200ff097b82 */ /* 0x000e260000000800 */
[----:B------:R-:W2:Y:S04]  /*15ed0*/  LDL R8, [R1+0x40] ;  /* 0x0000400001087983 */ /* 0x000ea80000100800 */
[----:B------:R-:W3:Y:S01]  /*15ee0*/  LDL R140, [R1+0x1c] ;  /* 0x00001c00018c7983 */ /* 0x000ee20000100800 */
[----:B------:R-:W1:Y:S03]  /*15ef0*/  LDC R143, c[0x0][0x9e4] ;  /* 0x00027900ff8f7b82 */ /* 0x000e660000000800 */
[----:B------:R-:W4:Y:S04]  /*15f00*/  LDL R136, [R1+0x3c] ;  /* 0x00003c0001887983 */ /* 0x000f280000100800 */
[----:B------:R-:W5:Y:S04]  /*15f10*/  LDL R142, [R1+0x14] ;  /* 0x00001400018e7983 */ /* 0x000f680000100800 */
[----:B------:R-:W5:Y:S01]  /*15f20*/  LDL R141, [R1+0x10] ;  /* 0x00001000018d7983 */ /* 0x000f620000100800 */
[----:B0-----:R-:W-:-:S13]  /*15f30*/  ISETP.NE.AND P1, PT, R9, 0x1, PT ;  /* 0x000000010900780c */ /* 0x001fda0003f25270 */
[----:B------:R-:W0:Y:S08]  /*15f40*/  @P1 LDC R10, c[0x0][0x44c] ;  /* 0x00011300ff0a1b82 */ /* 0x000e300000000800 */
[----:B------:R-:W1:Y:S01]  /*15f50*/  @P1 LDC R9, c[0x0][0x450] ;  /* 0x00011400ff091b82 */ /* 0x000e620000000800 */
[----:B------:R-:W-:-:S04]  /*15f60*/  IMAD R0, R0, 0x8, R22 ;  /* 0x0000000800007824 */ /* 0x000fc800078e0216 */
        /* <DEDUP_REMOVED lines=83> */
[----:B------:R-:W-:Y:S02]  /*164a0*/  FMUL.FTZ R11, R2, R121 ;  /* 0x00000079020b7220 */ /* 0x000fe40000410000 */
[----:B0-----:R-:W-:-:S04]  /*164b0*/  @P1 IMAD.HI.U32 R10, R8, R10, RZ ;  /* 0x0000000a080a1227 */ /* 0x001fc800078e00ff */
[C---:B------:R-:W-:Y:S01]  /*164c0*/  FMUL.FTZ R121, R2.reuse, R126 ;  /* 0x0000007e02797220 */ /* 0x040fe20000410000 */
[C---:B------:R-:W-:Y:S01]  /*164d0*/  FMUL.FTZ R126, R2.reuse, R131 ;  /* 0x00000083027e7220 */ /* 0x040fe20000410000 */
[C---:B------:R-:W-:Y:S01]  /*164e0*/  FMUL.FTZ R131, R2.reuse, R58 ;  /* 0x0000003a02837220 */ /* 0x040fe20000410000 */
[C---:B------:R-:W-:Y:S01]  /*164f0*/  FMUL.FTZ R58, R2.reuse, R59 ;  /* 0x0000003b023a7220 */ /* 0x040fe20000410000 */
[----:B-1----:R-:W-:Y:S01]  /*16500*/  @P1 SHF.R.U32.HI R8, RZ, R9, R10 ;  /* 0x00000009ff081219 */ /* 0x002fe2000001160a */
[C---:B------:R-:W-:Y:S01]  /*16510*/  FMUL.FTZ R59, R2.reuse, R62 ;  /* 0x0000003e023b7220 */ /* 0x040fe20000410000 */
[C---:B------:R-:W-:Y:S01]  /*16520*/  FMUL.FTZ R62, R2.reuse, R67 ;  /* 0x00000043023e7220 */ /* 0x040fe20000410000 */
[C---:B------:R-:W-:Y:S01]  /*16530*/  FMUL.FTZ R67, R2.reuse, R68 ;  /* 0x0000004402437220 */ /* 0x040fe20000410000 */
[----:B------:R-:W-:Y:S01]  /*16540*/  FMUL.FTZ R9, R2, R120 ;  /* 0x0000007802097220 */ /* 0x000fe20000410000 */
[----:B---3--:R-:W-:Y:S01]  /*16550*/  PRMT R0, R140, 0x654, R0 ;  /* 0x000006548c007816 */ /* 0x008fe20000000000 */
[C---:B------:R-:W-:Y:S01]  /*16560*/  FMUL.FTZ R68, R2.reuse, R69 ;  /* 0x0000004502447220 */ /* 0x040fe20000410000 */
[----:B------:R-:W0:Y:S01]  /*16570*/  SHFL.IDX PT, R138, R8, RZ, 0x1c1f ;  /* 0x001c1fff088a7589 */ /* 0x000e2200000e0000 */
[----:B------:R-:W-:Y:S01]  /*16580*/  FMUL.FTZ R120, R2, R125 ;  /* 0x0000007d02787220 */ /* 0x000fe20000410000 */
[----:B------:R-:W-:-:S02]  /*16590*/  IMAD R69, R3, -0xa0, RZ ;  /* 0xffffff6003457824 */ /* 0x000fc400078e02ff */
[C---:B------:R-:W-:Y:S01]  /*165a0*/  FMUL.FTZ R125, R2.reuse, R130 ;  /* 0x00000082027d7220 */ /* 0x040fe20000410000 */
[C---:B------:R-:W-:Y:S01]  /*165b0*/  FMUL.FTZ R10, R2.reuse, R122 ;  /* 0x0000007a020a7220 */ /* 0x040fe20000410000 */
[C---:B------:R-:W-:Y:S01]  /*165c0*/  FMUL.FTZ R130, R2.reuse, R135 ;  /* 0x0000008702827220 */ /* 0x040fe20000410000 */
[C---:B------:R-:W-:Y:S01]  /*165d0*/  FMUL.FTZ R122, R2.reuse, R127 ;  /* 0x0000007f027a7220 */ /* 0x040fe20000410000 */
[C---:B------:R-:W-:Y:S01]  /*165e0*/  FMUL.FTZ R135, R2.reuse, R61 ;  /* 0x0000003d02877220 */ /* 0x040fe20000410000 */
[----:B------:R1:W-:Y:S01]  /*165f0*/  SYNCS.ARRIVE.TRANS64.RED.A1T0 RZ, [R0+URZ], RZ ;  /* 0x000000ff00ff79a7 */ /* 0x0003e2000810043f */
[C---:B------:R-:W-:Y:S01]  /*16600*/  FMUL.FTZ R127, R2.reuse, R132 ;  /* 0x00000084027f7220 */ /* 0x040fe20000410000 */
[C---:B------:R-:W-:Y:S01]  /*16610*/  FMUL.FTZ R61, R2.reuse, R66 ;  /* 0x00000042023d7220 */ /* 0x040fe20000410000 */
[C---:B------:R-:W-:Y:S01]  /*16620*/  FMUL.FTZ R132, R2.reuse, R56 ;  /* 0x0000003802847220 */ /* 0x040fe20000410000 */
[----:B------:R-:W-:Y:S01]  /*16630*/  FMUL.FTZ R66, R2, R71 ;  /* 0x0000004702427220 */ /* 0x000fe20000410000 */
[----:B-1----:R-:W-:Y:S01]  /*16640*/  VIADD R0, R69, 0x1 ;  /* 0x0000000145007836 */ /* 0x002fe20000000000 */
[----:B------:R-:W-:-:S03]  /*16650*/  ISETP.GE.AND P1, PT, R143, 0x1, PT ;  /* 0x000000018f00780c */ /* 0x000fc60003f26270 */
[----:B----4-:R-:W-:Y:S01]  /*16660*/  IMAD R0, R136, -0x2, R0 ;  /* 0xfffffffe88007824 */ /* 0x010fe200078e0200 */
[----:B------:R-:W1:Y:S04]  /*16670*/  MUFU.TANH R9, R9 ;  /* 0x0000000900097308 */ /* 0x000e680000002400 */
        /* <DEDUP_REMOVED lines=60> */
[----:B------:R-:W-:-:S02]  /*16a40*/  VIADD R136, R136, UR43 ;  /* 0x0000002b88887c36 */ /* 0x000fc40008000000 */
[----:B------:R-:W-:Y:S02]  /*16a50*/  VIADD R0, R0, 0xffffffff ;  /* 0xffffffff00007836 */ /* 0x000fe40000000000 */
[--C-:B0-----:R-:W-:Y:S02]  /*16a60*/  IMAD.IADD R71, R137, 0x1, R138.reuse ;  /* 0x0000000189477824 */ /* 0x101fe400078e028a */
        /* <DEDUP_REMOVED lines=14> */
.L_x_1548:
[----:B------:R-:W-:-:S05]  /*16b50*/  IMAD.U32 R139, RZ, RZ, UR37 ;  /* 0x00000025ff8b7e24 */ /* 0x000fca000f8e00ff */
[----:B------:R-:W-:-:S13]  /*16b60*/  ISETP.NE.AND P1, PT, R139, 0x1, PT ;  /* 0x000000018b00780c */ /* 0x000fda0003f25270 */
[----:B------:R-:W0:Y:S02]  /*16b70*/  @P1 LDC.64 R56, c[0x0][0x9e8] ;  /* 0x00027a00ff381b82 */ /* 0x000e240000000a00 */
[----:B0-----:R-:W-:-:S05]  /*16b80*/  @P1 IMAD.HI.U32 R56, R138, R56, RZ ;  /* 0x000000388a381227 */ /* 0x001fca00078e00ff */
[----:B------:R-:W-:-:S07]  /*16b90*/  @P1 SHF.R.U32.HI R138, RZ, R57, R56 ;  /* 0x00000039ff8a1219 */ /* 0x000fce0000011638 */
.L_x_1549:
[----:B------:R-:W-:Y:S05]  /*16ba0*/  BSYNC B1 ;  /* 0x0000000000017941 */ /* 0x000fea0003800000 */
.L_x_1547:
[----:B------:R-:W-:-:S05]  /*16bb0*/  IMAD R138, R138, R139, R0 ;  /* 0x0000008b8a8a7224 */ /* 0x000fca00078e0200 */
[----:B------:R-:W-:Y:S02]  /*16bc0*/  VIMNMX R70, R70, R138, !PT ;  /* 0x0000008a46467248 */ /* 0x000fe40007fe0100 */
[----:B------:R-:W-:-:S07]  /*16bd0*/  VIADDMNMX R71, R138, R139, R71, PT ;  /* 0x0000008b8a477246 */ /* 0x000fce0003800147 */
.L_x_1546:
[C---:B------:R-:W-:Y:S01]  /*16be0*/  ISETP.GE.AND P1, PT, R69.reuse, 0x2, PT ;  /* 0x000000024500780c */ /* 0x040fe20003f26270 */
[----:B------:R-:W0:Y:S01]  /*16bf0*/  SHFL.IDX PT, R8, R8, 0x1, 0x1c1f ;  /* 0x003c1f0008087f89 */ /* 0x000e2200000e0000 */
        /* <DEDUP_REMOVED lines=12> */
[--C-:B0-----:R-:W-:Y:S01]  /*16cc0*/  IMAD.IADD R137, R137, 0x1, R8.reuse ;  /* 0x0000000189897824 */ /* 0x101fe200078e0208 */
[----:B------:R-:W-:Y:S01]  /*16cd0*/  FSEL R120, R120, -INF , !P4 ;  /* 0xff80000078787808 */ /* 0x000fe20006000000 */
        /* <DEDUP_REMOVED lines=211> */
[----:B-1----:R-:W-:Y:S02]  /*17a10*/  FSEL R57, R9, -INF , !P6 ;  /* 0xff80000009397808 */ /* 0x002fe40007000000 */
[----:B------:R-:W-:-:S13]  /*17a20*/  ISETP.GE.AND P6, PT, R69, 0x9a, PT ;  /* 0x0000009a4500780c */ /* 0x000fda0003fc6270 */
[----:B------:R-:W-:Y:S02]  /*17a30*/  @P6 LOP3.LUT R17, R17, 0x4, RZ, 0xfc, !PT ;  /* 0x0000000411116812 */ /* 0x000fe400078efcff */
[----:B------:R-:W-:-:S04]  /*17a40*/  ISETP.GT.AND P6, PT, R70, 0x99, !P6 ;  /* 0x000000994600780c */ /* 0x000fc800077c4270 */
[----:B------:R-:W-:-:S04]  /*17a50*/  ISETP.LT.OR P6, PT, R71, 0x9a, P6 ;  /* 0x0000009a4700780c */ /* 0x000fc800037c1670 */
[----:B------:R-:W-:Y:S02]  /*17a60*/  FSEL R68, R68, -INF , !P6 ;  /* 0xff80000044447808 */ /* 0x000fe40007000000 */
[----:B------:R-:W-:-:S13]  /*17a70*/  ISETP.GE.AND P6, PT, R143, 0x1, PT ;  /* 0x000000018f00780c */ /* 0x000fda0003fc6270 */
        /* <DEDUP_REMOVED lines=13> */
.L_x_1552:
[----:B------:R-:W-:-:S05]  /*17b50*/  IMAD.U32 R69, RZ, RZ, UR37 ;  /* 0x00000025ff457e24 */ /* 0x000fca000f8e00ff */
[----:B------:R-:W-:-:S13]  /*17b60*/  ISETP.NE.AND P6, PT, R69, 0x1, PT ;  /* 0x000000014500780c */ /* 0x000fda0003fc5270 */
[----:B------:R-:W0:Y:S02]  /*17b70*/  @P6 LDC.64 R8, c[0x0][0x9e8] ;  /* 0x00027a00ff086b82 */ /* 0x000e240000000a00 */
[----:B0-----:R-:W-:-:S05]  /*17b80*/  @P6 IMAD.HI.U32 R8, R56, R8, RZ ;  /* 0x0000000838086227 */ /* 0x001fca00078e00ff */
[----:B------:R-:W-:-:S07]  /*17b90*/  @P6 SHF.R.U32.HI R56, RZ, R9, R8 ;  /* 0x00000009ff386219 */ /* 0x000fce0000011608 */
.L_x_1553:
[----:B------:R-:W-:Y:S05]  /*17ba0*/  BSYNC B1 ;  /* 0x0000000000017941 */ /* 0x000fea0003800000 */
.L_x_1551:
[----:B------:R-:W-:-:S05]  /*17bb0*/  IMAD R0, R56, R69, R0 ;  /* 0x0000004538007224 */ /* 0x000fca00078e0200 */
[----:B------:R-:W-:Y:S02]  /*17bc0*/  VIMNMX R136, R136, R0, !PT ;  /* 0x0000000088887248 */ /* 0x000fe40007fe0100 */
[----:B------:R-:W-:-:S07]  /*17bd0*/  VIADDMNMX R137, R0, R69, R137, PT ;  /* 0x0000004500897246 */ /* 0x000fce0003800189 */
.L_x_1550:
        /* <DEDUP_REMOVED lines=26> */
[----:B------:R-:W-:Y:S02]  /*17d80*/  ISETP.GT.AND P5, PT, R136, 0x11, !P5 ;  /* 0x000000118800780c */ /* 0x000fe40006fa4270 */
[----:B------:R-:W-:Y:S02]  /*17d90*/  LOP3.LUT P1, RZ, R16, 0x40000000, RZ, 0xc0, !PT ;  /* 0x4000000010ff7812 */ /* 0x000fe4000782c0ff */
[----:B------:R-:W-:Y:S02]  /*17da0*/  FMNMX.FTZ R0, R128, R0, !PT ;  /* 0x0000000080007209 */ /* 0x000fe40007810000 */
[----:B------:R-:W-:Y:S02]  /*17db0*/  ISETP.LT.OR P5, PT, R137, 0x12, P5 ;  /* 0x000000128900780c */ /* 0x000fe40002fa1670 */
[----:B------:R-:W-:Y:S02]  /*17dc0*/  ISETP.GT.AND P1, PT, R136, 0x21, !P1 ;  /* 0x000000218800780c */ /* 0x000fe40004f24270 */
[----:B------:R-:W-:-:S02]  /*17dd0*/  FMNMX.FTZ R0, R104, R0, !PT ;  /* 0x0000000068007209 */ /* 0x000fc40007810000 */
[----:B------:R-:W-:Y:S02]  /*17de0*/  FSEL R126, R126, -INF , !P5 ;  /* 0xff8000007e7e7808 */ /* 0x000fe40006800000 */
[----:B------:R-:W-:Y:S02]  /*17df0*/  ISETP.LT.OR P1, PT, R137, 0x22, P1 ;  /* 0x000000228900780c */ /* 0x000fe40000f21670 */
[----:B------:R-:W-:Y:S02]  /*17e00*/  FMNMX.FTZ R0, R105, R0, !PT ;  /* 0x0000000069007209 */ /* 0x000fe40007810000 */
[----:B------:R-:W-:Y:S02]  /*17e10*/  ISETP.GT.AND P4, PT, R136, 0x10, !P4 ;  /* 0x000000108800780c */ /* 0x000fe40006784270 */
[----:B------:R-:W-:Y:S02]  /*17e20*/  LOP3.LUT P5, RZ, R16, 0x20000000, RZ, 0xc0, !PT ;  /* 0x2000000010ff7812 */ /* 0x000fe400078ac0ff */
[----:B------:R-:W-:-:S02]  /*17e30*/  FSEL R107, R107, -INF , !P1 ;  /* 0xff8000006b6b7808 */ /* 0x000fc40004800000 */
[----:B------:R-:W-:Y:S02]  /*17e40*/  FMNMX.FTZ R0, R108, R0, !PT ;  /* 0x000000006c007209 */ /* 0x000fe40007810000 */
[----:B------:R-:W-:Y:S02]  /*17e50*/  ISETP.LT.OR P4, PT, R137, 0x11, P4 ;  /* 0x000000118900780c */ /* 0x000fe40002781670 */
[----:B------:R-:W-:Y:S02]  /*17e60*/  ISETP.GT.AND P1, PT, R136, 0x28, !P5 ;  /* 0x000000288800780c */ /* 0x000fe40006f24270 */
[----:B------:R-:W-:Y:S02]  /*17e70*/  FMNMX.FTZ R0, R109, R0, !PT ;  /* 0x000000006d007209 */ /* 0x000fe40007810000 */
[----:B------:R-:W-:Y:S02]  /*17e80*/  FSEL R125, R125, -INF , !P4 ;  /* 0xff8000007d7d7808 */ /* 0x000fe40006000000 */
[----:B------:R-:W-:-:S02]  /*17e90*/  ISETP.LT.OR P1, PT, R137, 0x29, P1 ;  /* 0x000000298900780c */ /* 0x000fc40000f21670 */
[----:B------:R-:W-:Y:S02]  /*17ea0*/  ISETP.GT.AND P3, PT, R136, 0x9, !P3 ;  /* 0x000000098800780c */ /* 0x000fe40005f64270 */
[----:B------:R-:W-:Y:S02]  /*17eb0*/  LOP3.LUT P4, RZ, R16, 0x10000000, RZ, 0xc0, !PT ;  /* 0x1000000010ff7812 */ /* 0x000fe4000788c0ff */
[----:B------:R-:W-:Y:S02]  /*17ec0*/  FMNMX.FTZ R0, R112, R0, !PT ;  /* 0x0000000070007209 */ /* 0x000fe40007810000 */
[----:B------:R-:W-:Y:S02]  /*17ed0*/  FSEL R110, R110, -INF , !P1 ;  /* 0xff8000006e6e7808 */ /* 0x000fe40004800000 */
[----:B------:R-:W-:Y:S02]  /*17ee0*/  ISETP.LT.OR P3, PT, R137, 0xa, P3 ;  /* 0x0000000a8900780c */ /* 0x000fe40001f61670 */
[----:B------:R-:W-:-:S02]  /*17ef0*/  ISETP.GT.AND P1, PT, R136, 0x29, !P4 ;  /* 0x000000298800780c */ /* 0x000fc40006724270 */
[----:B------:R-:W-:Y:S02]  /*17f00*/  FMNMX.FTZ R0, R113, R0, !PT ;  /* 0x0000000071007209 */ /* 0x000fe40007810000 */
[----:B------:R-:W-:Y:S02]  /*17f10*/  FSEL R122, R122, -INF , !P3 ;  /* 0xff8000007a7a7808 */ /* 0x000fe40005800000 */
[----:B------:R-:W-:Y:S02]  /*17f20*/  ISETP.LT.OR P1, PT, R137, 0x2a, P1 ;  /* 0x0000002a8900780c */ /* 0x000fe40000f21670 */
[----:B------:R-:W-:Y:S02]  /*17f30*/  ISETP.GT.AND P2, PT, R136, 0x8, !P2 ;  /* 0x000000088800780c */ /* 0x000fe40005744270 */
[----:B------:R-:W-:Y:S02]  /*17f40*/  LOP3.LUT P3, RZ, R16, 0x8000000, RZ, 0xc0, !PT ;  /* 0x0800000010ff7812 */ /* 0x000fe4000786c0ff */
[----:B------:R-:W-:-:S02]  /*17f50*/  FMNMX.FTZ R0, R116, R0, !PT ;  /* 0x0000000074007209 */ /* 0x000fc40007810000 */
[----:B------:R-:W-:Y:S02]  /*17f60*/  FSEL R111, R111, -INF , !P1 ;  /* 0xff8000006f6f7808 */ /* 0x000fe40004800000 */
[----:B------:R-:W-:Y:S02]  /*17f70*/  ISETP.LT.OR P2, PT, R137, 0x9, P2 ;  /* 0x000000098900780c */ /* 0x000fe40001741670 */
[----:B------:R-:W-:Y:S02]  /*17f80*/  ISETP.GT.AND P1, PT, R136, 0x30, !P3 ;  /* 0x000000308800780c */ /* 0x000fe40005f24270 */
[----:B------:R-:W-:Y:S02]  /*17f90*/  FMNMX.FTZ R0, R117, R0, !PT ;  /* 0x0000000075007209 */ /* 0x000fe40007810000 */
[----:B------:R-:W-:Y:S02]  /*17fa0*/  FSEL R121, R121, -INF , !P2 ;  /* 0xff80000079797808 */ /* 0x000fe40005000000 */
[----:B------:R-:W-:-:S02]  /*17fb0*/  ISETP.LT.OR P1, PT, R137, 0x31, P1 ;  /* 0x000000318900780c */ /* 0x000fc40000f21670 */
[----:B------:R-:W-:Y:S02]  /*17fc0*/  LOP3.LUT P2, RZ, R16, 0x4000000, RZ, 0xc0, !PT ;  /* 0x0400000010ff7812 */ /* 0x000fe4000784c0ff */
[----:B------:R-:W-:Y:S02]  /*17fd0*/  FMNMX.FTZ R0, R88, R0, !PT ;  /* 0x0000000058007209 */ /* 0x000fe40007810000 */
[----:B------:R-:W-:Y:S02]  /*17fe0*/  FSEL R114, R114, -INF , !P1 ;  /* 0xff80000072727808 */ /* 0x000fe40004800000 */
[----:B------:R-:W-:Y:S02]  /*17ff0*/  ISETP.GT.AND P1, PT, R136, 0x31, !P2 ;  /* 0x000000318800780c */ /* 0x000fe40005724270 */
[----:B------:R-:W-:Y:S02]  /*18000*/  FMNMX.FTZ R0, R89, R0, !PT ;  /* 0x0000000059007209 */ /* 0x000fe40007810000 */
[----:B------:R-:W-:-:S02]  /*18010*/  ISETP.LT.OR P1, PT, R137, 0x32, P1 ;  /* 0x000000328900780c */ /* 0x000fc40000f21670 */
[----:B------:R-:W-:Y:S02]  /*18020*/  FMNMX.FTZ R0, R92, R0, !PT ;  /* 0x000000005c007209 */ /* 0x000fe40007810000 */
[----:B------:R-:W-:Y:S02]  /*18030*/  LOP3.LUT P0, RZ, R16, 0x2000000, RZ, 0xc0, !PT ;  /* 0x0200000010ff7812 */ /* 0x000fe4000780c0ff */
[----:B------:R-:W-:Y:S02]  /*18040*/  FSEL R115, R115, -INF , !P1 ;  /* 0xff80000073737808 */ /* 0x000fe40004800000 */
[----:B------:R-:W-:Y:S02]  /*18050*/  FMNMX.FTZ R0, R93, R0, !PT ;  /* 0x000000005d007209 */ /* 0x000fe40007810000 */
[----:B------:R-:W-:Y:S02]  /*18060*/  ISETP.GT.AND P1, PT, R136, 0x38, !P0 ;  /* 0x000000388800780c */ /* 0x000fe40004724270 */
[----:B------:R-:W-:-:S02]  /*18070*/  FMNMX.FTZ R0, R96, R0, !PT ;  /* 0x0000000060007209 */ /* 0x000fc40007810000 */
[----:B------:R-:W-:Y:S02]  /*18080*/  ISETP.LT.OR P1, PT, R137, 0x39, P1 ;  /* 0x000000398900780c */ /* 0x000fe40000f21670 */
[----:B------:R-:W-:Y:S02]  /*18090*/  LOP3.LUT P6, RZ, R16, 0x1000000, RZ, 0xc0, !PT ;  /* 0x0100000010ff7812 */ /* 0x000fe400078cc0ff */
[----:B------:R-:W-:Y:S02]  /*180a0*/  FMNMX.FTZ R0, R97, R0, !PT ;  /* 0x0000000061007209 */ /* 0x000fe40007810000 */
[----:B------:R-:W-:Y:S02]  /*180b0*/  FSEL R118, R118, -INF , !P1 ;  /* 0xff80000076767808 */ /* 0x000fe40004800000 */
        /* <DEDUP_REMOVED lines=19> */
[----:B------:R-:W-:-:S02]  /*181f0*/  FMNMX.FTZ R0, R84, R0, !PT ;  /* 0x0000000054007209 */ /* 0x000fc40007810000 */
        /* <DEDUP_REMOVED lines=12> */
[----:B------:R-:W-:Y:S02]  /*182c0*/  LOP3.LUT P5, RZ, R16, 0x80000, RZ, 0xc0, !PT ;  /* 0x0008000010ff7812 */ /* 0x000fe400078ac0ff */
[----:B------:R-:W-:Y:S02]  /*182d0*/  FMNMX.FTZ R0, R63, R0, !PT ;  /* 0x000000003f007209 */ /* 0x000fe40007810000 */
[----:B------:R-:W-:Y:S02]  /*182e0*/  FSEL R95, R95, -INF , !P1 ;  /* 0xff8000005f5f7808 */ /* 0x000fe40004800000 */
        /* <DEDUP_REMOVED lines=9> */
[----:B------:R-:W-:Y:S01]  /*18380*/  LOP3.LUT P3, RZ, R16, 0x20000, RZ, 0xc0, !PT ;  /* 0x0002000010ff7812 */ /* 0x000fe2000786c0ff */
[----:B------:R-:W0:Y:S01]  /*18390*/  SHFL.BFLY PT, R8, R0, 0x2, 0x1f ;  /* 0x0c401f0000087f89 */ /* 0x000e2200000e0000 */
[----:B------:R-:W-:Y:S02]  /*183a0*/  FSEL R99, R99, -INF , !P1 ;  /* 0xff80000063637808 */ /* 0x000fe40004800000 */
[----:B------:R-:W-:Y:S02]  /*183b0*/  ISETP.GT.AND P1, PT, R136, 0x58, !P3 ;  /* 0x000000588800780c */ /* 0x000fe40005f24270 */
[C---:B------:R-:W-:Y:S02]  /*183c0*/  LOP3.LUT P2, RZ, R16.reuse, 0x10000, RZ, 0xc0, !PT ;  /* 0x0001000010ff7812 */ /* 0x040fe4000784c0ff */
[----:B------:R-:W-:Y:S02]  /*183d0*/  ISETP.LT.OR P1, PT, R137, 0x59, P1 ;  /* 0x000000598900780c */ /* 0x000fe40000f21670 */
[----:B------:R-:W-:-:S02]  /*183e0*/  LOP3.LUT P0, RZ, R16, 0x8000, RZ, 0xc0, !PT ;  /* 0x0000800010ff7812 */ /* 0x000fc4000780c0ff */
[----:B------:R-:W-:Y:S02]  /*183f0*/  FSEL R102, R102, -INF , !P1 ;  /* 0xff80000066667808 */ /* 0x000fe40004800000 */
[----:B------:R-:W-:Y:S02]  /*18400*/  ISETP.GT.AND P1, PT, R136, 0x59, !P2 ;  /* 0x000000598800780c */ /* 0x000fe40005724270 */
[C---:B------:R-:W-:Y:S02]  /*18410*/  LOP3.LUT P6, RZ, R16.reuse, 0x4000, RZ, 0xc0, !PT ;  /* 0x0000400010ff7812 */ /* 0x040fe400078cc0ff */
[----:B------:R-:W-:Y:S02]  /*18420*/  ISETP.LT.OR P1, PT, R137, 0x5a, P1 ;  /* 0x0000005a8900780c */ /* 0x000fe40000f21670 */
[----:B------:R-:W-:Y:S02]  /*18430*/  LOP3.LUT P5, RZ, R16, 0x40, RZ, 0xc0, !PT ;  /* 0x0000004010ff7812 */ /* 0x000fe400078ac0ff */
[----:B------:R-:W-:-:S02]  /*18440*/  FSEL R103, R103, -INF , !P1 ;  /* 0xff80000067677808 */ /* 0x000fc40004800000 */
[----:B------:R-:W-:Y:S02]  /*18450*/  ISETP.GT.AND P1, PT, R136, 0x60, !P0 ;  /* 0x000000608800780c */ /* 0x000fe40004724270 */
[----:B0-----:R-:W-:Y:S02]  /*18460*/  FMNMX.FTZ R0, R0, R8, !PT ;  /* 0x0000000800007209 */ /* 0x001fe40007810000 */
[----:B------:R-:W-:Y:S02]  /*18470*/  ISETP.LT.OR P1, PT, R137, 0x61, P1 ;  /* 0x000000618900780c */ /* 0x000fe40000f21670 */
[----:B------:R-:W-:Y:S01]  /*18480*/  LOP3.LUT P0, RZ, R16, 0x1, RZ, 0xc0, !PT ;  /* 0x0000000110ff7812 */ /* 0x000fe2000780c0ff */
[----:B------:R-:W0:Y:S01]  /*18490*/  SHFL.BFLY PT, R8, R0, 0x1, 0x1f ;  /* 0x0c201f0000087f89 */ /* 0x000e2200000e0000 */
[----:B------:R-:W-:Y:S02]  /*184a0*/  FSEL R74, R74, -INF , !P1 ;  /* 0xff8000004a4a7808 */ /* 0x000fe40004800000 */
[----:B------:R-:W-:-:S02]  /*184b0*/  ISETP.GT.AND P1, PT, R136, 0x61, !P6 ;  /* 0x000000618800780c */ /* 0x000fc40007724270 */
[----:B------:R-:W-:Y:S02]  /*184c0*/  ISETP.GT.AND P0, PT, R136, RZ, !P0 ;  /* 0x000000ff8800720c */ /* 0x000fe40004704270 */
[C---:B------:R-:W-:Y:S02]  /*184d0*/  ISETP.LT.OR P1, PT, R137.reuse, 0x62, P1 ;  /* 0x000000628900780c */ /* 0x040fe40000f21670 */
[----:B------:R-:W-:Y:S02]  /*184e0*/  ISETP.LT.OR P0, PT, R137, 0x1, P0 ;  /* 0x000000018900780c */ /* 0x000fe40000701670 */
[----:B------:R-:W-:Y:S02]  /*184f0*/  FSEL R75, R75, -INF , !P1 ;  /* 0xff8000004b4b7808 */ /* 0x000fe40004800000 */
[----:B------:R-:W-:Y:S02]  /*18500*/  LOP3.LUT P1, RZ, R16, 0x2000, RZ, 0xc0, !PT ;  /* 0x0000200010ff7812 */ /* 0x000fe4000782c0ff */
[----:B------:R-:W-:-:S02]  /*18510*/  FSEL R10, R10, -INF , !P0 ;  /* 0xff8000000a0a7808 */ /* 0x000fc40004000000 */
[C---:B------:R-:W-:Y:S02]  /*18520*/  ISETP.GT.AND P1, PT, R136.reuse, 0x68, !P1 ;  /* 0x000000688800780c */ /* 0x040fe40004f24270 */
[----:B------:R-:W-:Y:S02]  /*18530*/  ISETP.GT.AND P5, PT, R136, 0x81, !P5 ;  /* 0x000000818800780c */ /* 0x000fe40006fa4270 */
[----:B------:R-:W-:Y:S02]  /*18540*/  ISETP.LT.OR P1, PT, R137, 0x69, P1 ;  /* 0x000000698900780c */ /* 0x000fe40000f21670 */
[----:B------:R-:W-:Y:S02]  /*18550*/  LOP3.LUT R17, R17, 0xffffff7f, RZ, 0xc0, !PT ;  /* 0xffffff7f11117812 */ /* 0x000fe400078ec0ff */
[----:B------:R-:W-:Y:S02]  /*18560*/  FSEL R78, R78, -INF , !P1 ;  /* 0xff8000004e4e7808 */ /* 0x000fe40004800000 */
[----:B------:R-:W-:-:S02]  /*18570*/  LOP3.LUT P1, RZ, R16, 0x1000, RZ, 0xc0, !PT ;  /* 0x0000100010ff7812 */ /* 0x000fc4000782c0ff */
[----:B0-----:R-:W-:Y:S02]  /*18580*/  FMNMX.FTZ R0, R0, R8, !PT ;  /* 0x0000000800007209 */ /* 0x001fe40007810000 */
        /* <DEDUP_REMOVED lines=13> */
[----:B------:R-:W-:Y:S02]  /*18660*/  FMNMX.FTZ R8, R129, R8, !PT ;  /* 0x0000000881087209 */ /* 0x000fe40007810000 */
        /* <DEDUP_REMOVED lines=20> */
[----:B------:R-:W-:-:S02]  /*187b0*/  @P5 LOP3.LUT R17, R17, 0x80, RZ, 0xfc, !PT ;  /* 0x0000008011115812 */ /* 0x000fc400078efcff */
[----:B------:R-:W-:Y:S02]  /*187c0*/  FSEL R87, R87, -INF , !P1 ;  /* 0xff80000057577808 */ /* 0x000fe40004800000 */
[----:B------:R-:W-:Y:S02]  /*187d0*/  LOP3.LUT P1, RZ, R16, 0x80, RZ, 0xc0, !PT ;  /* 0x0000008010ff7812 */ /* 0x000fe4000782c0ff */
[----:B------:R-:W-:Y:S02]  /*187e0*/  FMNMX.FTZ R8, R90, R8, !PT ;  /* 0x000000085a087209 */ /* 0x000fe40007810000 */
[----:B------:R-:W-:Y:S02]  /*187f0*/  LOP3.LUT P5, RZ, R17, 0x4, RZ, 0xc0, !PT ;  /* 0x0000000411ff7812 */ /* 0x000fe400078ac0ff */
[----:B------:R-:W-:Y:S02]  /*18800*/  ISETP.GT.AND P1, PT, R136, 0x80, !P1 ;  /* 0x000000808800780c */ /* 0x000fe40004f24270 */
[----:B------:R-:W-:-:S02]  /*18810*/  FMNMX.FTZ R8, R91, R8, !PT ;  /* 0x000000085b087209 */ /* 0x000fc40007810000 */
[----:B------:R-:W-:Y:S02]  /*18820*/  ISETP.GT.AND P5, PT, R136, 0x99, !P5 ;  /* 0x000000998800780c */ /* 0x000fe40006fa4270 */
[----:B------:R-:W-:Y:S02]  /*18830*/  ISETP.LT.OR P1, PT, R137, 0x81, P1 ;  /* 0x000000818900780c */ /* 0x000fe40000f21670 */
[----:B------:R-:W-:Y:S02]  /*18840*/  FMNMX.FTZ R8, R94, R8, !PT ;  /* 0x000000085e087209 */ /* 0x000fe40007810000 */
[----:B------:R-:W-:Y:S02]  /*18850*/  FSEL R131, R131, -INF , !P1 ;  /* 0xff80000083837808 */ /* 0x000fe40004800000 */
[----:B------:R-:W-:Y:S02]  /*18860*/  FMNMX.FTZ R8, R95, R8, !PT ;  /* 0x000000085f087209 */ /* 0x000fe40007810000 */
[----:B------:R-:W-:-:S02]  /*18870*/  LOP3.LUT P4, RZ, R16, 0x20, RZ, 0xc0, !PT ;  /* 0x0000002010ff7812 */ /* 0x000fc4000788c0ff */
[C---:B------:R-:W-:Y:S02]  /*18880*/  LOP3.LUT P6, RZ, R16.reuse, 0x10, RZ, 0xc0, !PT ;  /* 0x0000001010ff7812 */ /* 0x040fe400078cc0ff */
[C---:B------:R-:W-:Y:S02]  /*18890*/  LOP3.LUT P3, RZ, R16.reuse, 0x8, RZ, 0xc0, !PT ;  /* 0x0000000810ff7812 */ /* 0x040fe4000786c0ff */
[C---:B------:R-:W-:Y:S02]  /*188a0*/  LOP3.LUT P2, RZ, R16.reuse, 0x4, RZ, 0xc0, !PT ;  /* 0x0000000410ff7812 */ /* 0x040fe4000784c0ff */
[C---:B------:R-:W-:Y:S02]  /*188b0*/  LOP3.LUT P1, RZ, R16.reuse, 0x2, RZ, 0xc0, !PT ;  /* 0x0000000210ff7812 */ /* 0x040fe4000782c0ff */
[----:B------:R-:W-:Y:S02]  /*188c0*/  LOP3.LUT R16, R16, 0xfffffffd, RZ, 0xc0, !PT ;  /* 0xfffffffd10107812 */ /* 0x000fe400078ec0ff */
[----:B------:R-:W-:-:S02]  /*188d0*/  FMNMX.FTZ R8, R98, R8, !PT ;  /* 0x0000000862087209 */ /* 0x000fc40007810000 */
[----:B------:R-:W-:Y:S02]  /*188e0*/  @P5 LOP3.LUT R16, R16, 0x2, RZ, 0xfc, !PT ;  /* 0x0000000210105812 */ /* 0x000fe400078efcff */
[----:B------:R-:W-:Y:S02]  /*188f0*/  LOP3.LUT P5, RZ, R17, 0x80, RZ, 0xc0, !PT ;  /* 0x0000008011ff7812 */ /* 0x000fe400078ac0ff */
[----:B------:R-:W-:Y:S02]  /*18900*/  FMNMX.FTZ R8, R99, R8, !PT ;  /* 0x0000000863087209 */ /* 0x000fe40007810000 */
[----:B------:R-:W-:Y:S02]  /*18910*/  ISETP.LT.OR P5, PT, R137, 0x82, P5 ;  /* 0x000000828900780c */ /* 0x000fe40002fa1670 */
[----:B------:R-:W-:Y:S02]  /*18920*/  FMNMX.FTZ R8, R102, R8, !PT ;  /* 0x0000000866087209 */ /* 0x000fe40007810000 */
[----:B------:R-:W-:-:S02]  /*18930*/  ISETP.GT.AND P4, PT, R136, 0x88, !P4 ;  /* 0x000000888800780c */ /* 0x000fc40006784270 */
[----:B------:R-:W-:Y:S02]  /*18940*/  FMNMX.FTZ R8, R103, R8, !PT ;  /* 0x0000000867087209 */ /* 0x000fe40007810000 */
[----:B------:R-:W-:Y:S02]  /*18950*/  LOP3.LUT R16, R16, 0xfffffff7, RZ, 0xc0, !PT ;  /* 0xfffffff710107812 */ /* 0x000fe400078ec0ff */
[----:B------:R-:W-:Y:S02]  /*18960*/  ISETP.LT.OR P4, PT, R137, 0x89, P4 ;  /* 0x000000898900780c */ /* 0x000fe40002781670 */
[----:B------:R-:W-:Y:S02]  /*18970*/  FMNMX.FTZ R8, R74, R8, !PT ;  /* 0x000000084a087209 */ /* 0x000fe40007810000 */
[----:B------:R-:W-:Y:S02]  /*18980*/  @P5 LOP3.LUT R16, R16, 0x8, RZ, 0xfc, !PT ;  /* 0x0000000810105812 */ /* 0x000fe400078efcff */
[----:B------:R-:W-:-:S02]  /*18990*/  FMNMX.FTZ R8, R75, R8, !PT ;  /* 0x000000084b087209 */ /* 0x000fc40007810000 */
[----:B------:R-:W-:Y:S02]  /*189a0*/  LOP3.LUT P5, RZ, R16, 0x2, RZ, 0xc0, !PT ;  /* 0x0000000210ff7812 */ /* 0x000fe400078ac0ff */
[----:B------:R-:W-:Y:S02]  /*189b0*/  FMNMX.FTZ R8, R78, R8, !PT ;  /* 0x000000084e087209 */ /* 0x000fe40007810000 */
[----:B------:R-:W-:Y:S02]  /*189c0*/  LOP3.LUT R16, R16, 0xfffffffb, RZ, 0xc0, !PT ;  /* 0xfffffffb10107812 */ /* 0x000fe400078ec0ff */
[----:B------:R-:W-:Y:S02]  /*189d0*/  ISETP.GT.AND P6, PT, R136, 0x89, !P6 ;  /* 0x000000898800780c */ /* 0x000fe400077c4270 */
[----:B------:R-:W-:Y:S02]  /*189e0*/  FMNMX.FTZ R8, R79, R8, !PT ;  /* 0x000000084f087209 */ /* 0x000fe40007810000 */
[----:B------:R-:W-:-:S02]  /*189f0*/  @P4 LOP3.LUT R16, R16, 0x4, RZ, 0xfc, !PT ;  /* 0x0000000410104812 */ /* 0x000fc400078efcff */
[----:B------:R-:W-:Y:S02]  /*18a00*/  ISETP.LT.OR P4, PT, R137, 0x8a, P6 ;  /* 0x0000008a8900780c */ /* 0x000fe40003781670 */
        /* <DEDUP_REMOVED lines=78> */
[----:B------:R-:W2:Y:S01]  /*18ef0*/  MUFU.EX2 R57, R57 ;  /* 0x0000003900397308 */ /* 0x000ea20000000800 */
[----:B------:R-:W0:Y:S01]  /*18f00*/  SHFL.BFLY PT, R68, R8, 0x2, 0x1f ;  /* 0x0c401f0008447f89 */ /* 0x000e2200000e0000 */
[----:B------:R-:W-:-:S06]  /*18f10*/  LOP3.LUT P0, RZ, R17, 0x20, RZ, 0xc0, !PT ;  /* 0x0000002011ff7812 */ /* 0x000fcc000780c0ff */
[----:B------:R-:W1:Y:S08]  /*18f20*/  MUFU.EX2 R11, R11 ;  /* 0x0000000b000b7308 */ /* 0x000e700000000800 */
[----:B------:R-:W-:Y:S08]  /*18f30*/  MUFU.EX2 R20, R20 ;  /* 0x0000001400147308 */ /* 0x000ff00000000800 */
[----:B------:R-:W-:Y:S01]  /*18f40*/  MUFU.EX2 R120, R120 ;  /* 0x0000007800787308 */ /* 0x000fe20000000800 */
[----:B0-----:R-:W-:-:S05]  /*18f50*/  FMNMX.FTZ R8, R8, R68, !PT ;  /* 0x0000004408087209 */ /* 0x001fca0007810000 */
        /* <DEDUP_REMOVED lines=18> */
[----:B-1----:R-:W-:-:S01]  /*19080*/  FADD.FTZ R68, R11, R68 ;  /* 0x000000440b447221 */ /* 0x002fc20000010000 */
        /* <DEDUP_REMOVED lines=53> */
[----:B------:R-:W0:Y:S01]  /*193e0*/  MUFU.EX2 R125, R125 ;  /* 0x0000007d007d7308 */ /* 0x000e220000000800 */
[----:B-1----:R-:W-:-:S02]  /*193f0*/  FADD.FTZ R68, R122, R68 ;  /* 0x000000447a447221 */ /* 0x002fc40000010000 */
[----:B------:R-:W-:-:S05]  /*19400*/  FADD.FTZ R21, R105, R21 ;  /* 0x0000001569157221 */ /* 0x000fca0000010000 */
        /* <DEDUP_REMOVED lines=133> */
.L_x_1554:
[----:B------:R-:W-:Y:S01]  /*19c60*/  F2FP.SATFINITE.E4M3.F32.PACK_AB_MERGE_C R121, R122, R121, RZ ;  /* 0x000000797a79723e */ /* 0x000fe200048070ff */
[----:B------:R-:W-:Y:S01]  /*19c70*/  IMAD.MOV.U32 R68, RZ, RZ, R140 ;  /* 0x000000ffff447224 */ /* 0x000fe200078e008c */
[----:B------:R-:W-:Y:S01]  /*19c80*/  F2FP.SATFINITE.E4M3.F32.PACK_AB_MERGE_C R13, R13, R67, RZ ;  /* 0x000000430d0d723e */ /* 0x000fe200048070ff */
[----:B------:R-:W-:Y:S01]  /*19c90*/  VIADD R12, R12, 0x13260 ;  /* 0x000132600c0c7836 */ /* 0x000fe20000000000 */
[----:B------:R-:W-:Y:S02]  /*19ca0*/  F2FP.SATFINITE.E4M3.F32.PACK_AB_MERGE_C R153, R15, R10, R121 ;  /* 0x0000000a0f99723e */ /* 0x000fe40004807079 */
[----:B------:R-:W2:Y:S01]  /*19cb0*/  LDL R10, [R1+0x44] ;  /* 0x00004400010a7983 */ /* 0x000ea20000100800 */
[----:B------:R-:W-:Y:S02]  /*19cc0*/  F2FP.SATFINITE.E4M3.F32.PACK_AB_MERGE_C R20, R120, R20, RZ ;  /* 0x000000147814723e */ /* 0x000fe400048070ff */
[----:B------:R-:W-:Y:S02]  /*19cd0*/  PRMT R12, R68, 0x654, R12 ;  /* 0x00000654440c7816 */ /* 0x000fe4000000000c */
[----:B------:R-:W-:-:S02]  /*19ce0*/  F2FP.SATFINITE.E4M3.F32.PACK_AB_MERGE_C R127, R128, R127, RZ ;  /* 0x0000007f807f723e */ /* 0x000fc400048070ff */
[----:B------:R-:W-:Y:S01]  /*19cf0*/  F2FP.SATFINITE.E4M3.F32.PACK_AB_MERGE_C R129, R130, R129, RZ ;  /* 0x000000818281723e */ /* 0x000fe200048070ff */
[----:B------:R0:W-:Y:S01]  /*19d00*/  SYNCS.ARRIVE.TRANS64.RED.A1T0 RZ, [R12+URZ], RZ ;  /* 0x000000ff0cff79a7 */ /* 0x0001e2000810043f */
        /* <DEDUP_REMOVED lines=14> */
[----:B------:R-:W-:Y:S01]  /*19df0*/  F2FP.SATFINITE.E4M3.F32.PACK_AB_MERGE_C R65, R66, R65, RZ ;  /* 0x000000414241723e */ /* 0x000fe200048070ff */
[----:B------:R-:W-:Y:S01]  /*19e00*/  FMUL.FTZ R24, R24, R9 ;  /* 0x0000000918187220 */ /* 0x000fe20000410000 */
        /* <DEDUP_REMOVED lines=54> */
[----:B------:R-:W-:Y:S02]  /*1a170*/  VIADD R3, R3, 0xffffffff ;  /* 0xffffffff03037836 */ /* 0x000fe40000000000 */
[----:B------:R-:W-:-:S10]  /*1a180*/  IMAD.MOV.U32 R10, RZ, RZ, R156 ;  /* 0x000000ffff0a7224 */ /* 0x000fd400078e009c */
[----:B0-----:R-:W-:Y:S05]  /*1a190*/  @P1 BRA `(.L_x_1555) ;  /* 0xffffffb000c41947 */ /* 0x001fea000383ffff */
.L_x_1534:
[----:B------:R-:W-:Y:S05]  /*1a1a0*/  BSYNC B0 ;  /* 0x0000000000007941 */ /* 0x000fea0003800000 */
.L_x_1533:
[----:B------:R-:W-:Y:S06]  /*1a1b0*/  BAR.ARV 0x8, 0x200 ;  /* 0x0208000000007b1d */ /* 0x000fec0000002000 */
[----:B------:R-:W-:Y:S05]  /*1a1c0*/  @!P0 BRA `(.L_x_1556) ;  /* 0x0000000000048947 */ /* 0x000fea0003800000 */
[----:B------:R-:W-:Y:S01]  /*1a1d0*/  BPT.TRAP 0x1 ;  /* 0x000000040000795c */ /* 0x000fe20000300000 */
.L_x_1556:
[----:B------:R-:W-:Y:S01]  /*1a1e0*/  IMAD R13, R23, 0x8, R22 ;  /* 0x00000008170d7824 */ /* 0x000fe200078e0216 */
[----:B------:R-:W-:-:S04]  /*1a1f0*/  SHF.L.U32 R2, R156, 0x1f, RZ ;  /* 0x0000001f9c027819 */ /* 0x000fc800000006ff */
[----:B------:R0:W1:Y:S01]  /*1a200*/  SYNCS.PHASECHK.TRANS64.TRYWAIT P1, [R13+URZ+0x13250], R2 ;  /* 0x013250020d0075a7 */ /* 0x000062000802017f */
[----:B------:R-:W-:Y:S05]  /*1a210*/  @!P0 BRA `(.L_x_1557) ;  /* 0x0000000000048947 */ /* 0x000fea0003800000 */
[----:B------:R-:W-:Y:S01]  /*1a220*/  BPT.TRAP 0x1 ;  /* 0x000000040000795c */ /* 0x000fe20000300000 */
.L_x_1557:
[----:B------:R-:W-:Y:S04]  /*1a230*/  BSSY B0, `(.L_x_1558) ;  /* 0x0000004000007945 */ /* 0x000fe80003800000 */
[----:B-1----:R-:W-:Y:S05]  /*1a240*/  @P1 BRA `(.L_x_1559) ;  /* 0x0000000000081947 */ /* 0x002fea0003800000 */
[----:B------:R-:W1:Y:S02]  /*1a250*/  SYNCS.PHASECHK.TRANS64.TRYWAIT P1, [R13+URZ+0x13250], R2 ;  /* 0x013250020d0075a7 */ /* 0x000e64000802017f */
[----:B-1----:R-:W-:Y:S05]  /*1a260*/  @!P1 BRA `(.L_x_1560) ;  /* 0x000000ac005c9947 */ /* 0x002fea0003800000 */
.L_x_1559:
[----:B------:R-:W-:Y:S05]  /*1a270*/  BSYNC B0 ;  /* 0x0000000000007941 */ /* 0x000fea0003800000 */
.L_x_1558:
[----:B------:R-:W2:Y:S01]  /*1a280*/  LDL.LU R14, [R1+0xc] ;  /* 0x00000c00010e7983 */ /* 0x000ea20000300800 */
[----:B------:R-:W-:-:S03]  /*1a290*/  ULDC.64 UR4, c[0x0][0x9a0] ;  /* 0x0002680000047ab9 */ /* 0x000fc60000000a00 */
[----:B------:R-:W3:Y:S04]  /*1a2a0*/  LDL.LU R9, [R1+0x8] ;  /* 0x0000080001097983 */ /* 0x000ee80000300800 */
[----:B------:R-:W4:Y:S01]  /*1a2b0*/  LDL.LU R12, [R1] ;  /* 0x00000000010c7983 */ /* 0x000f220000300800 */
[----:B------:R-:W-:Y:S01]  /*1a2c0*/  VIADD R22, R22, 0x1000 ;  /* 0x0000100016167836 */ /* 0x000fe20000000000 */
[----:B------:R-:W-:Y:S01]  /*1a2d0*/  ISETP.NE.U32.AND P1, PT, RZ, UR4, PT ;  /* 0x00000004ff007c0c */ /* 0x000fe2000bf25070 */
[----:B------:R-:W-:Y:S01]  /*1a2e0*/  IMAD.MOV.U32 R3, RZ, RZ, -0x3ffffff0 ;  /* 0xc0000010ff037424 */ /* 0x000fe200078e00ff */
[----:B------:R-:W-:Y:S02]  /*1a2f0*/  WARPGROUP.ARRIVE ;  /* 0x00000000000079c5 */ /* 0x000fe40000000000 */
[----:B------:R-:W-:-:S02]  /*1a300*/  SHF.R.U32.HI R22, RZ, 0x4, R22 ;  /* 0x00000004ff167819 */ /* 0x000fc40000011616 */
[----:B------:R-:W-:Y:S02]  /*1a310*/  R2UR UR7, R3 ;  /* 0x00000000030772ca */ /* 0x000fe400000e0000 */
[----:B------:R-:W-:Y:S02]  /*1a320*/  LOP3.LUT R22, R22, 0x3fff, RZ, 0xc0, !PT ;  /* 0x00003fff16167812 */ /* 0x000fe400078ec0ff */
[----:B------:R-:W-:Y:S02]  /*1a330*/  ISETP.NE.AND.EX P1, PT, RZ, UR5, PT, P1 ;  /* 0x00000005ff007c0c */ /* 0x000fe4000bf25310 */
[----:B------:R-:W-:-:S05]  /*1a340*/  LOP3.LUT R22, R22, 0x10000, RZ, 0xfc, !PT ;  /* 0x0001000016167812 */ /* 0x000fca00078efcff */
[----:B01----:R-:W-:-:S05]  /*1a350*/  IMAD R2, R23, 0x280, R22 ;  /* 0x0000028017027824 */ /* 0x003fca00078e0216 */
[----:B------:R-:W-:Y:S01]  /*1a360*/  R2UR UR6, R2 ;  /* 0x00000000020672ca */ /* 0x000fe200000e0000 */
[----:B------:R-:W0:Y:S08]  /*1a370*/  @P1 LDC.64 R6, c[0x0][0x9c8] ;  /* 0x00027200ff061b82 */ /* 0x000e300000000a00 */
[----:B------:R-:W1:Y:S04]  /*1a380*/  @P1 LDC.64 R10, c[0x0][0x9d0] ;  /* 0x00027400ff0a1b82 */ /* 0x000e680000000a00 */
[----:B------:R-:W-:Y:S03]  /*1a390*/  QGMMA.64x64x32.F32.E4M3.E4M3 R24, R152, gdesc[UR4], R24, gsb0 ;  /* 0x00e0000498187df3 */ /* 0x000fe60008000818 */
[----:B------:R-:W-:-:S02]  /*1a3a0*/  WARPGROUP.DEPBAR.LE gsb0, 0x0 ;  /* 0x00008000000079c5 */ /* 0x000fc40000010000 */
[----:B------:R-:W-:Y:S01]  /*1a3b0*/  WARPGROUP.ARRIVE ;  /* 0x00000000000079c5 */ /* 0x000fe20000000000 */
[----:B--2---:R-:W-:-:S05]  /*1a3c0*/  @P1 SHF.R.S32.HI R5, RZ, 0x1f, R14 ;  /* 0x0000001fff051819 */ /* 0x004fca000001140e */
[----:B0-----:R-:W-:-:S04]  /*1a3d0*/  @P1 IMAD R4, R5, R6, RZ ;  /* 0x0000000605041224 */ /* 0x001fc800078e02ff */
[C---:B------:R-:W-:Y:S01]  /*1a3e0*/  @P1 IMAD R3, R14.reuse, R7, R4 ;  /* 0x000000070e031224 */ /* 0x040fe200078e0204 */
[----:B---3--:R-:W-:Y:S01]  /*1a3f0*/  @P1 SHF.R.S32.HI R7, RZ, 0x1f, R9 ;  /* 0x0000001fff071819 */ /* 0x008fe20000011409 */
[----:B------:R-:W-:-:S04]  /*1a400*/  @P1 IMAD.WIDE.U32 R4, R14, R6, RZ ;  /* 0x000000060e041225 */ /* 0x000fc800078e00ff */
[-C--:B-1----:R-:W-:Y:S02]  /*1a410*/  @P1 IMAD R6, R7, R10.reuse, RZ ;  /* 0x0000000a07061224 */ /* 0x082fe400078e02ff */
[----:B------:R-:W-:Y:S02]  /*1a420*/  @P1 IMAD.IADD R5, R5, 0x1, R3 ;  /* 0x0000000105051824 */ /* 0x000fe400078e0203 */
[C---:B------:R-:W-:Y:S02]  /*1a430*/  @P1 IMAD R3, R9.reuse, R11, R6 ;  /* 0x0000000b09031224 */ /* 0x040fe400078e0206 */
[----:B------:R-:W-:-:S04]  /*1a440*/  @P1 IMAD.WIDE.U32 R4, R9, R10, R4 ;  /* 0x0000000a09041225 */ /* 0x000fc800078e0004 */
[----:B------:R-:W-:Y:S01]  /*1a450*/  @P1 IMAD.IADD R3, R5, 0x1, R3 ;  /* 0x0000000105031824 */ /* 0x000fe200078e0203 */
[C---:B------:R-:W-:Y:S01]  /*1a460*/  @P1 LEA R6, P2, R4.reuse, UR4, 0x2 ;  /* 0x0000000404061c11 */ /* 0x040fe2000f8410ff */
[----:B------:R-:W-:Y:S02]  /*1a470*/  IMAD.MOV.U32 R9, RZ, RZ, 0x3f800000 ;  /* 0x3f800000ff097424 */ /* 0x000fe400078e00ff */
[----:B------:R-:W-:Y:S01]  /*1a480*/  IMAD.MOV.U32 R5, RZ, RZ, -0x3ffffff0 ;  /* 0xc0000010ff057424 */ /* 0x000fe200078e00ff */
[----:B------:R-:W-:Y:S01]  /*1a490*/  @P1 LEA.HI.X R7, R4, UR5, R3, 0x2, P2 ;  /* 0x0000000504071c11 */ /* 0x000fe200090f1403 */
[----:B------:R-:W-:-:S03]  /*1a4a0*/  VIADD R4, R2, 0x80 ;  /* 0x0000008002047836 */ /* 0x000fc60000000000 */
[----:B------:R-:W-:Y:S01]  /*1a4b0*/  R2UR UR7, R5 ;  /* 0x00000000050772ca */ /* 0x000fe200000e0000 */
[----:B------:R0:W2:Y:S01]  /*1a4c0*/  @P1 LDG.E R9, desc[UR44][R6.64] ;  /* 0x0000002c06091981 */ /* 0x0000a2000c1e1900 */
[----:B------:R-:W-:Y:S01]  /*1a4d0*/  R2UR UR6, R4 ;  /* 0x00000000040672ca */ /* 0x000fe200000e0000 */
[----:B------:R-:W-:Y:S02]  /*1a4e0*/  VIADD R4, R2, 0x100 ;  /* 0x0000010002047836 */ /* 0x000fe40000000000 */
[----:B------:R-:W-:Y:S01]  /*1a4f0*/  IMAD.MOV.U32 R5, RZ, RZ, -0x3ffffff0 ;  /* 0xc0000010ff057424 */ /* 0x000fe200078e00ff */
[----:B----4-:R-:W-:Y:S01]  /*1a500*/  SHFL.BFLY PT, R3, R12, 0x2, 0x1f ;  /* 0x0c401f000c037f89 */ /* 0x010fe200000e0000 */
[----:B------:R-:W-:Y:S02]  /*1a510*/  IMAD.MOV.U32 R57, RZ, RZ, -0x800000 ;  /* 0xff800000ff397424 */ /* 0x000fe400078e00ff */
[----:B------:R-:W-:Y:S01]  /*1a520*/  IMAD.MOV.U32 R20, RZ, RZ, -0x800000 ;  /* 0xff800000ff147424 */ /* 0x000fe200078e00ff */
[----:B0-----:R-:W0:Y:S05]  /*1a530*/  SHFL.BFLY PT, R6, R21, 0x2, 0x1f ;  /* 0x0c401f0015067f89 */ /* 0x001e2a00000e0000 */
[----:B------:R-:W-:Y:S01]  /*1a540*/  QGMMA.64x64x32.F32.E4M3.E4M3 R24, R148, gdesc[UR4], R24, gsb0 ;  /* 0x00e0000494187df3 */ /* 0x000fe20008000818 */
[----:B------:R-:W-:Y:S01]  /*1a550*/  R2UR UR6, R4 ;  /* 0x00000000040672ca */ /* 0x000fe200000e0000 */
[----:B------:R-:W-:Y:S01]  /*1a560*/  VIADD R4, R2, 0x180 ;  /* 0x0000018002047836 */ /* 0x000fe20000000000 */
[----:B------:R-:W-:Y:S01]  /*1a570*/  R2UR UR7, R5 ;  /* 0x00000000050772ca */ /* 0x000fe200000e0000 */
[----:B------:R-:W-:-:S02]  /*1a580*/  IMAD.MOV.U32 R5, RZ, RZ, -0x3ffffff0 ;  /* 0xc0000010ff057424 */ /* 0x000fc400078e00ff */
[----:B------:R-:W-:Y:S02]  /*1a590*/  VIADD R2, R2, 0x200 ;  /* 0x0000020002027836 */ /* 0x000fe40000000000 */
[----:B0-----:R-:W-:-:S01]  /*1a5a0*/  FADD.FTZ R6, R6, R21 ;  /* 0x0000001506067221 */ /* 0x001fc20000010000 */
[----:B------:R-:W-:Y:S02]  /*1a5b0*/  WARPGROUP.DEPBAR.LE gsb0, 0x0 ;  /* 0x00008000000079c5 */ /* 0x000fe40000010000 */
[----:B------:R-:W-:-:S06]  /*1a5c0*/  WARPGROUP.ARRIVE ;  /* 0x00000000000079c5 */ /* 0x000fcc0000000000 */
[----:B------:R-:W-:Y:S01]  /*1a5d0*/  QGMMA.64x64x32.F32.E4M3.E4M3 R24, R144, gdesc[UR4], R24, gsb0 ;  /* 0x00e0000490187df3 */ /* 0x000fe20008000818 */
[----:B------:R-:W-:Y:S01]  /*1a5e0*/  R2UR UR6, R4 ;  /* 0x00000000040672ca */ /* 0x000fe200000e0000 */
[----:B------:R-:W-:Y:S01]  /*1a5f0*/  FADD.FTZ R4, R3, R12 ;  /* 0x0000000c03047221 */ /* 0x000fe20000010000 */
[----:B------:R-:W-:Y:S01]  /*1a600*/  R2UR UR7, R5 ;  /* 0x00000000050772ca */ /* 0x000fe200000e0000 */
[----:B------:R-:W-:-:S03]  /*1a610*/  IMAD.MOV.U32 R3, RZ, RZ, -0x3ffffff0 ;  /* 0xc0000010ff037424 */ /* 0x000fc600078e00ff */
[----:B------:R-:W0:Y:S02]  /*1a620*/  SHFL.BFLY PT, R5, R4, 0x1, 0x1f ;  /* 0x0c201f0004057f89 */ /* 0x000e2400000e0000 */
[----:B0-----:R-:W-:-:S04]  /*1a630*/  FADD.FTZ R7, R4, R5 ;  /* 0x0000000504077221 */ /* 0x001fc80000010000 */
[C---:B------:R-:W-:Y:S01]  /*1a640*/  FMUL.FTZ R11, R7.reuse, 0.00390625 ;  /* 0x3b800000070b7820 */ /* 0x040fe20000410000 */
[----:B------:R-:W-:-:S04]  /*1a650*/  FSETP.NE.FTZ.AND P1, PT, R7, RZ, PT ;  /* 0x000000ff0700720b */ /* 0x000fc80003f35000 */
[----:B------:R-:W-:-:S13]  /*1a660*/  FSETP.NE.FTZ.AND P2, PT, R11, RZ, PT ;  /* 0x000000ff0b00720b */ /* 0x000fda0003f55000 */
[----:B------:R-:W0:Y:S02]  /*1a670*/  @P2 MUFU.LG2 R4, R11 ;  /* 0x0000000b00042308 */ /* 0x000e240000000c00 */
[----:B0-----:R-:W-:Y:S01]  /*1a680*/  @P2 FMUL.FTZ R4, R4, 0.69314718246459960938 ;  /* 0x3f31721804042820 */ /* 0x001fe20000410000 */
[----:B------:R-:W-:Y:S02]  /*1a690*/  WARPGROUP.DEPBAR.LE gsb0, 0x0 ;  /* 0x00008000000079c5 */ /* 0x000fe40000010000 */
[----:B------:R-:W-:-:S06]  /*1a6a0*/  WARPGROUP.ARRIVE ;  /* 0x00000000000079c5 */ /* 0x000fcc0000000000 */
[----:B------:R-:W-:Y:S01]  /*1a6b0*/  QGMMA.64x64x32.F32.E4M3.E4M3 R24, R140, gdesc[UR4], R24, gsb0 ;  /* 0x00e000048c187df3 */ /* 0x000fe20008000818 */
[----:B------:R-:W-:Y:S01]  /*1a6c0*/  R2UR UR6, R2 ;  /* 0x00000000020672ca */ /* 0x000fe200000e0000 */
[----:B------:R-:W-:Y:S01]  /*1a6d0*/  IMAD.MOV.U32 R2, RZ, RZ, RZ ;  /* 0x000000ffff027224 */ /* 0x000fe200078e00ff */
[----:B------:R-:W-:Y:S02]  /*1a6e0*/  R2UR UR7, R3 ;  /* 0x00000000030772ca */ /* 0x000fe400000e0000 */
[----:B------:R-:W0:Y:S03]  /*1a6f0*/  SHFL.BFLY PT, R3, R6, 0x1, 0x1f ;  /* 0x0c201f0006037f89 */ /* 0x000e2600000e0000 */
[----:B------:R-:W-:Y:S01]  /*1a700*/  @P1 MUFU.RCP R2, R7 ;  /* 0x0000000700021308 */ /* 0x000fe20000001000 */
[----:B0-----:R-:W-:-:S01]  /*1a710*/  FADD.FTZ R10, R6, R3 ;  /* 0x00000003060a7221 */ /* 0x001fc20000010000 */
[----:B------:R-:W-:-:S02]  /*1a720*/  IMAD.MOV.U32 R6, RZ, RZ, RZ ;  /* 0x000000ffff067224 */ /* 0x000fc400078e00ff */
[----:B------:R-:W-:Y:S01]  /*1a730*/  @P2 FMUL.FTZ R3, R56, 0.69314718246459960938 ;  /* 0x3f31721838032820 */ /* 0x000fe20000410000 */
[C---:B------:R-:W-:Y:S01]  /*1a740*/  FMUL.FTZ R12, R10.reuse, 0.00390625 ;  /* 0x3b8000000a0c7820 */ /* 0x040fe20000410000 */
[----:B------:R-:W-:Y:S02]  /*1a750*/  FSETP.NE.FTZ.AND P1, PT, R10, RZ, PT ;  /* 0x000000ff0a00720b */ /* 0x000fe40003f35000 */
[----:B------:R-:W-:Y:S02]  /*1a760*/  @P2 FFMA.FTZ R57, R3, R0, R4 ;  /* 0x0000000003392223 */ /* 0x000fe40000010004 */
[----:B------:R-:W-:-:S09]  /*1a770*/  FSETP.NE.FTZ.AND P3, PT, R12, RZ, PT ;  /* 0x000000ff0c00720b */ /* 0x000fd20003f75000 */
[----:B------:R-:W-:Y:S04]  /*1a780*/  @P1 MUFU.RCP R6, R10 ;  /* 0x0000000a00061308 */ /* 0x000fe80000001000 */
[----:B------:R-:W-:-:S04]  /*1a790*/  @P3 FMUL.FTZ R56, R56, 0.69314718246459960938 ;  /* 0x3f31721838383820 */ /* 0x000fc80000410000 */
[----:B------:R-:W0:Y:S02]  /*1a7a0*/  @P3 MUFU.LG2 R5, R12 ;  /* 0x0000000c00053308 */ /* 0x000e240000000c00 */
[----:B0-----:R-:W-:-:S04]  /*1a7b0*/  @P3 FMUL.FTZ R5, R5, 0.69314718246459960938 ;  /* 0x3f31721805053820 */ /* 0x001fc80000410000 */
[----:B------:R-:W-:Y:S01]  /*1a7c0*/  @P3 FFMA.FTZ R20, R56, R8, R5 ;  /* 0x0000000838143223 */ /* 0x000fe20000010005 */
[----:B------:R-:W-:Y:S02]  /*1a7d0*/  WARPGROUP.DEPBAR.LE gsb0, 0x0 ;  /* 0x00008000000079c5 */ /* 0x000fe40000010000 */
[----:B------:R-:W-:-:S06]  /*1a7e0*/  WARPGROUP.ARRIVE ;  /* 0x00000000000079c5 */ /* 0x000fcc0000000000 */
[----:B------:R-:W-:Y:S01]  /*1a7f0*/  QGMMA.64x64x32.F32.E4M3.E4M3 R24, R136, gdesc[UR4], R24, gsb0 ;  /* 0x00e0000488187df3 */ /* 0x000fe20008000818 */
[-C--:B--2---:R-:W-:Y:S01]  /*1a800*/  FMUL.FTZ R2, R2, R9.reuse ;  /* 0x0000000902027220 */ /* 0x084fe20000410000 */
[----:B------:R-:W-:Y:S01]  /*1a810*/  FMUL.FTZ R4, R6, R9 ;  /* 0x0000000906047220 */ /* 0x000fe20000410000 */
[----:B------:R-:W-:Y:S02]  /*1a820*/  WARPGROUP.DEPBAR.LE gsb0, 0x0 ;  /* 0x00008000000079c5 */ /* 0x000fe40000010000 */
[----:B------:R-:W-:Y:S05]  /*1a830*/  @!P0 BRA `(.L_x_1561) ;  /* 0x0000000000048947 */ /* 0x000fea0003800000 */
[----:B------:R-:W-:Y:S01]  /*1a840*/  BPT.TRAP 0x1 ;  /* 0x000000040000795c */ /* 0x000fe20000300000 */
.L_x_1561:
[----:B------:R-:W2:Y:S01]  /*1a850*/  LDL.LU R3, [R1+0x1c] ;  /* 0x00001c0001037983 */ /* 0x000ea20000300800 */
[----:B------:R-:W-:Y:S02]  /*1a860*/  VIADD R0, R13, 0x13260 ;  /* 0x000132600d007836 */ /* 0x000fe40000000000 */
[-C--:B------:R-:W-:Y:S01]  /*1a870*/  FMUL.FTZ R61, R24, R2.reuse ;  /* 0x00000002183d7220 */ /* 0x080fe20000410000 */
[----:B------:R-:W-:Y:S01]  /*1a880*/  FMUL.FTZ R59, R25, R2 ;  /* 0x00000002193b7220 */ /* 0x000fe20000410000 */
[----:B------:R-:W3:Y:S01]  /*1a890*/  LDL.LU R5, [R1+0x58] ;  /* 0x0000580001057983 */ /* 0x000ee20000300800 */
[----:B------:R-:W-:-:S05]  /*1a8a0*/  VIADD R23, R23, 0x1 ;  /* 0x0000000117177836 */ /* 0x000fca0000000000 */
[----:B------:R-:W-:Y:S01]  /*1a8b0*/  ISETP.NE.AND P1, PT, R23, 0x2, PT ;  /* 0x000000021700780c */ /* 0x000fe20003f25270 */
[-C--:B------:R-:W-:Y:S01]  /*1a8c0*/  FMUL.FTZ R56, R28, R2.reuse ;  /* 0x000000021c387220 */ /* 0x080fe20000410000 */
[-C--:B------:R-:W-:Y:S01]  /*1a8d0*/  FMUL.FTZ R28, R29, R2.reuse ;  /* 0x000000021d1c7220 */ /* 0x080fe20000410000 */
[-C--:B------:R-:W-:Y:S01]  /*1a8e0*/  FMUL.FTZ R24, R33, R2.reuse ;  /* 0x0000000221187220 */ /* 0x080fe20000410000 */
[----:B------:R-:W-:Y:S01]  /*1a8f0*/  FMUL.FTZ R29, R32, R2 ;  /* 0x00000002201d7220 */ /* 0x000fe20000410000 */
        /* <DEDUP_REMOVED lines=26> */
[----:B------:R-:W-:Y:S01]  /*1aaa0*/  FMUL.FTZ R55, R55, R4 ;  /* 0x0000000437377220 */ /* 0x000fe20000410000 */
[----:B------:R-:W-:-:S02]  /*1aab0*/  SEL R23, R23, RZ, P1 ;  /* 0x000000ff17177207 */ /* 0x000fc40000800000 */
[----:B--2---:R-:W-:Y:S01]  /*1aac0*/  PRMT R0, R3, 0x654, R0 ;  /* 0x0000065403007816 */ /* 0x004fe20000000000 */
[----:B---3--:R-:W-:-:S03]  /*1aad0*/  VIADD R5, R5, 0x1 ;  /* 0x0000000105057836 */ /* 0x008fc60000000000 */
[----:B------:R0:W-:Y:S02]  /*1aae0*/  SYNCS.ARRIVE.TRANS64.RED.A1T0 RZ, [R0+URZ], RZ ;  /* 0x000000ff00ff79a7 */ /* 0x0001e4000810043f */
[----:B------:R0:W-:Y:S01]  /*1aaf0*/  STL [R1+0x58], R5 ;  /* 0x0000580501007387 */ /* 0x0001e20000100800 */
[----:B------:R-:W-:-:S04]  /*1ab00*/  SEL R3, RZ, 0x1, P1 ;  /* 0x00000001ff037807 */ /* 0x000fc80000800000 */
[----:B------:R-:W-:-:S07]  /*1ab10*/  LOP3.LUT R156, R156, R3, RZ, 0x3c, !PT ;  /* 0x000000039c9c7212 */ /* 0x000fce00078e3cff */
.L_x_1447:
[----:B------:R-:W0:Y:S08]  /*1ab20*/  S2UR UR4, SR_CgaCtaId ;  /* 0x00000000000479c3 */ /* 0x000e300000008800 */
[----:B------:R-:W-:Y:S01]  /*1ab30*/  BAR.SYNC.DEFER_BLOCKING 0x5, 0x200 ;  /* 0x0148000000007b1d */ /* 0x000fe20000010000 */
[----:B------:R-:W-:-:S05]  /*1ab40*/  MOV R22, 0x400 ;  /* 0x0000040000167802 */ /* 0x000fca0000000f00 */
[----:B------:R-:W-:Y:S01]  /*1ab50*/  BSSY B0, `(.L_x_1562) ;  /* 0x00001d8000007945 */ /* 0x000fe20003800000 */
[----:B------:R-:W1:Y:S01]  /*1ab60*/  S2R R50, SR_TID.X ;  /* 0x0000000000327919 */ /* 0x000e620000002100 */
[----:B0-----:R-:W-:-:S05]  /*1ab70*/  IMAD.U32 R0, RZ, RZ, UR4 ;  /* 0x00000004ff007e24 */ /* 0x001fca000f8e00ff */
[----:B------:R-:W-:Y:S01]  /*1ab80*/  LEA R22, R0, R22, 0x18 ;  /* 0x0000001600167211 */ /* 0x000fe200078ec0ff */
[----:B------:R0:W-:Y:S04]  /*1ab90*/  STL [R1+0x1c], R0 ;  /* 0x00001c0001007387 */ /* 0x0001e80000100800 */
[----:B------:R-:W2:Y:S01]  /*1aba0*/  LDS.128 R40, [R22+0x132d0] ;  /* 0x0132d00016287984 */ /* 0x000ea20000000c00 */
[----:B-1----:R-:W-:-:S05]  /*1abb0*/  VIADD R30, R50, 0xffffff80 ;  /* 0xffffff80321e7836 */ /* 0x002fca0000000000 */
[----:B------:R-:W-:-:S04]  /*1abc0*/  SHF.R.S32.HI R31, RZ, 0x1f, R30 ;  /* 0x0000001fff1f7819 */ /* 0x000fc8000001141e */
[----:B------:R-:W-:-:S04]  /*1abd0*/  LEA.HI R2, R31, R30, RZ, 0x3 ;  /* 0x0000001e1f027211 */ /* 0x000fc800078f18ff */
[----:B------:R-:W-:Y:S02]  /*1abe0*/  LOP3.LUT R21, R2, 0xfffffff8, RZ, 0xc0, !PT ;  /* 0xfffffff802157812 */ /* 0x000fe400078ec0ff */
[----:B------:R-:W-:-:S03]  /*1abf0*/  SHF.R.S32.HI R2, RZ, 0x3, R2 ;  /* 0x00000003ff027819 */ /* 0x000fc60000011402 */
[----:B------:R-:W-:-:S04]  /*1ac00*/  IMAD.IADD R21, R30, 0x1, -R21 ;  /* 0x000000011e157824 */ /* 0x000fc800078e0a15 */
[----:B------:R-:W-:-:S05]  /*1ac10*/  IMAD.SHL.U32 R3, R21, 0x8, RZ ;  /* 0x0000000815037824 */ /* 0x000fca00078e00ff */
[----:B0-----:R-:W-:Y:S01]  /*1ac20*/  SHF.R.S32.HI R0, RZ, 0x1f, R3 ;  /* 0x0000001fff007819 */ /* 0x001fe20000011403 */
[----:B--2---:R0:W-:Y:S04]  /*1ac30*/  STL.64 [R1], R40 ;  /* 0x0000002801007387 */ /* 0x0041e80000100a00 */
[----:B------:R0:W-:Y:S01]  /*1ac40*/  STL.64 [R1+0x8], R42 ;  /* 0x0000082a01007387 */ /* 0x0001e20000100a00 */
[----:B------:R-:W-:Y:S06]  /*1ac50*/  BAR.ARV 0x4, 0x200 ;  /* 0x0108000000007b1d */ /* 0x000fec0000002000 */
[----:B------:R-:W-:Y:S05]  /*1ac60*/  @P0 BRA `(.L_x_1563) ;  /* 0x0000001000e00947 */ /* 0x000fea0003800000 */
[----:B------:R-:W-:Y:S01]  /*1ac70*/  IMAD.SHL.U32 R4, R50, 0x4, RZ ;  /* 0x0000000432047824 */ /* 0x000fe200078e00ff */
[----:B------:R-:W-:Y:S01]  /*1ac80*/  ULDC.64 UR4, c[0x4][0x38] ;  /* 0x01000e0000047ab9 */ /* 0x000fe20000000a00 */
[----:B------:R-:W2:Y:S01]  /*1ac90*/  LDL R64, [R1+0x40] ;  /* 0x0000400001407983 */ /* 0x000ea20000100800 */
[----:B0-----:R-:W0:Y:S02]  /*1aca0*/  S2R R41, SR_SWINHI ;  /* 0x0000000000297919 */ /* 0x001e240000002f00 */
[----:B------:R-:W-:Y:S01]  /*1acb0*/  LOP3.LUT R4, R4, 0xc, RZ, 0xc0, !PT ;  /* 0x0000000c04047812 */ /* 0x000fe200078ec0ff */
[----:B------:R-:W-:Y:S01]  /*1acc0*/  ULDC.64 UR6, c[0x0][0xb90] ;  /* 0x0002e40000067ab9 */ /* 0x000fe20000000a00 */
[----:B------:R-:W3:Y:S02]  /*1acd0*/  LDL.LU R62, [R1+0x54] ;  /* 0x00005400013e7983 */ /* 0x000ee40000300800 */
[----:B------:R-:W-:Y:S02]  /*1ace0*/  IADD3 R4, P0, R4, UR4, RZ ;  /* 0x0000000404047c10 */ /* 0x000fe4000ff1e0ff */
[----:B------:R-:W-:Y:S01]  /*1acf0*/  F2FP.BF16.F32.PACK_AB R12, R11, R12 ;  /* 0x0000000c0b0c723e */ /* 0x000fe200000010ff */
[----:B------:R-:W4:Y:S02]  /*1ad00*/  LDL R60, [R1+0x50] ;  /* 0x00005000013c7983 */ /* 0x000f240000100800 */
[----:B------:R-:W-:Y:S01]  /*1ad10*/  IMAD.X R5, RZ, RZ, UR5, P0 ;  /* 0x00000005ff057e24 */ /* 0x000fe200080e06ff */
[----:B------:R-:W-:Y:S01]  /*1ad20*/  LEA.HI R11, R31, R30, RZ, 0x5 ;  /* 0x0000001e1f0b7211 */ /* 0x000fe200078f28ff */
[----:B------:R-:W-:Y:S01]  /*1ad30*/  ULDC.64 UR4, c[0x0][0xc00] ;  /* 0x0003000000047ab9 */ /* 0x000fe20000000a00 */
[----:B------:R-:W-:Y:S01]  /*1ad40*/  F2FP.BF16.F32.PACK_AB R27, R26, R27 ;  /* 0x0000001b1a1b723e */ /* 0x000fe200000010ff */
[----:B------:R-:W2:Y:S04]  /*1ad50*/  LDL R58, [R1+0x2c] ;  /* 0x00002c00013a7983 */ /* 0x000ea80000100800 */
[----:B------:R1:W3:Y:S01]  /*1ad60*/  LDG.E.CONSTANT R40, desc[UR44][R4.64] ;  /* 0x0000002c04287981 */ /* 0x0002e2000c1e9900 */
[----:B------:R-:W-:Y:S01]  /*1ad70*/  IMAD.SHL.U32 R26, R11, 0x20, RZ ;  /* 0x000000200b1a7824 */ /* 0x000fe200078e00ff */
[----:B------:R-:W-:-:S02]  /*1ad80*/  F2FP.BF16.F32.PACK_AB R59, R28, R59 ;  /* 0x0000003b1c3b723e */ /* 0x000fc400000010ff */
[----:B------:R-:W-:Y:S02]  /*1ad90*/  LOP3.LUT P0, R28, R50, 0x3, RZ, 0xc0, !PT ;  /* 0x00000003321c7812 */ /* 0x000fe4000780c0ff */
[----:B------:R-:W-:Y:S02]  /*1ada0*/  LOP3.LUT R26, R26, 0xfffffc00, RZ, 0xc0, !PT ;  /* 0xfffffc001a1a7812 */ /* 0x000fe400078ec0ff */
[----:B------:R-:W-:Y:S02]  /*1adb0*/  F2FP.BF16.F32.PACK_AB R29, R36, R29 ;  /* 0x0000001d241d723e */ /* 0x000fe400000010ff */
[----:B-1----:R-:W-:Y:S02]  /*1adc0*/  LEA.HI R4, R31, R30, RZ, 0x4 ;  /* 0x0000001e1f047211 */ /* 0x002fe400078f20ff */
[----:B------:R-:W-:Y:S02]  /*1add0*/  F2FP.BF16.F32.PACK_AB R24, R37, R24 ;  /* 0x000000182518723e */ /* 0x000fe400000010ff */
[----:B------:R-:W-:-:S02]  /*1ade0*/  SHF.R.S32.HI R5, RZ, 0x4, R4 ;  /* 0x00000004ff057819 */ /* 0x000fc40000011404 */
[C---:B------:R-:W-:Y:S02]  /*1adf0*/  LOP3.LUT R11, R4.reuse, 0x3fffff0, RZ, 0xc0, !PT ;  /* 0x03fffff0040b7812 */ /* 0x040fe400078ec0ff */
[----:B------:R-:W-:Y:S02]  /*1ae00*/  LEA.HI R4, R4, R5, RZ, 0x1 ;  /* 0x0000000504047211 */ /* 0x000fe400078f08ff */
[----:B------:R-:W-:Y:S01]  /*1ae10*/  ISETP.EQ.OR P0, PT, R28, 0x3, !P0 ;  /* 0x000000031c00780c */ /* 0x000fe20004702670 */
[----:B------:R-:W-:Y:S01]  /*1ae20*/  IMAD.IADD R11, R30, 0x1, -R11 ;  /* 0x000000011e0b7824 */ /* 0x000fe200078e0a0b */
[----:B------:R-:W-:Y:S02]  /*1ae30*/  LOP3.LUT R4, R4, 0x1ffffffe, RZ, 0xc0, !PT ;  /* 0x1ffffffe04047812 */ /* 0x000fe400078ec0ff */
[----:B------:R-:W-:Y:S01]  /*1ae40*/  SEL R35, R29, R24, P0 ;  /* 0x000000181d237207 */ /* 0x000fe20000000000 */
[----:B------:R-:W-:Y:S01]  /*1ae50*/  IMAD R11, R11, 0x40, R26 ;  /* 0x000000400b0b7824 */ /* 0x000fe200078e021a */
[----:B------:R-:W-:Y:S01]  /*1ae60*/  SEL R37, R24, R29, P0 ;  /* 0x0000001d18257207 */ /* 0x000fe20000000000 */
[----:B------:R-:W-:Y:S01]  /*1ae70*/  IMAD.IADD R4, R5, 0x1, -R4 ;  /* 0x0000000105047824 */ /* 0x000fe200078e0a04 */
[----:B------:R-:W-:-:S02]  /*1ae80*/  F2FP.BF16.F32.PACK_AB R9, R52, R9 ;  /* 0x000000093409723e */ /* 0x000fc400000010ff */
[----:B------:R-:W-:Y:S01]  /*1ae90*/  F2FP.BF16.F32.PACK_AB R8, R53, R8 ;  /* 0x000000083508723e */ /* 0x000fe200000010ff */
[----:B------:R-:W-:Y:S01]  /*1aea0*/  IMAD R11, R4, 0x8, R11 ;  /* 0x00000008040b7824 */ /* 0x000fe200078e020b */
[----:B------:R-:W-:Y:S02]  /*1aeb0*/  MOV R28, R22 ;  /* 0x00000016001c7202 */ /* 0x000fe40000000f00 */
[----:B0-----:R-:W-:Y:S02]  /*1aec0*/  MOV R29, R41 ;  /* 0x00000029001d7202 */ /* 0x001fe40000000f00 */
[----:B------:R-:W-:Y:S02]  /*1aed0*/  SEL R41, R9, R8, P0 ;  /* 0x0000000809297207 */ /* 0x000fe40000000000 */
[----:B------:R-:W-:Y:S01]  /*1aee0*/  SEL R43, R8, R9, P0 ;  /* 0x00000009082b7207 */ /* 0x000fe20000000000 */
[----:B------:R-:W-:Y:S01]  /*1aef0*/  IMAD.WIDE R8, R11, 0x2, R28 ;  /* 0x000000020b087825 */ /* 0x000fe200078e021c */
[----:B------:R-:W-:-:S02]  /*1af00*/  F2FP.BF16.F32.PACK_AB R25, R38, R25 ;  /* 0x000000192619723e */ /* 0x000fc400000010ff */
[----:B------:R-:W-:Y:S02]  /*1af10*/  F2FP.BF16.F32.PACK_AB R14, R39, R14 ;  /* 0x0000000e270e723e */ /* 0x000fe400000010ff */
[----:B------:R-:W-:Y:S02]  /*1af20*/  F2FP.BF16.F32.PACK_AB R10, R47, R10 ;  /* 0x0000000a2f0a723e */ /* 0x000fe400000010ff */
[----:B------:R-:W-:Y:S02]  /*1af30*/  SEL R47, R25, R14, P0 ;  /* 0x0000000e192f7207 */ /* 0x000fe40000000000 */
[----:B------:R-:W-:Y:S02]  /*1af40*/  SEL R49, R14, R25, P0 ;  /* 0x000000190e317207 */ /* 0x000fe40000000000 */
[----:B------:R-:W-:Y:S02]  /*1af50*/  IADD3 R25, P3, R8, 0x20, RZ ;  /* 0x0000002008197810 */ /* 0x000fe40007f7e0ff */
[----:B------:R-:W-:-:S02]  /*1af60*/  F2FP.BF16.F32.PACK_AB R13, R46, R13 ;  /* 0x0000000d2e0d723e */ /* 0x000fc400000010ff */
[----:B------:R-:W-:Y:S01]  /*1af70*/  LOP3.LUT R4, R25, 0x380, RZ, 0xc0, !PT ;  /* 0x0000038019047812 */ /* 0x000fe200078ec0ff */
[----:B------:R-:W-:Y:S01]  /*1af80*/  IMAD.X R11, RZ, RZ, R9, P3 ;  /* 0x000000ffff0b7224 */ /* 0x000fe200018e0609 */
[----:B------:R-:W-:Y:S02]  /*1af90*/  F2FP.BF16.F32.PACK_AB R15, R44, R15 ;  /* 0x0000000f2c0f723e */ /* 0x000fe400000010ff */
[----:B------:R-:W-:Y:S02]  /*1afa0*/  LOP3.LUT R5, R8, 0x380, RZ, 0xc0, !PT ;  /* 0x0000038008057812 */ /* 0x000fe400078ec0ff */
[----:B------:R-:W-:Y:S02]  /*1afb0*/  F2FP.BF16.F32.PACK_AB R56, R56, R61 ;  /* 0x0000003d3838723e */ /* 0x000fe400000010ff */
[----:B------:R-:W-:Y:S02]  /*1afc0*/  SHF.R.U64 R4, R4, 0x3, RZ ;  /* 0x0000000304047819 */ /* 0x000fe400000012ff */
[----:B------:R-:W-:-:S02]  /*1afd0*/  IADD3 R63, P1, R8, 0x60, RZ ;  /* 0x00000060083f7810 */ /* 0x000fc40007f3e0ff */
[----:B------:R-:W-:Y:S02]  /*1afe0*/  IADD3 R61, P2, R8, 0x40, RZ ;  /* 0x00000040083d7810 */ /* 0x000fe40007f5e0ff */
[----:B------:R-:W-:Y:S02]  /*1aff0*/  SEL R51, R13, R10, P0 ;  /* 0x0000000a0d337207 */ /* 0x000fe40000000000 */
[----:B------:R-:W-:Y:S02]  /*1b000*/  F2FP.BF16.F32.PACK_AB R32, R32, R33 ;  /* 0x000000212020723e */ /* 0x000fe400000010ff */
[----:B------:R-:W-:Y:S02]  /*1b010*/  SEL R39, R15, R12, P0 ;  /* 0x0000000c0f277207 */ /* 0x000fe40000000000 */
[----:B------:R-:W-:Y:S02]  /*1b020*/  SEL R13, R10, R13, P0 ;  /* 0x0000000d0a0d7207 */ /* 0x000fe40000000000 */
[----:B------:R-:W-:-:S02]  /*1b030*/  SHF.R.U64 R5, R5, 0x3, RZ ;  /* 0x0000000305057819 */ /* 0x000fc400000012ff */
[----:B------:R-:W-:Y:S02]  /*1b040*/  SEL R33, R56, R59, P0 ;  /* 0x0000003b38217207 */ /* 0x000fe40000000000 */
[----:B------:R-:W-:Y:S02]  /*1b050*/  SEL R15, R12, R15, P0 ;  /* 0x0000000f0c0f7207 */ /* 0x000fe40000000000 */
[----:B------:R-:W-:Y:S02]  /*1b060*/  LOP3.LUT R10, R4, R25, RZ, 0x3c, !PT ;  /* 0x00000019040a7212 */ /* 0x000fe400078e3cff */
[----:B------:R-:W-:Y:S02]  /*1b070*/  SEL R59, R59, R56, P0 ;  /* 0x000000383b3b7207 */ /* 0x000fe40000000000 */
[----:B------:R-:W-:Y:S02]  /*1b080*/  LOP3.LUT R4, R61, 0x380, RZ, 0xc0, !PT ;  /* 0x000003803d047812 */ /* 0x000fe400078ec0ff */
[----:B------:R-:W-:-:S02]  /*1b090*/  LOP3.LUT R14, R63, 0x380, RZ, 0xc0, !PT ;  /* 0x000003803f0e7812 */ /* 0x000fc400078ec0ff */
[----:B------:R-:W-:Y:S02]  /*1b0a0*/  F2FP.BF16.F32.PACK_AB R7, R54, R7 ;  /* 0x000000073607723e */ /* 0x000fe400000010ff */
[----:B------:R-:W-:Y:S02]  /*1b0b0*/  F2FP.BF16.F32.PACK_AB R6, R55, R6 ;  /* 0x000000063706723e */ /* 0x000fe400000010ff */
[----:B-----5:R-:W-:Y:S02]  /*1b0c0*/  SEL R45, R32, R27, P0 ;  /* 0x0000001b202d7207 */ /* 0x020fe40000000000 */
[----:B------:R-:W-:Y:S01]  /*1b0d0*/  LOP3.LUT R8, R5, R8, RZ, 0x3c, !PT ;  /* 0x0000000805087212 */ /* 0x000fe200078e3cff */
[----:B------:R-:W-:Y:S01]  /*1b0e0*/  IMAD.X R5, RZ, RZ, R9, P1 ;  /* 0x000000ffff057224 */ /* 0x000fe200008e0609 */
[----:B------:R-:W-:Y:S02]  /*1b0f0*/  SEL R27, R27, R32, P0 ;  /* 0x000000201b1b7207 */ /* 0x000fe40000000000 */
[----:B------:R-:W-:-:S02]  /*1b100*/  SHF.R.U64 R4, R4, 0x3, RZ ;  /* 0x0000000304047819 */ /* 0x000fc400000012ff */
[----:B------:R-:W-:Y:S02]  /*1b110*/  SHF.R.U64 R14, R14, 0x3, RZ ;  /* 0x000000030e0e7819 */ /* 0x000fe400000012ff */
[----:B------:R-:W-:Y:S02]  /*1b120*/  SEL R53, R7, R6, P0 ;  /* 0x0000000607357207 */ /* 0x000fe40000000000 */
[----:B------:R-:W-:Y:S01]  /*1b130*/  SEL R55, R6, R7, P0 ;  /* 0x0000000706377207 */ /* 0x000fe20000000000 */
[----:B------:R-:W-:Y:S01]  /*1b140*/  IMAD.X R7, RZ, RZ, R9, P2 ;  /* 0x000000ffff077224 */ /* 0x000fe200010e0609 */
[----:B------:R-:W-:Y:S02]  /*1b150*/  MOV R48, R8 ;  /* 0x0000000800307202 */ /* 0x000fe40000000f00 */
[----:B------:R-:W-:Y:S02]  /*1b160*/  LOP3.LUT R6, R4, R61, RZ, 0x3c, !PT ;  /* 0x0000003d04067212 */ /* 0x000fe400078e3cff */
[----:B------:R-:W-:-:S02]  /*1b170*/  MOV R46, R10 ;  /* 0x0000000a002e7202 */ /* 0x000fc40000000f00 */
[----:B------:R-:W-:Y:S02]  /*1b180*/  LOP3.LUT R4, R14, R63, RZ, 0x3c, !PT ;  /* 0x0000003f0e047212 */ /* 0x000fe400078e3cff */
[----:B------:R-:W-:Y:S02]  /*1b190*/  MOV R44, R6 ;  /* 0x00000006002c7202 */ /* 0x000fe40000000f00 */
[----:B------:R-:W-:-:S04]  /*1b1a0*/  ISETP.NE.U32.AND P1, PT, RZ, UR4, PT ;  /* 0x00000004ff007c0c */ /* 0x000fc8000bf25070 */
[----:B------:R-:W-:Y:S01]  /*1b1b0*/  ISETP.NE.AND.EX P1, PT, RZ, UR5, PT, P1 ;  /* 0x00000005ff007c0c */ /* 0x000fe2000bf25310 */
[----:B------:R-:W-:Y:S01]  /*1b1c0*/  ULDC.64 UR4, c[0x0][0xc08] ;  /* 0x0003020000047ab9 */ /* 0x000fe20000000a00 */
[----:B---3--:R-:W-:Y:S01]  /*1b1d0*/  LOP3.LUT R12, R40, 0x2, RZ, 0x3c, !PT ;  /* 0x00000002280c7812 */ /* 0x008fe200078e3cff */
[----:B------:R-:W-:Y:S04]  /*1b1e0*/  SHFL.IDX PT, R33, R33, R40, 0x1c1f ;  /* 0x001c1f2821217589 */ /* 0x000fe800000e0000 */
[----:B------:R-:W0:Y:S04]  /*1b1f0*/  SHFL.IDX PT, R26, R59, R12, 0x1c1f ;  /* 0x001c1f0c3b1a7589 */ /* 0x000e2800000e0000 */
[----:B------:R-:W-:Y:S04]  /*1b200*/  SHFL.IDX PT, R45, R45, R40, 0x1c1f ;  /* 0x001c1f282d2d7589 */ /* 0x000fe800000e0000 */
[----:B------:R-:W1:Y:S04]  /*1b210*/  SHFL.IDX PT, R32, R27, R12, 0x1c1f ;  /* 0x001c1f0c1b207589 */ /* 0x000e6800000e0000 */
[----:B------:R3:W-:Y:S04]  /*1b220*/  SHFL.IDX PT, R8, R35, R40, 0x1c1f ;  /* 0x001c1f2823087589 */ /* 0x0007e800000e0000 */
[----:B------:R-:W4:Y:S04]  /*1b230*/  SHFL.IDX PT, R37, R37, R12, 0x1c1f ;  /* 0x001c1f0c25257589 */ /* 0x000f2800000e0000 */
[----:B------:R-:W-:Y:S01]  /*1b240*/  SHFL.IDX PT, R39, R39, R40, 0x1c1f ;  /* 0x001c1f2827277589 */ /* 0x000fe200000e0000 */
[----:B---3--:R-:W3:Y:S03]  /*1b250*/  LDC.64 R34, c[0x0][0xc00] ;  /* 0x00030000ff227b82 */ /* 0x008ee60000000a00 */
[----:B------:R-:W2:Y:S01]  /*1b260*/  SHFL.IDX PT, R10, R15, R12, 0x1c1f ;  /* 0x001c1f0c0f0a7589 */ /* 0x000ea200000e0000 */
[----:B0-----:R-:W-:-:S02]  /*1b270*/  SEL R24, R33, R26, P0 ;  /* 0x0000001a21187207 */ /* 0x001fc40000000000 */
[----:B------:R-:W-:Y:S01]  /*1b280*/  SEL R26, R26, R33, P0 ;  /* 0x000000211a1a7207 */ /* 0x000fe20000000000 */
[----:B------:R-:W-:Y:S01]  /*1b290*/  SHFL.IDX PT, R47, R47, R40, 0x1c1f ;  /* 0x001c1f282f2f7589 */ /* 0x000fe200000e0000 */
[----:B------:R-:W-:-:S03]  /*1b2a0*/  MOV R33, R4 ;  /* 0x0000000400217202 */ /* 0x000fc60000000f00 */
[----:B------:R-:W0:Y:S01]  /*1b2b0*/  SHFL.IDX PT, R36, R49, R12, 0x1c1f ;  /* 0x001c1f0c31247589 */ /* 0x000e2200000e0000 */
[----:B-1----:R-:W-:Y:S02]  /*1b2c0*/  SEL R25, R45, R32, P0 ;  /* 0x000000202d197207 */ /* 0x002fe40000000000 */
[----:B------:R-:W-:Y:S01]  /*1b2d0*/  SEL R27, R32, R45, P0 ;  /* 0x0000002d201b7207 */ /* 0x000fe20000000000 */
[----:B------:R-:W-:Y:S01]  /*1b2e0*/  SHFL.IDX PT, R41, R41, R40, 0x1c1f ;  /* 0x001c1f2829297589 */ /* 0x000fe200000e0000 */
[----:B------:R-:W-:-:S03]  /*1b2f0*/  IMAD.MOV.U32 R32, RZ, RZ, RZ ;  /* 0x000000ffff207224 */ /* 0x000fc600078e00ff */
[----:B------:R-:W1:Y:S01]  /*1b300*/  SHFL.IDX PT, R14, R43, R12, 0x1c1f ;  /* 0x001c1f0c2b0e7589 */ /* 0x000e6200000e0000 */
[----:B----4-:R-:W-:Y:S02]  /*1b310*/  SEL R4, R8, R37, P0 ;  /* 0x0000002508047207 */ /* 0x010fe40000000000 */
[----:B------:R-:W-:Y:S01]  /*1b320*/  SEL R6, R37, R8, P0 ;  /* 0x0000000825067207 */ /* 0x000fe20000000000 */
[----:B------:R-:W-:Y:S04]  /*1b330*/  SHFL.IDX PT, R51, R51, R40, 0x1c1f ;  /* 0x001c1f2833337589 */ /* 0x000fe800000e0000 */
[----:B------:R-:W4:Y:S01]  /*1b340*/  SHFL.IDX PT, R38, R13, R12, 0x1c1f ;  /* 0x001c1f0c0d267589 */ /* 0x000f2200000e0000 */
[----:B--2---:R-:W-:Y:S02]  /*1b350*/  SEL R8, R39, R10, P0 ;  /* 0x0000000a27087207 */ /* 0x004fe40000000000 */
[----:B------:R-:W-:Y:S01]  /*1b360*/  SEL R10, R10, R39, P0 ;  /* 0x000000270a0a7207 */ /* 0x000fe20000000000 */
[----:B------:R-:W-:Y:S04]  /*1b370*/  SHFL.IDX PT, R53, R53, R40, 0x1c1f ;  /* 0x001c1f2835357589 */ /* 0x000fe800000e0000 */
[----:B------:R1:W2:Y:S01]  /*1b380*/  SHFL.IDX PT, R42, R55, R12, 0x1c1f ;  /* 0x001c1f0c372a7589 */ /* 0x0002a200000e0000 */
[----:B0-----:R-:W-:-:S02]  /*1b390*/  SEL R5, R47, R36, P0 ;  /* 0x000000242f057207 */ /* 0x001fc40000000000 */
[----:B------:R-:W-:Y:S01]  /*1b3a0*/  SEL R7, R36, R47, P0 ;  /* 0x0000002f24077207 */ /* 0x000fe20000000000 */
[----:B------:R-:W-:Y:S01]  /*1b3b0*/  BAR.SYNC.DEFER_BLOCKING 0x1, 0x180 ;  /* 0x0046000000007b1d */ /* 0x000fe20000010000 */
[----:B-1----:R-:W-:Y:S02]  /*1b3c0*/  SEL R12, R41, R14, P0 ;  /* 0x0000000e290c7207 */ /* 0x002fe40000000000 */
[----:B------:R-:W-:Y:S02]  /*1b3d0*/  SEL R14, R14, R41, P0 ;  /* 0x000000290e0e7207 */ /* 0x000fe40000000000 */
[----:B----4-:R-:W-:Y:S02]  /*1b3e0*/  SEL R9, R51, R38, P0 ;  /* 0x0000002633097207 */ /* 0x010fe40000000000 */
[----:B------:R-:W-:Y:S02]  /*1b3f0*/  SEL R11, R38, R51, P0 ;  /* 0x00000033260b7207 */ /* 0x000fe40000000000 */
[----:B--2---:R-:W-:-:S02]  /*1b400*/  SEL R13, R53, R42, P0 ;  /* 0x0000002a350d7207 */ /* 0x004fc40000000000 */
[----:B------:R-:W-:Y:S01]  /*1b410*/  SEL R15, R42, R53, P0 ;  /* 0x000000352a0f7207 */ /* 0x000fe20000000000 */
[----:B------:R3:W-:Y:S04]  /*1b420*/  STSM.16.M88.4 [R48], R24 ;  /* 0x0000001830007844 */ /* 0x0007e80000000200 */
[----:B------:R-:W-:Y:S04]  /*1b430*/  STSM.16.M88.4 [R46], R4 ;  /* 0x000000042e007844 */ /* 0x000fe80000000200 */
[----:B------:R-:W-:Y:S04]  /*1b440*/  STSM.16.M88.4 [R44], R8 ;  /* 0x000000082c007844 */ /* 0x000fe80000000200 */
[----:B------:R0:W-:Y:S01]  /*1b450*/  STSM.16.M88.4 [R33], R12 ;  /* 0x0000000c21007844 */ /* 0x0001e20000000200 */
[----:B---3--:R-:W-:Y:S01]  /*1b460*/  IMAD.WIDE R24, R62, 0x4, R34 ;  /* 0x000000043e187825 */ /* 0x008fe200078e0222 */
[----:B------:R-:W-:Y:S08]  /*1b470*/  BAR.SYNC.DEFER_BLOCKING 0x1, 0x180 ;  /* 0x0046000000007b1d */ /* 0x000ff00000010000 */
[----:B------:R-:W1:Y:S01]  /*1b480*/  LDC R34, c[0x0][0xbe8] ;  /* 0x0002fa00ff227b82 */ /* 0x000e620000000800 */
[----:B------:R-:W2:Y:S01]  /*1b490*/  @P1 LDG.E R32, desc[UR44][R24.64] ;  /* 0x0000002c18201981 */ /* 0x000ea2000c1e1900 */
[----:B------:R-:W-:Y:S01]  /*1b4a0*/  ISETP.NE.U32.AND P0, PT, RZ, UR4, PT ;  /* 0x00000004ff007c0c */ /* 0x000fe2000bf05070 */
[----:B0-----:R-:W-:Y:S01]  /*1b4b0*/  IMAD.IADD R13, R64, 0x1, R58 ;  /* 0x00000001400d7824 */ /* 0x001fe200078e023a */
[----:B------:R-:W-:-:S02]  /*1b4c0*/  LEA.HI R31, R31, R30, RZ, 0x7 ;  /* 0x0000001e1f1f7211 */ /* 0x000fc400078f38ff */
[----:B------:R-:W-:Y:S01]  /*1b4d0*/  ISETP.NE.AND.EX P0, PT, RZ, UR5, PT, P0 ;  /* 0x00000005ff007c0c */ /* 0x000fe2000bf05300 */
[----:B------:R-:W-:Y:S01]  /*1b4e0*/  ULDC.64 UR4, c[0x0][0xb98] ;  /* 0x0002e60000047ab9 */ /* 0x000fe20000000a00 */
[----:B-1----:R-:W-:Y:S02]  /*1b4f0*/  ISETP.NE.AND P2, PT, R34, 0x1, PT ;  /* 0x000000012200780c */ /* 0x002fe40003f45270 */
[----:B------:R-:W-:Y:S02]  /*1b500*/  SHF.R.S32.HI R38, RZ, 0x1f, R60 ;  /* 0x0000001fff267819 */ /* 0x000fe4000001143c */
[----:B------:R-:W-:Y:S02]  /*1b510*/  LOP3.LUT R9, R31, 0xffffff80, RZ, 0xc0, !PT ;  /* 0xffffff801f097812 */ /* 0x000fe400078ec0ff */
[----:B------:R-:W-:Y:S01]  /*1b520*/  SHF.R.S32.HI R36, RZ, 0x1f, R62 ;  /* 0x0000001fff247819 */ /* 0x000fe2000001143e */
[----:B------:R-:W-:Y:S01]  /*1b530*/  IMAD R4, R38, UR6, RZ ;  /* 0x0000000626047c24 */ /* 0x000fe2000f8e02ff */
[----:B------:R-:W-:Y:S01]  /*1b540*/  SEL R35, R62, RZ, !P1 ;  /* 0x000000ff3e237207 */ /* 0x000fe20004800000 */
[----:B------:R-:W-:Y:S01]  /*1b550*/  IMAD.IADD R30, R30, 0x1, -R9 ;  /* 0x000000011e1e7824 */ /* 0x000fe200078e0a09 */
[----:B------:R-:W-:Y:S01]  /*1b560*/  SEL R36, R36, RZ, !P1 ;  /* 0x000000ff24247207 */ /* 0x000fe20004800000 */
[----:B------:R-:W0:Y:S01]  /*1b570*/  @P0 LDC.64 R8, c[0x0][0xc08] ;  /* 0x00030200ff080b82 */ /* 0x000e220000000a00 */
[----:B------:R-:W-:Y:S01]  /*1b580*/  IMAD R7, R60, UR7, R4 ;  /* 0x000000073c077c24 */ /* 0x000fe2000f8e0204 */
[----:B------:R-:W-:-:S02]  /*1b590*/  SHF.R.S32.HI R31, RZ, 0x7, R31 ;  /* 0x00000007ff1f7819 */ /* 0x000fc4000001141f */
[----:B------:R-:W-:-:S04]  /*1b5a0*/  SHF.R.S32.HI R15, RZ, 0x1f, R30 ;  /* 0x0000001fff0f7819 */ /* 0x000fc8000001141e */
[----:B------:R-:W1:Y:S01]  /*1b5b0*/  @P2 LDC R26, c[0x0][0xbec] ;  /* 0x0002fb00ff1a2b82 */ /* 0x000e620000000800 */
[CC--:B------:R-:W-:Y:S02]  /*1b5c0*/  LEA.HI R10, R15.reuse, R30.reuse, RZ, 0x2 ;  /* 0x0000001e0f0a7211 */ /* 0x0c0fe400078f10ff */
[----:B------:R-:W-:Y:S02]  /*1b5d0*/  LEA.HI R15, R15, R30, RZ, 0x5 ;  /* 0x0000001e0f0f7211 */ /* 0x000fe400078f28ff */
[----:B------:R-:W-:Y:S02]  /*1b5e0*/  SHF.R.S32.HI R14, RZ, 0x2, R10 ;  /* 0x00000002ff0e7819 */ /* 0x000fe4000001140a */
[----:B------:R-:W-:Y:S01]  /*1b5f0*/  SHF.R.S32.HI R15, RZ, 0x5, R15 ;  /* 0x00000005ff0f7819 */ /* 0x000fe2000001140f */
[----:B------:R-:W3:Y:S01]  /*1b600*/  @P2 LDC R27, c[0x0][0xbf0] ;  /* 0x0002fc00ff1b2b82 */ /* 0x000ee20000000800 */
[----:B-1----:R-:W-:Y:S01]  /*1b610*/  @P2 IMAD.HI.U32 R6, R13, R26, RZ ;  /* 0x0000001a0d062227 */ /* 0x002fe200078e00ff */
[----:B--2---:R-:W-:-:S03]  /*1b620*/  SHF.R.S32.HI R33, RZ, 0x1f, R32 ;  /* 0x0000001fff217819 */ /* 0x004fc60000011420 */
[----:B------:R-:W-:Y:S01]  /*1b630*/  IMAD.WIDE.U32 R4, R60, UR6, R32 ;  /* 0x000000063c047c25 */ /* 0x000fe2000f8e0020 */
[----:B------:R-:W-:-:S03]  /*1b640*/  ULDC UR6, c[0x0][0xa88] ;  /* 0x0002a20000067ab9 */ /* 0x000fc60000000800 */
[----:B------:R-:W-:Y:S02]  /*1b650*/  IMAD.IADD R5, R5, 0x1, R7 ;  /* 0x0000000105057824 */ /* 0x000fe400078e0207 */
[----:B------:R-:W-:Y:S01]  /*1b660*/  IMAD.MOV.U32 R7, RZ, RZ, R13 ;  /* 0x000000ffff077224 */ /* 0x000fe200078e000d */
[----:B---3--:R-:W-:Y:S01]  /*1b670*/  @P2 SHF.R.U32.HI R7, RZ, R27, R6 ;  /* 0x0000001bff072219 */ /* 0x008fe20000011606 */
[----:B------:R-:W-:Y:S01]  /*1b680*/  IMAD R6, R36, UR4, RZ ;  /* 0x0000000424067c24 */ /* 0x000fe2000f8e02ff */
[----:B------:R-:W-:Y:S01]  /*1b690*/  SHF.R.S32.HI R27, RZ, 0x1f, R10 ;  /* 0x0000001fff1b7819 */ /* 0x000fe2000001140a */
[----:B------:R-:W-:-:S03]  /*1b6a0*/  IMAD.WIDE.U32 R4, R35, UR4, R4 ;  /* 0x0000000423047c25 */ /* 0x000fc6000f8e0004 */
[----:B------:R-:W-:Y:S01]  /*1b6b0*/  LEA.HI R27, R27, R14, RZ, 0x3 ;  /* 0x0000000e1b1b7211 */ /* 0x000fe200078f18ff */
[----:B------:R-:W-:Y:S02]  /*1b6c0*/  IMAD.MOV R11, RZ, RZ, -R7 ;  /* 0x000000ffff0b7224 */ /* 0x000fe400078e0a07 */
[----:B------:R-:W-:Y:S01]  /*1b6d0*/  IMAD R12, R35, UR5, R6 ;  /* 0x00000005230c7c24 */ /* 0x000fe2000f8e0206 */
[----:B------:R-:W-:Y:S01]  /*1b6e0*/  IADD3 R6, P3, R7, R4, RZ ;  /* 0x0000000407067210 */ /* 0x000fe20007f7e0ff */
[----:B------:R-:W-:Y:S01]  /*1b6f0*/  IMAD R11, R34, R11, R13 ;  /* 0x0000000b220b7224 */ /* 0x000fe200078e020d */
[----:B------:R-:W-:Y:S01]  /*1b700*/  SHF.R.S32.HI R13, RZ, 0x1f, R7 ;  /* 0x0000001fff0d7819 */ /* 0x000fe20000011407 */
[----:B------:R-:W-:Y:S01]  /*1b710*/  ULDC.64 UR4, c[0x0][0xb88] ;  /* 0x0002e20000047ab9 */ /* 0x000fe20000000a00 */
[----:B------:R-:W-:Y:S02]  /*1b720*/  LOP3.LUT R27, R27, 0xfffffff8, RZ, 0xc0, !PT ;  /* 0xfffffff81b1b7812 */ /* 0x000fe400078ec0ff */
[----:B------:R-:W-:Y:S01]  /*1b730*/  IADD3.X R7, R13, R5, R12, P3, !PT ;  /* 0x000000050d077210 */ /* 0x000fe20001ffe40c */
[----:B0-----:R-:W-:Y:S01]  /*1b740*/  @P0 IMAD.WIDE R4, R62, 0x4, R8 ;  /* 0x000000043e040825 */ /* 0x001fe200078e0208 */
[----:B------:R-:W-:-:S03]  /*1b750*/  SHF.R.S32.HI R10, RZ, 0x1f, R11 ;  /* 0x0000001fff0a7819 */ /* 0x000fc6000001140b */
[----:B------:R-:W-:Y:S02]  /*1b760*/  IMAD.U32 R9, RZ, RZ, UR6 ;  /* 0x00000006ff097e24 */ /* 0x000fe4000f8e00ff */
[----:B------:R-:W-:Y:S02]  /*1b770*/  IMAD R10, R10, UR4, RZ ;  /* 0x000000040a0a7c24 */ /* 0x000fe4000f8e02ff */
[C---:B------:R-:W-:Y:S02]  /*1b780*/  IMAD.WIDE.U32 R6, R11.reuse, UR4, R6 ;  /* 0x000000040b067c25 */ /* 0x040fe4000f8e0006 */
[----:B------:R0:W5:Y:S02]  /*1b790*/  @P0 LDG.E R9, desc[UR44][R4.64] ;  /* 0x0000002c04090981 */ /* 0x000164000c1e1900 */
[----:B------:R-:W-:Y:S01]  /*1b7a0*/  IMAD R13, R11, UR5, R10 ;  /* 0x000000050b0d7c24 */ /* 0x000fe2000f8e020a */
[----:B------:R-:W-:Y:S01]  /*1b7b0*/  ULDC.64 UR4, c[0x0][0xb50] ;  /* 0x0002d40000047ab9 */ /* 0x000fe20000000a00 */
[----:B------:R-:W-:Y:S01]  /*1b7c0*/  IMAD.HI R8, R31, 0x55555556, RZ ;  /* 0x555555561f087827 */ /* 0x000fe200078e02ff */
[----:B------:R-:W-:-:S03]  /*1b7d0*/  LEA R10, P3, R6, UR4, 0x2 ;  /* 0x00000004060a7c11 */ /* 0x000fc6000f8610ff */
[----:B------:R-:W-:Y:S01]  /*1b7e0*/  IMAD.IADD R7, R7, 0x1, R13 ;  /* 0x0000000107077824 */ /* 0x000fe200078e020d */
[----:B------:R-:W-:Y:S01]  /*1b7f0*/  LEA.HI R8, R8, R8, RZ, 0x1 ;  /* 0x0000000808087211 */ /* 0x000fe200078f08ff */
[----:B------:R-:W-:-:S03]  /*1b800*/  IMAD.IADD R14, R14, 0x1, -R27 ;  /* 0x000000010e0e7824 */ /* 0x000fc600078e0a1b */
[----:B------:R-:W-:Y:S01]  /*1b810*/  LEA.HI.X R7, R6, UR5, R7, 0x2, P3 ;  /* 0x0000000506077c11 */ /* 0x000fe200098f1407 */
[----:B------:R-:W-:Y:S02]  /*1b820*/  IMAD R8, R8, -0x3, R31 ;  /* 0xfffffffd08087824 */ /* 0x000fe400078e021f */
[----:B------:R-:W-:Y:S01]  /*1b830*/  IMAD R15, R15, 0x10, R14 ;  /* 0x000000100f0f7824 */ /* 0x000fe200078e020e */
[----:B0-----:R-:W-:Y:S06]  /*1b840*/  @P0 BRA `(.L_x_1564) ;  /* 0x0000000000100947 */ /* 0x001fec0003800000 */
[----:B------:R-:W-:Y:S05]  /*1b850*/  @!P1 BRA `(.L_x_1564) ;  /* 0x00000000000c9947 */ /* 0x000fea0003800000 */
[----:B------:R-:W2:Y:S04]  /*1b860*/  LDG.E R4, desc[UR44][R24.64] ;  /* 0x0000002c18047981 */ /* 0x000ea8000c1e1900 */
[----:B-----5:R-:W2:Y:S02]  /*1b870*/  LDG.E R9, desc[UR44][R24.64+0x4] ;  /* 0x0000042c18097981 */ /* 0x020ea4000c1e1900 */
[----:B--2---:R-:W-:-:S07]  /*1b880*/  IMAD.IADD R9, R9, 0x1, -R4 ;  /* 0x0000000109097824 */ /* 0x004fce00078e0a04 */
.L_x_1564:
[----:B------:R-:W-:Y:S01]  /*1b890*/  IMAD R5, R2, 0x40, R3 ;  /* 0x0000004002057824 */ /* 0x000fe200078e0203 */
[----:B------:R-:W-:Y:S01]  /*1b8a0*/  SHFL.IDX PT, R24, R10, RZ, 0x1c1f ;  /* 0x001c1fff0a187589 */ /* 0x000fe200000e0000 */
[----:B------:R-:W-:Y:S01]  /*1b8b0*/  IMAD R6, R8, 0x40, R15 ;  /* 0x0000004008067824 */ /* 0x000fe200078e020f */
[----:B------:R-:W-:Y:S01]  /*1b8c0*/  LOP3.LUT P0, RZ, R30, 0x3, RZ, 0xc0, !PT ;  /* 0x000000031eff7812 */ /* 0x000fe2000780c0ff */
[----:B------:R-:W-:Y:S01]  /*1b8d0*/  IMAD.WIDE R28, R5, 0x2, R28 ;  /* 0x00000002051c7825 */ /* 0x000fe200078e021c */
[----:B------:R-:W0:Y:S01]  /*1b8e0*/  SHFL.IDX PT, R25, R7, RZ, 0x1c1f ;  /* 0x001c1fff07197589 */ /* 0x000e2200000e0000 */
[----:B------:R-:W1:Y:S01]  /*1b8f0*/  @P2 LDC R39, c[0x0][0xbec] ;  /* 0x0002fb00ff272b82 */ /* 0x000e620000000800 */
[----:B------:R-:W-:Y:S01]  /*1b900*/  ULDC.64 UR4, c[0x0][0xaa0] ;  /* 0x0002a80000047ab9 */ /* 0x000fe20000000a00 */
[----:B------:R-:W-:Y:S01]  /*1b910*/  IMAD.IADD R6, R6, 0x1, R58 ;  /* 0x0000000106067824 */ /* 0x000fe200078e023a */
[----:B------:R-:W-:Y:S01]  /*1b920*/  SHFL.IDX PT, R26, R10, 0x1, 0x1c1f ;  /* 0x003c1f000a1a7f89 */ /* 0x000fe200000e0000 */
[----:B-----5:R-:W-:Y:S01]  /*1b930*/  IMAD R37, R9, R34, RZ ;  /* 0x0000002209257224 */ /* 0x020fe200078e02ff */
[----:B------:R-:W-:Y:S01]  /*1b940*/  IADD3 R9, P3, R28, 0x1800, RZ ;  /* 0x000018001c097810 */ /* 0x000fe20007f7e0ff */
[----:B------:R-:W-:Y:S01]  /*1b950*/  VIADD R4, R6, 0x8 ;  /* 0x0000000806047836 */ /* 0x000fe20000000000 */
[----:B------:R-:W2:Y:S01]  /*1b960*/  SHFL.IDX PT, R27, R7, 0x1, 0x1c1f ;  /* 0x003c1f00071b7f89 */ /* 0x000ea200000e0000 */
[----:B------:R-:W-:-:S02]  /*1b970*/  IADD3 R13, P4, R28, 0x3000, RZ ;  /* 0x000030001c0d7810 */ /* 0x000fc40007f9e0ff */
[-C--:B------:R-:W-:Y:S02]  /*1b980*/  ISETP.GE.OR P1, PT, R6, R37.reuse, P0 ;  /* 0x000000250600720c */ /* 0x080fe40000726670 */
[----:B------:R-:W-:Y:S02]  /*1b990*/  LOP3.LUT R5, R28, 0x380, RZ, 0xc0, !PT ;  /* 0x000003801c057812 */ /* 0x000fe400078ec0ff */
[----:B------:R-:W-:Y:S02]  /*1b9a0*/  LOP3.LUT R8, R9, 0x380, RZ, 0xc0, !PT ;  /* 0x0000038009087812 */ /* 0x000fe400078ec0ff */
[----:B------:R-:W-:Y:S02]  /*1b9b0*/  ISETP.GE.OR P0, PT, R4, R37, P0 ;  /* 0x000000250400720c */ /* 0x000fe40000706670 */
[----:B------:R-:W-:Y:S02]  /*1b9c0*/  LOP3.LUT R12, R13, 0x380, RZ, 0xc0, !PT ;  /* 0x000003800d0c7812 */ /* 0x000fe400078ec0ff */
[----:B------:R-:W-:-:S02]  /*1b9d0*/  SHF.R.U64 R5, R5, 0x3, RZ ;  /* 0x0000000305057819 */ /* 0x000fc400000012ff */
[----:B------:R-:W-:Y:S01]  /*1b9e0*/  SHF.R.U64 R8, R8, 0x3, RZ ;  /* 0x0000000308087819 */ /* 0x000fe200000012ff */
[----:B0-----:R0:W-:Y:S01]  /*1b9f0*/  @!P1 ST.E desc[UR44][R24.64], R57 ;  /* 0x0000003918009985 */ /* 0x0011e2000c10192c */
[----:B------:R-:W-:Y:S02]  /*1ba00*/  SHF.R.U64 R12, R12, 0x3, RZ ;  /* 0x000000030c0c7819 */ /* 0x000fe400000012ff */
[----:B------:R-:W-:Y:S01]  /*1ba10*/  LOP3.LUT R4, R5, R28, RZ, 0x3c, !PT ;  /* 0x0000001c05047212 */ /* 0x000fe200078e3cff */
[--C-:B------:R-:W-:Y:S01]  /*1ba20*/  IMAD.MOV.U32 R5, RZ, RZ, R29.reuse ;  /* 0x000000ffff057224 */ /* 0x100fe200078e001d */
[----:B------:R-:W-:Y:S01]  /*1ba30*/  LOP3.LUT R8, R8, R9, RZ, 0x3c, !PT ;  /* 0x0000000908087212 */ /* 0x000fe200078e3cff */
[--C-:B------:R-:W-:Y:S01]  /*1ba40*/  IMAD.X R9, RZ, RZ, R29.reuse, P3 ;  /* 0x000000ffff097224 */ /* 0x100fe200018e061d */
[----:B------:R-:W-:Y:S01]  /*1ba50*/  LOP3.LUT R12, R12, R13, RZ, 0x3c, !PT ;  /* 0x0000000d0c0c7212 */ /* 0x000fe200078e3cff */
[----:B------:R-:W-:Y:S01]  /*1ba60*/  IMAD.X R13, RZ, RZ, R29, P4 ;  /* 0x000000ffff0d7224 */ /* 0x000fe200020e061d */
[----:B--2---:R2:W-:Y:S04]  /*1ba70*/  @!P0 ST.E desc[UR44][R26.64], R20 ;  /* 0x000000141a008985 */ /* 0x0045e8000c10192c */
[----:B------:R-:W3:Y:S04]  /*1ba80*/  LD.E.128 R4, desc[UR44][R4.64] ;  /* 0x0000002c04047980 */ /* 0x000ee8000c101d00 */
[----:B------:R-:W4:Y:S04]  /*1ba90*/  LD.E.128 R8, desc[UR44][R8.64] ;  /* 0x0000002c08087980 */ /* 0x000f28000c101d00 */
[----:B------:R-:W4:Y:S01]  /*1baa0*/  LD.E.128 R12, desc[UR44][R12.64] ;  /* 0x0000002c0c0c7980 */ /* 0x000f22000c101d00 */
[----:B------:R-:W-:-:S04]  /*1bab0*/  IADD3 R31, P0, R28, 0x4800, RZ ;  /* 0x000048001c1f7810 */ /* 0x000fc80007f1e0ff */
[----:B------:R-:W-:Y:S01]  /*1bac0*/  LOP3.LUT R28, R31, 0x380, RZ, 0xc0, !PT ;  /* 0x000003801f1c7812 */ /* 0x000fe200078ec0ff */
[----:B0-----:R-:W-:Y:S02]  /*1bad0*/  IMAD.X R25, RZ, RZ, R29, P0 ;  /* 0x000000ffff197224 */ /* 0x001fe400000e061d */
[----:B------:R-:W-:Y:S01]  /*1bae0*/  IMAD R29, R33, UR4, RZ ;  /* 0x00000004211d7c24 */ /* 0x000fe2000f8e02ff */
[----:B------:R-:W-:Y:S01]  /*1baf0*/  SHF.R.U64 R24, R28, 0x3, RZ ;  /* 0x000000031c187819 */ /* 0x000fe200000012ff */
[----:B------:R-:W0:Y:S03]  /*1bb00*/  @P2 LDC R33, c[0x0][0xbf0] ;  /* 0x0002fc00ff212b82 */ /* 0x000e260000000800 */
[----:B------:R-:W-:Y:S01]  /*1bb10*/  LOP3.LUT R24, R24, R31, RZ, 0x3c, !PT ;  /* 0x0000001f18187212 */ /* 0x000fe200078e3cff */
[C---:B------:R-:W-:Y:S02]  /*1bb20*/  IMAD R31, R32.reuse, UR5, R29 ;  /* 0x00000005201f7c24 */ /* 0x040fe4000f8e021d */
[----:B------:R-:W-:Y:S01]  /*1bb30*/  IMAD.WIDE.U32 R28, R32, UR4, RZ ;  /* 0x00000004201c7c25 */ /* 0x000fe2000f8e00ff */
[----:B------:R-:W-:-:S02]  /*1bb40*/  ULDC.64 UR4, c[0x0][0xae8] ;  /* 0x0002ba0000047ab9 */ /* 0x000fc40000000a00 */
[----:B--2---:R-:W5:Y:S01]  /*1bb50*/  LD.E.128 R24, desc[UR44][R24.64] ;  /* 0x0000002c18187980 */ /* 0x004f62000c101d00 */
[----:B------:R-:W-:Y:S02]  /*1bb60*/  IMAD R30, R21, 0x30, R2 ;  /* 0x00000030151e7824 */ /* 0x000fe400078e0202 */
[----:B------:R-:W-:Y:S01]  /*1bb70*/  IMAD R20, R38, UR4, RZ ;  /* 0x0000000426147c24 */ /* 0x000fe2000f8e02ff */
[----:B------:R-:W-:Y:S01]  /*1bb80*/  @!PT LDS RZ, [RZ] ;  /* 0x00000000fffff984 */ /* 0x000fe20000000800 */
[----:B------:R-:W-:Y:S01]  /*1bb90*/  @!PT LDS RZ, [RZ] ;  /* 0x00000000fffff984 */ /* 0x000fe20000000800 */
[----:B------:R-:W-:Y:S01]  /*1bba0*/  @!PT LDS RZ, [RZ] ;  /* 0x00000000fffff984 */ /* 0x000fe20000000800 */
[----:B------:R-:W-:Y:S01]  /*1bbb0*/  @!PT LDS RZ, [RZ] ;  /* 0x00000000fffff984 */ /* 0x000fe20000000800 */
[----:B------:R2:W-:Y:S06]  /*1bbc0*/  MEMBAR.ALL.CTA ;  /* 0x0000000000007992 */ /* 0x0005ec0000008000 */
[----:B--2---:R-:W2:Y:S01]  /*1bbd0*/  FENCE.VIEW.ASYNC.S ;  /* 0x00000000000073c6 */ /* 0x004ea20000000000 */
[----:B------:R-:W-:-:S02]  /*1bbe0*/  IMAD.IADD R29, R29, 0x1, R31 ;  /* 0x000000011d1d7824 */ /* 0x000fc400078e021f */
[----:B------:R-:W-:Y:S02]  /*1bbf0*/  IMAD.IADD R32, R58, 0x1, R30 ;  /* 0x000000013a207824 */ /* 0x000fe400078e021e */
[C---:B------:R-:W-:Y:S02]  /*1bc00*/  IMAD R31, R60.reuse, UR5, R20 ;  /* 0x000000053c1f7c24 */ /* 0x040fe4000f8e0214 */
[----:B------:R-:W-:Y:S01]  /*1bc10*/  IMAD.WIDE.U32 R20, R60, UR4, R28 ;  /* 0x000000043c147c25 */ /* 0x000fe2000f8e001c */
[----:B------:R-:W-:-:S03]  /*1bc20*/  ULDC.64 UR4, c[0x0][0xaf0] ;  /* 0x0002bc0000047ab9 */ /* 0x000fc60000000a00 */
[----:B-1----:R-:W-:-:S04]  /*1bc30*/  @P2 IMAD.HI.U32 R28, R32, R39, RZ ;  /* 0x00000027201c2227 */ /* 0x002fc800078e00ff */
[----:B------:R-:W-:Y:S01]  /*1bc40*/  IMAD.MOV.U32 R29, RZ, RZ, R32 ;  /* 0x000000ffff1d7224 */ /* 0x000fe200078e0020 */
[----:B0-----:R-:W-:Y:S01]  /*1bc50*/  @P2 SHF.R.U32.HI R29, RZ, R33, R28 ;  /* 0x00000021ff1d2219 */ /* 0x001fe2000001161c */
[----:B------:R-:W-:Y:S02]  /*1bc60*/  IMAD.IADD R21, R21, 0x1, R31 ;  /* 0x0000000115157824 */ /* 0x000fe400078e021f */
[----:B------:R-:W-:Y:S01]  /*1bc70*/  IMAD R30, R36, UR4, RZ ;  /* 0x00000004241e7c24 */ /* 0x000fe2000f8e02ff */
[----:B------:R-:W-:Y:S01]  /*1bc80*/  SHF.R.S32.HI R28, RZ, 0x1f, R29 ;  /* 0x0000001fff1c7819 */ /* 0x000fe2000001141d */
[----:B------:R-:W-:-:S04]  /*1bc90*/  IMAD.WIDE.U32 R20, R35, UR4, R20 ;  /* 0x0000000423147c25 */ /* 0x000fc8000f8e0014 */
        /* <DEDUP_REMOVED lines=14> */
[----:B------:R-:W-:Y:S01]  /*1bd80*/  ULDC.64 UR4, c[0x0][0xa80] ;  /* 0x0002a00000047ab9 */ /* 0x000fe20000000a00 */
[----:B------:R-:W-:Y:S01]  /*1bd90*/  IMAD.IADD R34, R2, 0x1, R58 ;  /* 0x0000000102227824 */ /* 0x000fe200078e023a */
[----:B------:R-:W-:Y:S01]  /*1bda0*/  LEA R32, P0, R20, UR4, 0x1 ;  /* 0x0000000414207c11 */ /* 0x000fe2000f8008ff */
[----:B------:R-:W-:Y:S01]  /*1bdb0*/  IMAD.IADD R21, R21, 0x1, R29 ;  /* 0x0000000115157824 */ /* 0x000fe200078e021d */
[----:B------:R-:W-:Y:S01]  /*1bdc0*/  ULDC UR4, c[0x0][0xac8] ;  /* 0x0002b20000047ab9 */ /* 0x000fe20000000800 */
[----:B------:R-:W-:Y:S02]  /*1bdd0*/  VIADD R2, R34, 0x30 ;  /* 0x0000003022027836 */ /* 0x000fe40000000000 */
[----:B--2---:R-:W0:Y:S01]  /*1bde0*/  SHFL.IDX PT, R28, R32, RZ, 0x181f ;  /* 0x00181fff201c7589 */ /* 0x004e2200000e0000 */
[----:B------:R-:W-:Y:S01]  /*1bdf0*/  LEA.HI.X R33, R20, UR5, R21, 0x1, P0 ;  /* 0x0000000514217c11 */ /* 0x000fe200080f0c15 */
[C---:B------:R-:W-:Y:S01]  /*1be00*/  VIADD R20, R34.reuse, 0x60 ;  /* 0x0000006022147836 */ /* 0x040fe20000000000 */
[C---:B------:R-:W-:Y:S01]  /*1be10*/  ISETP.GE.AND P0, PT, R3.reuse, UR4, PT ;  /* 0x0000000403007c0c */ /* 0x040fe2000bf06270 */
[----:B------:R-:W1:Y:S03]  /*1be20*/  SHFL.IDX PT, R30, R32, 0x1, 0x181f ;  /* 0x00381f00201e7f89 */ /* 0x000e6600000e0000 */
[-C--:B------:R-:W-:Y:S01]  /*1be30*/  ISETP.GE.OR P1, PT, R34, R37.reuse, P0 ;  /* 0x000000252200720c */ /* 0x080fe20000726670 */
[----:B------:R-:W2:Y:S01]  /*1be40*/  SHFL.IDX PT, R36, R32, 0x2, 0x181f ;  /* 0x00581f0020247f89 */ /* 0x000ea200000e0000 */
[-C--:B------:R-:W-:Y:S01]  /*1be50*/  ISETP.GE.OR P2, PT, R2, R37.reuse, P0 ;  /* 0x000000250200720c */ /* 0x080fe20000746670 */
[----:B------:R-:W-:Y:S01]  /*1be60*/  VIADD R2, R22, 0x13220 ;  /* 0x0001322016027836 */ /* 0x000fe20000000000 */
[----:B------:R-:W-:Y:S01]  /*1be70*/  ISETP.GE.OR P3, PT, R20, R37, P0 ;  /* 0x000000251400720c */ /* 0x000fe20000766670 */
[----:B------:R-:W2:Y:S03]  /*1be80*/  SHFL.IDX PT, R21, R33, RZ, 0x181f ;  /* 0x00181fff21157589 */ /* 0x000ea600000e0000 */
[----:B------:R-:W-:Y:S01]  /*1be90*/  PRMT R2, RZ, 0x654, R2 ;  /* 0x00000654ff027816 */ /* 0x000fe20000000002 */
[----:B------:R-:W2:Y:S03]  /*1bea0*/  SHFL.IDX PT, R29, R33, 0x1, 0x181f ;  /* 0x00381f00211d7f89 */ /* 0x000ea600000e0000 */
[----:B------:R1:W-:Y:S01]  /*1beb0*/  SYNCS.ARRIVE.TRANS64.RED.A1T0 RZ, [R2+URZ], RZ ;  /* 0x000000ff02ff79a7 */ /* 0x0003e2000810043f */
[----:B------:R-:W2:Y:S01]  /*1bec0*/  SHFL.IDX PT, R31, R33, 0x2, 0x181f ;  /* 0x00581f00211f7f89 */ /* 0x000ea200000e0000 */
[----:B0-----:R-:W-:-:S03]  /*1bed0*/  @!P1 LEA R20, P4, R3, R28, 0x1 ;  /* 0x0000001c03149211 */ /* 0x001fc600078808ff */
[----:B------:R-:W0:Y:S01]  /*1bee0*/  SHFL.IDX PT, R32, R32, 0x3, 0x181f ;  /* 0x00781f0020207f89 */ /* 0x000e2200000e0000 */
[----:B-1----:R-:W-:Y:S01]  /*1bef0*/  VIADD R2, R34, 0x90 ;  /* 0x0000009022027836 */ /* 0x002fe20000000000 */
[C---:B------:R-:W-:Y:S02]  /*1bf00*/  @!P2 LEA R28, P5, R3.reuse, R30, 0x1 ;  /* 0x0000001e031ca211 */ /* 0x040fe400078a08ff */
[----:B------:R-:W1:Y:S01]  /*1bf10*/  SHFL.IDX PT, R33, R33, 0x3, 0x181f ;  /* 0x00781f0021217f89 */ /* 0x000e6200000e0000 */
[C---:B--2---:R-:W-:Y:S02]  /*1bf20*/  @!P3 LEA R30, P6, R3.reuse, R36, 0x1 ;  /* 0x00000024031eb211 */ /* 0x044fe400078c08ff */
[----:B------:R-:W-:Y:S02]  /*1bf30*/  ISETP.GE.OR P0, PT, R2, R37, P0 ;  /* 0x000000250200720c */ /* 0x000fe40000706670 */
[C-C-:B------:R-:W-:Y:S02]  /*1bf40*/  @!P1 LEA.HI.X R21, R3.reuse, R21, R0.reuse, 0x1, P4 ;  /* 0x0000001503159211 */ /* 0x140fe400020f0c00 */
[----:B------:R-:W-:-:S02]  /*1bf50*/  @!P2 LEA.HI.X R29, R3, R29, R0, 0x1, P5 ;  /* 0x0000001d031da211 */ /* 0x000fc400028f0c00 */
[----:B------:R-:W-:Y:S01]  /*1bf60*/  @!P3 LEA.HI.X R31, R3, R31, R0, 0x1, P6 ;  /* 0x0000001f031fb211 */ /* 0x000fe200030f0c00 */
[----:B---3--:R2:W-:Y:S04]  /*1bf70*/  @!P1 ST.E.128 desc[UR44][R20.64], R4 ;  /* 0x0000000414009985 */ /* 0x0085e8000c101d2c */
[----:B----4-:R2:W-:Y:S04]  /*1bf80*/  @!P2 ST.E.128 desc[UR44][R28.64], R8 ;  /* 0x000000081c00a985 */ /* 0x0105e8000c101d2c */
[----:B------:R2:W-:Y:S01]  /*1bf90*/  @!P3 ST.E.128 desc[UR44][R30.64], R12 ;  /* 0x0000000c1e00b985 */ /* 0x0005e2000c101d2c */
[----:B01----:R-:W-:Y:S05]  /*1bfa0*/  @P0 BRA `(.L_x_1565) ;  /* 0x0000000800480947 */ /* 0x003fea0003800000 */
[----:B------:R-:W-:-:S04]  /*1bfb0*/  LEA R2, P0, R3, R32, 0x1 ;  /* 0x0000002003027211 */ /* 0x000fc800078008ff */
[----:B------:R-:W-:-:S05]  /*1bfc0*/  LEA.HI.X R3, R3, R33, R0, 0x1, P0 ;  /* 0x0000002103037211 */ /* 0x000fca00000f0c00 */
[----:B-----5:R0:W-:Y:S01]  /*1bfd0*/  ST.E.128 desc[UR44][R2.64], R24 ;  /* 0x0000001802007985 */ /* 0x0201e2000c101d2c */
[----:B------:R-:W-:Y:S05]  /*1bfe0*/  BRA `(.L_x_1565) ;  /* 0x0000000800387947 */ /* 0x000fea0003800000 */
.L_x_1563:
[----:B------:R-:W2:Y:S01]  /*1bff0*/  LDL R11, [R1+0x54] ;  /* 0x00005400010b7983 */ /* 0x000ea20000100800 */
[----:B------:R-:W-:Y:S01]  /*1c000*/  ULDC.64 UR4, c[0x0][0xc00] ;  /* 0x0003000000047ab9 */ /* 0x000fe20000000a00 */
[----:B------:R-:W2:Y:S01]  /*1c010*/  LDC.64 R4, c[0x0][0xc00] ;  /* 0x00030000ff047b82 */ /* 0x000ea20000000a00 */
[----:B------:R-:W-:Y:S01]  /*1c020*/  ISETP.NE.U32.AND P0, PT, RZ, UR4, PT ;  /* 0x00000004ff007c0c */ /* 0x000fe2000bf05070 */
[----:B------:R-:W-:-:S03]  /*1c030*/  IMAD.MOV.U32 R9, RZ, RZ, RZ ;  /* 0x000000ffff097224 */ /* 0x000fc600078e00ff */
[----:B------:R-:W-:Y:S01]  /*1c040*/  ISETP.NE.AND.EX P0, PT, RZ, UR5, PT, P0 ;  /* 0x00000005ff007c0c */ /* 0x000fe2000bf05300 */
[----:B------:R-:W-:Y:S02]  /*1c050*/  ULDC.64 UR4, c[0x0][0xc08] ;  /* 0x0003020000047ab9 */ /* 0x000fe40000000a00 */
[----:B------:R-:W-:Y:S01]  /*1c060*/  ISETP.NE.U32.AND P1, PT, RZ, UR4, PT ;  /* 0x00000004ff007c0c */ /* 0x000fe2000bf25070 */
[----:B------:R-:W1:Y:S03]  /*1c070*/  LDC R27, c[0x0][0xbe8] ;  /* 0x0002fa00ff1b7b82 */ /* 0x000e660000000800 */
[----:B------:R-:W-:-:S13]  /*1c080*/  ISETP.NE.AND.EX P1, PT, RZ, UR5, PT, P1 ;  /* 0x00000005ff007c0c */ /* 0x000fda000bf25310 */
[----:B------:R-:W3:Y:S01]  /*1c090*/  @P1 LDC.64 R6, c[0x0][0xc08] ;  /* 0x00030200ff061b82 */ /* 0x000ee20000000a00 */
[----:B------:R-:W-:Y:S02]  /*1c0a0*/  ULDC UR4, c[0x0][0xa88] ;  /* 0x0002a20000047ab9 */ /* 0x000fe40000000800 */
[----:B------:R-:W-:Y:S02]  /*1c0b0*/  IMAD.U32 R8, RZ, RZ, UR4 ;  /* 0x00000004ff087e24 */ /* 0x000fe4000f8e00ff */
[----:B--2---:R-:W-:-:S04]  /*1c0c0*/  IMAD.WIDE R4, R11, 0x4, R4 ;  /* 0x000000040b047825 */ /* 0x004fc800078e0204 */
[----:B---3--:R-:W-:Y:S01]  /*1c0d0*/  @P1 IMAD.WIDE R6, R11, 0x4, R6 ;  /* 0x000000040b061825 */ /* 0x008fe200078e0206 */
[----:B------:R2:W5:Y:S04]  /*1c0e0*/  @P0 LDG.E R9, desc[UR44][R4.64] ;  /* 0x0000002c04090981 */ /* 0x000568000c1e1900 */
[----:B------:R2:W5:Y:S01]  /*1c0f0*/  @P1 LDG.E R8, desc[UR44][R6.64] ;  /* 0x0000002c06081981 */ /* 0x000562000c1e1900 */
[----:B-1----:R-:W-:Y:S02]  /*1c100*/  ISETP.NE.AND P2, PT, R27, 0x1, PT ;  /* 0x000000011b00780c */ /* 0x002fe40003f45270 */
[----:B------:R-:W-:Y:S02]  /*1c110*/  ISETP.GE.AND P3, PT, R30, 0xc0, PT ;  /* 0x000000c01e00780c */ /* 0x000fe40003f66270 */
[----:B------:R-:W-:-:S09]  /*1c120*/  SHF.R.S32.HI R10, RZ, 0x1f, R11 ;  /* 0x0000001fff0a7819 */ /* 0x000fd2000001140b */
[----:B------:R-:W1:Y:S01]  /*1c130*/  @P2 LDC R26, c[0x0][0xbec] ;  /* 0x0002fb00ff1a2b82 */ /* 0x000e620000000800 */
[----:B--2---:R-:W-:Y:S05]  /*1c140*/  @P1 BRA `(.L_x_1566) ;  /* 0x0000000000101947 */ /* 0x004fea0003800000 */
[----:B------:R-:W-:Y:S05]  /*1c150*/  @!P0 BRA `(.L_x_1566) ;  /* 0x00000000000c8947 */ /* 0x000fea0003800000 */
[----:B------:R-:W2:Y:S04]  /*1c160*/  LDG.E R7, desc[UR44][R4.64] ;  /* 0x0000002c04077981 */ /* 0x000ea8000c1e1900 */
[----:B-----5:R-:W2:Y:S02]  /*1c170*/  LDG.E R8, desc[UR44][R4.64+0x4] ;  /* 0x0000042c04087981 */ /* 0x020ea4000c1e1900 */
[----:B--2---:R-:W-:-:S07]  /*1c180*/  IMAD.IADD R8, R8, 0x1, -R7 ;  /* 0x0000000108087824 */ /* 0x004fce00078e0a07 */
.L_x_1566:
[----:B------:R-:W2:Y:S04]  /*1c190*/  LDL R29, [R1+0x50] ;  /* 0x00005000011d7983 */ /* 0x000ea80000100800 */
[----:B------:R3:W5:Y:S01]  /*1c1a0*/  LDL R28, [R1+0x2c] ;  /* 0x00002c00011c7983 */ /* 0x0007620000100800 */
[----:B------:R-:W-:Y:S01]  /*1c1b0*/  BSSY B1, `(.L_x_1567) ;  /* 0x000002c000017945 */ /* 0x000fe20003800000 */
[----:B------:R-:W-:Y:S02]  /*1c1c0*/  SEL R15, R11, RZ, !P0 ;  /* 0x000000ff0b0f7207 */ /* 0x000fe40004000000 */
[----:B------:R-:W-:Y:S02]  /*1c1d0*/  SEL R20, R10, RZ, !P0 ;  /* 0x000000ff0a147207 */ /* 0x000fe40004000000 */
[----:B-----5:R-:W-:-:S02]  /*1c1e0*/  SHF.R.S32.HI R12, RZ, 0x1f, R9 ;  /* 0x0000001fff0c7819 */ /* 0x020fc40000011409 */
[----:B--2---:R-:W-:Y:S01]  /*1c1f0*/  SHF.R.S32.HI R14, RZ, 0x1f, R29 ;  /* 0x0000001fff0e7819 */ /* 0x004fe2000001141d */
[----:B---3--:R-:W-:Y:S06]  /*1c200*/  @P3 BRA `(.L_x_1568) ;  /* 0x0000000000983947 */ /* 0x008fec0003800000 */
[----:B------:R-:W2:Y:S01]  /*1c210*/  LDC R24, c[0x0][0xbe8] ;  /* 0x0002fa00ff187b82 */ /* 0x000ea20000000800 */
[----:B------:R-:W-:Y:S01]  /*1c220*/  IADD3 R13, R28, -0x80, R50 ;  /* 0xffffff801c0d7810 */ /* 0x000fe20007ffe032 */
[----:B--2---:R-:W-:-:S05]  /*1c230*/  IMAD R4, R8, R24, RZ ;  /* 0x0000001808047224 */ /* 0x004fca00078e02ff */
[----:B------:R-:W-:-:S13]  /*1c240*/  ISETP.GE.AND P0, PT, R13, R4, PT ;  /* 0x000000040d00720c */ /* 0x000fda0003f06270 */
[----:B------:R-:W-:Y:S05]  /*1c250*/  @P0 BRA `(.L_x_1568) ;  /* 0x0000000000840947 */ /* 0x000fea0003800000 */
[----:B------:R-:W-:Y:S01]  /*1c260*/  ISETP.NE.AND P0, PT, R24, 0x1, PT ;  /* 0x000000011800780c */ /* 0x000fe20003f05270 */
[----:B------:R-:W-:Y:S01]  /*1c270*/  ULDC.64 UR4, c[0x0][0xb90] ;  /* 0x0002e40000047ab9 */ /* 0x000fe20000000a00 */
[----:B------:R-:W-:Y:S02]  /*1c280*/  IMAD.MOV.U32 R4, RZ, RZ, R9 ;  /* 0x000000ffff047224 */ /* 0x000fe400078e0009 */
[----:B------:R-:W-:Y:S02]  /*1c290*/  IMAD R10, R14, UR4, RZ ;  /* 0x000000040e0a7c24 */ /* 0x000fe4000f8e02ff */
[----:B------:R-:W-:Y:S02]  /*1c2a0*/  IMAD.MOV.U32 R5, RZ, RZ, R12 ;  /* 0x000000ffff057224 */ /* 0x000fe400078e000c */
[----:B------:R-:W-:Y:S02]  /*1c2b0*/  IMAD.MOV.U32 R7, RZ, RZ, R13 ;  /* 0x000000ffff077224 */ /* 0x000fe400078e000d */
[----:B------:R-:W-:-:S03]  /*1c2c0*/  IMAD.WIDE.U32 R4, R29, UR4, R4 ;  /* 0x000000041d047c25 */ /* 0x000fc6000f8e0004 */
[----:B------:R-:W2:Y:S01]  /*1c2d0*/  @P0 LDC R6, c[0x0][0xbec] ;  /* 0x0002fb00ff060b82 */ /* 0x000ea20000000800 */
[----:B------:R-:W-:Y:S01]  /*1c2e0*/  IMAD R11, R29, UR5, R10 ;  /* 0x000000051d0b7c24 */ /* 0x000fe2000f8e020a */
[----:B------:R-:W-:-:S03]  /*1c2f0*/  ULDC.64 UR4, c[0x0][0xb98] ;  /* 0x0002e60000047ab9 */ /* 0x000fc60000000a00 */
[----:B------:R-:W-:-:S03]  /*1c300*/  IMAD.IADD R5, R5, 0x1, R11 ;  /* 0x0000000105057824 */ /* 0x000fc600078e020b */
[----:B------:R-:W3:Y:S01]  /*1c310*/  @P0 LDC R25, c[0x0][0xbf0] ;  /* 0x0002fc00ff190b82 */ /* 0x000ee20000000800 */
[----:B------:R-:W-:-:S04]  /*1c320*/  IMAD.WIDE.U32 R4, R15, UR4, R4 ;  /* 0x000000040f047c25 */ /* 0x000fc8000f8e0004 */
[----:B--2---:R-:W-:-:S05]  /*1c330*/  @P0 IMAD.HI.U32 R6, R13, R6, RZ ;  /* 0x000000060d060227 */ /* 0x004fca00078e00ff */
[----:B---3--:R-:W-:Y:S01]  /*1c340*/  @P0 SHF.R.U32.HI R7, RZ, R25, R6 ;  /* 0x00000019ff070219 */ /* 0x008fe20000011606 */
[----:B------:R-:W-:-:S03]  /*1c350*/  IMAD R6, R20, UR4, RZ ;  /* 0x0000000414067c24 */ /* 0x000fc6000f8e02ff */
[----:B------:R-:W-:Y:S01]  /*1c360*/  IADD3 R4, P0, R7, R4, RZ ;  /* 0x0000000407047210 */ /* 0x000fe20007f1e0ff */
[----:B------:R-:W-:Y:S02]  /*1c370*/  IMAD.MOV R11, RZ, RZ, -R7 ;  /* 0x000000ffff0b7224 */ /* 0x000fe400078e0a07 */
[----:B------:R-:W-:Y:S01]  /*1c380*/  IMAD R10, R15, UR5, R6 ;  /* 0x000000050f0a7c24 */ /* 0x000fe2000f8e0206 */
[----:B------:R-:W-:Y:S01]  /*1c390*/  ULDC.64 UR4, c[0x0][0xb88] ;  /* 0x0002e20000047ab9 */ /* 0x000fe20000000a00 */
[----:B------:R-:W-:Y:S01]  /*1c3a0*/  IMAD R11, R24, R11, R13 ;  /* 0x0000000b180b7224 */ /* 0x000fe200078e020d */
[----:B------:R-:W-:-:S04]  /*1c3b0*/  SHF.R.S32.HI R13, RZ, 0x1f, R7 ;  /* 0x0000001fff0d7819 */ /* 0x000fc80000011407 */
        /* <DEDUP_REMOVED lines=8> */
[----:B------:R-:W-:Y:S01]  /*1c440*/  LEA.HI.X R7, R4, UR5, R5, 0x2, P0 ;  /* 0x0000000504077c11 */ /* 0x000fe200080f1405 */
[----:B------:R-:W-:-:S05]  /*1c450*/  IMAD.MOV.U32 R5, RZ, RZ, -0x800000 ;  /* 0xff800000ff057424 */ /* 0x000fca00078e00ff */
[----:B------:R2:W-:Y:S02]  /*1c460*/  STG.E desc[UR44][R6.64], R5 ;  /* 0x0000000506007986 */ /* 0x0005e4000c10192c */
.L_x_1568:
[----:B------:R-:W-:Y:S05]  /*1c470*/  BSYNC B1 ;  /* 0x0000000000017941 */ /* 0x000fea0003800000 */
.L_x_1567:
[----:B------:R-:W3:Y:S01]  /*1c480*/  @P2 LDC R11, c[0x0][0xbf0] ;  /* 0x0002fc00ff0b2b82 */ /* 0x000ee20000000800 */
[----:B------:R-:W-:Y:S01]  /*1c490*/  ULDC.64 UR4, c[0x0][0xaa0] ;  /* 0x0002a80000047ab9 */ /* 0x000fe20000000a00 */
[----:B------:R-:W-:Y:S02]  /*1c4a0*/  IMAD R21, R21, 0x30, R2 ;  /* 0x0000003015157824 */ /* 0x000fe400078e0202 */
[----:B------:R-:W-:Y:S02]  /*1c4b0*/  IMAD R4, R12, UR4, RZ ;  /* 0x000000040c047c24 */ /* 0x000fe4000f8e02ff */
[----:B------:R-:W-:Y:S02]  /*1c4c0*/  IMAD.IADD R21, R28, 0x1, R21 ;  /* 0x000000011c157824 */ /* 0x000fe400078e0215 */
[C---:B--2---:R-:W-:Y:S02]  /*1c4d0*/  IMAD R7, R9.reuse, UR5, R4 ;  /* 0x0000000509077c24 */ /* 0x044fe4000f8e0204 */
[----:B------:R-:W-:Y:S01]  /*1c4e0*/  IMAD.WIDE.U32 R4, R9, UR4, RZ ;  /* 0x0000000409047c25 */ /* 0x000fe2000f8e00ff */
[----:B------:R-:W-:-:S03]  /*1c4f0*/  ULDC.64 UR4, c[0x0][0xae8] ;  /* 0x0002ba0000047ab9 */ /* 0x000fc60000000a00 */
[----:B------:R-:W-:Y:S02]  /*1c500*/  IMAD R6, R14, UR4, RZ ;  /* 0x000000040e067c24 */ /* 0x000fe4000f8e02ff */
[----:B------:R-:W-:Y:S02]  /*1c510*/  IMAD.IADD R5, R5, 0x1, R7 ;  /* 0x0000000105057824 */ /* 0x000fe400078e0207 */
[----:B------:R-:W-:Y:S02]  /*1c520*/  IMAD R9, R29, UR5, R6 ;  /* 0x000000051d097c24 */ /* 0x000fe4000f8e0206 */
[----:B-1----:R-:W-:-:S04]  /*1c530*/  @P2 IMAD.HI.U32 R6, R21, R26, RZ ;  /* 0x0000001a15062227 */ /* 0x002fc800078e00ff */
[----:B------:R-:W-:Y:S01]  /*1c540*/  IMAD.WIDE.U32 R4, R29, UR4, R4 ;  /* 0x000000041d047c25 */ /* 0x000fe2000f8e0004 */
[----:B------:R-:W-:-:S03]  /*1c550*/  ULDC.64 UR4, c[0x0][0xaf0] ;  /* 0x0002bc0000047ab9 */ /* 0x000fc60000000a00 */
[----:B------:R-:W-:Y:S01]  /*1c560*/  IMAD.MOV.U32 R7, RZ, RZ, R21 ;  /* 0x000000ffff077224 */ /* 0x000fe200078e0015 */
[----:B---3--:R-:W-:Y:S01]  /*1c570*/  @P2 SHF.R.U32.HI R7, RZ, R11, R6 ;  /* 0x0000000bff072219 */ /* 0x008fe20000011606 */
[----:B------:R-:W-:Y:S02]  /*1c580*/  IMAD.IADD R5, R5, 0x1, R9 ;  /* 0x0000000105057824 */ /* 0x000fe400078e0209 */
[----:B------:R-:W-:Y:S01]  /*1c590*/  IMAD R9, R20, UR4, RZ ;  /* 0x0000000414097c24 */ /* 0x000fe2000f8e02ff */
[--C-:B------:R-:W-:Y:S01]  /*1c5a0*/  SHF.R.S32.HI R6, RZ, 0x1f, R7.reuse ;  /* 0x0000001fff067819 */ /* 0x100fe20000011407 */
[----:B------:R-:W-:Y:S02]  /*1c5b0*/  IMAD.MOV R10, RZ, RZ, -R7 ;  /* 0x000000ffff0a7224 */ /* 0x000fe400078e0a07 */
[C---:B------:R-:W-:Y:S02]  /*1c5c0*/  IMAD R11, R15.reuse, UR5, R9 ;  /* 0x000000050f0b7c24 */ /* 0x040fe4000f8e0209 */
[----:B------:R-:W-:Y:S01]  /*1c5d0*/  IMAD.WIDE.U32 R4, R15, UR4, R4 ;  /* 0x000000040f047c25 */ /* 0x000fe2000f8e0004 */
[----:B------:R-:W-:-:S03]  /*1c5e0*/  ULDC.64 UR4, c[0x0][0xae0] ;  /* 0x0002b80000047ab9 */ /* 0x000fc60000000a00 */
        /* <DEDUP_REMOVED lines=14> */
[----:B------:R-:W-:Y:S01]  /*1c6d0*/  IMAD R27, R8, R27, RZ ;  /* 0x0000001b081b7224 */ /* 0x000fe200078e02ff */
[----:B------:R-:W-:Y:S01]  /*1c6e0*/  ULDC UR4, c[0x0][0xac8] ;  /* 0x0002b20000047ab9 */ /* 0x000fe20000000800 */
[----:B------:R-:W-:Y:S01]  /*1c6f0*/  IMAD.IADD R24, R2, 0x1, R28 ;  /* 0x0000000102187824 */ /* 0x000fe200078e021c */
[----:B------:R-:W-:Y:S01]  /*1c700*/  LEA.HI.X R10, R4, UR5, R5, 0x1, P0 ;  /* 0x00000005040a7c11 */ /* 0x000fe200080f0c05 */
[----:B------:R-:W1:Y:S01]  /*1c710*/  SHFL.IDX PT, R8, R6, RZ, 0x181f ;  /* 0x00181fff06087589 */ /* 0x000e6200000e0000 */
[----:B------:R-:W-:Y:S01]  /*1c720*/  ISETP.GE.AND P0, PT, R3, UR4, PT ;  /* 0x0000000403007c0c */ /* 0x000fe2000bf06270 */
[C---:B------:R-:W-:Y:S02]  /*1c730*/  VIADD R2, R24.reuse, 0x30 ;  /* 0x0000003018027836 */ /* 0x040fe40000000000 */
[----:B------:R-:W2:Y:S01]  /*1c740*/  SHFL.IDX PT, R12, R6, 0x1, 0x181f ;  /* 0x00381f00060c7f89 */ /* 0x000ea200000e0000 */
[C---:B------:R-:W-:Y:S01]  /*1c750*/  VIADD R4, R24.reuse, 0x60 ;  /* 0x0000006018047836 */ /* 0x040fe20000000000 */
[CC--:B------:R-:W-:Y:S01]  /*1c760*/  ISETP.GE.OR P3, PT, R24.reuse, R27.reuse, P0 ;  /* 0x0000001b1800720c */ /* 0x0c0fe20000766670 */
[----:B------:R-:W-:Y:S01]  /*1c770*/  VIADD R5, R24, 0x90 ;  /* 0x0000009018057836 */ /* 0x000fe20000000000 */
[----:B------:R-:W3:Y:S01]  /*1c780*/  SHFL.IDX PT, R14, R6, 0x2, 0x181f ;  /* 0x00581f00060e7f89 */ /* 0x000ee200000e0000 */
[----:B------:R-:W-:-:S02]  /*1c790*/  ISETP.GE.OR P2, PT, R2, R27, P0 ;  /* 0x0000001b0200720c */ /* 0x000fc40000746670 */
[-C--:B------:R-:W-:Y:S01]  /*1c7a0*/  ISETP.GE.OR P1, PT, R4, R27.reuse, P0 ;  /* 0x0000001b0400720c */ /* 0x080fe20000726670 */
[----:B------:R-:W4:Y:S01]  /*1c7b0*/  SHFL.IDX PT, R7, R10, RZ, 0x181f ;  /* 0x00181fff0a077589 */ /* 0x000f2200000e0000 */
[----:B------:R-:W-:-:S03]  /*1c7c0*/  ISETP.GE.OR P0, PT, R5, R27, P0 ;  /* 0x0000001b0500720c */ /* 0x000fc60000706670 */
[----:B------:R2:W5:Y:S04]  /*1c7d0*/  SHFL.IDX PT, R20, R6, 0x3, 0x181f ;  /* 0x00781f0006147f89 */ /* 0x00056800000e0000 */
[----:B------:R-:W0:Y:S04]  /*1c7e0*/  SHFL.IDX PT, R9, R10, 0x1, 0x181f ;  /* 0x00381f000a097f89 */ /* 0x000e2800000e0000 */
[----:B------:R-:W0:Y:S01]  /*1c7f0*/  SHFL.IDX PT, R11, R10, 0x2, 0x181f ;  /* 0x00581f000a0b7f89 */ /* 0x000e2200000e0000 */
[----:B-1----:R-:W-:-:S03]  /*1c800*/  @!P3 LEA R4, P6, R3, R8, 0x1 ;  /* 0x000000080304b211 */ /* 0x002fc600078c08ff */
[----:B------:R-:W1:Y:S01]  /*1c810*/  SHFL.IDX PT, R13, R10, 0x3, 0x181f ;  /* 0x00781f000a0d7f89 */ /* 0x000e6200000e0000 */
[C---:B--2---:R-:W-:Y:S02]  /*1c820*/  @!P2 LEA R6, P5, R3.reuse, R12, 0x1 ;  /* 0x0000000c0306a211 */ /* 0x044fe400078a08ff */
[C---:B---3--:R-:W-:Y:S02]  /*1c830*/  @!P1 LEA R8, P4, R3.reuse, R14, 0x1 ;  /* 0x0000000e03089211 */ /* 0x048fe400078808ff */
[C---:B----4-:R-:W-:Y:S02]  /*1c840*/  @!P3 LEA.HI.X R5, R3.reuse, R7, R0, 0x1, P6 ;  /* 0x000000070305b211 */ /* 0x050fe400030f0c00 */
[----:B-----5:R-:W-:-:S03]  /*1c850*/  @!P0 LEA R2, P6, R3, R20, 0x1 ;  /* 0x0000001403028211 */ /* 0x020fc600078c08ff */
[----:B------:R3:W-:Y:S01]  /*1c860*/  @!P3 ST.E.128 desc[UR44][R4.64], RZ ;  /* 0x000000ff0400b985 */ /* 0x0007e2000c101d2c */
[C-C-:B0-----:R-:W-:Y:S02]  /*1c870*/  @!P2 LEA.HI.X R7, R3.reuse, R9, R0.reuse, 0x1, P5 ;  /* 0x000000090307a211 */ /* 0x141fe400028f0c00 */
[----:B------:R-:W-:-:S03]  /*1c880*/  @!P1 LEA.HI.X R9, R3, R11, R0, 0x1, P4 ;  /* 0x0000000b03099211 */ /* 0x000fc600020f0c00 */
[----:B------:R3:W-:Y:S01]  /*1c890*/  @!P2 ST.E.128 desc[UR44][R6.64], RZ ;  /* 0x000000ff0600a985 */ /* 0x0007e2000c101d2c */
[----:B-1----:R-:W-:-:S03]  /*1c8a0*/  @!P0 LEA.HI.X R3, R3, R13, R0, 0x1, P6 ;  /* 0x0000000d03038211 */ /* 0x002fc600030f0c00 */
[----:B------:R3:W-:Y:S04]  /*1c8b0*/  @!P1 ST.E.128 desc[UR44][R8.64], RZ ;  /* 0x000000ff08009985 */ /* 0x0007e8000c101d2c */
[----:B------:R3:W-:Y:S02]  /*1c8c0*/  @!P0 ST.E.128 desc[UR44][R2.64], RZ ;  /* 0x000000ff02008985 */ /* 0x0007e4000c101d2c */
.L_x_1565:
[----:B------:R-:W-:Y:S05]  /*1c8d0*/  BSYNC B0 ;  /* 0x0000000000007941 */ /* 0x000fea0003800000 */
.L_x_1562:
[----:B------:R-:W4:Y:S01]  /*1c8e0*/  LDL R0, [R1+0xc] ;  /* 0x00000c0001007983 */ /* 0x000f220000100800 */
[----:B------:R-:W-:Y:S02]  /*1c8f0*/  ULDC UR4, c[0x0][0xc3c] ;  /* 0x00030f0000047ab9 */ /* 0x000fe40000000800 */
[----:B----4-:R-:W-:-:S13]  /*1c900*/  ISETP.GE.AND P0, PT, R0, UR4, PT ;  /* 0x0000000400007c0c */ /* 0x010fda000bf06270 */
[----:B------:R-:W-:Y:S05]  /*1c910*/  @!P0 BRA `(.L_x_1569) ;  /* 0xfffffe44008c8947 */ /* 0x000fea000383ffff */
[----:B------:R-:W-:Y:S05]  /*1c920*/  BRA `(.L_x_1387) ;  /* 0x0000007800fc7947 */ /* 0x000fea0003800000 */
.L_x_1385:
        /* <DEDUP_REMOVED lines=10> */
[----:B------:R0:W1:Y:S01]  /*1c9d0*/  @P0 LDS.128 R24, [R0+0x132d0] ;  /* 0x0132d00000180984 */ /* 0x0000620000000c00 */
[----:B------:R-:W-:Y:S06]  /*1c9e0*/  @P0 BAR.ARV 0x4, 0x200 ;  /* 0x0108000000000b1d */ /* 0x000fec0000002000 */
[----:B------:R-:W-:Y:S05]  /*1c9f0*/  @P0 BRA `(.L_x_1570) ;  /* 0x00000008008c0947 */ /* 0x000fea0003800000 */
[----:B------:R-:W2:Y:S01]  /*1ca00*/  S2R R2, SR_TID.X ;  /* 0x0000000000027919 */ /* 0x000ea20000002100 */
[----:B------:R-:W-:Y:S01]  /*1ca10*/  ULDC UR4, c[0x0][0xc3c] ;  /* 0x00030f0000047ab9 */ /* 0x000fe20000000800 */
[----:B0-----:R-:W-:Y:S01]  /*1ca20*/  IMAD.MOV.U32 R0, RZ, RZ, RZ ;  /* 0x000000ffff007224 */ /* 0x001fe200078e00ff */
[----:B------:R-:W0:Y:S01]  /*1ca30*/  S2UR UR6, SR_CTAID.X ;  /* 0x00000000000679c3 */ /* 0x000e220000002500 */
[----:B------:R-:W-:Y:S01]  /*1ca40*/  ULDC UR5, c[0x0][0xc38] ;  /* 0x00030e0000057ab9 */ /* 0x000fe20000000800 */
[----:B--2---:R-:W-:-:S04]  /*1ca50*/  LOP3.LUT R5, R2, 0x1f, RZ, 0xc0, !PT ;  /* 0x0000001f02057812 */ /* 0x004fc800078ec0ff */
[----:B------:R-:W-:-:S04]  /*1ca60*/  ISETP.NE.AND P0, PT, R5, 0x1f, PT ;  /* 0x0000001f0500780c */ /* 0x000fc80003f05270 */
[----:B------:R-:W-:-:S13]  /*1ca70*/  ISETP.GE.OR P1, PT, R5, UR4, !P0 ;  /* 0x0000000405007c0c */ /* 0x000fda000c726670 */
[----:B------:R-:W2:Y:S02]  /*1ca80*/  @!P1 LDC.64 R2, c[0x0][0xc80] ;  /* 0x00032000ff029b82 */ /* 0x000ea40000000a00 */
[----:B--2---:R-:W-:-:S05]  /*1ca90*/  @!P1 IMAD.WIDE.U32 R2, R5, 0x4, R2 ;  /* 0x0000000405029825 */ /* 0x004fca00078e0002 */
[----:B------:R-:W2:Y:S01]  /*1caa0*/  @!P1 LDG.E R0, desc[UR44][R2.64] ;  /* 0x0000002c02009981 */ /* 0x000ea2000c1e1900 */
[C---:B------:R-:W-:Y:S01]  /*1cab0*/  ISETP.NE.AND P1, PT, R5.reuse, RZ, PT ;  /* 0x000000ff0500720c */ /* 0x040fe20003f25270 */
[----:B------:R-:W-:Y:S01]  /*1cac0*/  UMOV UR4, URZ ;  /* 0x0000003f00047c82 */ /* 0x000fe20008000000 */
[C---:B------:R-:W-:Y:S01]  /*1cad0*/  ISETP.GE.U32.AND P2, PT, R5.reuse, 0x2, PT ;  /* 0x000000020500780c */ /* 0x040fe20003f46070 */
[----:B-1----:R-:W-:Y:S01]  /*1cae0*/  IMAD.MOV.U32 R24, RZ, RZ, RZ ;  /* 0x000000ffff187224 */ /* 0x002fe200078e00ff */
[C---:B------:R-:W-:Y:S02]  /*1caf0*/  ISETP.GE.U32.AND P3, PT, R5.reuse, 0x4, PT ;  /* 0x000000040500780c */ /* 0x040fe40003f66070 */
[C---:B------:R-:W-:Y:S02]  /*1cb00*/  ISETP.GE.U32.AND P4, PT, R5.reuse, 0x8, PT ;  /* 0x000000080500780c */ /* 0x040fe40003f86070 */
[----:B------:R-:W-:Y:S01]  /*1cb10*/  ISETP.GE.U32.AND P5, PT, R5, 0x10, PT ;  /* 0x000000100500780c */ /* 0x000fe20003fa6070 */
[----:B--2---:R-:W1:Y:S02]  /*1cb20*/  SHFL.UP PT, R4, R0, 0x1, RZ ;  /* 0x0420000000047989 */ /* 0x004e6400000e00ff */
[----:B-1----:R-:W-:-:S05]  /*1cb30*/  SEL R7, R4, RZ, P1 ;  /* 0x000000ff04077207 */ /* 0x002fca0000800000 */
[----:B------:R-:W-:-:S05]  /*1cb40*/  IMAD.IADD R7, R0, 0x1, R7 ;  /* 0x0000000100077824 */ /* 0x000fca00078e0207 */
[----:B------:R-:W1:Y:S02]  /*1cb50*/  SHFL.UP PT, R4, R7, 0x2, RZ ;  /* 0x0440000007047989 */ /* 0x000e6400000e00ff */
        /* <DEDUP_REMOVED lines=11> */
[----:B------:R-:W1:Y:S02]  /*1cc10*/  SHFL.IDX PT, R4, R6, 0x1f, 0x1f ;  /* 0x03e01f0006047f89 */ /* 0x000e6400000e0000 */
[----:B-1----:R-:W-:-:S04]  /*1cc20*/  IMAD R4, R4, UR5, RZ ;  /* 0x0000000504047c24 */ /* 0x002fc8000f8e02ff */
[----:B------:R-:W-:Y:S01]  /*1cc30*/  IMAD.MOV.U32 R9, RZ, RZ, R4 ;  /* 0x000000ffff097224 */ /* 0x000fe200078e0004 */
[----:B0-----:R-:W-:-:S13]  /*1cc40*/  ISETP.GT.AND P6, PT, R4, UR6, PT ;  /* 0x0000000604007c0c */ /* 0x001fda000bfc4270 */
[----:B------:R-:W-:Y:S05]  /*1cc50*/  @P6 BRA `(.L_x_1571) ;  /* 0x0000000000a06947 */ /* 0x000fea0003800000 */
[----:B------:R-:W0:Y:S01]  /*1cc60*/  LDC R6, c[0x0][0xc3c] ;  /* 0x00030f00ff067b82 */ /* 0x000e220000000800 */
[----:B------:R-:W-:Y:S01]  /*1cc70*/  IMAD.MOV.U32 R4, RZ, RZ, R9 ;  /* 0x000000ffff047224 */ /* 0x000fe200078e0009 */
[----:B------:R-:W-:Y:S01]  /*1cc80*/  UMOV UR4, URZ ;  /* 0x0000003f00047c82 */ /* 0x000fe20008000000 */
[----:B------:R-:W-:Y:S01]  /*1cc90*/  ULDC UR7, c[0x0][0xc3c] ;  /* 0x00030f0000077ab9 */ /* 0x000fe20000000800 */
[----:B------:R-:W-:-:S05]  /*1cca0*/  ULDC UR5, c[0x0][0xc38] ;  /* 0x00030e0000057ab9 */ /* 0x000fca0000000800 */
.L_x_1575:
        /* <DEDUP_REMOVED lines=12> */
.L_x_1574:
[----:B------:R-:W-:Y:S05]  /*1cd70*/  BSYNC B0 ;  /* 0x0000000000007941 */ /* 0x000fea0003800000 */
.L_x_1573:
        /* <DEDUP_REMOVED lines=20> */
[----:B------:R-:W-:Y:S02]  /*1cec0*/  IMAD.MOV.U32 R6, RZ, RZ, R9 ;  /* 0x000000ffff067224 */ /* 0x000fe400078e0009 */
[----:B------:R-:W-:-:S07]  /*1ced0*/  IMAD.MOV.U32 R9, RZ, RZ, R3 ;  /* 0x000000ffff097224 */ /* 0x000fce00078e0003 */
.L_x_1571:
[----:B------:R-:W-:-:S04]  /*1cee0*/  IMAD.IADD R9, R4, 0x1, -R9 ;  /* 0x0000000104097824 */ /* 0x000fc800078e0a09 */
[----:B------:R-:W-:-:S05]  /*1cef0*/  IMAD R2, R6, UR5, R9 ;  /* 0x0000000506027c24 */ /* 0x000fca000f8e0209 */
[----:B------:R-:W-:Y:S02]  /*1cf00*/  ISETP.GT.AND P0, PT, R2, UR6, PT ;  /* 0x0000000602007c0c */ /* 0x000fe4000bf04270 */
[----:B------:R-:W0:Y:S11]  /*1cf10*/  LDC.64 R2, c[0x0][0xc90] ;  /* 0x00032400ff027b82 */ /* 0x000e360000000a00 */
[----:B------:R-:W-:-:S04]  /*1cf20*/  VOTE.ANY R10, PT, !P0 ;  /* 0x00000000000a7806 */ /* 0x000fc800040e0100 */
[----:B------:R-:W1:Y:S02]  /*1cf30*/  POPC R13, R10 ;  /* 0x0000000a000d7309 */ /* 0x000e640000000000 */
[----:B-1----:R-:W-:-:S04]  /*1cf40*/  VIADD R27, R13, UR4 ;  /* 0x000000040d1b7c36 */ /* 0x002fc80008000000 */
[----:B0-----:R-:W-:-:S05]  /*1cf50*/  IMAD.WIDE R2, R27, 0x4, R2 ;  /* 0x000000041b027825 */ /* 0x001fca00078e0202 */
[----:B------:R-:W2:Y:S01]  /*1cf60*/  LDG.E R7, desc[UR44][R2.64] ;  /* 0x0000002c02077981 */ /* 0x000ea2000c1e1900 */
[----:B------:R-:W-:-:S03]  /*1cf70*/  ISETP.NE.AND P0, PT, R10, RZ, PT ;  /* 0x000000ff0a00720c */ /* 0x000fc60003f05270 */
[----:B------:R-:W2:Y:S02]  /*1cf80*/  SHFL.IDX PT, R0, R0, R13, 0x1f ;  /* 0x00001f0d00007589 */ /* 0x000ea400000e0000 */
[----:B--2---:R-:W-:-:S05]  /*1cf90*/  IMAD R4, R0, R7, RZ ;  /* 0x0000000700047224 */ /* 0x004fca00078e02ff */
[----:B------:R-:W-:-:S04]  /*1cfa0*/  IABS R8, R4 ;  /* 0x0000000400087213 */ /* 0x000fc80000000000 */
[----:B------:R-:W0:Y:S08]  /*1cfb0*/  I2F.RP R11, R8 ;  /* 0x00000008000b7306 */ /* 0x000e300000209400 */
[----:B0-----:R-:W0:Y:S02]  /*1cfc0*/  MUFU.RCP R11, R11 ;  /* 0x0000000b000b7308 */ /* 0x001e240000001000 */
[----:B0-----:R-:W-:-:S06]  /*1cfd0*/  VIADD R12, R11, 0xffffffe ;  /* 0x0ffffffe0b0c7836 */ /* 0x001fcc0000000000 */
[----:B------:R-:W0:Y:S02]  /*1cfe0*/  F2I.FTZ.U32.TRUNC.NTZ R3, R12 ;  /* 0x0000000c00037305 */ /* 0x000e24000021f000 */
[----:B0-----:R-:W-:Y:S01]  /*1cff0*/  IMAD.MOV R15, RZ, RZ, -R3 ;  /* 0x000000ffff0f7224 */ /* 0x001fe200078e0a03 */
[----:B------:R-:W-:Y:S06]  /*1d000*/  @!P0 BRA `(.L_x_1576) ;  /* 0x0000000000088947 */ /* 0x000fec0003800000 */
[----:B------:R-:W-:-:S05]  /*1d010*/  VIADD R11, R13, 0xffffffff ;  /* 0xffffffff0d0b7836 */ /* 0x000fca0000000000 */
[----:B------:R0:W1:Y:S02]  /*1d020*/  SHFL.IDX PT, R24, R6, R11, 0x1f ;  /* 0x00001f0b06187589 */ /* 0x00006400000e0000 */
.L_x_1576:
[----:B-1----:R-:W-:Y:S01]  /*1d030*/  IMAD R24, R24, UR5, R9 ;  /* 0x0000000518187c24 */ /* 0x002fe2000f8e0209 */
[----:B0-----:R-:W-:Y:S01]  /*1d040*/  IABS R6, R4 ;  /* 0x0000000400067213 */ /* 0x001fe20000000000 */
[----:B------:R-:W-:Y:S02]  /*1d050*/  IMAD R11, R15, R8, RZ ;  /* 0x000000080f0b7224 */ /* 0x000fe400078e02ff */
[----:B------:R-:W-:Y:S01]  /*1d060*/  IMAD.MOV.U32 R2, RZ, RZ, RZ ;  /* 0x000000ffff027224 */ /* 0x000fe200078e00ff */
[----:B------:R-:W-:Y:S01]  /*1d070*/  IADD3 R9, -R24, UR6, RZ ;  /* 0x0000000618097c10 */ /* 0x000fe2000fffe1ff */
[----:B------:R-:W-:Y:S02]  /*1d080*/  IMAD.MOV R6, RZ, RZ, -R6 ;  /* 0x000000ffff067224 */ /* 0x000fe400078e0a06 */
[----:B------:R-:W-:Y:S01]  /*1d090*/  IMAD.HI.U32 R2, R3, R11, R2 ;  /* 0x0000000b03027227 */ /* 0x000fe200078e0002 */
[----:B------:R-:W-:-:S05]  /*1d0a0*/  IABS R3, R9 ;  /* 0x0000000900037213 */ /* 0x000fca0000000000 */
        /* <DEDUP_REMOVED lines=15> */
[----:B------:R-:W-:Y:S02]  /*1d1a0*/  IMAD R4, R4, R2, R9 ;  /* 0x0000000204047224 */ /* 0x000fe400078e0209 */
[----:B------:R-:W-:Y:S01]  /*1d1b0*/  IMAD.MOV.U32 R2, RZ, RZ, RZ ;  /* 0x000000ffff027224 */ /* 0x000fe200078e00ff */
[----:B------:R-:W-:-:S04]  /*1d1c0*/  VIADDMNMX R7, R8, UR5, R7, PT ;  /* 0x0000000508077c46 */ /* 0x000fc8000b800107 */
[----:B------:R-:W-:-:S04]  /*1d1d0*/  IABS R8, R7 ;  /* 0x0000000700087213 */ /* 0x000fc80000000000 */
[----:B------:R-:W0:Y:S08]  /*1d1e0*/  I2F.RP R10, R8 ;  /* 0x00000008000a7306 */ /* 0x000e300000209400 */
[----:B0-----:R-:W0:Y:S02]  /*1d1f0*/  MUFU.RCP R10, R10 ;  /* 0x0000000a000a7308 */ /* 0x001e240000001000 */
[----:B0-----:R-:W-:Y:S01]  /*1d200*/  VIADD R3, R10, 0xffffffe ;  /* 0x0ffffffe0a037836 */ /* 0x001fe20000000000 */
[----:B------:R-:W-:-:S05]  /*1d210*/  IABS R10, R7 ;  /* 0x00000007000a7213 */ /* 0x000fca0000000000 */
[----:B------:R-:W0:Y:S02]  /*1d220*/  F2I.FTZ.U32.TRUNC.NTZ R3, R3 ;  /* 0x0000000300037305 */ /* 0x000e24000021f000 */
[----:B0-----:R-:W-:-:S04]  /*1d230*/  IMAD.MOV R11, RZ, RZ, -R3 ;  /* 0x000000ffff0b7224 */ /* 0x001fc800078e0a03 */
[----:B------:R-:W-:-:S04]  /*1d240*/  IMAD R9, R11, R8, RZ ;  /* 0x000000080b097224 */ /* 0x000fc800078e02ff */
[----:B------:R-:W-:Y:S01]  /*1d250*/  IMAD.HI.U32 R2, R3, R9, R2 ;  /* 0x0000000903027227 */ /* 0x000fe200078e0002 */
[----:B------:R-:W-:-:S03]  /*1d260*/  IABS R9, R4 ;  /* 0x0000000400097213 */ /* 0x000fc60000000000 */
[----:B------:R-:W-:Y:S02]  /*1d270*/  IMAD.MOV R3, RZ, RZ, -R10 ;  /* 0x000000ffff037224 */ /* 0x000fe400078e0a0a */
        /* <DEDUP_REMOVED lines=8> */
[----:B------:R-:W-:Y:S01]  /*1d300*/  ISETP.GE.AND P2, PT, R3, RZ, PT ;  /* 0x000000ff0300720c */ /* 0x000fe20003f46270 */
[----:B------:R-:W-:-:S06]  /*1d310*/  IMAD.IADD R3, R4, 0x1, R6 ;  /* 0x0000000104037824 */ /* 0x000fcc00078e0206 */
[----:B------:R-:W-:-:S06]  /*1d320*/  @P0 VIADD R2, R2, 0x1 ;  /* 0x0000000102020836 */ /* 0x000fcc0000000000 */
[----:B------:R-:W-:Y:S01]  /*1d330*/  @!P2 IMAD.MOV R2, RZ, RZ, -R2 ;  /* 0x000000ffff02a224 */ /* 0x000fe200078e0a02 */
[----:B------:R-:W-:Y:S01]  /*1d340*/  @!P1 LOP3.LUT R2, RZ, R7, RZ, 0x33, !PT ;  /* 0x00000007ff029212 */ /* 0x000fe200078e33ff */
[----:B------:R-:W-:-:S03]  /*1d350*/  IMAD.MOV R7, RZ, RZ, -R7 ;  /* 0x000000ffff077224 */ /* 0x000fc600078e0a07 */
[----:B------:R-:W-:Y:S01]  /*1d360*/  LOP3.LUT R25, RZ, R2, RZ, 0x33, !PT ;  /* 0x00000002ff197212 */ /* 0x000fe200078e33ff */
[----:B------:R-:W-:-:S04]  /*1d370*/  IMAD R26, R2, R7, R3 ;  /* 0x00000007021a7224 */ /* 0x000fc800078e0203 */
[----:B------:R-:W-:Y:S01]  /*1d380*/  IMAD.IADD R25, R0, 0x1, R25 ;  /* 0x0000000100197824 */ /* 0x000fe200078e0219 */
[----:B------:R-:W-:Y:S06]  /*1d390*/  BRA `(.L_x_1577) ;  /* 0x00000000000c7947 */ /* 0x000fec0003800000 */
.L_x_1572:
[----:B------:R-:W-:Y:S02]  /*1d3a0*/  IMAD.MOV.U32 R25, RZ, RZ, RZ ;  /* 0x000000ffff197224 */ /* 0x000fe400078e00ff */
[----:B------:R-:W-:Y:S02]  /*1d3b0*/  IMAD.U32 R24, RZ, RZ, UR6 ;  /* 0x00000006ff187e24 */ /* 0x000fe4000f8e00ff */
[----:B------:R-:W-:-:S07]  /*1d3c0*/  IMAD.MOV.U32 R26, RZ, RZ, RZ ;  /* 0x000000ffff1a7224 */ /* 0x000fce00078e00ff */
.L_x_1577:
[----:B------:R-:W-:-:S13]  /*1d3d0*/  ISETP.NE.AND P0, PT, R5, RZ, PT ;  /* 0x000000ff0500720c */ /* 0x000fda0003f05270 */
[----:B------:R-:W0:Y:S01]  /*1d3e0*/  @!P0 S2R R3, SR_CgaCtaId ;  /* 0x0000000000038919 */ /* 0x000e220000008800 */
[----:B------:R-:W-:-:S04]  /*1d3f0*/  @!P0 MOV R0, 0x400 ;  /* 0x0000040000008802 */ /* 0x000fc80000000f00 */
[----:B0-----:R-:W-:-:S05]  /*1d400*/  @!P0 LEA R0, R3, R0, 0x18 ;  /* 0x0000000003008211 */ /* 0x001fca00078ec0ff */
[----:B------:R2:W-:Y:S01]  /*1d410*/  @!P0 STS.128 [R0+0x132d0], R24 ;  /* 0x0132d01800008388 */ /* 0x0005e20000000c00 */
[----:B------:R-:W-:Y:S06]  /*1d420*/  BAR.ARV 0x5, 0x200 ;  /* 0x0148000000007b1d */ /* 0x000fec0000002000 */
.L_x_1570:
[----:B0-2---:R-:W-:Y:S01]  /*1d430*/  IMAD.MOV.U32 R0, RZ, RZ, 0x1 ;  /* 0x00000001ff007424 */ /* 0x005fe200078e00ff */
[----:B------:R0:W-:Y:S01]  /*1d440*/  STL [R1], RZ ;  /* 0x000000ff01007387 */ /* 0x0001e20000100800 */
[----:B------:R-:W-:Y:S02]  /*1d450*/  ULDC UR4, c[0x0][0xc3c] ;  /* 0x00030f0000047ab9 */ /* 0x000fe40000000800 */
[----:B-1----:R-:W-:Y:S01]  /*1d460*/  ISETP.GE.AND P0, PT, R27, UR4, PT ;  /* 0x000000041b007c0c */ /* 0x002fe2000bf06270 */
        /* <DEDUP_REMOVED lines=12> */
[----:B------:R-:W-:Y:S01]  /*1d530*/  LOP3.LUT R6, R0, 0x1b0, RZ, 0xc0, !PT ;  /* 0x000001b000067812 */ /* 0x000fe200078ec0ff */
[----:B------:R-:W-:Y:S01]  /*1d540*/  IMAD.SHL.U32 R7, R12, 0x10, RZ ;  /* 0x000000100c077824 */ /* 0x000fe200078e00ff */
[----:B------:R-:W-:Y:S01]  /*1d550*/  LOP3.LUT R5, R2, 0x30, R5, 0xf8, !PT ;  /* 0x0000003002057812 */ /* 0x000fe200078ef805 */
[----:B------:R-:W-:Y:S01]  /*1d560*/  IMAD.SHL.U32 R2, R10, 0x20, RZ ;  /* 0x000000200a027824 */ /* 0x000fe200078e00ff */
[----:B------:R-:W-:Y:S01]  /*1d570*/  LOP3.LUT R8, R6, 0x30, R9, 0x78, !PT ;  /* 0x0000003006087812 */ /* 0x000fe200078e7809 */
[----:B------:R-:W-:Y:S01]  /*1d580*/  IMAD.SHL.U32 R4, R10, 0x8, RZ ;  /* 0x000000080a047824 */ /* 0x000fe200078e00ff */
[----:B------:R-:W-:-:S02]  /*1d590*/  LOP3.LUT R7, R7, 0x600, RZ, 0xc0, !PT ;  /* 0x0000060007077812 */ /* 0x000fc400078ec0ff */
[----:B------:R-:W-:Y:S01]  /*1d5a0*/  LOP3.LUT R6, R2, 0x80, RZ, 0xc0, !PT ;  /* 0x0000008002067812 */ /* 0x000fe200078ec0ff */
[----:B------:R-:W-:Y:S01]  /*1d5b0*/  IMAD.SHL.U32 R9, R10, 0x4, RZ ;  /* 0x000000040a097824 */ /* 0x000fe200078e00ff */
[----:B------:R-:W-:Y:S02]  /*1d5c0*/  LOP3.LUT R4, R5, 0x30, R4, 0x78, !PT ;  /* 0x0000003005047812 */ /* 0x000fe400078e7804 */
[----:B------:R-:W-:Y:S02]  /*1d5d0*/  LOP3.LUT R6, R6, 0x10, R10, 0xf8, !PT ;  /* 0x0000001006067812 */ /* 0x000fe400078ef80a */
[C---:B------:R-:W-:Y:S02]  /*1d5e0*/  LOP3.LUT R5, R7.reuse, 0x60, R2, 0xf8, !PT ;  /* 0x0000006007057812 */ /* 0x040fe400078ef802 */
[----:B------:R-:W-:Y:S02]  /*1d5f0*/  LOP3.LUT R7, R7, 0x40, R0, 0xf8, !PT ;  /* 0x0000004007077812 */ /* 0x000fe400078ef800 */
[----:B------:R-:W-:-:S02]  /*1d600*/  LOP3.LUT R6, R6, 0x10, R9, 0x78, !PT ;  /* 0x0000001006067812 */ /* 0x000fc400078e7809 */
[----:B------:R-:W-:Y:S02]  /*1d610*/  LOP3.LUT R5, R5, 0x100, R2, 0xf8, !PT ;  /* 0x0000010005057812 */ /* 0x000fe400078ef802 */
[----:B------:R-:W-:Y:S02]  /*1d620*/  LOP3.LUT R3, R4, 0x640, R3, 0xf8, !PT ;  /* 0x0000064004037812 */ /* 0x000fe400078ef803 */
        /* <DEDUP_REMOVED lines=11> */
[----:B------:R-:W-:Y:S01]  /*1d6e0*/  LOP3.LUT R2, R4, 0x60, R2, 0xf8, !PT ;  /* 0x0000006004027812 */ /* 0x000fe200078ef802 */
[----:B------:R-:W-:-:S03]  /*1d6f0*/  ULDC.64 UR38, c[0x0][0x198] ;  /* 0x0000660000267ab9 */ /* 0x000fc60000000a00 */
[----:B------:R-:W-:Y:S01]  /*1d700*/  LOP3.LUT R2, R2, 0x80, RZ, 0xfc, !PT ;  /* 0x0000008002027812 */ /* 0x000fe200078efcff */
[----:B------:R-:W-:Y:S01]  /*1d710*/  ULDC UR36, c[0x0][0xc] ;  /* 0x0000030000247ab9 */ /* 0x000fe20000000800 */
[C---:B--2---:R-:W-:Y:S02]  /*1d720*/  LOP3.LUT R0, R11.reuse, 0x2, RZ, 0xfc, !PT ;  /* 0x000000020b007812 */ /* 0x044fe400078efcff */
        /* <DEDUP_REMOVED lines=9> */
[----:B------:R1:W-:Y:S04]  /*1d7c0*/  STL [R1], RZ ;  /* 0x000000ff01007387 */ /* 0x0003e80000100800 */
[----:B------:R1:W-:Y:S04]  /*1d7d0*/  STL [R1+0x10], R3 ;  /* 0x0000100301007387 */ /* 0x0003e80000100800 */
[----:B------:R1:W-:Y:S02]  /*1d7e0*/  STL [R1+0x5c], R0 ;  /* 0x00005c0001007387 */ /* 0x0003e40000100800 */
.L_x_1704:
[----:B------:R-:W-:Y:S05]  /*1d7f0*/  YIELD ;  /* 0x0000000000007946 */ /* 0x000fea0003800000 */
[----:B------:R-:W-:Y:S01]  /*1d800*/  ULDC.64 UR4, c[0x0][0xa28] ;  /* 0x00028a0000047ab9 */ /* 0x000fe20000000a00 */
[----:B01----:R-:W-:Y:S02]  /*1d810*/  CS2R R8, SRZ ;  /* 0x0000000000087805 */ /* 0x003fe4000001ff00 */
[----:B------:R-:W-:Y:S01]  /*1d820*/  ISETP.NE.U32.AND P0, PT, RZ, UR4, PT ;  /* 0x00000004ff007c0c */ /* 0x000fe2000bf05070 */
[----:B------:R-:W0:Y:S01]  /*1d830*/  LDC.64 R4, c[0x0][0xa00] ;  /* 0x00028000ff047b82 */ /* 0x000e220000000a00 */
[----:B------:R-:W-:-:S02]  /*1d840*/  ULDC.64 UR6, c[0x0][0xa10] ;  /* 0x0002840000067ab9 */ /* 0x000fc40000000a00 */
[----:B------:R-:W-:Y:S01]  /*1d850*/  ISETP.NE.AND.EX P0, PT, RZ, UR5, PT, P0 ;  /* 0x00000005ff007c0c */ /* 0x000fe2000bf05300 */
[----:B------:R-:W-:-:S12]  /*1d860*/  ULDC.64 UR4, c[0x0][0xa18] ;  /* 0x0002860000047ab9 */ /* 0x000fd80000000a00 */
[----:B-1----:R-:W1:Y:S02]  /*1d870*/  @P0 LDC.64 R2, c[0x0][0xa28] ;  /* 0x00028a00ff020b82 */ /* 0x002e640000000a00 */
[----:B-1----:R-:W-:-:S05]  /*1d880*/  @P0 IMAD.WIDE R2, R27, 0x4, R2 ;  /* 0x000000041b020825 */ /* 0x002fca00078e0202 */
[----:B--2---:R1:W2:Y:S01]  /*1d890*/  @P0 LDG.E R9, desc[UR44][R2.64] ;  /* 0x0000002c02090981 */ /* 0x0042a2000c1e1900 */
[----:B------:R-:W-:Y:S01]  /*1d8a0*/  ISETP.NE.U32.AND P0, PT, RZ, UR4, PT ;  /* 0x00000004ff007c0c */ /* 0x000fe2000bf05070 */
[----:B0-----:R-:W-:Y:S01]  /*1d8b0*/  IMAD.WIDE R4, R27, 0x4, R4 ;  /* 0x000000041b047825 */ /* 0x001fe200078e0204 */
[----:B------:R-:W-:Y:S02]  /*1d8c0*/  ISETP.NE.U32.AND P1, PT, RZ, UR6, PT ;  /* 0x00000006ff007c0c */ /* 0x000fe4000bf25070 */
[----:B------:R-:W-:Y:S01]  /*1d8d0*/  ISETP.NE.AND.EX P2, PT, RZ, UR5, PT, P0 ;  /* 0x00000005ff007c0c */ /* 0x000fe2000bf45300 */
[----:B------:R-:W-:Y:S01]  /*1d8e0*/  ULDC.64 UR4, c[0x0][0xa00] ;  /* 0x0002800000047ab9 */ /* 0x000fe20000000a00 */
[----:B------:R-:W-:Y:S01]  /*1d8f0*/  ISETP.NE.AND.EX P1, PT, RZ, UR7, PT, P1 ;  /* 0x00000007ff007c0c */ /* 0x000fe2000bf25310 */
[----:B------:R-:W-:Y:S01]  /*1d900*/  IMAD.MOV.U32 R0, RZ, RZ, RZ ;  /* 0x000000ffff007224 */ /* 0x000fe200078e00ff */
[----:B------:R-:W-:Y:S01]  /*1d910*/  ISETP.NE.U32.AND P0, PT, RZ, UR4, PT ;  /* 0x00000004ff007c0c */ /* 0x000fe2000bf05070 */
[----:B-1----:R-:W0:Y:S03]  /*1d920*/  LDC.64 R2, c[0x0][0xa10] ;  /* 0x00028400ff027b82 */ /* 0x002e260000000a00 */
[----:B------:R-:W-:-:S05]  /*1d930*/  ISETP.NE.AND.EX P0, PT, RZ, UR5, PT, P0 ;  /* 0x00000005ff007c0c */ /* 0x000fca000bf05300 */
[----:B------:R-:W1:Y:S08]  /*1d940*/  @P2 LDC.64 R6, c[0x0][0xa18] ;  /* 0x00028600ff062b82 */ /* 0x000e700000000a00 */
[----:B------:R-:W3:Y:S01]  /*1d950*/  @P0 LDG.E R8, desc[UR44][R4.64] ;  /* 0x0000002c04080981 */ /* 0x000ee2000c1e1900 */
[----:B0-----:R-:W-:-:S05]  /*1d960*/  IMAD.WIDE R2, R27, 0x4, R2 ;  /* 0x000000041b027825 */ /* 0x001fca00078e0202 */
[----:B-----5:R-:W5:Y:S01]  /*1d970*/  @P1 LDG.E R0, desc[UR44][R2.64] ;  /* 0x0000002c02001981 */ /* 0x020f62000c1e1900 */
[----:B------:R-:W-:Y:S02]  /*1d980*/  ULDC UR4, c[0x0][0x288] ;  /* 0x0000a20000047ab9 */ /* 0x000fe40000000800 */
[----:B------:R-:W-:Y:S01]  /*1d990*/  IMAD.U32 R28, RZ, RZ, UR4 ;  /* 0x00000004ff1c7e24 */ /* 0x000fe2000f8e00ff */
[----:B------:R-:W-:Y:S02]  /*1d9a0*/  ULDC.64 UR4, c[0x0][0x418] ;  /* 0x0001060000047ab9 */ /* 0x000fe40000000a00 */
[----:B------:R-:W-:-:S03]  /*1d9b0*/  UISETP.NE.U32.AND UP0, UPT, UR4, URZ, UPT ;  /* 0x0000003f0400728c */ /* 0x000fc6000bf05070 */
[----:B------:R-:W-:Y:S01]  /*1d9c0*/  ULDC UR4, c[0x0][0x424] ;  /* 0x0001090000047ab9 */ /* 0x000fe20000000800 */
[----:B------:R-:W-:Y:S01]  /*1d9d0*/  UISETP.NE.AND.EX UP0, UPT, UR5, URZ, UPT, UP0 ;  /* 0x0000003f0500728c */ /* 0x000fe2000bf05300 */
[----:B-1----:R-:W-:Y:S02]  /*1d9e0*/  @P2 IMAD.WIDE R6, R27, 0x4, R6 ;  /* 0x000000041b062825 */ /* 0x002fe400078e0206 */
[----:B------:R-:W-:Y:S01]  /*1d9f0*/  ULDC UR5, c[0x0][0x2f0] ;  /* 0x0000bc0000057ab9 */ /* 0x000fe20000000800 */
[----:B------:R-:W-:Y:S02]  /*1da00*/  USEL UR4, UR4, 0x1, UP0 ;  /* 0x0000000104047887 */ /* 0x000fe40008000000 */
[----:B------:R0:W5:Y:S02]  /*1da10*/  @P2 LDG.E R28, desc[UR44][R6.64] ;  /* 0x0000002c061c2981 */ /* 0x000164000c1e1900 */
[----:B------:R-:W-:-:S03]  /*1da20*/  UIMAD UR4, UR4, UR5, URZ ;  /* 0x00000005040472a4 */ /* 0x000fc6000f8e023f */
[----:B------:R-:W-:Y:S02]  /*1da30*/  ULDC UR5, c[0x0][0x348] ;  /* 0x0000d20000057ab9 */ /* 0x000fe40000000800 */
[----:B0-----:R-:W-:Y:S02]  /*1da40*/  IMAD.U32 R7, RZ, RZ, UR5 ;  /* 0x00000005ff077e24 */ /* 0x001fe4000f8e00ff */
[----:B------:R-:W-:Y:S01]  /*1da50*/  IMAD.U32 R6, RZ, RZ, UR4 ;  /* 0x00000004ff067e24 */ /* 0x000fe2000f8e00ff */
[----:B--2---:R0:W-:Y:S04]  /*1da60*/  STL [R1+0x20], R9 ;  /* 0x0000200901007387 */ /* 0x0041e80000100800 */
[----:B---3--:R0:W-:Y:S01]  /*1da70*/  STL [R1+0x50], R8 ;  /* 0x0000500801007387 */ /* 0x0081e20000100800 */
[----:B------:R-:W-:Y:S05]  /*1da80*/  @P2 BRA `(.L_x_1579) ;  /* 0x0000000000102947 */ /* 0x000fea0003800000 */
[----:B------:R-:W-:Y:S05]  /*1da90*/  @!P0 BRA `(.L_x_1579) ;  /* 0x00000000000c8947 */ /* 0x000fea0003800000 */
[----:B-----5:R-:W2:Y:S04]  /*1daa0*/  LDG.E R28, desc[UR44][R4.64] ;  /* 0x0000002c041c7981 */ /* 0x020ea8000c1e1900 */
[----:B------:R-:W2:Y:S02]  /*1dab0*/  LDG.E R4, desc[UR44][R4.64+0x4] ;  /* 0x0000042c04047981 */ /* 0x000ea4000c1e1900 */
[----:B--2---:R-:W-:-:S07]  /*1dac0*/  IMAD.IADD R28, R4, 0x1, -R28 ;  /* 0x00000001041c7824 */ /* 0x004fce00078e0a1c */
.L_x_1579:
[----:B------:R-:W-:Y:S02]  /*1dad0*/  ULDC.64 UR4, c[0x0][0xa20] ;  /* 0x0002880000047ab9 */ /* 0x000fe40000000a00 */
[----:B------:R-:W-:-:S04]  /*1dae0*/  ISETP.NE.U32.AND P0, PT, RZ, UR4, PT ;  /* 0x00000004ff007c0c */ /* 0x000fc8000bf05070 */
[----:B------:R-:W-:-:S13]  /*1daf0*/  ISETP.NE.AND.EX P0, PT, RZ, UR5, PT, P0 ;  /* 0x00000005ff007c0c */ /* 0x000fda000bf05300 */
[----:B------:R-:W-:Y:S05]  /*1db00*/  @!P0 BRA `(.L_x_1580) ;  /* 0x0000000000108947 */ /* 0x000fea0003800000 */
[----:B------:R-:W1:Y:S02]  /*1db10*/  LDC.64 R4, c[0x0][0xa20] ;  /* 0x00028800ff047b82 */ /* 0x000e640000000a00 */
[----:B-1----:R-:W-:-:S05]  /*1db20*/  IMAD.WIDE R4, R27, 0x4, R4 ;  /* 0x000000041b047825 */ /* 0x002fca00078e0204 */
[----:B------:R1:W5:Y:S01]  /*1db30*/  LDG.E R6, desc[UR44][R4.64] ;  /* 0x0000002c04067981 */ /* 0x000362000c1e1900 */
[----:B------:R-:W-:Y:S05]  /*1db40*/  BRA `(.L_x_1581) ;  /* 0x0000000000247947 */ /* 0x000fea0003800000 */
.L_x_1580:
[----:B------:R-:W-:Y:S02]  /*1db50*/  ULDC.64 UR4, c[0x0][0xa08] ;  /* 0x0002820000047ab9 */ /* 0x000fe40000000a00 */
[----:B------:R-:W-:-:S04]  /*1db60*/  ISETP.NE.U32.AND P0, PT, RZ, UR4, PT ;  /* 0x00000004ff007c0c */ /* 0x000fc8000bf05070 */
[----:B------:R-:W-:-:S13]  /*1db70*/  ISETP.NE.AND.EX P0, PT, RZ, UR5, PT, P0 ;  /* 0x00000005ff007c0c */ /* 0x000fda000bf05300 */
[----:B------:R-:W-:Y:S05]  /*1db80*/  @!P0 BRA `(.L_x_1581) ;  /* 0x0000000000148947 */ /* 0x000fea0003800000 */
[----:B------:R-:W1:Y:S02]  /*1db90*/  LDC.64 R4, c[0x0][0xa08] ;  /* 0x00028200ff047b82 */ /* 0x000e640000000a00 */
[----:B-1----:R-:W-:-:S05]  /*1dba0*/  IMAD.WIDE R4, R27, 0x4, R4 ;  /* 0x000000041b047825 */ /* 0x002fca00078e0204 */
[----:B------:R-:W2:Y:S04]  /*1dbb0*/  LDG.E R6, desc[UR44][R4.64] ;  /* 0x0000002c04067981 */ /* 0x000ea8000c1e1900 */
[----:B------:R-:W2:Y:S02]  /*1dbc0*/  LDG.E R4, desc[UR44][R4.64+0x4] ;  /* 0x0000042c04047981 */ /* 0x000ea4000c1e1900 */
[----:B--2---:R-:W-:-:S07]  /*1dbd0*/  IMAD.IADD R6, R4, 0x1, -R6 ;  /* 0x0000000104067824 */ /* 0x004fce00078e0a06 */
.L_x_1581:
[----:B-1----:R-:W2:Y:S04]  /*1dbe0*/  @P1 LDG.E R4, desc[UR44][R2.64] ;  /* 0x0000002c02041981 */ /* 0x002ea8000c1e1900 */
[----:B------:R1:W2:Y:S01]  /*1dbf0*/  @P1 LDG.E R5, desc[UR44][R2.64+0x4] ;  /* 0x0000042c02051981 */ /* 0x0002a2000c1e1900 */
[----:B-----5:R-:W-:Y:S02]  /*1dc00*/  IMAD.IADD R6, R6, 0x1, -R9 ;  /* 0x0000000106067824 */ /* 0x020fe400078e0a09 */
[----:B------:R-:W-:-:S04]  /*1dc10*/  IMAD R25, R25, 0xc0, RZ ;  /* 0x000000c019197824 */ /* 0x000fc800078e02ff */
[----:B0-----:R-:W-:Y:S01]  /*1dc20*/  VIADD R8, R25, 0xbf ;  /* 0x000000bf19087836 */ /* 0x001fe20000000000 */
[----:B-1----:R-:W0:Y:S02]  /*1dc30*/  LDC R2, c[0x0][0x448] ;  /* 0x00011200ff027b82 */ /* 0x002e240000000800 */
[----:B0-----:R-:W-:-:S13]  /*1dc40*/  ISETP.NE.AND P2, PT, R2, 0x1, PT ;  /* 0x000000010200780c */ /* 0x001fda0003f45270 */
[----:B------:R-:W0:Y:S08]  /*1dc50*/  @P2 LDC R3, c[0x0][0x44c] ;  /* 0x00011300ff032b82 */ /* 0x000e300000000800 */
[----:B------:R-:W1:Y:S01]  /*1dc60*/  @P2 LDC R2, c[0x0][0x450] ;  /* 0x00011400ff022b82 */ /* 0x000e620000000800 */
[----:B0-----:R-:W-:-:S05]  /*1dc70*/  @P2 IMAD.HI.U32 R3, R8, R3, RZ ;  /* 0x0000000308032227 */ /* 0x001fca00078e00ff */
[----:B-1----:R-:W-:Y:S01]  /*1dc80*/  @P2 SHF.R.U32.HI R8, RZ, R2, R3 ;  /* 0x00000002ff082219 */ /* 0x002fe20000011603 */
[----:B--2---:R-:W-:-:S04]  /*1dc90*/  @P1 IMAD.IADD R7, R5, 0x1, -R4 ;  /* 0x0000000105071824 */ /* 0x004fc800078e0a04 */
[----:B------:R-:W-:-:S04]  /*1dca0*/  IMAD.IADD R18, R6, 0x1, R7 ;  /* 0x0000000106127824 */ /* 0x000fc800078e0207 */
[C---:B------:R-:W-:Y:S01]  /*1dcb0*/  VIADD R20, R18.reuse, 0x9f ;  /* 0x0000009f12147836 */ /* 0x040fe20000000000 */
[----:B------:R-:W-:-:S03]  /*1dcc0*/  IADD3 R10, R18, 0x1, -R28 ;  /* 0x00000001120a7810 */ /* 0x000fc60007ffe81c */
[----:B------:R-:W-:-:S04]  /*1dcd0*/  IMAD.HI R20, R20, 0x66666667, RZ ;  /* 0x6666666714147827 */ /* 0x000fc800078e02ff */
[----:B------:R-:W-:Y:S01]  /*1dce0*/  IMAD.IADD R8, R10, 0x1, R8 ;  /* 0x000000010a087824 */ /* 0x000fe200078e0208 */
[----:B------:R-:W-:-:S04]  /*1dcf0*/  SHF.R.U32.HI R2, RZ, 0x1f, R20 ;  /* 0x0000001fff027819 */ /* 0x000fc80000011614 */
[----:B------:R-:W-:Y:S02]  /*1dd00*/  LEA.HI.SX32 R20, R20, R2, 0x1a ;  /* 0x0000000214147211 */ /* 0x000fe400078fd2ff */
[----:B------:R-:W0:Y:S02]  /*1dd10*/  LDC.64 R2, c[0x0][0x9e0] ;  /* 0x00027800ff027b82 */ /* 0x000e240000000a00 */
[----:B0-----:R-:W-:Y:S01]  /*1dd20*/  ISETP.GE.AND P3, PT, R3, 0x1, PT ;  /* 0x000000010300780c */ /* 0x001fe20003f66270 */
[----:B------:R-:W-:-:S12]  /*1dd30*/  IMAD.IADD R2, R8, 0x1, R2 ;  /* 0x0000000108027824 */ /* 0x000fd800078e0202 */
[----:B------:R-:W-:Y:S05]  /*1dd40*/  @!P3 BRA `(.L_x_1582) ;  /* 0x000000000048b947 */ /* 0x000fea0003800000 */
        /* <DEDUP_REMOVED lines=11> */
.L_x_1584:
[----:B------:R-:W-:-:S13]  /*1de00*/  ISETP.NE.AND P0, PT, R3, 0x1, PT ;  /* 0x000000010300780c */ /* 0x000fda0003f05270 */
[----:B------:R-:W0:Y:S02]  /*1de10*/  @P0 LDC.64 R4, c[0x0][0x9e8] ;  /* 0x00027a00ff040b82 */ /* 0x000e240000000a00 */
[----:B0-----:R-:W-:-:S05]  /*1de20*/  @P0 IMAD.HI.U32 R4, R9, R4, RZ ;  /* 0x0000000409040227 */ /* 0x001fca00078e00ff */
[----:B------:R-:W-:-:S07]  /*1de30*/  @P0 SHF.R.U32.HI R9, RZ, R5, R4 ;  /* 0x00000005ff090219 */ /* 0x000fce0000011604 */
.L_x_1585:
[----:B------:R-:W-:Y:S05]  /*1de40*/  BSYNC B0 ;  /* 0x0000000000007941 */ /* 0x000fea0003800000 */
.L_x_1583:
[----:B------:R-:W-:-:S05]  /*1de50*/  IMAD R9, R9, R3, R3 ;  /* 0x0000000309097224 */ /* 0x000fca00078e0203 */
[----:B------:R-:W-:-:S07]  /*1de60*/  VIMNMX R2, R2, R9, PT ;  /* 0x0000000902027248 */ /* 0x000fce0003fe0100 */
.L_x_1582:
        /* <DEDUP_REMOVED lines=20> */
.L_x_1588:
[----:B------:R-:W-:-:S13]  /*1dfb0*/  ISETP.NE.AND P0, PT, R3, 0x1, PT ;  /* 0x000000010300780c */ /* 0x000fda0003f05270 */
[----:B------:R-:W0:Y:S02]  /*1dfc0*/  @P0 LDC.64 R4, c[0x0][0x9e8] ;  /* 0x00027a00ff040b82 */ /* 0x000e240000000a00 */
[----:B0-----:R-:W-:-:S05]  /*1dfd0*/  @P0 IMAD.HI.U32 R4, R9, R4, RZ ;  /* 0x0000000409040227 */ /* 0x001fca00078e00ff */
[----:B------:R-:W-:-:S07]  /*1dfe0*/  @P0 SHF.R.U32.HI R9, RZ, R5, R4 ;  /* 0x00000005ff090219 */ /* 0x000fce0000011604 */
.L_x_1589:
[----:B------:R-:W-:Y:S05]  /*1dff0*/  BSYNC B0 ;  /* 0x0000000000007941 */ /* 0x000fea0003800000 */
.L_x_1587:
[----:B------:R-:W-:-:S05]  /*1e000*/  IMAD R3, R9, R3, RZ ;  /* 0x0000000309037224 */ /* 0x000fca00078e02ff */
[----:B------:R-:W-:-:S07]  /*1e010*/  VIMNMX R8, R8, R3, !PT ;  /* 0x0000000308087248 */ /* 0x000fce0007fe0100 */
.L_x_1586:
[----:B------:R-:W-:Y:S01]  /*1e020*/  VIADD R2, R2, 0x9f ;  /* 0x0000009f02027836 */ /* 0x000fe20000000000 */
[----:B------:R-:W-:Y:S01]  /*1e030*/  BSSY B0, `(.L_x_1590) ;  /* 0x00000ea000007945 */ /* 0x000fe20003800000 */
[----:B------:R-:W-:-:S04]  /*1e040*/  IMAD.HI R8, R8, 0x66666667, RZ ;  /* 0x6666666708087827 */ /* 0x000fc800078e02ff */
[----:B------:R-:W-:-:S05]  /*1e050*/  IMAD.HI R2, R2, 0x66666667, RZ ;  /* 0x6666666702027827 */ /* 0x000fca00078e02ff */
[----:B------:R-:W-:-:S04]  /*1e060*/  SHF.R.U32.HI R4, RZ, 0x1f, R2 ;  /* 0x0000001fff047819 */ /* 0x000fc80000011602 */
[----:B------:R-:W-:Y:S02]  /*1e070*/  LEA.HI.SX32 R4, R2, R4, 0x1a ;  /* 0x0000000402047211 */ /* 0x000fe400078fd2ff */
[----:B------:R-:W-:-:S04]  /*1e080*/  SHF.R.U32.HI R2, RZ, 0x1f, R8 ;  /* 0x0000001fff027819 */ /* 0x000fc80000011608 */
[----:B------:R-:W-:-:S04]  /*1e090*/  LEA.HI.SX32 R2, R8, R2, 0x1a ;  /* 0x0000000208027211 */ /* 0x000fc800078fd2ff */
        /* <DEDUP_REMOVED lines=13> */
[----:B------:R-:W-:Y:S02]  /*1e170*/  @P0 LEA.HI.SX32 R3, R2, R5, 0x1a ;  /* 0x0000000502030211 */ /* 0x000fe400078fd2ff */
[----:B------:R-:W-:Y:S02]  /*1e180*/  PLOP3.LUT P0, PT, PT, PT, PT, 0x80, 0x0 ;  /* 0x000000000000781c */ /* 0x000fe40003f0f070 */
[----:B------:R-:W-:-:S13]  /*1e190*/  ISETP.GT.AND P2, PT, R3, R4, PT ;  /* 0x000000040300720c */ /* 0x000fda0003f44270 */
[----:B------:R-:W-:Y:S05]  /*1e1a0*/  @!P2 BRA `(.L_x_1591) ;  /* 0x0000000c0048a947 */ /* 0x000fea0003800000 */
[----:B------:R-:W-:Y:S01]  /*1e1b0*/  UMOV UR4, 0xffffffff ;  /* 0xffffffff00047882 */ /* 0x000fe20000000000 */
[----:B------:R-:W-:Y:S02]  /*1e1c0*/  SEL R2, R27, RZ, !P1 ;  /* 0x000000ff1b027207 */ /* 0x000fe40004800000 */
[----:B------:R-:W-:Y:S05]  /*1e1d0*/  BRA.DIV UR4, `(.L_x_1592) ;  /* 0x0000006e04947947 */ /* 0x000fea000b800000 */
[----:B------:R-:W0:Y:S02]  /*1e1e0*/  S2R R5, SR_TID.X ;  /* 0x0000000000057919 */ /* 0x000e240000002100 */
[----:B0-----:R-:W-:-:S04]  /*1e1f0*/  SHF.R.U32.HI R5, RZ, 0x5, R5 ;  /* 0x00000005ff057819 */ /* 0x001fc80000011605 */
[----:B------:R-:W-:-:S05]  /*1e200*/  LOP3.LUT R5, R5, 0x3, RZ, 0xc0, !PT ;  /* 0x0000000305057812 */ /* 0x000fca00078ec0ff */
[----:B------:R0:W1:Y:S02]  /*1e210*/  SHFL.IDX PT, R14, R5, RZ, 0x1f ;  /* 0x00001fff050e7589 */ /* 0x00006400000e0000 */
.L_x_1752:
[----:B-1----:R-:W-:Y:S02]  /*1e220*/  ISETP.NE.AND P0, PT, R14, RZ, PT ;  /* 0x000000ff0e00720c */ /* 0x002fe40003f05270 */
[----:B------:R-:W-:-:S11]  /*1e230*/  PLOP3.LUT P6, PT, PT, PT, PT, 0x8, 0x0 ;  /* 0x000000000000781c */ /* 0x000fd60003fce170 */
[----:B------:R-:W-:Y:S05]  /*1e240*/  @P0 BRA `(.L_x_1593) ;  /* 0x00000000000c0947 */ /* 0x000fea0003800000 */
[----:B------:R-:W-:-:S03]  /*1e250*/  UMOV UR4, 0xffffffff ;  /* 0xffffffff00047882 */ /* 0x000fc60000000000 */
[----:B------:R-:W-:Y:S05]  /*1e260*/  BRA.DIV UR4, `(.L_x_1594) ;  /* 0x0000006e04a47947 */ /* 0x000fea000b800000 */
[----:B------:R-:W-:-:S13]  /*1e270*/  ELECT P6, URZ, PT ;  /* 0x00000000003f782f */ /* 0x000fda00038c0000 */
.L_x_1593:
[----:B0-----:R-:W2:Y:S01]  /*1e280*/  LDL R5, [R1+0x60] ;  /* 0x0000600001057983 */ /* 0x001ea20000100800 */
[----:B------:R-:W-:Y:S01]  /*1e290*/  BSSY B1, `(.L_x_1595) ;  /* 0x0000008000017945 */ /* 0x000fe20003800000 */
[----:B--2---:R-:W-:-:S05]  /*1e2a0*/  VIADD R5, R5, 0x1 ;  /* 0x0000000105057836 */ /* 0x004fca0000000000 */
[----:B------:R-:W-:-:S04]  /*1e2b0*/  LEA.HI R6, R5, R5, RZ, 0x1 ;  /* 0x0000000505067211 */ /* 0x000fc800078f08ff */
[----:B------:R-:W-:-:S05]  /*1e2c0*/  LOP3.LUT R6, R6, 0xfffffffe, RZ, 0xc0, !PT ;  /* 0xfffffffe06067812 */ /* 0x000fca00078ec0ff */
[----:B------:R-:W-:-:S05]  /*1e2d0*/  IMAD.IADD R5, R5, 0x1, -R6 ;  /* 0x0000000105057824 */ /* 0x000fca00078e0a06 */
[----:B------:R-:W-:-:S04]  /*1e2e0*/  SHF.L.U32 R5, R5, 0x1f, RZ ;  /* 0x0000001f05057819 */ /* 0x000fc800000006ff */
[----:B------:R-:W0:Y:S02]  /*1e2f0*/  SYNCS.PHASECHK.TRANS64.TRYWAIT P0, [R17+URZ+0x13220], R5 ;  /* 0x01322005110075a7 */ /* 0x000e24000800017f */
[----:B0-----:R-:W-:Y:S05]  /*1e300*/  @!P0 BRA `(.L_x_1596) ;  /* 0x0000006c009c8947 */ /* 0x001fea0003800000 */
.L_x_1755:
[----:B------:R-:W-:Y:S05]  /*1e310*/  BSYNC B1 ;  /* 0x0000000000017941 */ /* 0x000fea0003800000 */
.L_x_1595:
        /* <DEDUP_REMOVED lines=12> */
.L_x_1756:
[----:B------:R-:W-:Y:S05]  /*1e3e0*/  BSYNC B2 ;  /* 0x0000000000027941 */ /* 0x000fea0003800000 */
.L_x_1599:
        /* <DEDUP_REMOVED lines=9> */
.L_x_1602:
[----:B------:R-:W-:Y:S05]  /*1e480*/  BSYNC B2 ;  /* 0x0000000000027941 */ /* 0x000fea0003800000 */
.L_x_1601:
[----:B------:R-:W2:Y:S01]  /*1e490*/  LDL R7, [R1+0x8] ;  /* 0x0000080001077983 */ /* 0x000ea20000100800 */
[----:B------:R-:W-:Y:S01]  /*1e4a0*/  IMAD.MOV.U32 R12, RZ, RZ, RZ ;  /* 0x000000ffff0c7224 */ /* 0x000fe200078e00ff */
[----:B------:R-:W-:Y:S01]  /*1e4b0*/  UIADD3 UR4, UP0, UR38, 0x570, URZ ;  /* 0x0000057026047890 */ /* 0x000fe2000ff1e03f */
[----:B------:R-:W-:Y:S01]  /*1e4c0*/  IMAD R8, R3, 0xa0, R0 ;  /* 0x000000a003087824 */ /* 0x000fe200078e0200 */
[----:B------:R-:W-:Y:S01]  /*1e4d0*/  PLOP3.LUT P0, PT, PT, PT, PT, 0x80, 0x0 ;  /* 0x000000000000781c */ /* 0x000fe20003f0f070 */
[----:B------:R-:W-:Y:S01]  /*1e4e0*/  VIADD R9, R5, 0x13290 ;  /* 0x0001329005097836 */ /* 0x000fe20000000000 */
[----:B------:R-:W-:Y:S01]  /*1e4f0*/  R2UR UR10, R12 ;  /* 0x000000000c0a72ca */ /* 0x000fe200000e0000 */
[----:B------:R-:W-:Y:S01]  /*1e500*/  VIADD R8, R8, 0xffffff60 ;  /* 0xffffff6008087836 */ /* 0x000fe20000000000 */
[----:B------:R-:W-:Y:S01]  /*1e510*/  UIADD3.X UR5, URZ, UR39, URZ, UP0, !UPT ;  /* 0x000000273f057290 */ /* 0x000fe200087fe43f */
[----:B------:R-:W-:Y:S01]  /*1e520*/  UMOV UR6, 0x0 ;  /* 0x0000000000067882 */ /* 0x000fe20000000000 */
[----:B------:R-:W-:Y:S01]  /*1e530*/  UMOV UR7, 0x12f00000 ;  /* 0x12f0000000077882 */ /* 0x000fe20000000000 */
[----:B--2---:R-:W-:-:S04]  /*1e540*/  IMAD R7, R7, 0x2800, R17 ;  /* 0x0000280007077824 */ /* 0x004fc800078e0211 */
[----:B------:R-:W-:-:S07]  /*1e550*/  VIADD R11, R7, 0xe000 ;  /* 0x0000e000070b7836 */ /* 0x000fce0000000000 */
.L_x_1603:
        /* <DEDUP_REMOVED lines=13> */
.L_x_1757:
[----:B------:R-:W-:Y:S05]  /*1e630*/  BSYNC B2 ;  /* 0x0000000000027941 */ /* 0x000fea0003800000 */
.L_x_1604:
[----:B------:R-:W-:Y:S01]  /*1e640*/  BSSY B2, `(.L_x_1606) ;  /* 0x000000b000027945 */ /* 0x000fe20003800000 */
[----:B------:R-:W-:Y:S02]  /*1e650*/  IMAD.MOV.U32 R14, RZ, RZ, 0x0 ;  /* 0x00000000ff0e7424 */ /* 0x000fe400078e00ff */
[----:B------:R-:W-:Y:S01]  /*1e660*/  IMAD.MOV.U32 R15, RZ, RZ, 0x12f00000 ;  /* 0x12f00000ff0f7424 */ /* 0x000fe200078e00ff */
[----:B------:R-:W-:Y:S06]  /*1e670*/  @P1 BRA `(.L_x_1607) ;  /* 0x00000000001c1947 */ /* 0x000fec0003800000 */
[----:B------:R-:W2:Y:S01]  /*1e680*/  S2R R9, SR_TID.X ;  /* 0x0000000000097919 */ /* 0x000ea20000002100 */
[----:B01----:R-:W-:-:S04]  /*1e690*/  IMAD.MOV.U32 R6, RZ, RZ, 0x2800 ;  /* 0x00002800ff067424 */ /* 0x003fc800078e00ff */
[----:B------:R3:W-:Y:S01]  /*1e6a0*/  SYNCS.ARRIVE.TRANS64 RZ, [R5+URZ+0x132b0], R6 ;  /* 0x0132b00605ff79a7 */ /* 0x0007e2000800003f */
[----:B--2---:R-:W-:-:S04]  /*1e6b0*/  LOP3.LUT R9, R9, 0x1f, RZ, 0xc0, !PT ;  /* 0x0000001f09097812 */ /* 0x004fc800078ec0ff */
[----:B------:R-:W-:-:S13]  /*1e6c0*/  ISETP.NE.AND P0, PT, R9, RZ, PT ;  /* 0x000000ff0900720c */ /* 0x000fda0003f05270 */
[----:B---3--:R-:W-:Y:S05]  /*1e6d0*/  @!P0 BRA `(.L_x_1607) ;  /* 0x0000000000048947 */ /* 0x008fea0003800000 */
[----:B------:R-:W-:Y:S01]  /*1e6e0*/  BPT.TRAP 0x1 ;  /* 0x000000040000795c */ /* 0x000fe20000300000 */
.L_x_1607:
[----:B------:R-:W-:Y:S05]  /*1e6f0*/  BSYNC B2 ;  /* 0x0000000000027941 */ /* 0x000fea0003800000 */
.L_x_1606:
        /* <DEDUP_REMOVED lines=8> */
.L_x_1608:
        /* <DEDUP_REMOVED lines=10> */
.L_x_1598:
[----:B------:R-:W-:Y:S05]  /*1e820*/  BSYNC B1 ;  /* 0x0000000000017941 */ /* 0x000fea0003800000 */
.L_x_1597:
        /* <DEDUP_REMOVED lines=13> */
.L_x_1621:
        /* <DEDUP_REMOVED lines=8> */
[----:B------:R-:W-:Y:S01]  /*1e980*/  ISETP.NE.AND P2, PT, R7, RZ, PT ;  /* 0x000000ff0700720c */ /* 0x000fe20003f45270 */
[----:B--2---:R-:W-:Y:S01]  /*1e990*/  IMAD R5, R5, 0x8, R17 ;  /* 0x0000000805057824 */ /* 0x004fe200078e0211 */
[----:B---3--:R-:W-:-:S04]  /*1e9a0*/  SHF.L.U32 R6, R6, 0x1f, RZ ;  /* 0x0000001f06067819 */ /* 0x008fc800000006ff */
[----:B------:R-:W0:Y:S02]  /*1e9b0*/  SYNCS.PHASECHK.TRANS64.TRYWAIT P1, [R5+URZ+0x132a0], R6 ;  /* 0x0132a006050075a7 */ /* 0x000e24000802017f */
[----:B0-----:R-:W-:Y:S05]  /*1e9c0*/  @!P1 BRA `(.L_x_1612) ;  /* 0x0000006800289947 */ /* 0x001fea0003800000 */
.L_x_1758:
[----:B------:R-:W-:Y:S05]  /*1e9d0*/  BSYNC B2 ;  /* 0x0000000000027941 */ /* 0x000fea0003800000 */
.L_x_1611:
        /* <DEDUP_REMOVED lines=9> */
.L_x_1614:
[----:B------:R-:W-:Y:S05]  /*1ea70*/  BSYNC B2 ;  /* 0x0000000000027941 */ /* 0x000fea0003800000 */
.L_x_1613:
        /* <DEDUP_REMOVED lines=12> */
.L_x_1615:
        /* <DEDUP_REMOVED lines=13> */
.L_x_1759:
[----:B------:R-:W-:Y:S05]  /*1ec10*/  BSYNC B2 ;  /* 0x0000000000027941 */ /* 0x000fea0003800000 */
.L_x_1616:
        /* <DEDUP_REMOVED lines=11> */
.L_x_1619:
[----:B------:R-:W-:Y:S05]  /*1ecd0*/  BSYNC B2 ;  /* 0x0000000000027941 */ /* 0x000fea0003800000 */
.L_x_1618:
        /* <DEDUP_REMOVED lines=8> */
.L_x_1620:
        /* <DEDUP_REMOVED lines=10> */
.L_x_1610:
[----:B------:R-:W-:Y:S05]  /*1ee00*/  BSYNC B1 ;  /* 0x0000000000017941 */ /* 0x000fea0003800000 */
.L_x_1609:
[----:B------:R-:W2:Y:S04]  /*1ee10*/  LDL.LU R6, [R1+0x8] ;  /* 0x0000080001067983 */ /* 0x000ea80000300800 */
[----:B0-----:R-:W3:Y:S01]  /*1ee20*/  LDL.LU R9, [R1+0x14] ;  /* 0x0000140001097983 */ /* 0x001ee20000300800 */
[C---:B------:R-:W-:Y:S01]  /*1ee30*/  ISETP.GT.AND P2, PT, R3.reuse, R4, PT ;  /* 0x000000040300720c */ /* 0x040fe20003f44270 */
[----:B------:R-:W-:Y:S02]  /*1ee40*/  VIADD R3, R3, 0xffffffff ;  /* 0xffffffff03037836 */ /* 0x000fe40000000000 */
[----:B--2---:R-:W-:-:S05]  /*1ee50*/  VIADD R5, R6, 0x1 ;  /* 0x0000000106057836 */ /* 0x004fca0000000000 */
[----:B------:R-:W-:-:S04]  /*1ee60*/  ISETP.NE.AND P1, PT, R5, 0x2, PT ;  /* 0x000000020500780c */ /* 0x000fc80003f25270 */
[----:B------:R-:W-:Y:S02]  /*1ee70*/  SEL R6, RZ, 0x1, P1 ;  /* 0x00000001ff067807 */ /* 0x000fe40000800000 */
[----:B------:R-:W-:Y:S02]  /*1ee80*/  SEL R5, R5, RZ, P1 ;  /* 0x000000ff05057207 */ /* 0x000fe40000800000 */
[----:B---3--:R-:W-:-:S05]  /*1ee90*/  LOP3.LUT R9, R9, R6, RZ, 0x3c, !PT ;  /* 0x0000000609097212 */ /* 0x008fca00078e3cff */
[----:B------:R1:W-:Y:S04]  /*1eea0*/  STL [R1+0x14], R9 ;  /* 0x0000140901007387 */ /* 0x0003e80000100800 */
[----:B------:R1:W-:Y:S01]  /*1eeb0*/  STL [R1+0x8], R5 ;  /* 0x0000080501007387 */ /* 0x0003e20000100800 */
[----:B------:R-:W-:Y:S05]  /*1eec0*/  @P2 BRA `(.L_x_1621) ;  /* 0xfffffff8008c2947 */ /* 0x000fea000383ffff */
.L_x_1591:
[----:B------:R-:W-:Y:S05]  /*1eed0*/  BSYNC B0 ;  /* 0x0000000000007941 */ /* 0x000fea0003800000 */
.L_x_1590:
[----:B------:R-:W2:Y:S01]  /*1eee0*/  LDC R0, c[0x0][0x448] ;  /* 0x00011200ff007b82 */ /* 0x000ea20000000800 */
[----:B------:R-:W-:Y:S01]  /*1eef0*/  VIADD R2, R25, 0xbf ;  /* 0x000000bf19027836 */ /* 0x000fe20000000000 */
[----:B------:R-:W-:Y:S06]  /*1ef00*/  @!P0 WARPSYNC.ALL ;  /* 0x0000000000008948 */ /* 0x000fec0003800000 */
[----:B------:R-:W-:Y:S01]  /*1ef10*/  @!P0 BAR.SYNC.DEFER_BLOCKING 0xc, 0x200 ;  /* 0x0308000000008b1d */ /* 0x000fe20000010000 */
[----:B--2---:R-:W-:-:S13]  /*1ef20*/  ISETP.NE.AND P1, PT, R0, 0x1, PT ;  /* 0x000000010000780c */ /* 0x004fda0003f25270 */
[----:B------:R-:W2:Y:S08]  /*1ef30*/  @P1 LDC R3, c[0x0][0x44c] ;  /* 0x00011300ff031b82 */ /* 0x000eb00000000800 */
[----:B------:R-:W3:Y:S01]  /*1ef40*/  @P1 LDC R0, c[0x0][0x450] ;  /* 0x00011400ff001b82 */ /* 0x000ee20000000800 */
[----:B--2---:R-:W-:-:S05]  /*1ef50*/  @P1 IMAD.HI.U32 R3, R2, R3, RZ ;  /* 0x0000000302031227 */ /* 0x004fca00078e00ff */
[----:B---3--:R-:W-:-:S05]  /*1ef60*/  @P1 SHF.R.U32.HI R2, RZ, R0, R3 ;  /* 0x00000000ff021219 */ /* 0x008fca0000011603 */
[----:B------:R-:W-:Y:S02]  /*1ef70*/  IMAD.IADD R10, R10, 0x1, R2 ;  /* 0x000000010a0a7824 */ /* 0x000fe400078e0202 */
[----:B------:R-:W2:Y:S02]  /*1ef80*/  LDC.64 R2, c[0x0][0x9e0] ;  /* 0x00027800ff027b82 */ /* 0x000ea40000000a00 */
[----:B--2---:R-:W-:Y:S01]  /*1ef90*/  ISETP.GE.AND P2, PT, R3, 0x1, PT ;  /* 0x000000010300780c */ /* 0x004fe20003f46270 */
        /* <DEDUP_REMOVED lines=8> */
[----:B01----:R-:W0:Y:S02]  /*1f020*/  @P0 LDC.64 R4, c[0x0][0x9e8] ;  /* 0x00027a00ff040b82 */ /* 0x003e240000000a00 */
[----:B0-----:R-:W-:-:S05]  /*1f030*/  @P0 IMAD.HI.U32 R4, R0, R4, RZ ;  /* 0x0000000400040227 */ /* 0x001fca00078e00ff */
[----:B------:R-:W-:-:S04]  /*1f040*/  @P0 SHF.R.U32.HI R0, RZ, R5, R4 ;  /* 0x00000005ff000219 */ /* 0x000fc80000011604 */
[----:B------:R-:W-:Y:S01]  /*1f050*/  LOP3.LUT R0, RZ, R0, RZ, 0x33, !PT ;  /* 0x00000000ff007212 */ /* 0x000fe200078e33ff */
[----:B------:R-:W-:Y:S06]  /*1f060*/  BRA `(.L_x_1625) ;  /* 0x0000000000107947 */ /* 0x000fec0003800000 */
.L_x_1624:
[----:B------:R-:W-:-:S13]  /*1f070*/  ISETP.NE.AND P0, PT, R3, 0x1, PT ;  /* 0x000000010300780c */ /* 0x000fda0003f05270 */
[----:B01----:R-:W0:Y:S02]  /*1f080*/  @P0 LDC.64 R4, c[0x0][0x9e8] ;  /* 0x00027a00ff040b82 */ /* 0x003e240000000a00 */
[----:B0-----:R-:W-:-:S05]  /*1f090*/  @P0 IMAD.HI.U32 R4, R0, R4, RZ ;  /* 0x0000000400040227 */ /* 0x001fca00078e00ff */
[----:B------:R-:W-:-:S07]  /*1f0a0*/  @P0 SHF.R.U32.HI R0, RZ, R5, R4 ;  /* 0x00000005ff000219 */ /* 0x000fce0000011604 */
.L_x_1625:
[----:B------:R-:W-:Y:S05]  /*1f0b0*/  BSYNC B0 ;  /* 0x0000000000007941 */ /* 0x000fea0003800000 */
.L_x_1623:
[----:B------:R-:W-:-:S05]  /*1f0c0*/  IMAD R0, R0, R3, R3 ;  /* 0x0000000300007224 */ /* 0x000fca00078e0203 */
[----:B------:R-:W-:-:S07]  /*1f0d0*/  VIMNMX R2, R2, R0, PT ;  /* 0x0000000002027248 */ /* 0x000fce0003fe0100 */
.L_x_1622:
[----:B------:R-:W-:Y:S01]  /*1f0e0*/  VIADD R0, R2, 0x9f ;  /* 0x0000009f02007836 */ /* 0x000fe20000000000 */
[----:B------:R-:W-:Y:S01]  /*1f0f0*/  ULDC UR4, c[0x0][0x9dc] ;  /* 0x0002770000047ab9 */ /* 0x000fe20000000800 */
[----:B------:R-:W-:Y:S02]  /*1f100*/  IMAD.MOV.U32 R4, RZ, RZ, R25 ;  /* 0x000000ffff047224 */ /* 0x000fe400078e0019 */
[----:B------:R-:W-:-:S05]  /*1f110*/  IMAD.HI R0, R0, 0x66666667, RZ ;  /* 0x6666666700007827 */ /* 0x000fca00078e02ff */
[----:B------:R-:W-:-:S04]  /*1f120*/  SHF.R.U32.HI R2, RZ, 0x1f, R0 ;  /* 0x0000001fff027819 */ /* 0x000fc80000011600 */
[----:B------:R-:W-:Y:S02]  /*1f130*/  LEA.HI.SX32 R2, R0, R2, 0x1a ;  /* 0x0000000200027211 */ /* 0x000fe400078fd2ff */
[----:B------:R-:W2:Y:S02]  /*1f140*/  @P1 LDC R0, c[0x0][0x450] ;  /* 0x00011400ff001b82 */ /* 0x000ea40000000800 */
[----:B------:R-:W-:-:S05]  /*1f150*/  VIMNMX R22, R20, R2, PT ;  /* 0x0000000214167248 */ /* 0x000fca0003fe0100 */
[----:B------:R3:W-:Y:S01]  /*1f160*/  STL [R1+0x54], R22 ;  /* 0x0000541601007387 */ /* 0x0007e20000100800 */
[----:B------:R-:W4:Y:S02]  /*1f170*/  @P1 LDC R2, c[0x0][0x44c] ;  /* 0x00011300ff021b82 */ /* 0x000f240000000800 */
[----:B----4-:R-:W-:-:S05]  /*1f180*/  @P1 IMAD.HI.U32 R2, R25, R2, RZ ;  /* 0x0000000219021227 */ /* 0x010fca00078e00ff */
[----:B--2---:R-:W-:-:S05]  /*1f190*/  @P1 SHF.R.U32.HI R4, RZ, R0, R2 ;  /* 0x00000000ff041219 */ /* 0x004fca0000011602 */
[----:B------:R-:W-:-:S04]  /*1f1a0*/  IMAD.IADD R2, R19, 0x1, R4 ;  /* 0x0000000113027824 */ /* 0x000fc800078e0204 */
[----:B------:R-:W-:Y:S01]  /*1f1b0*/  VIADD R0, R2, -UR4 ;  /* 0x8000000402007c36 */ /* 0x000fe20008000000 */
[----:B---3--:R-:W-:Y:S06]  /*1f1c0*/  @!P2 BRA `(.L_x_1626) ;  /* 0x000000000044a947 */ /* 0x008fec0003800000 */
[----:B------:R-:W-:Y:S01]  /*1f1d0*/  ISETP.GT.AND P0, PT, R2, -0x1, PT ;  /* 0xffffffff0200780c */ /* 0x000fe20003f04270 */
[----:B------:R-:W-:-:S12]  /*1f1e0*/  BSSY B0, `(.L_x_1627) ;  /* 0x000000d000007945 */ /* 0x000fd80003800000 */
[----:B------:R-:W-:Y:S05]  /*1f1f0*/  @P0 BRA `(.L_x_1628) ;  /* 0x00000000001c0947 */ /* 0x000fea0003800000 */
[----:B------:R-:W-:Y:S02]  /*1f200*/  ISETP.NE.AND P0, PT, R3, 0x1, PT ;  /* 0x000000010300780c */ /* 0x000fe40003f05270 */
[----:B------:R-:W-:-:S11]  /*1f210*/  LOP3.LUT R2, RZ, R2, RZ, 0x33, !PT ;  /* 0x00000002ff027212 */ /* 0x000fd600078e33ff */
[----:B01----:R-:W0:Y:S02]  /*1f220*/  @P0 LDC.64 R4, c[0x0][0x9e8] ;  /* 0x00027a00ff040b82 */ /* 0x003e240000000a00 */
[----:B0-----:R-:W-:-:S05]  /*1f230*/  @P0 IMAD.HI.U32 R4, R2, R4, RZ ;  /* 0x0000000402040227 */ /* 0x001fca00078e00ff */
[----:B------:R-:W-:-:S04]  /*1f240*/  @P0 SHF.R.U32.HI R2, RZ, R5, R4 ;  /* 0x00000005ff020219 */ /* 0x000fc80000011604 */
[----:B------:R-:W-:Y:S01]  /*1f250*/  LOP3.LUT R2, RZ, R2, RZ, 0x33, !PT ;  /* 0x00000002ff027212 */ /* 0x000fe200078e33ff */
[----:B------:R-:W-:Y:S06]  /*1f260*/  BRA `(.L_x_1629) ;  /* 0x0000000000107947 */ /* 0x000fec0003800000 */
.L_x_1628:
[----:B------:R-:W-:-:S13]  /*1f270*/  ISETP.NE.AND P0, PT, R3, 0x1, PT ;  /* 0x000000010300780c */ /* 0x000fda0003f05270 */
[----:B01----:R-:W0:Y:S02]  /*1f280*/  @P0 LDC.64 R4, c[0x0][0x9e8] ;  /* 0x00027a00ff040b82 */ /* 0x003e240000000a00 */
[----:B0-----:R-:W-:-:S05]  /*1f290*/  @P0 IMAD.HI.U32 R4, R2, R4, RZ ;  /* 0x0000000402040227 */ /* 0x001fca00078e00ff */
[----:B------:R-:W-:-:S07]  /*1f2a0*/  @P0 SHF.R.U32.HI R2, RZ, R5, R4 ;  /* 0x00000005ff020219 */ /* 0x000fce0000011604 */
.L_x_1629:
[----:B------:R-:W-:Y:S05]  /*1f2b0*/  BSYNC B0 ;  /* 0x0000000000007941 */ /* 0x000fea0003800000 */
.L_x_1627:
[----:B------:R-:W-:-:S05]  /*1f2c0*/  IMAD R2, R2, R3, RZ ;  /* 0x0000000302027224 */ /* 0x000fca00078e02ff */
[----:B------:R-:W-:-:S07]  /*1f2d0*/  VIMNMX R0, R0, R2, !PT ;  /* 0x0000000200007248 */ /* 0x000fce0007fe0100 */
.L_x_1626:
[----:B------:R-:W-:-:S05]  /*1f2e0*/  IMAD.HI R0, R0, 0x66666667, RZ ;  /* 0x6666666700007827 */ /* 0x000fca00078e02ff */
[----:B------:R-:W-:-:S04]  /*1f2f0*/  SHF.R.U32.HI R2, RZ, 0x1f, R0 ;  /* 0x0000001fff027819 */ /* 0x000fc80000011600 */
[----:B------:R-:W-:-:S04]  /*1f300*/  LEA.HI.SX32 R2, R0, R2, 0x1a ;  /* 0x0000000200027211 */ /* 0x000fc800078fd2ff */
[----:B------:R-:W-:-:S04]  /*1f310*/  VIMNMX R3, RZ, R2, !PT ;  /* 0x00000002ff037248 */ /* 0x000fc80007fe0100 */
[----:B------:R-:W-:Y:S01]  /*1f320*/  ISETP.GT.AND P0, PT, R22, R3, PT ;  /* 0x000000031600720c */ /* 0x000fe20003f04270 */
[----:B------:R2:W-:-:S12]  /*1f330*/  STL [R1+0x28], R3 ;  /* 0x0000280301007387 */ /* 0x0005d80000100800 */
[----:B--2---:R-:W-:Y:S05]  /*1f340*/  @P0 BRA `(.L_x_1630) ;  /* 0x0000000000440947 */ /* 0x004fea0003800000 */
[----:B------:R-:W2:Y:S02]  /*1f350*/  S2R R3, SR_TID.X ;  /* 0x0000000000037919 */ /* 0x000ea40000002100 */
[----:B--2---:R-:W-:-:S04]  /*1f360*/  LOP3.LUT R3, R3, 0x7f, RZ, 0xc0, !PT ;  /* 0x0000007f03037812 */ /* 0x004fc800078ec0ff */
[----:B------:R-:W-:-:S13]  /*1f370*/  ISETP.NE.AND P0, PT, R3, RZ, PT ;  /* 0x000000ff0300720c */ /* 0x000fda0003f05270 */
[----:B------:R-:W-:Y:S05]  /*1f380*/  @P0 BRA `(.L_x_1631) ;  /* 0x0000004000480947 */ /* 0x000fea0003800000 */
[----:B01----:R-:W0:Y:S01]  /*1f390*/  S2R R5, SR_LANEID ;  /* 0x0000000000057919 */ /* 0x003e220000000000 */
        /* <DEDUP_REMOVED lines=12> */
.L_x_1630:
        /* <DEDUP_REMOVED lines=9> */
[----:B------:R-:W2:Y:S01]  /*1f4f0*/  LDC.64 R2, c[0x4][R2] ;  /* 0x0100000002027b82 */ /* 0x000ea20000000a00 */
[----:B01----:R-:W-:Y:S02]  /*1f500*/  IMAD.U32 R5, RZ, RZ, UR7 ;  /* 0x00000007ff057e24 */ /* 0x003fe4000f8e00ff */
        /* <DEDUP_REMOVED lines=8> */
[----:B--2---:R-:W-:Y:S05]  /*1f590*/  CALL.ABS.NOINC R2 ;  /* 0x0000000002007343 */ /* 0x004fea0003c00000 */
.L_x_1633:
[----:B------:R-:W-:Y:S05]  /*1f5a0*/  BSYNC B6 ;  /* 0x0000000000067941 */ /* 0x000fea0003800000 */
.L_x_1632:
        /* <DEDUP_REMOVED lines=22> */
.L_x_1635:
[----:B------:R-:W-:Y:S05]  /*1f710*/  BSYNC B6 ;  /* 0x0000000000067941 */ /* 0x000fea0003800000 */
.L_x_1634:
        /* <DEDUP_REMOVED lines=20> */
.L_x_1637:
[----:B------:R-:W-:Y:S05]  /*1f860*/  BSYNC B6 ;  /* 0x0000000000067941 */ /* 0x000fea0003800000 */
.L_x_1636:
        /* <DEDUP_REMOVED lines=19> */
.L_x_1639:
[----:B------:R-:W-:Y:S05]  /*1f9a0*/  BSYNC B6 ;  /* 0x0000000000067941 */ /* 0x000fea0003800000 */
.L_x_1638:
[----:B------:R-:W-:Y:S01]  /*1f9b0*/  ULDC.64 UR4, c[0x0][0x9f8] ;  /* 0x00027e0000047ab9 */ /* 0x000fe20000000a00 */
[----:B------:R-:W2:Y:S01]  /*1f9c0*/  LDL R20, [R1+0x20] ;  /* 0x0000200001147983 */ /* 0x000ea20000100800 */
[----:B------:R-:W-:Y:S01]  /*1f9d0*/  ISETP.NE.U32.AND P0, PT, RZ, UR4, PT ;  /* 0x00000004ff007c0c */ /* 0x000fe2000bf05070 */
[----:B------:R-:W-:Y:S01]  /*1f9e0*/  IMAD.MOV.U32 R14, RZ, RZ, R27 ;  /* 0x000000ffff0e7224 */ /* 0x000fe200078e001b */
[----:B------:R-:W3:Y:S01]  /*1f9f0*/  LDC R12, c[0x0][0x430] ;  /* 0x00010c00ff0c7b82 */ /* 0x000ee20000000800 */
[----:B------:R-:W4:Y:S01]  /*1fa00*/  LDL R13, [R1+0x64] ;  /* 0x00006400010d7983 */ /* 0x000f220000100800 */
[----:B------:R-:W-:Y:S01]  /*1fa10*/  ISETP.NE.AND.EX P0, PT, RZ, UR5, PT, P0 ;  /* 0x00000005ff007c0c */ /* 0x000fe2000bf05300 */
[----:B------:R-:W0:-:S12]  /*1fa20*/  S2R R19, SR_TID.X ;  /* 0x0000000000137919 */ /* 0x000e180000002100 */
[----:B------:R-:W1:Y:S01]  /*1fa30*/  @P0 LDC.64 R2, c[0x0][0x9f8] ;  /* 0x00027e00ff020b82 */ /* 0x000e620000000a00 */
[----:B------:R-:W-:Y:S01]  /*1fa40*/  IMAD.MOV.U32 R0, RZ, RZ, 0xa0 ;  /* 0x000000a0ff007424 */ /* 0x000fe200078e00ff */
[----:B---3--:R-:W-:Y:S02]  /*1fa50*/  ISETP.NE.AND P2, PT, R12, 0x1, PT ;  /* 0x000000010c00780c */ /* 0x008fe40003f45270 */
[----:B0-----:R-:W-:Y:S01]  /*1fa60*/  LOP3.LUT R21, R19, 0x7f, RZ, 0xc0, !PT ;  /* 0x0000007f13157812 */ /* 0x001fe200078ec0ff */
[----:B-1----:R-:W-:-:S10]  /*1fa70*/  @P0 IMAD.WIDE R2, R27, 0x4, R2 ;  /* 0x000000041b020825 */ /* 0x002fd400078e0202 */
[----:B------:R-:W0:Y:S01]  /*1fa80*/  @P2 LDC R4, c[0x0][0x434] ;  /* 0x00010d00ff042b82 */ /* 0x000e220000000800 */
[----:B------:R-:W-:Y:S01]  /*1fa90*/  SHF.R.U32.HI R21, RZ, 0x2, R21 ;  /* 0x00000002ff157819 */ /* 0x000fe20000011615 */
[----:B------:R1:W3:Y:S01]  /*1faa0*/  @P0 LDG.E R14, desc[UR44][R2.64] ;  /* 0x0000002c020e0981 */ /* 0x0002e2000c1e1900 */
[----:B------:R-:W-:Y:S02]  /*1fab0*/  IMAD.SHL.U32 R19, R19, 0x20, RZ ;  /* 0x0000002013137824 */ /* 0x000fe400078e00ff */
[----:B------:R-:W-:-:S03]  /*1fac0*/  IMAD R0, R22, R0, -0xa0 ;  /* 0xffffff6016007424 */ /* 0x000fc600078e0200 */
[----:B------:R-:W0:Y:S01]  /*1fad0*/  @P2 LDC R5, c[0x0][0x438] ;  /* 0x00010e00ff052b82 */ /* 0x000e220000000800 */
[----:B------:R-:W-:-:S05]  /*1fae0*/  LOP3.LUT R19, R21, 0x60, R19, 0xf8, !PT ;  /* 0x0000006015137812 */ /* 0x000fca00078ef813 */
[----:B------:R-:W-:Y:S02]  /*1faf0*/  IMAD.IADD R8, R19, 0x1, R0 ;  /* 0x0000000113087824 */ /* 0x000fe400078e0200 */
[----:B------:R-:W0:Y:S03]  /*1fb00*/  S2R R19, SR_TID.X ;  /* 0x0000000000137919 */ /* 0x000e260000002100 */
[----:B------:R-:W-:-:S13]  /*1fb10*/  ISETP.GE.AND P1, PT, R8, R18, PT ;  /* 0x000000120800720c */ /* 0x000fda0003f26270 */
[----:B-1----:R-:W1:Y:S01]  /*1fb20*/  @!P1 LDC.64 R2, c[0x0][0x428] ;  /* 0x00010a00ff029b82 */ /* 0x002e620000000a00 */
[C---:B0-----:R-:W-:Y:S01]  /*1fb30*/  LOP3.LUT R21, R19.reuse, 0x7f, RZ, 0xc0, !PT ;  /* 0x0000007f13157812 */ /* 0x041fe200078ec0ff */
[----:B------:R-:W-:-:S03]  /*1fb40*/  IMAD.SHL.U32 R19, R19, 0x20, RZ ;  /* 0x0000002013137824 */ /* 0x000fc600078e00ff */
[----:B------:R-:W-:-:S04]  /*1fb50*/  SHF.R.U32.HI R21, RZ, 0x2, R21 ;  /* 0x00000002ff157819 */ /* 0x000fc80000011615 */
[----:B------:R-:W-:-:S04]  /*1fb60*/  LOP3.LUT R19, R21, 0x60, R19, 0xf8, !PT ;  /* 0x0000006015137812 */ /* 0x000fc800078ef813 */
[----:B------:R-:W-:-:S05]  /*1fb70*/  LOP3.LUT R19, R19, 0x80, RZ, 0xfc, !PT ;  /* 0x0000008013137812 */ /* 0x000fca00078efcff */
[----:B------:R-:W-:Y:S01]  /*1fb80*/  IMAD.IADD R0, R19, 0x1, R0 ;  /* 0x0000000113007824 */ /* 0x000fe200078e0200 */
[----:B------:R-:W-:Y:S01]  /*1fb90*/  LOP3.LUT R16, R16, 0xfffffffd, RZ, 0xc0, !PT ;  /* 0xfffffffd10107812 */ /* 0x000fe200078ec0ff */
[----:B------:R-:W-:Y:S01]  /*1fba0*/  UMOV UR4, 0xffffffff ;  /* 0xffffffff00047882 */ /* 0x000fe20000000000 */
[----:B--2---:R-:W-:-:S04]  /*1fbb0*/  IMAD.IADD R8, R8, 0x1, R20 ;  /* 0x0000000108087824 */ /* 0x004fc800078e0214 */
[----:B------:R-:W-:-:S04]  /*1fbc0*/  @P2 IMAD.HI.U32 R4, R8, R4, RZ ;  /* 0x0000000408042227 */ /* 0x000fc800078e00ff */
[----:B------:R-:W-:Y:S01]  /*1fbd0*/  IMAD.MOV.U32 R6, RZ, RZ, R8 ;  /* 0x000000ffff067224 */ /* 0x000fe200078e0008 */
[----:B------:R-:W-:Y:S02]  /*1fbe0*/  @P2 SHF.R.U32.HI R6, RZ, R5, R4 ;  /* 0x00000005ff062219 */ /* 0x000fe40000011604 */
[----:B------:R-:W0:Y:S02]  /*1fbf0*/  @!P1 LDC.64 R4, c[0x0][0x418] ;  /* 0x00010600ff049b82 */ /* 0x000e240000000a00 */
[----:B------:R-:W-:Y:S02]  /*1fc00*/  @!P1 SHF.R.S32.HI R7, RZ, 0x1f, R6 ;  /* 0x0000001fff079819 */ /* 0x000fe40000011406 */
[----:B---3--:R-:W-:-:S05]  /*1fc10*/  SHF.R.S32.HI R15, RZ, 0x1f, R14 ;  /* 0x0000001fff0f7819 */ /* 0x008fca000001140e */
[----:B-1----:R-:W-:-:S04]  /*1fc20*/  @!P1 IMAD R9, R15, R2, RZ ;  /* 0x000000020f099224 */ /* 0x002fc800078e02ff */
[C---:B------:R-:W-:Y:S02]  /*1fc30*/  @!P1 IMAD R9, R14.reuse, R3, R9 ;  /* 0x000000030e099224 */ /* 0x040fe400078e0209 */
[----:B------:R-:W-:Y:S02]  /*1fc40*/  @!P1 IMAD.WIDE.U32 R2, R14, R2, R6 ;  /* 0x000000020e029225 */ /* 0x000fe400078e0006 */
[----:B------:R-:W1:Y:S02]  /*1fc50*/  @P2 LDC R7, c[0x0][0x438] ;  /* 0x00010e00ff072b82 */ /* 0x000e640000000800 */
[----:B------:R-:W-:Y:S01]  /*1fc60*/  @!P1 IMAD.IADD R3, R3, 0x1, R9 ;  /* 0x0000000103039824 */ /* 0x000fe200078e0209 */
[----:B0-----:R-:W-:-:S04]  /*1fc70*/  @!P1 LEA R10, P0, R2, R4, 0x2 ;  /* 0x00000004020a9211 */ /* 0x001fc800078010ff */
[----:B------:R-:W-:Y:S02]  /*1fc80*/  @!P1 LEA.HI.X R11, R2, R5, R3, 0x2, P0 ;  /* 0x00000005020b9211 */ /* 0x000fe400000f1403 */
[C---:B------:R-:W-:Y:S01]  /*1fc90*/  ISETP.GE.AND P0, PT, R0.reuse, R18, PT ;  /* 0x000000120000720c */ /* 0x040fe20003f06270 */
[----:B------:R-:W0:Y:S03]  /*1fca0*/  @P2 LDC R5, c[0x0][0x434] ;  /* 0x00010d00ff052b82 */ /* 0x000e260000000800 */
[----:B------:R-:W-:Y:S01]  /*1fcb0*/  ISETP.GT.U32.OR P0, PT, R19, 0x9f, P0 ;  /* 0x0000009f1300780c */ /* 0x000fe20000704470 */
[----:B------:R-:W-:-:S12]  /*1fcc0*/  IMAD.IADD R9, R0, 0x1, R20 ;  /* 0x0000000100097824 */ /* 0x000fd800078e0214 */
[----:B------:R-:W2:Y:S01]  /*1fcd0*/  @!P0 LDC.64 R2, c[0x0][0x428] ;  /* 0x00010a00ff028b82 */ /* 0x000ea20000000a00 */
[----:B------:R-:W-:Y:S02]  /*1fce0*/  IMAD.MOV.U32 R0, RZ, RZ, R9 ;  /* 0x000000ffff007224 */ /* 0x000fe400078e0009 */
[----:B0-----:R-:W-:-:S05]  /*1fcf0*/  @P2 IMAD.HI.U32 R5, R9, R5, RZ ;  /* 0x0000000509052227 */ /* 0x001fca00078e00ff */
[----:B-1----:R-:W-:Y:S01]  /*1fd00*/  @P2 SHF.R.U32.HI R0, RZ, R7, R5 ;  /* 0x00000007ff002219 */ /* 0x002fe20000011605 */
[----:B------:R-:W-:-:S03]  /*1fd10*/  IMAD.MOV R5, RZ, RZ, -R6 ;  /* 0x000000ffff057224 */ /* 0x000fc600078e0a06 */
[----:B------:R-:W-:Y:S01]  /*1fd20*/  @!P0 SHF.R.S32.HI R7, RZ, 0x1f, R0 ;  /* 0x0000001fff078819 */ /* 0x000fe20000011400 */
[----:B------:R-:W-:Y:S02]  /*1fd30*/  IMAD R8, R12, R5, R8 ;  /* 0x000000050c087224 */ /* 0x000fe400078e0208 */
[----:B------:R-:W-:Y:S02]  /*1fd40*/  @!P0 IMAD.MOV.U32 R6, RZ, RZ, R0 ;  /* 0x000000ffff068224 */ /* 0x000fe400078e0000 */
[-C--:B--2---:R-:W-:Y:S02]  /*1fd50*/  @!P0 IMAD R5, R15, R2.reuse, RZ ;  /* 0x000000020f058224 */ /* 0x084fe400078e02ff */
[----:B------:R-:W-:-:S04]  /*1fd60*/  @!P0 IMAD.WIDE.U32 R6, R14, R2, R6 ;  /* 0x000000020e068225 */ /* 0x000fc800078e0006 */
[----:B------:R-:W-:Y:S02]  /*1fd70*/  @!P0 IMAD R5, R14, R3, R5 ;  /* 0x000000030e058224 */ /* 0x000fe400078e0205 */
[----:B------:R-:W0:Y:S01]  /*1fd80*/  @!P0 LDC.64 R2, c[0x0][0x418] ;  /* 0x00010600ff028b82 */ /* 0x000e220000000a00 */
[----:B------:R-:W-:Y:S02]  /*1fd90*/  IMAD.MOV.U32 R4, RZ, RZ, RZ ;  /* 0x000000ffff047224 */ /* 0x000fe400078e00ff */
[----:B------:R-:W-:-:S04]  /*1fda0*/  @!P0 IMAD.IADD R5, R5, 0x1, R7 ;  /* 0x0000000105058824 */ /* 0x000fc800078e0207 */
[----:B------:R1:W5:Y:S04]  /*1fdb0*/  @!P1 LDG.E R4, desc[UR44][R10.64] ;  /* 0x0000002c0a049981 */ /* 0x000368000c1e1900 */
[----:B------:R1:W-:Y:S04]  /*1fdc0*/  STL [R1+0xc], R14 ;  /* 0x00000c0e01007387 */ /* 0x0003e80000100800 */
[----:B------:R1:W-:Y:S01]  /*1fdd0*/  STL [R1+0x24], R15 ;  /* 0x0000240f01007387 */ /* 0x0003e20000100800 */
[----:B0-----:R-:W-:-:S04]  /*1fde0*/  @!P0 LEA R2, P1, R6, R2, 0x2 ;  /* 0x0000000206028211 */ /* 0x001fc800078210ff */
[----:B------:R-:W-:Y:S01]  /*1fdf0*/  @!P0 LEA.HI.X R3, R6, R3, R5, 0x2, P1 ;  /* 0x0000000306038211 */ /* 0x000fe200008f1405 */
[----:B------:R-:W-:Y:S01]  /*1fe00*/  IMAD.MOV.U32 R5, RZ, RZ, RZ ;  /* 0x000000ffff057224 */ /* 0x000fe200078e00ff */
[----:B------:R-:W-:-:S05]  /*1fe10*/  ISETP.GT.U32.AND P1, PT, R19, 0x9f, PT ;  /* 0x0000009f1300780c */ /* 0x000fca0003f24070 */
[----:B------:R1:W5:Y:S01]  /*1fe20*/  @!P0 LDG.E R5, desc[UR44][R2.64] ;  /* 0x0000002c02058981 */ /* 0x000362000c1e1900 */
[----:B----4-:R-:W-:Y:S01]  /*1fe30*/  ISETP.NE.AND P0, PT, R13, 0x3, PT ;  /* 0x000000030d00780c */ /* 0x010fe20003f05270 */
[----:B------:R-:W-:-:S06]  /*1fe40*/  IMAD.MOV R0, RZ, RZ, -R0 ;  /* 0x000000ffff007224 */ /* 0x000fcc00078e0a00 */
[----:B------:R-:W-:-:S04]  /*1fe50*/  @P1 LOP3.LUT R16, R16, 0x2, RZ, 0xfc, !PT ;  /* 0x0000000210101812 */ /* 0x000fc800078efcff */
[----:B------:R-:W-:Y:S01]  /*1fe60*/  LOP3.LUT R16, R16, 0xfffffffb, RZ, 0xc0, !PT ;  /* 0xfffffffb10107812 */ /* 0x000fe200078ec0ff */
[----:B------:R-:W-:-:S03]  /*1fe70*/  IMAD R9, R12, R0, R9 ;  /* 0x000000000c097224 */ /* 0x000fc600078e0209 */
[----:B------:R-:W-:Y:S01]  /*1fe80*/  @P0 LOP3.LUT R16, R16, 0x4, RZ, 0xfc, !PT ;  /* 0x0000000410100812 */ /* 0x000fe200078efcff */
[----:B-1----:R-:W-:Y:S06]  /*1fe90*/  BRA.DIV UR4, `(.L_x_1640) ;  /* 0x00000056041c7947 */ /* 0x002fec000b800000 */
.L_x_1762:
[----:B------:R-:W-:Y:S01]  /*1fea0*/  SHF.R.S32.HI R0, RZ, 0x1f, R26 ;  /* 0x0000001fff007819 */ /* 0x000fe2000001141a */
[----:B------:R-:W-:-:S04]  /*1feb0*/  VIADD R7, R22, 0xffffffff ;  /* 0xffffffff16077836 */ /* 0x000fc80000000000 */
[----:B------:R0:W-:Y:S01]  /*1fec0*/  STL [R1+0x18], R0 ;  /* 0x0000180001007387 */ /* 0x0001e20000100800 */
[----:B------:R-:W-:Y:S05]  /*1fed0*/  @!P0 BRA `(.L_x_1641) ;  /* 0x0000000000048947 */ /* 0x000fea0003800000 */
[----:B------:R-:W-:Y:S01]  /*1fee0*/  BPT.TRAP 0x1 ;  /* 0x000000040000795c */ /* 0x000fe20000300000 */
.L_x_1641:
[----:B------:R-:W2:Y:S04]  /*1fef0*/  LDL R2, [R1] ;  /* 0x0000000001027983 */ /* 0x000ea80000100800 */
[----:B0-----:R-:W3:Y:S01]  /*1ff00*/  LDL R0, [R1+0x10] ;  /* 0x0000100001007983 */ /* 0x001ee20000100800 */
[----:B------:R-:W-:Y:S01]  /*1ff10*/  BSSY B0, `(.L_x_1642) ;  /* 0x0000008000007945 */ /* 0x000fe20003800000 */
[----:B--2---:R-:W-:Y:S01]  /*1ff20*/  IMAD R6, R2, 0x8, R17 ;  /* 0x0000000802067824 */ /* 0x004fe200078e0211 */
[----:B---3--:R-:W-:-:S04]  /*1ff30*/  SHF.L.U32 R0, R0, 0x1f, RZ ;  /* 0x0000001f00007819 */ /* 0x008fc800000006ff */
[----:B------:R0:W1:Y:S01]  /*1ff40*/  SYNCS.PHASECHK.TRANS64.TRYWAIT P0, [R6+URZ+0x13280], R0 ;  /* 0x01328000060075a7 */ /* 0x000062000800017f */
[----:B------:R0:W-:Y:S02]  /*1ff50*/  STL [R1+0x4c], R0 ;  /* 0x00004c0001007387 */ /* 0x0001e40000100800 */
[----:B0-----:R-:W-:-:S05]  /*1ff60*/  SHF.R.S32.HI R0, RZ, 0x1f, R8 ;  /* 0x0000001fff007819 */ /* 0x001fca0000011408 */
[----:B------:R0:W-:Y:S02]  /*1ff70*/  STL [R1+0x40], R0 ;  /* 0x0000400001007387 */ /* 0x0001e40000100800 */
[----:B01----:R-:W-:Y:S05]  /*1ff80*/  @!P0 BRA `(.L_x_1643) ;  /* 0x0000005400108947 */ /* 0x003fea0003800000 */
.L_x_1763:
[----:B------:R-:W-:Y:S05]  /*1ff90*/  BSYNC B0 ;  /* 0x0000000000007941 */ /* 0x000fea0003800000 */
.L_x_1642:
[----:B0-----:R-:W2:Y:S04]  /*1ffa0*/  LDL R0, [R1+0x40] ;  /* 0x0000400001007983 */ /* 0x001ea80000100800 */
[----:B------:R-:W3:Y:S01]  /*1ffb0*/  LDL R10, [R1+0x18] ;  /* 0x00001800010a7983 */ /* 0x000ee20000100800 */
[----:B-----5:R-:W-:Y:S01]  /*1ffc0*/  SHF.R.S32.HI R12, RZ, 0x1f, R4 ;  /* 0x0000001fff0c7819 */ /* 0x020fe20000011404 */
[----:B------:R-:W0:Y:S01]  /*1ffd0*/  LDC R11, c[0x0][0x2f4] ;  /* 0x0000bd00ff0b7b82 */ /* 0x000e220000000800 */
[----:B------:R-:W-:Y:S01]  /*1ffe0*/  ULDC.64 UR4, c[0x0][0x328] ;  /* 0x0000ca0000047ab9 */ /* 0x000fe20000000a00 */
[----:B------:R-:W1:Y:S01]  /*1fff0*/  S2R R15, SR_TID.X ;  /* 0x00000000000f7919 */ /* 0x000e620000002100 */
[----:B------:R-:W-:Y:S01]  /*20000*/  IMAD.WIDE.U32 R2, R8, UR4, RZ ;  /* 0x0000000408027c25 */ /* 0x000fe2000f8e00ff */
[----:B------:R-:W-:Y:S01]  /*20010*/  ULDC.64 UR6, c[0x0][0x338] ;  /* 0x0000ce0000067ab9 */ /* 0x000fe20000000a00 */
[----:B------:R-:W-:Y:S01]  /*20020*/  ULDC.64 UR8, c[0x0][0x330] ;  /* 0x0000cc0000087ab9 */ /* 0x000fe20000000a00 */
[----:B------:R3:W-:Y:S01]  /*20030*/  STL [R1+0x48], R12 ;  /* 0x0000480c01007387 */ /* 0x0007e20000100800 */
[----:B------:R-:W-:Y:S01]  /*20040*/  LOP3.LUT R16, R16, 0xfffffffe, RZ, 0xc0, !PT ;  /* 0xfffffffe10107812 */ /* 0x000fe200078ec0ff */
[----:B------:R-:W-:-:S02]  /*20050*/  ULDC.64 UR10, c[0x0][0x318] ;  /* 0x0000c600000a7ab9 */ /* 0x000fc40000000a00 */
[----:B------:R-:W4:Y:S04]  /*20060*/  LDL R14, [R1+0x30] ;  /* 0x00003000010e7983 */ /* 0x000f280000100800 */
[----:B------:R-:W4:Y:S01]  /*20070*/  LDL R13, [R1] ;  /* 0x00000000010d7983 */ /* 0x000f220000100800 */
[----:B-1----:R-:W-:-:S05]  /*20080*/  IMAD.SHL.U32 R19, R15, 0x10, RZ ;  /* 0x000000100f137824 */ /* 0x002fca00078e00ff */
[----:B------:R-:W-:-:S04]  /*20090*/  LOP3.LUT R19, R19, 0x30, RZ, 0xc0, !PT ;  /* 0x0000003013137812 */ /* 0x000fc800078ec0ff */
[CC--:B0-----:R-:W-:Y:S02]  /*200a0*/  ISETP.GE.AND P1, PT, R19.reuse, R11.reuse, PT ;  /* 0x0000000b1300720c */ /* 0x0c1fe40003f26270 */
[----:B------:R-:W-:-:S11]  /*200b0*/  ISETP.GE.AND P0, PT, R19, R11, PT ;  /* 0x0000000b1300720c */ /* 0x000fd60003f06270 */
[----:B------:R-:W-:Y:S02]  /*200c0*/  @P1 LOP3.LUT R16, R16, 0x1, RZ, 0xfc, !PT ;  /* 0x0000000110101812 */ /* 0x000fe400078efcff */
[----:B------:R-:W-:Y:S02]  /*200d0*/  SHF.R.S32.HI R29, RZ, 0x1f, R5 ;  /* 0x0000001fff1d7819 */ /* 0x000fe40000011405 */
[----:B------:R-:W-:Y:S01]  /*200e0*/  LOP3.LUT R15, R15, 0x7f, RZ, 0xc0, !PT ;  /* 0x0000007f0f0f7812 */ /* 0x000fe200078ec0ff */
[----:B------:R-:W-:-:S03]  /*200f0*/  IMAD R7, R7, -0xa0, R18 ;  /* 0xffffff6007077824 */ /* 0x000fc600078e0212 */
[----:B------:R-:W-:-:S05]  /*20100*/  SHF.R.U32.HI R15, RZ, 0x2, R15 ;  /* 0x00000002ff0f7819 */ /* 0x000fca000001160f */
[----:B------:R-:W-:-:S05]  /*20110*/  IMAD.IADD R7, R7, 0x1, -R15 ;  /* 0x0000000107077824 */ /* 0x000fca00078e0a0f */
[----:B------:R-:W-:Y:S01]  /*20120*/  ISETP.GE.AND P5, PT, R7, 0x1, PT ;  /* 0x000000010700780c */ /* 0x000fe20003fa6270 */
[----:B--2---:R-:W-:-:S04]  /*20130*/  IMAD R0, R0, UR4, RZ ;  /* 0x0000000400007c24 */ /* 0x004fc8000f8e02ff */
[----:B------:R-:W-:-:S04]  /*20140*/  IMAD R0, R8, UR5, R0 ;  /* 0x0000000508007c24 */ /* 0x000fc8000f8e0200 */
[----:B------:R-:W-:Y:S02]  /*20150*/  IMAD.IADD R3, R3, 0x1, R0 ;  /* 0x0000000103037824 */ /* 0x000fe400078e0200 */
[----:B------:R-:W-:Y:S02]  /*20160*/  IMAD R0, R12, UR6, RZ ;  /* 0x000000060c007c24 */ /* 0x000fe4000f8e02ff */
[----:B------:R-:W-:-:S04]  /*20170*/  IMAD.WIDE.U32 R2, R4, UR6, R2 ;  /* 0x0000000604027c25 */ /* 0x000fc8000f8e0002 */
[----:B------:R-:W-:-:S04]  /*20180*/  IMAD R0, R4, UR7, R0 ;  /* 0x0000000704007c24 */ /* 0x000fc8000f8e0200 */
[----:B------:R-:W-:Y:S02]  /*20190*/  IMAD.IADD R3, R3, 0x1, R0 ;  /* 0x0000000103037824 */ /* 0x000fe400078e0200 */
[----:B---3--:R-:W-:Y:S02]  /*201a0*/  IMAD R12, R10, UR8, RZ ;  /* 0x000000080a0c7c24 */ /* 0x008fe4000f8e02ff */
[----:B------:R-:W-:Y:S01]  /*201b0*/  IMAD.WIDE.U32 R2, R26, UR8, R2 ;  /* 0x000000081a027c25 */ /* 0x000fe2000f8e0002 */
[----:B------:R-:W-:-:S03]  /*201c0*/  SHF.R.S32.HI R10, RZ, 0x1f, R9 ;  /* 0x0000001fff0a7819 */ /* 0x000fc60000011409 */
[----:B------:R-:W-:Y:S01]  /*201d0*/  IMAD R12, R26, UR9, R12 ;  /* 0x000000091a0c7c24 */ /* 0x000fe2000f8e020c */
[----:B------:R-:W-:-:S04]  /*201e0*/  IADD3 R0, P1, R2, UR10, RZ ;  /* 0x0000000a02007c10 */ /* 0x000fc8000ff3e0ff */
[----:B------:R-:W-:Y:S01]  /*201f0*/  IADD3.X R2, R3, UR11, R12, P1, !PT ;  /* 0x0000000b03027c10 */ /* 0x000fe20008ffe40c */
[----:B------:R-:W-:Y:S01]  /*20200*/  IMAD R3, R10, UR4, RZ ;  /* 0x000000040a037c24 */ /* 0x000fe2000f8e02ff */
[----:B------:R0:W-:Y:S03]  /*20210*/  STL [R1+0x4], R10 ;  /* 0x0000040a01007387 */ /* 0x0001e60000100800 */
[C---:B------:R-:W-:Y:S02]  /*20220*/  IMAD R3, R9.reuse, UR5, R3 ;  /* 0x0000000509037c24 */ /* 0x040fe4000f8e0203 */
[----:B0-----:R-:W-:-:S04]  /*20230*/  IMAD.WIDE.U32 R10, R9, UR4, RZ ;  /* 0x00000004090a7c25 */ /* 0x001fc8000f8e00ff */
        /* <DEDUP_REMOVED lines=8> */
[----:B----4-:R-:W-:-:S03]  /*202c0*/  IMAD R18, R13, 0x2800, R14 ;  /* 0x000028000d127824 */ /* 0x010fc600078e020e */
[----:B------:R-:W-:Y:S01]  /*202d0*/  IADD3.X R22, R12, UR11, R11, P1, !PT ;  /* 0x0000000b0c167c10 */ /* 0x000fe20008ffe40b */
[----:B------:R-:W-:Y:S08]  /*202e0*/  BRA.DIV UR4, `(.L_x_1644) ;  /* 0x0000005204507947 */ /* 0x000ff0000b800000 */
[----:B------:R-:W0:Y:S01]  /*202f0*/  S2R R11, SR_TID.X ;  /* 0x00000000000b7919 */ /* 0x000e220000002100 */
[C---:B------:R-:W-:Y:S02]  /*20300*/  ISETP.GE.AND P3, PT, R7.reuse, 0x81, PT ;  /* 0x000000810700780c */ /* 0x040fe40003f66270 */
[----:B------:R-:W-:Y:S01]  /*20310*/  LOP3.LUT R16, R16, 0xfffffff7, RZ, 0xc0, !PT ;  /* 0xfffffff710107812 */ /* 0x000fe200078ec0ff */
[----:B------:R-:W1:Y:S01]  /*20320*/  SHFL.IDX PT, R3, R0, RZ, 0x1c1f ;  /* 0x001c1fff00037589 */ /* 0x000e6200000e0000 */
[C---:B------:R-:W-:Y:S02]  /*20330*/  ISETP.GE.AND P4, PT, R7.reuse, 0x21, PT ;  /* 0x000000210700780c */ /* 0x040fe40003f86270 */
[----:B------:R-:W-:Y:S01]  /*20340*/  ISETP.GE.AND P2, PT, R7, 0x61, PT ;  /* 0x000000610700780c */ /* 0x000fe20003f46270 */
[----:B------:R-:W2:Y:S06]  /*20350*/  SHFL.IDX PT, R10, R2, RZ, 0x1c1f ;  /* 0x001c1fff020a7589 */ /* 0x000eac00000e0000 */
[----:B------:R-:W-:Y:S01]  /*20360*/  @P3 LOP3.LUT R16, R16, 0x8, RZ, 0xfc, !PT ;  /* 0x0000000810103812 */ /* 0x000fe200078efcff */
[----:B0-----:R-:W-:-:S05]  /*20370*/  IMAD.SHL.U32 R14, R11, 0x10, RZ ;  /* 0x000000100b0e7824 */ /* 0x001fca00078e00ff */
[----:B------:R-:W-:-:S04]  /*20380*/  LOP3.LUT R14, R14, 0x30, RZ, 0xc0, !PT ;  /* 0x000000300e0e7812 */ /* 0x000fc800078ec0ff */
[----:B-1----:R-:W-:Y:S01]  /*20390*/  IADD3 R12, P1, R14, R3, RZ ;  /* 0x000000030e0c7210 */ /* 0x002fe20007f3e0ff */
[----:B------:R-:W-:Y:S02]  /*203a0*/  IMAD.IADD R3, R17, 0x1, R18 ;  /* 0x0000000111037824 */ /* 0x000fe400078e0212 */
[----:B------:R-:W-:Y:S02]  /*203b0*/  SHFL.IDX PT, R18, R2, 0x1, 0x1c1f ;  /* 0x003c1f0002127f89 */ /* 0x000fe400000e0000 */
[----:B--2---:R-:W-:Y:S01]  /*203c0*/  IMAD.X R13, RZ, RZ, R10, P1 ;  /* 0x000000ffff0d7224 */ /* 0x004fe200008e060a */
[----:B------:R-:W-:Y:S01]  /*203d0*/  ISETP.LT.OR P1, PT, R7, 0x1, P0 ;  /* 0x000000010700780c */ /* 0x000fe20000721670 */
[----:B------:R-:W0:-:S12]  /*203e0*/  SHFL.IDX PT, R10, R0, 0x1, 0x1c1f ;  /* 0x003c1f00000a7f89 */ /* 0x000e1800000e0000 */
[----:B------:R-:W-:Y:S01]  /*203f0*/  LDGSTS.E.BYPASS.LTC128B.128 [R3+0x6000], desc[UR44][R12.64], !P1 ;  /* 0x060000000c037fae */ /* 0x000fe2000c901d6c */
[----:B0-----:R-:W-:-:S05]  /*20400*/  IADD3 R10, P1, R14, R10, RZ ;  /* 0x0000000a0e0a7210 */ /* 0x001fca0007f3e0ff */
[----:B------:R-:W-:Y:S01]  /*20410*/  IMAD.X R11, RZ, RZ, R18, P1 ;  /* 0x000000ffff0b7224 */ /* 0x000fe200008e0612 */
        /* <DEDUP_REMOVED lines=9> */
[----:B------:R1:W-:Y:S02]  /*204b0*/  LDGSTS.E.BYPASS.LTC128B.128 [R3+0x7000], desc[UR44][R10.64], !P1 ;  /* 0x070000000a037fae */ /* 0x0003e4000c901d6c */
[----:B-1----:R-:W-:Y:S02]  /*204c0*/  IADD3 R10, P1, R14, R0, RZ ;  /* 0x000000000e0a7210 */ /* 0x002fe40007f3e0ff */
[----:B------:R0:W1:Y:S03]  /*204d0*/  SHFL.IDX PT, R0, R22, RZ, 0x1c1f ;  /* 0x001c1fff16007589 */ /* 0x00006600000e0000 */
[----:B------:R-:W-:Y:S01]  /*204e0*/  IMAD.X R11, RZ, RZ, R2, P1 ;  /* 0x000000ffff0b7224 */ /* 0x000fe200008e0602 */
[----:B------:R-:W-:-:S13]  /*204f0*/  ISETP.LT.OR P1, PT, R7, 0x61, P0 ;  /* 0x000000610700780c */ /* 0x000fda0000721670 */
[----:B------:R2:W-:Y:S01]  /*20500*/  LDGSTS.E.BYPASS.LTC128B.128 [R3+0x7800], desc[UR44][R10.64], !P1 ;  /* 0x078000000a037fae */ /* 0x0005e2000c901d6c */
[----:B------:R-:W-:-:S03]  /*20510*/  ISETP.GE.AND P1, PT, R7, 0x41, PT ;  /* 0x000000410700780c */ /* 0x000fc60003f26270 */
[----:B-12---:R0:W2:Y:S10]  /*20520*/  SHFL.IDX PT, R10, R23, RZ, 0x1c1f ;  /* 0x001c1fff170a7589 */ /* 0x0060b400000e0000 */
.L_x_1775:
[----:B------:R-:W1:Y:S01]  /*20530*/  S2R R2, SR_TID.X ;  /* 0x0000000000027919 */ /* 0x000e620000002100 */
[----:B------:R-:W-:Y:S01]  /*20540*/  ISETP.LT.OR P0, PT, R7, 0x81, P0 ;  /* 0x000000810700780c */ /* 0x000fe20000701670 */
[----:B-1----:R-:W-:-:S05]  /*20550*/  IMAD.SHL.U32 R2, R2, 0x10, RZ ;  /* 0x0000001002027824 */ /* 0x002fca00078e00ff */
[----:B------:R-:W-:-:S04]  /*20560*/  LOP3.LUT R2, R2, 0x30, RZ, 0xc0, !PT ;  /* 0x0000003002027812 */ /* 0x000fc800078ec0ff */
[----:B--2---:R-:W-:-:S05]  /*20570*/  IADD3 R10, P3, R2, R10, RZ ;  /* 0x0000000a020a7210 */ /* 0x004fca0007f7e0ff */
[----:B------:R-:W-:-:S05]  /*20580*/  IMAD.X R11, RZ, RZ, R0, P3 ;  /* 0x000000ffff0b7224 */ /* 0x000fca00018e0600 */
[----:B------:R-:W-:Y:S01]  /*20590*/  @!PT LDS RZ, [RZ] ;  /* 0x00000000fffff984 */ /* 0x000fe20000000800 */
[----:B------:R-:W-:Y:S01]  /*205a0*/  @!PT LDS RZ, [RZ] ;  /* 0x00000000fffff984 */ /* 0x000fe20000000800 */
[----:B------:R-:W-:Y:S01]  /*205b0*/  @!PT LDS RZ, [RZ] ;  /* 0x00000000fffff984 */ /* 0x000fe20000000800 */
[----:B------:R1:W-:Y:S01]  /*205c0*/  LDGSTS.E.BYPASS.LTC128B.128 [R3+0x8000], desc[UR44][R10.64], !P0 ;  /* 0x080000000a037fae */ /* 0x0003e2000c101d6c */
[----:B------:R-:W-:Y:S01]  /*205d0*/  PLOP3.LUT P0, PT, PT, PT, PT, 0x80, 0x0 ;  /* 0x000000000000781c */ /* 0x000fe20003f0f070 */
[----:B------:R-:W-:-:S12]  /*205e0*/  NOP ;  /* 0x0000000000007918 */ /* 0x000fd80000000000 */
.L_x_1645:
[----:B------:R-:W-:Y:S02]  /*205f0*/  PLOP3.LUT P3, PT, P3, P0, PT, 0xa2, 0x0 ;  /* 0x000000000000781c */ /* 0x000fe40001f61472 */
[----:B------:R-:W-:-:S08]  /*20600*/  @P0 R2UR P3, UR4, R6 ;  /* 0x00000000060402ca */ /* 0x000fd00000060000 */
[----:B------:R-:W-:-:S05]  /*20610*/  @P0 PLOP3.LUT P0, PT, P3, PT, PT, 0x80, 0x0 ;  /* 0x000000000000081c */ /* 0x000fca0001f0f070 */
[----:B------:R-:W-:Y:S01]  /*20620*/  @!P3 SYNCS.ARRIVE.TRANS64.RED.A0T1 RZ, [UR4+0x13270], RZ ;  /* 0x013270ffffffb9a7 */ /* 0x000fe20008200404 */
[----:B------:R-:W-:Y:S07]  /*20630*/  @!P3 ARRIVES.LDGSTSBAR.64.TRANSCNT [UR4+0x13270] ;  /* 0x01327000ff00b9b0 */ /* 0x000fee0008000a84 */
[----:B------:R-:W-:Y:S05]  /*20640*/  @P0 BRA.U.ANY `(.L_x_1645) ;  /* 0xfffffffd00e80947 */ /* 0x000fea000393ffff */
[----:B------:R-:W-:Y:S01]  /*20650*/  NOP ;  /* 0x0000000000007918 */ /* 0x000fe20000000000 */
[----:B------:R-:W2:Y:S02]  /*20660*/  LDL R0, [R1+0x64] ;  /* 0x0000640001007983 */ /* 0x000ea40000100800 */
[----:B--2---:R-:W-:-:S13]  /*20670*/  ISETP.NE.AND P6, PT, R0, 0x3, PT ;  /* 0x000000030000780c */ /* 0x004fda0003fc5270 */
[----:B------:R-:W-:Y:S05]  /*20680*/  @!P6 BRA `(.L_x_1646) ;  /* 0x000000000004e947 */ /* 0x000fea0003800000 */
[----:B------:R-:W-:Y:S01]  /*20690*/  BPT.TRAP 0x1 ;  /* 0x000000040000795c */ /* 0x000fe20000300000 */
.L_x_1646:
[----:B------:R2:W-:Y:S01]  /*206a0*/  SYNCS.ARRIVE.TRANS64.A1T0 RZ, [R6+URZ+0x13270], RZ ;  /* 0x013270ff06ff79a7 */ /* 0x0005e2000810003f */
[----:B------:R-:W-:Y:S05]  /*206b0*/  @!P6 BRA `(.L_x_1647) ;  /* 0x000000000004e947 */ /* 0x000fea0003800000 */
[----:B------:R-:W-:Y:S01]  /*206c0*/  BPT.TRAP 0x1 ;  /* 0x000000040000795c */ /* 0x000fe20000300000 */
.L_x_1647:
[----:B------:R-:W3:Y:S01]  /*206d0*/  LDL R0, [R1+0x4c] ;  /* 0x00004c0001007983 */ /* 0x000ee20000100800 */
[----:B------:R-:W-:Y:S01]  /*206e0*/  BSSY B0, `(.L_x_1648) ;  /* 0x0000003000007945 */ /* 0x000fe20003800000 */
[----:B---3--:R-:W3:Y:S03]  /*206f0*/  SYNCS.PHASECHK.TRANS64.TRYWAIT P0, [R6+URZ+0x13240], R0 ;  /* 0x01324000060075a7 */ /* 0x008ee6000800017f */
[----:B---3--:R-:W-:Y:S05]  /*20700*/  @!P0 BRA `(.L_x_1649) ;  /* 0x0000005000d08947 */ /* 0x008fea0003800000 */
.L_x_1776:
[----:B------:R-:W-:Y:S05]  /*20710*/  BSYNC B0 ;  /* 0x0000000000007941 */ /* 0x000fea0003800000 */
.L_x_1648:
[----:B---3--:R-:W3:Y:S01]  /*20720*/  LDL.LU R0, [R1+0x40] ;  /* 0x0000400001007983 */ /* 0x008ee20000300800 */
[----:B------:R-:W-:Y:S01]  /*20730*/  ULDC.64 UR4, c[0x0][0x300] ;  /* 0x0000c00000047ab9 */ /* 0x000fe20000000a00 */
[----:B------:R-:W-:Y:S02]  /*20740*/  ULDC.64 UR6, c[0x0][0x310] ;  /* 0x0000c40000067ab9 */ /* 0x000fe40000000a00 */
[----:B------:R-:W4:Y:S04]  /*20750*/  LDL.LU R12, [R1+0x48] ;  /* 0x00004800010c7983 */ /* 0x000f280000300800 */
[----:B------:R-:W5:Y:S04]  /*20760*/  LDL.LU R7, [R1+0x4] ;  /* 0x0000040001077983 */ /* 0x000f680000300800 */
[----:B------:R-:W2:Y:S01]  /*20770*/  LDL R2, [R1+0x18] ;  /* 0x0000180001027983 */ /* 0x000ea20000100800 */
[----:B-1----:R-:W-:-:S04]  /*20780*/  IMAD.WIDE.U32 R10, R8, UR4, RZ ;  /* 0x00000004080a7c25 */ /* 0x002fc8000f8e00ff */
[----:B------:R-:W-:-:S04]  /*20790*/  IMAD R29, R29, UR6, RZ ;  /* 0x000000061d1d7c24 */ /* 0x000fc8000f8e02ff */
[----:B------:R-:W-:Y:S02]  /*207a0*/  IMAD R29, R5, UR7, R29 ;  /* 0x00000007051d7c24 */ /* 0x000fe4000f8e021d */
[----:B---3--:R-:W-:-:S04]  /*207b0*/  IMAD R0, R0, UR4, RZ ;  /* 0x0000000400007c24 */ /* 0x008fc8000f8e02ff */
[----:B------:R-:W-:-:S04]  /*207c0*/  IMAD R0, R8, UR5, R0 ;  /* 0x0000000508007c24 */ /* 0x000fc8000f8e0200 */
[----:B------:R-:W-:Y:S02]  /*207d0*/  IMAD.IADD R11, R11, 0x1, R0 ;  /* 0x000000010b0b7824 */ /* 0x000fe400078e0200 */
[----:B----4-:R-:W-:Y:S02]  /*207e0*/  IMAD R0, R12, UR6, RZ ;  /* 0x000000060c007c24 */ /* 0x010fe4000f8e02ff */
[----:B------:R-:W-:-:S04]  /*207f0*/  IMAD.WIDE.U32 R10, R4, UR6, R10 ;  /* 0x00000006040a7c25 */ /* 0x000fc8000f8e000a */
[----:B------:R-:W-:Y:S02]  /*20800*/  IMAD R4, R4, UR7, R0 ;  /* 0x0000000704047c24 */ /* 0x000fe4000f8e0200 */
[----:B-----5:R-:W-:Y:S02]  /*20810*/  IMAD R0, R7, UR4, RZ ;  /* 0x0000000407007c24 */ /* 0x020fe4000f8e02ff */
[----:B------:R-:W-:Y:S02]  /*20820*/  IMAD.IADD R11, R11, 0x1, R4 ;  /* 0x000000010b0b7824 */ /* 0x000fe400078e0204 */
[C---:B------:R-:W-:Y:S02]  /*20830*/  IMAD R0, R9.reuse, UR5, R0 ;  /* 0x0000000509007c24 */ /* 0x040fe4000f8e0200 */
[----:B------:R-:W-:Y:S01]  /*20840*/  IMAD.WIDE.U32 R8, R9, UR4, RZ ;  /* 0x0000000409087c25 */ /* 0x000fe2000f8e00ff */
[----:B------:R-:W-:-:S03]  /*20850*/  ULDC.64 UR4, c[0x0][0x308] ;  /* 0x0000c20000047ab9 */ /* 0x000fc60000000a00 */
[----:B------:R-:W-:Y:S02]  /*20860*/  IMAD.IADD R9, R9, 0x1, R0 ;  /* 0x0000000109097824 */ /* 0x000fe400078e0200 */
[----:B------:R-:W-:-:S04]  /*20870*/  IMAD.WIDE.U32 R10, R26, UR4, R10 ;  /* 0x000000041a0a7c25 */ /* 0x000fc8000f8e000a */
[----:B------:R-:W-:Y:S01]  /*20880*/  IMAD.WIDE.U32 R4, R5, UR6, R8 ;  /* 0x0000000605047c25 */ /* 0x000fe2000f8e0008 */
[----:B------:R-:W-:Y:S02]  /*20890*/  ULDC.64 UR6, c[0x0][0x2e8] ;  /* 0x0000ba0000067ab9 */ /* 0x000fe40000000a00 */
[----:B------:R-:W-:Y:S01]  /*208a0*/  IADD3 R0, P0, R10, UR6, RZ ;  /* 0x000000060a007c10 */ /* 0x000fe2000ff1e0ff */
[----:B--2---:R-:W-:Y:S02]  /*208b0*/  IMAD R7, R2, UR4, RZ ;  /* 0x0000000402077c24 */ /* 0x004fe4000f8e02ff */
[----:B------:R-:W-:Y:S02]  /*208c0*/  IMAD.IADD R5, R5, 0x1, R29 ;  /* 0x0000000105057824 */ /* 0x000fe400078e021d */
[C---:B------:R-:W-:Y:S02]  /*208d0*/  IMAD R7, R26.reuse, UR5, R7 ;  /* 0x000000051a077c24 */ /* 0x040fe4000f8e0207 */
[----:B------:R-:W-:Y:S01]  /*208e0*/  IMAD.WIDE.U32 R4, R26, UR4, R4 ;  /* 0x000000041a047c25 */ /* 0x000fe2000f8e0004 */
[----:B------:R-:W-:-:S02]  /*208f0*/  UMOV UR4, 0xffffffff ;  /* 0xffffffff00047882 */ /* 0x000fc40000000000 */
[----:B------:R-:W-:Y:S02]  /*20900*/  IADD3.X R2, R11, UR7, R7, P0, !PT ;  /* 0x000000070b027c10 */ /* 0x000fe400087fe407 */
[----:B------:R-:W-:-:S04]  /*20910*/  IADD3 R8, P0, R4, UR6, RZ ;  /* 0x0000000604087c10 */ /* 0x000fc8000ff1e0ff */
[----:B------:R-:W-:Y:S01]  /*20920*/  IADD3.X R7, R7, UR7, R5, P0, !PT ;  /* 0x0000000707077c10 */ /* 0x000fe200087fe405 */
[----:B------:R-:W-:Y:S08]  /*20930*/  BRA.DIV UR4, `(.L_x_1650) ;  /* 0x00000052045c7947 */ /* 0x000ff0000b800000 */
[----:B------:R-:W1:Y:S01]  /*20940*/  S2R R5, SR_TID.X ;  /* 0x0000000000057919 */ /* 0x000e620000002100 */
[----:B------:R-:W2:Y:S01]  /*20950*/  LDC R10, c[0x0][0x2f4] ;  /* 0x0000bd00ff0a7b82 */ /* 0x000ea20000000800 */
[----:B------:R-:W-:Y:S01]  /*20960*/  SHFL.IDX PT, R4, R2, RZ, 0x1c1f ;  /* 0x001c1fff02047589 */ /* 0x000fe200000e0000 */
[----:B-1----:R-:W-:-:S03]  /*20970*/  IMAD.SHL.U32 R9, R5, 0x10, RZ ;  /* 0x0000001005097824 */ /* 0x002fc600078e00ff */
[----:B------:R-:W1:Y:S02]  /*20980*/  SHFL.IDX PT, R5, R0, RZ, 0x1c1f ;  /* 0x001c1fff00057589 */ /* 0x000e6400000e0000 */
[----:B------:R-:W-:-:S04]  /*20990*/  LOP3.LUT R9, R9, 0x30, RZ, 0xc0, !PT ;  /* 0x0000003009097812 */ /* 0x000fc800078ec0ff */
[C---:B--2---:R-:W-:Y:S02]  /*209a0*/  ISETP.GE.AND P3, PT, R9.reuse, R10, PT ;  /* 0x0000000a0900720c */ /* 0x044fe40003f66270 */
[----:B-1----:R-:W-:-:S05]  /*209b0*/  @P5 IADD3 R5, P0, R9, R5, RZ ;  /* 0x0000000509055210 */ /* 0x002fca0007f1e0ff */
[----:B------:R-:W-:-:S05]  /*209c0*/  @P5 IMAD.X R4, RZ, RZ, R4, P0 ;  /* 0x000000ffff045224 */ /* 0x000fca00000e0604 */
[----:B------:R-:W-:-:S04]  /*209d0*/  @P5 LOP3.LUT R5, R5, R4, RZ, 0x3c, !PT ;  /* 0x0000000405055212 */ /* 0x000fc800078e3cff */
[----:B------:R-:W-:-:S04]  /*209e0*/  @P5 LOP3.LUT R4, R5, R4, RZ, 0x3c, !PT ;  /* 0x0000000405045212 */ /* 0x000fc800078e3cff */
[----:B------:R-:W-:-:S05]  /*209f0*/  @P5 LOP3.LUT R5, R5, R4, RZ, 0x3c, !PT ;  /* 0x0000000405055212 */ /* 0x000fca00078e3cff */
[----:B------:R-:W-:Y:S01]  /*20a00*/  @!PT LDS RZ, [RZ] ;  /* 0x00000000fffff984 */ /* 0x000fe20000000800 */
[----:B------:R1:W-:Y:S04]  /*20a10*/  @P5 LDGSTS.E.BYPASS.LTC128B.128 [R3+0xe000], desc[UR44][R4.64], !P3 ;  /* 0x0e00000004035fae */ /* 0x0003e8000d901d6c */
[----:B-1----:R-:W1:Y:S04]  /*20a20*/  SHFL.IDX PT, R5, R0, 0x1, 0x1c1f ;  /* 0x003c1f0000057f89 */ /* 0x002e6800000e0000 */
[----:B------:R-:W2:Y:S01]  /*20a30*/  SHFL.IDX PT, R4, R2, 0x1, 0x1c1f ;  /* 0x003c1f0002047f89 */ /* 0x000ea200000e0000 */
[----:B-1----:R-:W-:-:S05]  /*20a40*/  @P4 IADD3 R5, P0, R9, R5, RZ ;  /* 0x0000000509054210 */ /* 0x002fca0007f1e0ff */
[----:B--2---:R-:W-:-:S05]  /*20a50*/  @P4 IMAD.X R4, RZ, RZ, R4, P0 ;  /* 0x000000ffff044224 */ /* 0x004fca00000e0604 */
[----:B------:R-:W-:-:S04]  /*20a60*/  @P4 LOP3.LUT R5, R5, R4, RZ, 0x3c, !PT ;  /* 0x0000000405054212 */ /* 0x000fc800078e3cff */
[----:B------:R-:W-:-:S04]  /*20a70*/  @P4 LOP3.LUT R4, R5, R4, RZ, 0x3c, !PT ;  /* 0x0000000405044212 */ /* 0x000fc800078e3cff */
[----:B------:R-:W-:-:S05]  /*20a80*/  @P4 LOP3.LUT R5, R5, R4, RZ, 0x3c, !PT ;  /* 0x0000000405054212 */ /* 0x000fca00078e3cff */
[----:B------:R1:W-:Y:S04]  /*20a90*/  @P4 LDGSTS.E.BYPASS.LTC128B.128 [R3+0xe800], desc[UR44][R4.64], !P3 ;  /* 0x0e80000004034fae */ /* 0x0003e8000d901d6c */
[----:B-1----:R-:W1:Y:S04]  /*20aa0*/  SHFL.IDX PT, R5, R0, 0x2, 0x1c1f ;  /* 0x005c1f0000057f89 */ /* 0x002e6800000e0000 */
[----:B------:R-:W2:Y:S04]  /*20ab0*/  SHFL.IDX PT, R4, R2, 0x2, 0x1c1f ;  /* 0x005c1f0002047f89 */ /* 0x000ea800000e0000 */
[----:B------:R-:W3:Y:S04]  /*20ac0*/  SHFL.IDX PT, R0, R0, 0x3, 0x1c1f ;  /* 0x007c1f0000007f89 */ /* 0x000ee800000e0000 */
[----:B------:R-:W4:Y:S01]  /*20ad0*/  SHFL.IDX PT, R2, R2, 0x3, 0x1c1f ;  /* 0x007c1f0002027f89 */ /* 0x000f2200000e0000 */
[----:B-1----:R-:W-:-:S05]  /*20ae0*/  @P1 IADD3 R5, P0, R9, R5, RZ ;  /* 0x0000000509051210 */ /* 0x002fca0007f1e0ff */
[----:B--2---:R-:W-:Y:S01]  /*20af0*/  @P1 IMAD.X R4, RZ, RZ, R4, P0 ;  /* 0x000000ffff041224 */ /* 0x004fe200000e0604 */
[----:B---3--:R-:W-:-:S04]  /*20b00*/  @P2 IADD3 R0, P0, R9, R0, RZ ;  /* 0x0000000009002210 */ /* 0x008fc80007f1e0ff */
[----:B------:R-:W-:Y:S01]  /*20b10*/  @P1 LOP3.LUT R5, R5, R4, RZ, 0x3c, !PT ;  /* 0x0000000405051212 */ /* 0x000fe200078e3cff */
[----:B----4-:R-:W-:-:S03]  /*20b20*/  @P2 IMAD.X R2, RZ, RZ, R2, P0 ;  /* 0x000000ffff022224 */ /* 0x010fc600000e0602 */
[----:B------:R-:W-:-:S04]  /*20b30*/  @P1 LOP3.LUT R4, R5, R4, RZ, 0x3c, !PT ;  /* 0x0000000405041212 */ /* 0x000fc800078e3cff */
[----:B------:R-:W-:-:S05]  /*20b40*/  @P1 LOP3.LUT R5, R5, R4, RZ, 0x3c, !PT ;  /* 0x0000000405051212 */ /* 0x000fca00078e3cff */
[----:B------:R1:W-:Y:S02]  /*20b50*/  @P1 LDGSTS.E.BYPASS.LTC128B.128 [R3+0xf000], desc[UR44][R4.64], !P3 ;  /* 0x0f00000004031fae */ /* 0x0003e4000d901d6c */
[----:B-1----:R-:W-:Y:S02]  /*20b60*/  @P2 IMAD.MOV.U32 R4, RZ, RZ, R0 ;  /* 0x000000ffff042224 */ /* 0x002fe400078e0000 */
[----:B------:R-:W-:Y:S01]  /*20b70*/  @P2 IMAD.MOV.U32 R5, RZ, RZ, R2 ;  /* 0x000000ffff052224 */ /* 0x000fe200078e0002 */
[----:B------:R1:W2:Y:S04]  /*20b80*/  SHFL.IDX PT, R0, R7, RZ, 0x1c1f ;  /* 0x001c1fff07007589 */ /* 0x0002a800000e0000 */
[----:B------:R3:W-:Y:S04]  /*20b90*/  @P2 LDGSTS.E.BYPASS.LTC128B.128 [R3+0xf800], desc[UR44][R4.64], !P3 ;  /* 0x0f80000004032fae */ /* 0x0007e8000d901d6c */
[----:B---3--:R1:W3:Y:S02]  /*20ba0*/  SHFL.IDX PT, R4, R8, RZ, 0x1c1f ;  /* 0x001c1fff08047589 */ /* 0x0082e400000e0000 */
.L_x_1788:
        /* <DEDUP_REMOVED lines=9> */
[----:B--2---:R-:W-:-:S06]  /*20c40*/  IMAD.X R5, RZ, RZ, R0, P0 ;  /* 0x000000ffff057224 */ /* 0x004fcc00000e0600 */
[----:B------:R-:W-:Y:S01]  /*20c50*/  @!PT LDS RZ, [RZ] ;  /* 0x00000000fffff984 */ /* 0x000fe20000000800 */
[----:B------:R-:W-:Y:S01]  /*20c60*/  @!PT LDS RZ, [RZ] ;  /* 0x00000000fffff984 */ /* 0x000fe20000000800 */
[----:B------:R-:W-:Y:S01]  /*20c70*/  @!PT LDS RZ, [RZ] ;  /* 0x00000000fffff984 */ /* 0x000fe20000000800 */
[----:B------:R4:W-:Y:S02]  /*20c80*/  LDGSTS.E.BYPASS.LTC128B.128 [R3+0x10000], desc[UR44][R4.64], !P1 ;  /* 0x1000000004037fae */ /* 0x0009e4000c901d6c */
.L_x_1652:
[----:B------:R-:W-:Y:S05]  /*20c90*/  BSYNC B0 ;  /* 0x0000000000007941 */ /* 0x000fea0003800000 */
.L_x_1651:
[----:B------:R-:W-:Y:S01]  /*20ca0*/  NOP ;  /* 0x0000000000007918 */ /* 0x000fe20000000000 */
[----:B------:R-:W-:-:S13]  /*20cb0*/  PLOP3.LUT P0, PT, PT, PT, PT, 0x80, 0x0 ;  /* 0x000000000000781c */ /* 0x000fda0003f0f070 */
.L_x_1653:
        /* <DEDUP_REMOVED lines=11> */
.L_x_1654:
[----:B----4-:R2:W5:Y:S01]  /*20d70*/  LDL.LU R3, [R1+0x50] ;  /* 0x0000500001037983 */ /* 0x0105620000300800 */
[----:B------:R-:W-:Y:S01]  /*20d80*/  VIADD R0, R17, 0xb000 ;  /* 0x0000b00011007836 */ /* 0x000fe20000000000 */
[----:B------:R2:W-:Y:S06]  /*20d90*/  SYNCS.ARRIVE.TRANS64.A1T0 RZ, [R6+URZ+0x13230], RZ ;  /* 0x013230ff06ff79a7 */ /* 0x0005ec000810003f */
[----:B------:R-:W-:Y:S05]  /*20da0*/  WARPSYNC.ALL ;  /* 0x0000000000007948 */ /* 0x000fea0003800000 */
[----:B------:R-:W-:Y:S01]  /*20db0*/  BAR.SYNC.DEFER_BLOCKING 0x8, 0x200 ;  /* 0x0208000000007b1d */ /* 0x000fe20000010000 */
[----:B------:R-:W-:Y:S02]  /*20dc0*/  LOP3.LUT P1, RZ, R0, 0x1bf, RZ, 0xc0, !PT ;  /* 0x000001bf00ff7812 */ /* 0x000fe4000782c0ff */
[----:B------:R-:W-:-:S03]  /*20dd0*/  SHF.R.S32.HI R29, RZ, 0x1f, R27 ;  /* 0x0000001fff1d7819 */ /* 0x000fc6000001141b */
[----:B------:R-:W-:Y:S01]  /*20de0*/  ULDC.64 UR4, c[0x0][0x298] ;  /* 0x0000a60000047ab9 */ /* 0x000fe20000000a00 */
[----:B------:R-:W-:Y:S01]  /*20df0*/  ULDC.64 UR6, c[0x0][0xa00] ;  /* 0x0002800000067ab9 */ /* 0x000fe20000000a00 */
[----:B------:R-:W-:Y:S01]  /*20e00*/  BSSY B6, `(.L_x_1655) ;  /* 0x000001b000067945 */ /* 0x000fe20003800000 */
[----:B------:R-:W-:-:S04]  /*20e10*/  ISETP.NE.U32.AND P0, PT, RZ, UR6, PT ;  /* 0x00000006ff007c0c */ /* 0x000fc8000bf05070 */
[----:B------:R-:W-:-:S04]  /*20e20*/  ISETP.NE.AND.EX P0, PT, RZ, UR7, PT, P0 ;  /* 0x00000007ff007c0c */ /* 0x000fc8000bf05300 */
[----:B------:R-:W-:Y:S02]  /*20e30*/  SEL R29, R29, RZ, !P0 ;  /* 0x000000ff1d1d7207 */ /* 0x000fe40004000000 */
[----:B0-----:R-:W-:Y:S02]  /*20e40*/  SEL R22, R27, RZ, !P0 ;  /* 0x000000ff1b167207 */ /* 0x001fe40004000000 */
[----:B-----5:R-:W-:Y:S01]  /*20e50*/  SHF.R.S32.HI R2, RZ, 0x1f, R3 ;  /* 0x0000001fff027819 */ /* 0x020fe20000011403 */
[----:B------:R-:W-:-:S04]  /*20e60*/  IMAD.WIDE.U32 R18, R3, UR4, RZ ;  /* 0x0000000403127c25 */ /* 0x000fc8000f8e00ff */
        /* <DEDUP_REMOVED lines=8> */
[----:B---3--:R-:W-:Y:S02]  /*20ef0*/  IMAD.U32 R4, RZ, RZ, UR4 ;  /* 0x00000004ff047e24 */ /* 0x008fe4000f8e00ff */
[----:B------:R-:W0:Y:S01]  /*20f00*/  LDC.64 R2, c[0x4][R2] ;  /* 0x0100000002027b82 */ /* 0x000e220000000a00 */
[----:B------:R-:W-:Y:S02]  /*20f10*/  IMAD.U32 R5, RZ, RZ, UR5 ;  /* 0x00000005ff057e24 */ /* 0x000fe4000f8e00ff */
[----:B--2---:R-:W-:Y:S02]  /*20f20*/  IMAD.U32 R6, RZ, RZ, UR6 ;  /* 0x00000006ff067e24 */ /* 0x004fe4000f8e00ff */
[----:B-1----:R-:W-:-:S02]  /*20f30*/  IMAD.U32 R7, RZ, RZ, UR7 ;  /* 0x00000007ff077e24 */ /* 0x002fc4000f8e00ff */
[----:B------:R-:W-:Y:S02]  /*20f40*/  IMAD.U32 R10, RZ, RZ, UR8 ;  /* 0x00000008ff0a7e24 */ /* 0x000fe4000f8e00ff */
[----:B------:R-:W-:Y:S02]  /*20f50*/  IMAD.U32 R11, RZ, RZ, UR9 ;  /* 0x00000009ff0b7e24 */ /* 0x000fe4000f8e00ff */
[----:B------:R-:W-:Y:S02]  /*20f60*/  IMAD.MOV.U32 R8, RZ, RZ, 0x70 ;  /* 0x00000070ff087424 */ /* 0x000fe400078e00ff */
[----:B------:R-:W-:Y:S02]  /*20f70*/  IMAD.MOV.U32 R12, RZ, RZ, 0x1 ;  /* 0x00000001ff0c7424 */ /* 0x000fe400078e00ff */
[----:B------:R-:W-:-:S07]  /*20f80*/  IMAD.MOV.U32 R13, RZ, RZ, RZ ;  /* 0x000000ffff0d7224 */ /* 0x000fce00078e00ff */
[----:B------:R-:W-:-:S07]  /*20f90*/  LEPC R20, `(.L_x_1656) ;  /* 0x000000001014794e */ /* 0x000fce0000000000 */
[----:B0-----:R-:W-:Y:S05]  /*20fa0*/  CALL.ABS.NOINC R2 ;  /* 0x0000000002007343 */ /* 0x001fea0003c00000 */
.L_x_1656:
[----:B------:R-:W-:Y:S05]  /*20fb0*/  BSYNC B6 ;  /* 0x0000000000067941 */ /* 0x000fea0003800000 */
.L_x_1655:
[----:B------:R-:W4:Y:S01]  /*20fc0*/  LDL R20, [R1+0x18] ;  /* 0x0000180001147983 */ /* 0x000f220000100800 */
[----:B------:R-:W0:Y:S01]  /*20fd0*/  LDC R9, c[0x0][0x448] ;  /* 0x00011200ff097b82 */ /* 0x000e220000000800 */
[----:B------:R-:W-:Y:S01]  /*20fe0*/  ULDC.64 UR4, c[0x0][0x2d8] ;  /* 0x0000b60000047ab9 */ /* 0x000fe20000000a00 */
[----:B------:R-:W-:Y:S01]  /*20ff0*/  IMAD.MOV.U32 R2, RZ, RZ, R18 ;  /* 0x000000ffff027224 */ /* 0x000fe200078e0012 */
[----:B------:R0:W5:Y:S01]  /*21000*/  LDL R10, [R1+0x5c] ;  /* 0x00005c00010a7983 */ /* 0x0001620000100800 */
[----:B------:R-:W-:Y:S01]  /*21010*/  IMAD.MOV.U32 R3, RZ, RZ, R23 ;  /* 0x000000ffff037224 */ /* 0x000fe200078e0017 */
[----:B------:R-:W-:Y:S01]  /*21020*/  ULDC.64 UR6, c[0x0][0x2c8] ;  /* 0x0000b20000067ab9 */ /* 0x000fe20000000a00 */
[----:B------:R-:W-:Y:S01]  /*21030*/  ULDC.64 UR8, c[0x0][0x280] ;  /* 0x0000a00000087ab9 */ /* 0x000fe20000000a00 */
[----:B------:R-:W-:Y:S01]  /*21040*/  IMAD.WIDE.U32 R2, R26, UR4, R2 ;  /* 0x000000041a027c25 */ /* 0x000fe2000f8e0002 */
[----:B0-----:R-:W-:-:S13]  /*21050*/  ISETP.NE.AND P1, PT, R9, 0x1, PT ;  /* 0x000000010900780c */ /* 0x001fda0003f25270 */
[----:B---3--:R-:W0:Y:S08]  /*21060*/  @P1 LDC R4, c[0x0][0x44c] ;  /* 0x00011300ff041b82 */ /* 0x008e300000000800 */
[----:B------:R-:W3:Y:S08]  /*21070*/  @P1 LDC R5, c[0x0][0x450] ;  /* 0x00011400ff051b82 */ /* 0x000ef00000000800 */
[----:B-1----:R-:W1:Y:S01]  /*21080*/  @P1 LDC R8, c[0x0][0x450] ;  /* 0x00011400ff081b82 */ /* 0x002e620000000800 */
[----:B----4-:R-:W-:-:S02]  /*21090*/  IMAD R0, R20, UR4, RZ ;  /* 0x0000000414007c24 */ /* 0x010fc4000f8e02ff */
[----:B------:R-:W4:Y:S02]  /*210a0*/  S2R R20, SR_TID.X ;  /* 0x0000000000147919 */ /* 0x000f240000002100 */
[----:B------:R-:W-:Y:S01]  /*210b0*/  IMAD R0, R26, UR5, R0 ;  /* 0x000000051a007c24 */ /* 0x000fe2000f8e0200 */
[----:B------:R-:W-:-:S03]  /*210c0*/  ULDC.64 UR4, c[0x0][0x2e0] ;  /* 0x0000b80000047ab9 */ /* 0x000fc60000000a00 */
[----:B------:R-:W-:Y:S02]  /*210d0*/  IMAD.IADD R3, R3, 0x1, R0 ;  /* 0x0000000103037824 */ /* 0x000fe400078e0200 */
[----:B------:R-:W-:Y:S02]  /*210e0*/  IMAD R0, R29, UR4, RZ ;  /* 0x000000041d007c24 */ /* 0x000fe4000f8e02ff */
[----:B------:R-:W-:-:S04]  /*210f0*/  IMAD.WIDE.U32 R2, R22, UR4, R2 ;  /* 0x0000000416027c25 */ /* 0x000fc8000f8e0002 */
[----:B------:R-:W-:Y:S01]  /*21100*/  IMAD R0, R22, UR5, R0 ;  /* 0x0000000516007c24 */ /* 0x000fe2000f8e0200 */
[----:B------:R-:W-:-:S03]  /*21110*/  ULDC.64 UR4, c[0x0][0x2d0] ;  /* 0x0000b40000047ab9 */ /* 0x000fc60000000a00 */
[----:B------:R-:W-:Y:S01]  /*21120*/  IMAD.IADD R3, R3, 0x1, R0 ;  /* 0x0000000103037824 */ /* 0x000fe200078e0200 */
[C---:B----4-:R-:W-:Y:S01]  /*21130*/  LOP3.LUT R21, R20.reuse, 0x7f, RZ, 0xc0, !PT ;  /* 0x0000007f14157812 */ /* 0x050fe200078ec0ff */
[----:B------:R-:W-:-:S03]  /*21140*/  IMAD.SHL.U32 R20, R20, 0x20, RZ ;  /* 0x0000002014147824 */ /* 0x000fc600078e00ff */
[----:B------:R-:W-:-:S04]  /*21150*/  SHF.R.U32.HI R21, RZ, 0x2, R21 ;  /* 0x00000002ff157819 */ /* 0x000fc80000011615 */
[----:B------:R-:W-:-:S05]  /*21160*/  LOP3.LUT R20, R21, 0x60, R20, 0xf8, !PT ;  /* 0x0000006015147812 */ /* 0x000fca00078ef814 */
[----:B--2---:R-:W-:-:S04]  /*21170*/  IMAD.IADD R6, R20, 0x1, R25 ;  /* 0x0000000114067824 */ /* 0x004fc800078e0219 */
[----:B0-----:R-:W-:-:S04]  /*21180*/  @P1 IMAD.HI.U32 R0, R6, R4, RZ ;  /* 0x0000000406001227 */ /* 0x001fc800078e00ff */
[----:B------:R-:W-:Y:S01]  /*21190*/  IMAD.MOV.U32 R4, RZ, RZ, R6 ;  /* 0x000000ffff047224 */ /* 0x000fe200078e0006 */
[----:B---3--:R-:W-:-:S04]  /*211a0*/  @P1 SHF.R.U32.HI R4, RZ, R5, R0 ;  /* 0x00000005ff041219 */ /* 0x008fc80000011600 */
[--C-:B------:R-:W-:Y:S01]  /*211b0*/  SHF.R.S32.HI R0, RZ, 0x1f, R4.reuse ;  /* 0x0000001fff007819 */ /* 0x100fe20000011404 */
[----:B------:R-:W-:-:S04]  /*211c0*/  IMAD.MOV R7, RZ, RZ, -R4 ;  /* 0x000000ffff077224 */ /* 0x000fc800078e0a04 */
[----:B------:R-:W-:-:S04]  /*211d0*/  IMAD R0, R0, UR4, RZ ;  /* 0x0000000400007c24 */ /* 0x000fc8000f8e02ff */
[C---:B------:R-:W-:Y:S02]  /*211e0*/  IMAD R0, R4.reuse, UR5, R0 ;  /* 0x0000000504007c24 */ /* 0x040fe4000f8e0200 */
[----:B------:R-:W-:-:S04]  /*211f0*/  IMAD.WIDE.U32 R4, R4, UR4, R2 ;  /* 0x0000000404047c25 */ /* 0x000fc8000f8e0002 */
[----:B------:R-:W-:Y:S02]  /*21200*/  IMAD.IADD R5, R5, 0x1, R0 ;  /* 0x0000000105057824 */ /* 0x000fe400078e0200 */
[----:B------:R-:W-:-:S05]  /*21210*/  IMAD R0, R9, R7, R6 ;  /* 0x0000000709007224 */ /* 0x000fca00078e0206 */
[----:B------:R-:W-:Y:S01]  /*21220*/  SHF.R.S32.HI R7, RZ, 0x1f, R0 ;  /* 0x0000001fff077819 */ /* 0x000fe20000011400 */
[----:B------:R-:W-:-:S04]  /*21230*/  IMAD.WIDE.U32 R4, R0, UR6, R4 ;  /* 0x0000000600047c25 */ /* 0x000fc8000f8e0004 */
[----:B------:R-:W-:-:S04]  /*21240*/  IMAD R7, R7, UR6, RZ ;  /* 0x0000000607077c24 */ /* 0x000fc8000f8e02ff */
[----:B------:R-:W-:Y:S02]  /*21250*/  IMAD R0, R0, UR7, R7 ;  /* 0x0000000700007c24 */ /* 0x000fe4000f8e0207 */
[----:B------:R-:W0:Y:S01]  /*21260*/  @P1 LDC R7, c[0x0][0x44c] ;  /* 0x00011300ff071b82 */ /* 0x000e220000000800 */
[----:B------:R-:W-:Y:S01]  /*21270*/  IADD3 R4, P0, R4, UR8, RZ ;  /* 0x0000000804047c10 */ /* 0x000fe2000ff1e0ff */
[----:B------:R-:W2:Y:S03]  /*21280*/  S2R R20, SR_TID.X ;  /* 0x0000000000147919 */ /* 0x000ea60000002100 */
[----:B------:R-:W-:Y:S01]  /*21290*/  IADD3.X R0, R5, UR9, R0, P0, !PT ;  /* 0x0000000905007c10 */ /* 0x000fe200087fe400 */
[----:B------:R-:W-:-:S04]  /*212a0*/  VIADD R5, R6, 0x80 ;  /* 0x0000008006057836 */ /* 0x000fc80000000000 */
[----:B------:R-:W-:Y:S02]  /*212b0*/  IMAD.MOV.U32 R6, RZ, RZ, R5 ;  /* 0x000000ffff067224 */ /* 0x000fe400078e0005 */
[----:B0-----:R-:W-:-:S05]  /*212c0*/  @P1 IMAD.HI.U32 R7, R5, R7, RZ ;  /* 0x0000000705071227 */ /* 0x001fca00078e00ff */
[----:B-1----:R-:W-:-:S05]  /*212d0*/  @P1 SHF.R.U32.HI R6, RZ, R8, R7 ;  /* 0x00000008ff061219 */ /* 0x002fca0000011607 */
        /* <DEDUP_REMOVED lines=8> */
[----:B--2---:R-:W-:Y:S02]  /*21360*/  IMAD.SHL.U32 R18, R20, 0x10, RZ ;  /* 0x0000001014127824 */ /* 0x004fe400078e00ff */
        /* <DEDUP_REMOVED lines=13> */
[----:B------:R-:W-:Y:S02]  /*21440*/  IMAD R2, R28, R9, RZ ;  /* 0x000000091c027224 */ /* 0x000fe400078e02ff */
[----:B------:R-:W-:Y:S01]  /*21450*/  IMAD.IADD R25, R19, 0x1, R25 ;  /* 0x0000000113197824 */ /* 0x000fe200078e0219 */
[----:B------:R-:W1:Y:S04]  /*21460*/  SHFL.IDX PT, R7, R0, RZ, 0x1c1f ;  /* 0x001c1fff00077589 */ /* 0x000e6800000e0000 */
[----:B------:R-:W-:-:S13]  /*21470*/  ISETP.GE.AND P2, PT, R25, R2, PT ;  /* 0x000000021900720c */ /* 0x000fda0003f46270 */
[----:B0-----:R-:W-:-:S05]  /*21480*/  @!P2 IADD3 R6, P1, R18, R6, RZ ;  /* 0x000000061206a210 */ /* 0x001fca0007f3e0ff */
[----:B-1----:R-:W-:-:S05]  /*21490*/  @!P2 IMAD.X R7, RZ, RZ, R7, P1 ;  /* 0x000000ffff07a224 */ /* 0x002fca00008e0607 */
        /* <DEDUP_REMOVED lines=24> */
[----:B0-----:R-:W-:-:S05]  /*21620*/  VIADD R4, R25, 0x80 ;  /* 0x0000008019047836 */ /* 0x001fca0000000000 */
        /* <DEDUP_REMOVED lines=12> */
[----:B-1----:R-:W-:Y:S02]  /*216f0*/  @!P1 IMAD.MOV.U32 R6, RZ, RZ, R0 ;  /* 0x000000ffff069224 */ /* 0x002fe400078e0000 */
[----:B------:R-:W-:-:S05]  /*21700*/  @!P1 IMAD.MOV.U32 R7, RZ, RZ, R4 ;  /* 0x000000ffff079224 */ /* 0x000fca00078e0004 */
[----:B--2---:R0:W-:Y:S02]  /*21710*/  @!P1 LDGSTS.E.BYPASS.LTC128B.128 [R10+0xd000], desc[UR44][R6.64], !P0 ;  /* 0x0d000000060a9fae */ /* 0x0041e4000c101d6c */
.L_x_1801:
        /* <DEDUP_REMOVED lines=10> */
.L_x_1658:
        /* <DEDUP_REMOVED lines=18> */
.L_x_1802:
[----:B------:R-:W-:Y:S05]  /*218e0*/  BSYNC B0 ;  /* 0x0000000000007941 */ /* 0x000fea0003800000 */
.L_x_1659:
[----:B------:R-:W1:Y:S04]  /*218f0*/  LDL.LU R3, [R1+0x54] ;  /* 0x0000540001037983 */ /* 0x000e680000300800 */
[----:B------:R-:W2:Y:S01]  /*21900*/  LDL R2, [R1+0x28] ;  /* 0x0000280001027983 */ /* 0x000ea20000100800 */
[----:B-1----:R-:W-:-:S05]  /*21910*/  VIADD R0, R3, 0xfffffffe ;  /* 0xfffffffe03007836 */ /* 0x002fca0000000000 */
[----:B--2---:R-:W-:-:S13]  /*21920*/  ISETP.GE.AND P0, PT, R0, R2, PT ;  /* 0x000000020000720c */ /* 0x004fda0003f06270 */
[----:B------:R-:W-:Y:S05]  /*21930*/  @!P0 BRA `(.L_x_1661) ;  /* 0x00000014003c8947 */ /* 0x000fea0003800000 */
[----:B------:R1:W-:Y:S04]  /*21940*/  STL [R1+0x4], R0 ;  /* 0x0000040001007387 */ /* 0x0003e80000100800 */
[----:B------:R1:W5:Y:S04]  /*21950*/  LDL.LU R20, [R1] ;  /* 0x0000000001147983 */ /* 0x0003680000300800 */
[----:B------:R1:W5:Y:S02]  /*21960*/  LDL.LU R21, [R1+0x10] ;  /* 0x0000100001157983 */ /* 0x0003640000300800 */
.L_x_1681:
[----:B0-2---:R-:W2:Y:S04]  /*21970*/  LDL R3, [R1+0x20] ;  /* 0x0000200001037983 */ /* 0x005ea80000100800 */
[----:B------:R-:W3:Y:S04]  /*21980*/  LDL R8, [R1+0x24] ;  /* 0x0000240001087983 */ /* 0x000ee80000100800 */
[----:B------:R-:W4:Y:S04]  /*21990*/  LDL R12, [R1+0xc] ;  /* 0x00000c00010c7983 */ /* 0x000f280000100800 */
[----:B0-----:R-:W2:Y:S01]  /*219a0*/  LDL.LU R10, [R1+0x4] ;  /* 0x00000400010a7983 */ /* 0x001ea20000300800 */
[----:B-1----:R-:W0:Y:S01]  /*219b0*/  S2R R0, SR_TID.X ;  /* 0x0000000000007919 */ /* 0x002e220000002100 */
[----:B------:R-:W1:Y:S01]  /*219c0*/  S2R R4, SR_TID.X ;  /* 0x0000000000047919 */ /* 0x000e620000002100 */
[----:B------:R-:W1:Y:S01]  /*219d0*/  S2R R13, SR_TID.X ;  /* 0x00000000000d7919 */ /* 0x000e620000002100 */
[----:B------:R-:W4:Y:S01]  /*219e0*/  LDL R11, [R1+0x28] ;  /* 0x00002800010b7983 */ /* 0x000f220000100800 */
[----:B------:R-:W-:Y:S05]  /*219f0*/  YIELD ;  /* 0x0000000000007946 */ /* 0x000fea0003800000 */
[----:B------:R-:W-:Y:S01]  /*21a00*/  ULDC.64 UR4, c[0x0][0x428] ;  /* 0x00010a0000047ab9 */ /* 0x000fe20000000a00 */
[----:B------:R-:W4:Y:S01]  /*21a10*/  LDL R9, [R1+0x64] ;  /* 0x0000640001097983 */ /* 0x000f220000100800 */
[----:B------:R-:W-:Y:S01]  /*21a20*/  ULDC.64 UR6, c[0x0][0x418] ;  /* 0x0001060000067ab9 */ /* 0x000fe20000000a00 */
[----:B0-----:R-:W-:-:S02]  /*21a30*/  LOP3.LUT R2, R0, 0x7f, RZ, 0xc0, !PT ;  /* 0x0000007f00027812 */ /* 0x001fc400078ec0ff */
[----:B------:R-:W0:Y:S02]  /*21a40*/  LDC R0, c[0x0][0x430] ;  /* 0x00010c00ff007b82 */ /* 0x000e240000000800 */
[----:B------:R-:W-:Y:S01]  /*21a50*/  SHF.R.U32.HI R2, RZ, 0x2, R2 ;  /* 0x00000002ff027819 */ /* 0x000fe20000011602 */
[----:B-1----:R-:W-:-:S05]  /*21a60*/  IMAD.SHL.U32 R4, R4, 0x20, RZ ;  /* 0x0000002004047824 */ /* 0x002fca00078e00ff */
[----:B------:R-:W-:Y:S02]  /*21a70*/  LOP3.LUT R4, R2, 0x60, R4, 0xf8, !PT ;  /* 0x0000006002047812 */ /* 0x000fe400078ef804 */
[----:B------:R-:W1:Y:S01]  /*21a80*/  S2R R2, SR_TID.X ;  /* 0x0000000000027919 */ /* 0x000e620000002100 */
[----:B0-----:R-:W-:-:S13]  /*21a90*/  ISETP.NE.AND P0, PT, R0, 0x1, PT ;  /* 0x000000010000780c */ /* 0x001fda0003f05270 */
[----:B------:R-:W0:Y:S08]  /*21aa0*/  @P0 LDC R6, c[0x0][0x434] ;  /* 0x00010d00ff060b82 */ /* 0x000e300000000800 */
[----:B------:R-:W0:Y:S01]  /*21ab0*/  @P0 LDC R5, c[0x0][0x438] ;  /* 0x00010e00ff050b82 */ /* 0x000e220000000800 */
[----:B-1----:R-:W-:Y:S01]  /*21ac0*/  LOP3.LUT R2, R2, 0x7f, RZ, 0xc0, !PT ;  /* 0x0000007f02027812 */ /* 0x002fe200078ec0ff */
[----:B------:R-:W-:-:S03]  /*21ad0*/  IMAD.SHL.U32 R13, R13, 0x20, RZ ;  /* 0x000000200d0d7824 */ /* 0x000fc600078e00ff */
[----:B------:R-:W-:-:S04]  /*21ae0*/  SHF.R.U32.HI R7, RZ, 0x2, R2 ;  /* 0x00000002ff077819 */ /* 0x000fc80000011602 */
[----:B------:R-:W-:Y:S02]  /*21af0*/  LOP3.LUT R13, R7, 0x60, R13, 0xf8, !PT ;  /* 0x00000060070d7812 */ /* 0x000fe400078ef80d */
[----:B------:R-:W1:Y:S02]  /*21b00*/  @P0 LDC R7, c[0x0][0x434] ;  /* 0x00010d00ff070b82 */ /* 0x000e640000000800 */
[----:B------:R-:W-:-:S04]  /*21b10*/  LOP3.LUT R13, R13, 0x80, RZ, 0xfc, !PT ;  /* 0x000000800d0d7812 */ /* 0x000fc800078efcff */
[----:B------:R-:W-:Y:S01]  /*21b20*/  ISETP.GT.U32.AND P1, PT, R13, 0x9f, PT ;  /* 0x0000009f0d00780c */ /* 0x000fe20003f24070 */
[----:B--2---:R-:W-:-:S04]  /*21b30*/  IMAD R3, R10, 0xa0, R3 ;  /* 0x000000a00a037824 */ /* 0x004fc800078e0203 */
[----:B------:R-:W-:-:S04]  /*21b40*/  IMAD.IADD R4, R4, 0x1, R3 ;  /* 0x0000000104047824 */ /* 0x000fc800078e0203 */
[----:B0-----:R-:W-:-:S04]  /*21b50*/  @P0 IMAD.HI.U32 R6, R4, R6, RZ ;  /* 0x0000000604060227 */ /* 0x001fc800078e00ff */
[----:B------:R-:W-:Y:S01]  /*21b60*/  IMAD.MOV.U32 R2, RZ, RZ, R4 ;  /* 0x000000ffff027224 */ /* 0x000fe200078e0004 */
[----:B------:R-:W-:Y:S02]  /*21b70*/  @P0 SHF.R.U32.HI R2, RZ, R5, R6 ;  /* 0x00000005ff020219 */ /* 0x000fe40000011606 */
[----:B------:R-:W0:Y:S01]  /*21b80*/  @P0 LDC R6, c[0x0][0x438] ;  /* 0x00010e00ff060b82 */ /* 0x000e220000000800 */
[----:B------:R-:W-:-:S04]  /*21b90*/  IMAD.IADD R3, R13, 0x1, R3 ;  /* 0x000000010d037824 */ /* 0x000fc800078e0203 */
[----:B-1----:R-:W-:-:S04]  /*21ba0*/  @P0 IMAD.HI.U32 R7, R3, R7, RZ ;  /* 0x0000000703070227 */ /* 0x002fc800078e00ff */
[----:B------:R-:W-:Y:S02]  /*21bb0*/  IMAD.MOV.U32 R5, RZ, RZ, R3 ;  /* 0x000000ffff057224 */ /* 0x000fe400078e0003 */
[----:B---3--:R-:W-:Y:S01]  /*21bc0*/  IMAD R8, R8, UR4, RZ ;  /* 0x0000000408087c24 */ /* 0x008fe2000f8e02ff */
[----:B0-----:R-:W-:Y:S01]  /*21bd0*/  @P0 SHF.R.U32.HI R5, RZ, R6, R7 ;  /* 0x00000006ff050219 */ /* 0x001fe20000011607 */
[----:B------:R-:W-:-:S04]  /*21be0*/  IMAD.MOV R7, RZ, RZ, -R2 ;  /* 0x000000ffff077224 */ /* 0x000fc800078e0a02 */
[----:B------:R-:W-:Y:S02]  /*21bf0*/  IMAD.MOV R6, RZ, RZ, -R5 ;  /* 0x000000ffff067224 */ /* 0x000fe400078e0a05 */
[C---:B------:R-:W-:Y:S02]  /*21c00*/  IMAD R4, R0.reuse, R7, R4 ;  /* 0x0000000700047224 */ /* 0x040fe400078e0204 */
[----:B------:R-:W-:Y:S01]  /*21c10*/  IMAD R0, R0, R6, R3 ;  /* 0x0000000600007224 */ /* 0x000fe200078e0203 */
[----:B------:R-:W-:Y:S01]  /*21c20*/  SHF.R.S32.HI R3, RZ, 0x1f, R2 ;  /* 0x0000001fff037819 */ /* 0x000fe20000011402 */
[C---:B----4-:R-:W-:Y:S02]  /*21c30*/  IMAD R8, R12.reuse, UR5, R8 ;  /* 0x000000050c087c24 */ /* 0x050fe4000f8e0208 */
[----:B------:R-:W-:-:S04]  /*21c40*/  IMAD.WIDE.U32 R2, R12, UR4, R2 ;  /* 0x000000040c027c25 */ /* 0x000fc8000f8e0002 */
[----:B------:R-:W-:Y:S01]  /*21c50*/  IMAD.IADD R3, R8, 0x1, R3 ;  /* 0x0000000108037824 */ /* 0x000fe200078e0203 */
        /* <DEDUP_REMOVED lines=8> */
[----:B-----5:R-:W-:-:S03]  /*21ce0*/  VIADD R3, R20, 0x1 ;  /* 0x0000000114037836 */ /* 0x020fc60000000000 */
[----:B------:R-:W-:Y:S01]  /*21cf0*/  @!P1 LEA.HI.X R7, R2, UR7, R8, 0x2, P0 ;  /* 0x0000000702079c11 */ /* 0x000fe200080f1408 */
[----:B------:R-:W-:Y:S02]  /*21d00*/  IMAD.MOV.U32 R8, RZ, RZ, RZ ;  /* 0x000000ffff087224 */ /* 0x000fe400078e00ff */
[----:B------:R-:W-:Y:S01]  /*21d10*/  IMAD.MOV.U32 R2, RZ, RZ, R10 ;  /* 0x000000ffff027224 */ /* 0x000fe200078e000a */
[----:B------:R-:W-:-:S03]  /*21d20*/  ISETP.NE.AND P0, PT, R3, 0x2, PT ;  /* 0x000000020300780c */ /* 0x000fc60003f05270 */
[----:B------:R0:W5:Y:S01]  /*21d30*/  @!P1 LDG.E R8, desc[UR44][R6.64] ;  /* 0x0000002c06089981 */ /* 0x000162000c1e1900 */
[----:B------:R-:W-:Y:S02]  /*21d40*/  ISETP.GT.AND P1, PT, R2, R11, PT ;  /* 0x0000000b0200720c */ /* 0x000fe40003f24270 */
[----:B------:R-:W-:Y:S01]  /*21d50*/  SEL R2, RZ, 0x1, P0 ;  /* 0x00000001ff027807 */ /* 0x000fe20000000000 */
[----:B------:R-:W-:Y:S01]  /*21d60*/  VIADD R10, R10, 0xffffffff ;  /* 0xffffffff0a0a7836 */ /* 0x000fe20000000000 */
[----:B------:R-:W-:Y:S02]  /*21d70*/  SEL R3, R3, RZ, P0 ;  /* 0x000000ff03037207 */ /* 0x000fe40000000000 */
[----:B------:R-:W-:Y:S02]  /*21d80*/  LOP3.LUT R2, R21, R2, RZ, 0x3c, !PT ;  /* 0x0000000215027212 */ /* 0x000fe400078e3cff */
[----:B------:R0:W-:Y:S04]  /*21d90*/  STL [R1+0x4], R10 ;  /* 0x0000040a01007387 */ /* 0x0001e80000100800 */
[----:B------:R0:W-:Y:S04]  /*21da0*/  STL [R1+0x10], R2 ;  /* 0x0000100201007387 */ /* 0x0001e80000100800 */
[----:B------:R0:W-:Y:S01]  /*21db0*/  STL [R1], R3 ;  /* 0x0000000301007387 */ /* 0x0001e20000100800 */
[----:B------:R-:W-:-:S02]  /*21dc0*/  ISETP.NE.AND P2, PT, R9, 0x3, PT ;  /* 0x000000030900780c */ /* 0x000fc40003f45270 */
[----:B--2---:R-:W-:-:S11]  /*21dd0*/  SHF.R.S32.HI R28, RZ, 0x1f, R5 ;  /* 0x0000001fff1c7819 */ /* 0x004fd60000011405 */
[----:B0-----:R-:W-:Y:S05]  /*21de0*/  @!P2 BRA `(.L_x_1662) ;  /* 0x000000000004a947 */ /* 0x001fea0003800000 */
[----:B------:R-:W-:Y:S01]  /*21df0*/  BPT.TRAP 0x1 ;  /* 0x000000040000795c */ /* 0x000fe20000300000 */
.L_x_1662:
[----:B------:R-:W-:Y:S01]  /*21e00*/  IMAD R6, R3, 0x8, R17 ;  /* 0x0000000803067824 */ /* 0x000fe200078e0211 */
[----:B------:R-:W-:Y:S01]  /*21e10*/  SHF.L.U32 R29, R2, 0x1f, RZ ;  /* 0x0000001f021d7819 */ /* 0x000fe200000006ff */
[----:B------:R-:W-:Y:S01]  /*21e20*/  BSSY B0, `(.L_x_1663) ;  /* 0x0000004000007945 */ /* 0x000fe20003800000 */
[----:B------:R-:W-:Y:S02]  /*21e30*/  SHF.R.S32.HI R25, RZ, 0x1f, R4 ;  /* 0x0000001fff197819 */ /* 0x000fe40000011404 */
[----:B------:R-:W0:Y:S02]  /*21e40*/  SYNCS.PHASECHK.TRANS64.TRYWAIT P0, [R6+URZ+0x13280], R29 ;  /* 0x0132801d060075a7 */ /* 0x000e24000800017f */
[----:B0-----:R-:W-:Y:S05]  /*21e50*/  @!P0 BRA `(.L_x_1664) ;  /* 0x00000048009c8947 */ /* 0x001fea0003800000 */
.L_x_1803:
[----:B------:R-:W-:Y:S05]  /*21e60*/  BSYNC B0 ;  /* 0x0000000000007941 */ /* 0x000fea0003800000 */
.L_x_1663:
        /* <DEDUP_REMOVED lines=67> */
.L_x_1815:
        /* <DEDUP_REMOVED lines=11> */
.L_x_1666:
        /* <DEDUP_REMOVED lines=11> */
.L_x_1667:
[----:B------:R2:W-:Y:S01]  /*22400*/  SYNCS.ARRIVE.TRANS64.A1T0 RZ, [R6+URZ+0x13270], RZ ;  /* 0x013270ff06ff79a7 */ /* 0x0005e2000810003f */
[----:B------:R-:W-:Y:S05]  /*22410*/  @!P3 BRA `(.L_x_1668) ;  /* 0x000000000004b947 */ /* 0x000fea0003800000 */
[----:B------:R-:W-:Y:S01]  /*22420*/  BPT.TRAP 0x1 ;  /* 0x000000040000795c */ /* 0x000fe20000300000 */
.L_x_1668:
[----:B------:R-:W3:Y:S01]  /*22430*/  SYNCS.PHASECHK.TRANS64.TRYWAIT P0, [R6+URZ+0x13240], R29 ;  /* 0x0132401d060075a7 */ /* 0x000ee2000800017f */
[----:B------:R-:W-:Y:S04]  /*22440*/  BSSY B0, `(.L_x_1669) ;  /* 0x0000002000007945 */ /* 0x000fe80003800000 */
[----:B---3--:R-:W-:Y:S05]  /*22450*/  @!P0 BRA `(.L_x_1670) ;  /* 0x0000004800cc8947 */ /* 0x008fea0003800000 */
.L_x_1816:
[----:B------:R-:W-:Y:S05]  /*22460*/  BSYNC B0 ;  /* 0x0000000000007941 */ /* 0x000fea0003800000 */
.L_x_1669:
        /* <DEDUP_REMOVED lines=59> */
.L_x_1828:
        /* <DEDUP_REMOVED lines=8> */
.L_x_1672:
        /* <DEDUP_REMOVED lines=11> */
.L_x_1673:
[----:B------:R-:W5:Y:S01]  /*22950*/  LDL R0, [R1+0x58] ;  /* 0x0000580001007983 */ /* 0x000f620000100800 */
[----:B------:R0:W-:Y:S01]  /*22960*/  SYNCS.ARRIVE.TRANS64.A1T0 RZ, [R6+URZ+0x13230], RZ ;  /* 0x013230ff06ff79a7 */ /* 0x0001e2000810003f */
[----:B-----5:R-:W-:-:S13]  /*22970*/  ISETP.NE.AND P0, PT, R0, 0x3, PT ;  /* 0x000000030000780c */ /* 0x020fda0003f05270 */
[----:B0-----:R-:W-:Y:S05]  /*22980*/  @!P0 BRA `(.L_x_1674) ;  /* 0x0000000000048947 */ /* 0x001fea0003800000 */
[----:B------:R-:W-:Y:S01]  /*22990*/  BPT.TRAP 0x1 ;  /* 0x000000040000795c */ /* 0x000fe20000300000 */
.L_x_1674:
[----:B------:R-:W-:Y:S01]  /*229a0*/  LOP3.LUT R0, R21, 0x1, RZ, 0x3c, !PT ;  /* 0x0000000115007812 */ /* 0x000fe200078e3cff */
[----:B------:R-:W-:Y:S01]  /*229b0*/  IMAD R2, R20, 0x8, R17 ;  /* 0x0000000814027824 */ /* 0x000fe200078e0211 */
[----:B------:R-:W-:Y:S02]  /*229c0*/  BSSY B0, `(.L_x_1675) ;  /* 0x0000004000007945 */ /* 0x000fe40003800000 */
[----:B------:R-:W-:-:S04]  /*229d0*/  SHF.L.U32 R0, R0, 0x1f, RZ ;  /* 0x0000001f00007819 */ /* 0x000fc800000006ff */
[----:B------:R-:W0:Y:S02]  /*229e0*/  SYNCS.PHASECHK.TRANS64.TRYWAIT P2, [R2+URZ+0x13270], R0 ;  /* 0x01327000020075a7 */ /* 0x000e24000804017f */
[----:B0-----:R-:W-:Y:S05]  /*229f0*/  @!P2 BRA `(.L_x_1676) ;  /* 0x0000004800d4a947 */ /* 0x001fea0003800000 */
.L_x_1829:
[----:B------:R-:W-:Y:S05]  /*22a00*/  BSYNC B0 ;  /* 0x0000000000007941 */ /* 0x000fea0003800000 */
.L_x_1675:
[----:B------:R-:W5:Y:S02]  /*22a10*/  LDL R3, [R1+0x64] ;  /* 0x0000640001037983 */ /* 0x000f640000100800 */
[----:B-----5:R-:W-:-:S13]  /*22a20*/  ISETP.NE.AND P2, PT, R3, 0x3, PT ;  /* 0x000000030300780c */ /* 0x020fda0003f45270 */
[----:B------:R-:W-:Y:S05]  /*22a30*/  @!P2 BRA `(.L_x_1677) ;  /* 0x000000000004a947 */ /* 0x000fea0003800000 */
[----:B------:R-:W-:Y:S01]  /*22a40*/  BPT.TRAP 0x1 ;  /* 0x000000040000795c */ /* 0x000fe20000300000 */
.L_x_1677:
[----:B------:R-:W-:Y:S01]  /*22a50*/  SHF.L.U32 R0, R21, 0x1f, RZ ;  /* 0x0000001f15007819 */ /* 0x000fe200000006ff */
[----:B------:R-:W-:-:S03]  /*22a60*/  IMAD R3, R20, 0x2800, RZ ;  /* 0x0000280014037824 */ /* 0x000fc600078e02ff */
[----:B------:R-:W0:Y:S02]  /*22a70*/  SYNCS.PHASECHK.TRANS64.TRYWAIT P2, [R2+URZ+0x13260], R0 ;  /* 0x01326000020075a7 */ /* 0x000e24000804017f */
[----:B0-----:R-:W-:Y:S05]  /*22a80*/  @!P2 BRA `(.L_x_1678) ;  /* 0x0000004800c4a947 */ /* 0x001fea0003800000 */
.L_x_1830:
[----:B------:R-:W5:Y:S04]  /*22a90*/  LDL R4, [R1+0x38] ;  /* 0x0000380001047983 */ /* 0x000f680000100800 */
[----:B------:R-:W4:Y:S04]  /*22aa0*/  LDL R10, [R1+0x34] ;  /* 0x00003400010a7983 */ /* 0x000f280000100800 */
[----:B------:R-:W4:Y:S01]  /*22ab0*/  LDL R12, [R1+0x64] ;  /* 0x00006400010c7983 */ /* 0x000f220000100800 */
[----:B------:R-:W-:Y:S05]  /*22ac0*/  WARPSYNC.ALL ;  /* 0x0000000000007948 */ /* 0x000fea0003800000 */
[----:B-----5:R-:W-:-:S05]  /*22ad0*/  LOP3.LUT R0, R3, R4, RZ, 0xfc, !PT ;  /* 0x0000000403007212 */ /* 0x020fca00078efcff */
[----:B------:R-:W-:-:S05]  /*22ae0*/  IMAD.IADD R0, R17, 0x1, R0 ;  /* 0x0000000111007824 */ /* 0x000fca00078e0200 */
[----:B--23--:R-:W0:Y:S01]  /*22af0*/  LDSM.16.MT88.4 R4, [R0+0x6000] ;  /* 0x006000000004783b */ /* 0x00ce220000004200 */
[----:B----4-:R-:W-:-:S05]  /*22b00*/  LOP3.LUT R3, R3, R10, RZ, 0xfc, !PT ;  /* 0x0000000a03037212 */ /* 0x010fca00078efcff */
        /* <DEDUP_REMOVED lines=39> */
.L_x_1679:
[----:B--2---:R2:W-:Y:S01]  /*22d80*/  SYNCS.ARRIVE.TRANS64.A1T0 RZ, [R2+URZ+0x13250], RZ ;  /* 0x013250ff02ff79a7 */ /* 0x0045e2000810003f */
[----:B------:R-:W-:Y:S06]  /*22d90*/  BAR.SYNC.DEFER_BLOCKING 0x2, 0x80 ;  /* 0x0082000000007b1d */ /* 0x000fec0000010000 */
[----:B------:R-:W-:Y:S05]  /*22da0*/  @!P0 BRA `(.L_x_1680) ;  /* 0x0000000000048947 */ /* 0x000fea0003800000 */
[----:B------:R-:W-:Y:S01]  /*22db0*/  BPT.TRAP 0x1 ;  /* 0x000000040000795c */ /* 0x000fe20000300000 */
.L_x_1680:
[----:B------:R-:W3:Y:S01]  /*22dc0*/  LDL R0, [R1+0x2c] ;  /* 0x00002c0001007983 */ /* 0x000ee20000100800 */
[----:B--2---:R-:W-:-:S03]  /*22dd0*/  VIADD R2, R2, 0x13280 ;  /* 0x0001328002027836 */ /* 0x004fc60000000000 */
[----:B------:R2:W5:Y:S04]  /*22de0*/  LDL R20, [R1] ;  /* 0x0000000001147983 */ /* 0x0005680000100800 */
[----:B------:R2:W5:Y:S01]  /*22df0*/  LDL R21, [R1+0x10] ;  /* 0x0000100001157983 */ /* 0x0005620000100800 */
[----:B---3--:R-:W-:-:S04]  /*22e00*/  PRMT R2, R0, 0x654, R2 ;  /* 0x0000065400027816 */ /* 0x008fc80000000002 */
[----:B------:R2:W-:Y:S01]  /*22e10*/  SYNCS.ARRIVE.TRANS64.RED.A1T0 RZ, [R2+URZ], RZ ;  /* 0x000000ff02ff79a7 */ /* 0x0005e2000810043f */
[----:B------:R-:W-:Y:S05]  /*22e20*/  @P1 BRA `(.L_x_1681) ;  /* 0xffffffe800d01947 */ /* 0x000fea000383ffff */
.L_x_1661:
[----:B------:R-:W2:Y:S02]  /*22e30*/  S2R R0, SR_TID.X ;  /* 0x0000000000007919 */ /* 0x000ea40000002100 */
[----:B--2---:R-:W-:Y:S02]  /*22e40*/  LOP3.LUT R2, R0, 0x7f, RZ, 0xc0, !PT ;  /* 0x0000007f00027812 */ /* 0x004fe400078ec0ff */
[----:B------:R-:W2:Y:S01]  /*22e50*/  LDL R0, [R1+0x58] ;  /* 0x0000580001007983 */ /* 0x000ea20000100800 */
[----:B------:R-:W-:Y:S01]  /*22e60*/  BSSY B0, `(.L_x_1682) ;  /* 0x0000010000007945 */ /* 0x000fe20003800000 */
[----:B------:R-:W-:Y:S02]  /*22e70*/  ISETP.NE.AND P1, PT, R2, RZ, PT ;  /* 0x000000ff0200720c */ /* 0x000fe40003f25270 */
[----:B--2---:R-:W-:-:S11]  /*22e80*/  ISETP.NE.AND P0, PT, R0, 0x3, PT ;  /* 0x000000030000780c */ /* 0x004fd60003f05270 */
        /* <DEDUP_REMOVED lines=13> */
.L_x_1683:
[----:B------:R-:W-:Y:S05]  /*22f60*/  BSYNC B0 ;  /* 0x0000000000007941 */ /* 0x000fea0003800000 */
.L_x_1682:
[----:B------:R-:W-:Y:S05]  /*22f70*/  @!P0 BRA `(.L_x_1684) ;  /* 0x0000000000048947 */ /* 0x000fea0003800000 */
[----:B------:R-:W-:Y:S01]  /*22f80*/  BPT.TRAP 0x1 ;  /* 0x000000040000795c */ /* 0x000fe20000300000 */
.L_x_1684:
        /* <DEDUP_REMOVED lines=8> */
.L_x_1831:
[----:B------:R-:W-:Y:S05]  /*23010*/  BSYNC B0 ;  /* 0x0000000000007941 */ /* 0x000fea0003800000 */
.L_x_1685:
[----:B------:R-:W2:Y:S02]  /*23020*/  LDL R2, [R1+0x64] ;  /* 0x0000640001027983 */ /* 0x000ea40000100800 */
[----:B--2---:R-:W-:-:S13]  /*23030*/  ISETP.NE.AND P1, PT, R2, 0x3, PT ;  /* 0x000000030200780c */ /* 0x004fda0003f25270 */
[----:B------:R-:W-:Y:S05]  /*23040*/  @!P1 BRA `(.L_x_1687) ;  /* 0x0000000000049947 */ /* 0x000fea0003800000 */
[----:B------:R-:W-:Y:S01]  /*23050*/  BPT.TRAP 0x1 ;  /* 0x000000040000795c */ /* 0x000fe20000300000 */
.L_x_1687:
[----:B0-----:R-:W2:Y:S02]  /*23060*/  LDL R0, [R1+0x10] ;  /* 0x0000100001007983 */ /* 0x001ea40000100800 */
[----:B--2---:R-:W-:-:S04]  /*23070*/  SHF.L.U32 R0, R0, 0x1f, RZ ;  /* 0x0000001f00007819 */ /* 0x004fc800000006ff */
[----:B------:R-:W0:Y:S02]  /*23080*/  SYNCS.PHASECHK.TRANS64.TRYWAIT P1, [R3+URZ+0x13260], R0 ;  /* 0x01326000030075a7 */ /* 0x000e24000802017f */
[----:B0-----:R-:W-:Y:S05]  /*23090*/  @!P1 BRA `(.L_x_1688) ;  /* 0x0000004400689947 */ /* 0x001fea0003800000 */
.L_x_1832:
[----:B------:R-:W2:Y:S04]  /*230a0*/  LDL R12, [R1] ;  /* 0x00000000010c7983 */ /* 0x000ea80000100800 */
[----:B------:R-:W0:Y:S04]  /*230b0*/  LDL R4, [R1+0x38] ;  /* 0x0000380001047983 */ /* 0x000e280000100800 */
[----:B------:R-:W3:Y:S04]  /*230c0*/  LDL R10, [R1+0x34] ;  /* 0x00003400010a7983 */ /* 0x000ee80000100800 */
[----:B------:R-:W4:Y:S01]  /*230d0*/  LDL R13, [R1+0x64] ;  /* 0x00006400010d7983 */ /* 0x000f220000100800 */
[----:B------:R-:W-:Y:S05]  /*230e0*/  WARPSYNC.ALL ;  /* 0x0000000000007948 */ /* 0x000fea0003800000 */
        /* <DEDUP_REMOVED lines=44> */
.L_x_1689:
[----:B--2---:R2:W-:Y:S01]  /*233b0*/  SYNCS.ARRIVE.TRANS64.A1T0 RZ, [R3+URZ+0x13250], RZ ;  /* 0x013250ff03ff79a7 */ /* 0x0045e2000810003f */
[----:B------:R-:W-:Y:S06]  /*233c0*/  BAR.SYNC.DEFER_BLOCKING 0x2, 0x80 ;  /* 0x0082000000007b1d */ /* 0x000fec0000010000 */
[----:B------:R-:W-:Y:S05]  /*233d0*/  @!P0 BRA `(.L_x_1690) ;  /* 0x0000000000048947 */ /* 0x000fea0003800000 */
[----:B------:R-:W-:Y:S01]  /*233e0*/  BPT.TRAP 0x1 ;  /* 0x000000040000795c */ /* 0x000fe20000300000 */
.L_x_1690:
[----:B------:R-:W3:Y:S04]  /*233f0*/  LDL R0, [R1+0x2c] ;  /* 0x00002c0001007983 */ /* 0x000ee80000100800 */
[----:B------:R-:W4:Y:S01]  /*23400*/  LDL.LU R4, [R1+0x10] ;  /* 0x0000100001047983 */ /* 0x000f220000300800 */
[----:B--2---:R-:W-:-:S05]  /*23410*/  VIADD R3, R3, 0x13280 ;  /* 0x0001328003037836 */ /* 0x004fca0000000000 */
[----:B---3--:R-:W-:Y:S01]  /*23420*/  PRMT R3, R0, 0x654, R3 ;  /* 0x0000065400037816 */ /* 0x008fe20000000003 */
[----:B------:R-:W-:-:S03]  /*23430*/  VIADD R0, R12, 0x1 ;  /* 0x000000010c007836 */ /* 0x000fc60000000000 */
[----:B------:R2:W-:Y:S02]  /*23440*/  SYNCS.ARRIVE.TRANS64.RED.A1T0 RZ, [R3+URZ], RZ ;  /* 0x000000ff03ff79a7 */ /* 0x0005e4000810043f */
[----:B------:R-:W-:-:S04]  /*23450*/  ISETP.NE.AND P0, PT, R0, 0x2, PT ;  /* 0x000000020000780c */ /* 0x000fc80003f05270 */
[----:B0-----:R-:W-:Y:S02]  /*23460*/  SEL R2, RZ, 0x1, P0 ;  /* 0x00000001ff027807 */ /* 0x001fe40000000000 */
[----:B------:R-:W-:Y:S02]  /*23470*/  SEL R0, R0, RZ, P0 ;  /* 0x000000ff00007207 */ /* 0x000fe40000000000 */
[----:B----4-:R-:W-:-:S03]  /*23480*/  LOP3.LUT R4, R4, R2, RZ, 0x3c, !PT ;  /* 0x0000000204047212 */ /* 0x010fc600078e3cff */
[----:B------:R2:W-:Y:S04]  /*23490*/  STL [R1], R0 ;  /* 0x0000000001007387 */ /* 0x0005e80000100800 */
[----:B------:R2:W-:Y:S02]  /*234a0*/  STL [R1+0x10], R4 ;  /* 0x0000100401007387 */ /* 0x0005e40000100800 */
.L_x_1631:
[----:B------:R-:W-:-:S13]  /*234b0*/  LOP3.LUT P0, RZ, R16, 0x10, RZ, 0xc0, !PT ;  /* 0x0000001010ff7812 */ /* 0x000fda000780c0ff */
[----:B------:R-:W-:Y:S05]  /*234c0*/  @!P0 BRA `(.L_x_1691) ;  /* 0x0000000000288947 */ /* 0x000fea0003800000 */
[----:B------:R-:W-:Y:S05]  /*234d0*/  WARPSYNC.ALL ;  /* 0x0000000000007948 */ /* 0x000fea0003800000 */
[----:B------:R-:W2:Y:S08]  /*234e0*/  S2UR UR4, SR_CgaCtaId ;  /* 0x00000000000479c3 */ /* 0x000eb00000008800 */
[----:B------:R-:W-:Y:S01]  /*234f0*/  BAR.SYNC.DEFER_BLOCKING 0x5, 0x200 ;  /* 0x0148000000007b1d */ /* 0x000fe20000010000 */
[----:B------:R-:W-:Y:S01]  /*23500*/  MOV R17, 0x400 ;  /* 0x0000040000117802 */ /* 0x000fe20000000f00 */
[----:B--2---:R-:W-:-:S05]  /*23510*/  IMAD.U32 R0, RZ, RZ, UR4 ;  /* 0x00000004ff007e24 */ /* 0x004fca000f8e00ff */
[----:B------:R-:W-:Y:S01]  /*23520*/  LEA R17, R0, R17, 0x18 ;  /* 0x0000001100117211 */ /* 0x000fe200078ec0ff */
[----:B------:R2:W-:Y:S04]  /*23530*/  STL [R1+0x2c], R0 ;  /* 0x00002c0001007387 */ /* 0x0005e80000100800 */
[----:B------:R2:W3:Y:S01]  /*23540*/  LDS.128 R24, [R17+0x132d0] ;  /* 0x0132d00011187984 */ /* 0x0004e20000000c00 */
[----:B------:R-:W-:Y:S06]  /*23550*/  BAR.ARV 0x4, 0x200 ;  /* 0x0108000000007b1d */ /* 0x000fec0000002000 */
[----:B------:R-:W-:Y:S05]  /*23560*/  BRA `(.L_x_1692) ;  /* 0x0000000800d47947 */ /* 0x000fea0003800000 */
.L_x_1691:
[----:B--2---:R-:W2:Y:S01]  /*23570*/  S2R R0, SR_TID.X ;  /* 0x0000000000007919 */ /* 0x004ea20000002100 */
[----:B------:R-:W-:Y:S01]  /*23580*/  UMOV UR4, 0xffffffff ;  /* 0xffffffff00047882 */ /* 0x000fe20000000000 */
[----:B--2---:R-:W-:-:S04]  /*23590*/  LOP3.LUT R4, R0, 0x1f, RZ, 0xc0, !PT ;  /* 0x0000001f00047812 */ /* 0x004fc800078ec0ff */
[----:B------:R-:W-:Y:S01]  /*235a0*/  ISETP.NE.AND P0, PT, R4, 0x1f, PT ;  /* 0x0000001f0400780c */ /* 0x000fe20003f05270 */
[----:B------:R-:W-:-:S12]  /*235b0*/  BRA.DIV UR4, `(.L_x_1693) ;  /* 0x0000004204347947 */ /* 0x000fd8000b800000 */
[----:B01----:R-:W-:Y:S01]  /*235c0*/  IMAD.IADD R5, R27, 0x1, R4 ;  /* 0x000000011b057824 */ /* 0x003fe200078e0204 */
[----:B------:R-:W-:-:S04]  /*235d0*/  ULDC UR4, c[0x0][0xc3c] ;  /* 0x00030f0000047ab9 */ /* 0x000fc80000000800 */
[----:B------:R-:W-:-:S13]  /*235e0*/  ISETP.GE.OR P1, PT, R5, UR4, !P0 ;  /* 0x0000000405007c0c */ /* 0x000fda000c726670 */
[----:B------:R-:W0:Y:S02]  /*235f0*/  @!P1 LDC.64 R2, c[0x0][0xc80] ;  /* 0x00032000ff029b82 */ /* 0x000e240000000a00 */
[----:B0-----:R-:W-:-:S06]  /*23600*/  @!P1 IMAD.WIDE R2, R5, 0x4, R2 ;  /* 0x0000000405029825 */ /* 0x001fcc00078e0202 */
[----:B------:R0:W2:Y:S01]  /*23610*/  @!P1 LDG.E R3, desc[UR44][R2.64] ;  /* 0x0000002c02039981 */ /* 0x0000a2000c1e1900 */
[C---:B------:R-:W-:Y:S02]  /*23620*/  ISETP.GE.U32.AND P2, PT, R4.reuse, 0x2, PT ;  /* 0x000000020400780c */ /* 0x040fe40003f46070 */
[C---:B------:R-:W-:Y:S01]  /*23630*/  ISETP.GE.U32.AND P3, PT, R4.reuse, 0x4, PT ;  /* 0x000000040400780c */ /* 0x040fe20003f66070 */
[----:B------:R-:W-:Y:S01]  /*23640*/  SHFL.IDX PT, R0, R24, RZ, 0x1f ;  /* 0x00001fff18007589 */ /* 0x000fe200000e0000 */
[C---:B------:R-:W-:Y:S02]  /*23650*/  ISETP.GE.U32.AND P4, PT, R4.reuse, 0x8, PT ;  /* 0x000000080400780c */ /* 0x040fe40003f86070 */
[C---:B------:R-:W-:Y:S01]  /*23660*/  ISETP.GE.U32.AND P5, PT, R4.reuse, 0x10, PT ;  /* 0x000000100400780c */ /* 0x040fe20003fa6070 */
[----:B0-----:R-:W-:Y:S02]  /*23670*/  IMAD.MOV.U32 R2, RZ, RZ, RZ ;  /* 0x000000ffff027224 */ /* 0x001fe400078e00ff */
[----:B--2---:R-:W-:Y:S01]  /*23680*/  @!P1 IMAD.MOV.U32 R2, RZ, RZ, R3 ;  /* 0x000000ffff029224 */ /* 0x004fe200078e0003 */
[----:B------:R-:W-:-:S04]  /*23690*/  ISETP.NE.AND P1, PT, R4, RZ, PT ;  /* 0x000000ff0400720c */ /* 0x000fc80003f25270 */
        /* <DEDUP_REMOVED lines=16> */
[----:B------:R0:W1:Y:S02]  /*237a0*/  SHFL.IDX PT, R14, R3, 0x1f, 0x1f ;  /* 0x03e01f00030e7f89 */ /* 0x00006400000e0000 */
.L_x_1842:
[----:B------:R-:W-:Y:S02]  /*237b0*/  ULDC UR4, c[0x0][0xc38] ;  /* 0x00030e0000047ab9 */ /* 0x000fe40000000800 */
[----:B------:R-:W-:-:S04]  /*237c0*/  IMAD.U32 R4, RZ, RZ, UR4 ;  /* 0x00000004ff047e24 */ /* 0x000fc8000f8e00ff */
[----:B-1----:R-:W-:-:S04]  /*237d0*/  IMAD R24, R14, R4, RZ ;  /* 0x000000040e187224 */ /* 0x002fc800078e02ff */
[----:B------:R-:W-:-:S05]  /*237e0*/  IMAD.IADD R5, R5, 0x1, R24 ;  /* 0x0000000105057824 */ /* 0x000fca00078e0218 */
[----:B------:R-:W-:-:S13]  /*237f0*/  ISETP.GT.AND P6, PT, R5, R0, PT ;  /* 0x000000000500720c */ /* 0x000fda0003fc4270 */
[----:B------:R-:W-:Y:S05]  /*23800*/  @P6 BRA `(.L_x_1694) ;  /* 0x00000000009c6947 */ /* 0x000fea0003800000 */
.L_x_1699:
        /* <DEDUP_REMOVED lines=8> */
[----:B------:R-:W-:Y:S01]  /*23890*/  ISETP.GE.OR P6, PT, R7, R2, !P0 ;  /* 0x000000020700720c */ /* 0x000fe200047c6670 */
[----:B------:R-:W-:-:S12]  /*238a0*/  IMAD.MOV.U32 R2, RZ, RZ, RZ ;  /* 0x000000ffff027224 */ /* 0x000fd800078e00ff */
[----:B------:R-:W-:Y:S05]  /*238b0*/  @P6 BRA `(.L_x_1697) ;  /* 0x00000000000c6947 */ /* 0x000fea0003800000 */
[----:B------:R-:W0:Y:S02]  /*238c0*/  LDC.64 R2, c[0x0][0xc80] ;  /* 0x00032000ff027b82 */ /* 0x000e240000000a00 */
[----:B0-----:R-:W-:-:S06]  /*238d0*/  IMAD.WIDE R2, R7, 0x4, R2 ;  /* 0x0000000407027825 */ /* 0x001fcc00078e0202 */
[----:B------:R0:W5:Y:S02]  /*238e0*/  LDG.E R2, desc[UR44][R2.64] ;  /* 0x0000002c02027981 */ /* 0x000164000c1e1900 */
.L_x_1697:
[----:B------:R-:W-:Y:S05]  /*238f0*/  BSYNC B0 ;  /* 0x0000000000007941 */ /* 0x000fea0003800000 */
.L_x_1696:
        /* <DEDUP_REMOVED lines=18> */
.L_x_1850:
[----:B------:R-:W-:Y:S02]  /*23a20*/  ULDC UR4, c[0x0][0xc38] ;  /* 0x00030e0000047ab9 */ /* 0x000fe40000000800 */
[----:B------:R-:W-:-:S04]  /*23a30*/  IMAD.U32 R4, RZ, RZ, UR4 ;  /* 0x00000004ff047e24 */ /* 0x000fc8000f8e00ff */
[----:B-1----:R-:W-:-:S04]  /*23a40*/  IMAD R24, R14, R4, RZ ;  /* 0x000000040e187224 */ /* 0x002fc800078e02ff */
[----:B------:R-:W-:-:S05]  /*23a50*/  IMAD.IADD R5, R24, 0x1, R5 ;  /* 0x0000000118057824 */ /* 0x000fca00078e0205 */
[----:B------:R-:W-:-:S13]  /*23a60*/  ISETP.GT.AND P6, PT, R5, R0, PT ;  /* 0x000000000500720c */ /* 0x000fda0003fc4270 */
[----:B------:R-:W-:Y:S05]  /*23a70*/  @!P6 BRA `(.L_x_1699) ;  /* 0xfffffffc0064e947 */ /* 0x000fea000383ffff */
.L_x_1694:
        /* <DEDUP_REMOVED lines=8> */
.L_x_1854:
[----:B------:R-:W-:Y:S01]  /*23b00*/  ISETP.NE.AND P0, PT, R5, RZ, PT ;  /* 0x000000ff0500720c */ /* 0x000fe20003f05270 */
[----:B------:R-:W-:-:S12]  /*23b10*/  IMAD.MOV.U32 R5, RZ, RZ, RZ ;  /* 0x000000ffff057224 */ /* 0x000fd800078e00ff */
[----:B------:R-:W-:Y:S05]  /*23b20*/  @!P0 BRA `(.L_x_1701) ;  /* 0x0000000000108947 */ /* 0x000fea0003800000 */
[----:B------:R-:W-:Y:S01]  /*23b30*/  UMOV UR4, 0xffffffff ;  /* 0xffffffff00047882 */ /* 0x000fe20000000000 */
[----:B------:R-:W-:Y:S02]  /*23b40*/  VIADD R12, R6, 0xffffffff ;  /* 0xffffffff060c7836 */ /* 0x000fe40000000000 */
[----:B------:R-:W-:Y:S05]  /*23b50*/  BRA.DIV UR4, `(.L_x_1702) ;  /* 0x0000004204f87947 */ /* 0x000fea000b800000 */
[----:B------:R3:W4:Y:S02]  /*23b60*/  SHFL.IDX PT, R5, R3, R12, 0x1f ;  /* 0x00001f0c03057589 */ /* 0x00072400000e0000 */
.L_x_1701:
[----:B01-3--:R-:W0:Y:S01]  /*23b70*/  LDC.64 R2, c[0x0][0xc90] ;  /* 0x00032400ff027b82 */ /* 0x00be220000000a00 */
[----:B------:R-:W-:-:S04]  /*23b80*/  IMAD.IADD R27, R6, 0x1, R27 ;  /* 0x00000001061b7824 */ /* 0x000fc800078e021b */
[----:B0-----:R-:W-:-:S05]  /*23b90*/  IMAD.WIDE R2, R27, 0x4, R2 ;  /* 0x000000041b027825 */ /* 0x001fca00078e0202 */
[----:B------:R-:W2:Y:S01]  /*23ba0*/  LDG.E R7, desc[UR44][R2.64] ;  /* 0x0000002c02077981 */ /* 0x000ea2000c1e1900 */
[----:B----4-:R-:W-:-:S04]  /*23bb0*/  IMAD R24, R5, R4, R24 ;  /* 0x0000000405187224 */ /* 0x010fc800078e0218 */
[----:B------:R-:W-:Y:S02]  /*23bc0*/  IMAD.IADD R0, R0, 0x1, -R24 ;  /* 0x0000000100007824 */ /* 0x000fe400078e0a18 */
[----:B--2---:R-:W-:-:S05]  /*23bd0*/  IMAD R6, R25, R7, RZ ;  /* 0x0000000719067224 */ /* 0x004fca00078e02ff */
[----:B------:R-:W-:-:S04]  /*23be0*/  IABS R8, R6 ;  /* 0x0000000600087213 */ /* 0x000fc80000000000 */
[----:B------:R-:W0:Y:S08]  /*23bf0*/  I2F.RP R2, R8 ;  /* 0x0000000800027306 */ /* 0x000e300000209400 */
[----:B0-----:R-:W0:Y:S02]  /*23c00*/  MUFU.RCP R2, R2 ;  /* 0x0000000200027308 */ /* 0x001e240000001000 */
[----:B0-----:R-:W-:-:S06]  /*23c10*/  VIADD R2, R2, 0xffffffe ;  /* 0x0ffffffe02027836 */ /* 0x001fcc0000000000 */
[----:B------:R-:W0:Y:S02]  /*23c20*/  F2I.FTZ.U32.TRUNC.NTZ R3, R2 ;  /* 0x0000000200037305 */ /* 0x000e24000021f000 */
[----:B0-----:R-:W-:-:S04]  /*23c30*/  IMAD.MOV R2, RZ, RZ, -R3 ;  /* 0x000000ffff027224 */ /* 0x001fc800078e0a03 */
[----:B------:R-:W-:Y:S02]  /*23c40*/  IMAD R5, R2, R8, RZ ;  /* 0x0000000802057224 */ /* 0x000fe400078e02ff */
[----:B------:R-:W-:-:S04]  /*23c50*/  IMAD.MOV.U32 R2, RZ, RZ, RZ ;  /* 0x000000ffff027224 */ /* 0x000fc800078e00ff */
[----:B------:R-:W-:Y:S01]  /*23c60*/  IMAD.HI.U32 R2, R3, R5, R2 ;  /* 0x0000000503027227 */ /* 0x000fe200078e0002 */
[----:B------:R-:W-:Y:S02]  /*23c70*/  IABS R3, R0 ;  /* 0x0000000000037213 */ /* 0x000fe40000000000 */
[----:B------:R-:W-:-:S03]  /*23c80*/  IABS R5, R6 ;  /* 0x0000000600057213 */ /* 0x000fc60000000000 */
[----:B------:R-:W-:-:S04]  /*23c90*/  IMAD.HI.U32 R2, R2, R3, RZ ;  /* 0x0000000302027227 */ /* 0x000fc800078e00ff */
[----:B------:R-:W-:-:S04]  /*23ca0*/  IMAD.MOV R5, RZ, RZ, -R5 ;  /* 0x000000ffff057224 */ /* 0x000fc800078e0a05 */
        /* <DEDUP_REMOVED lines=16> */
[----:B------:R-:W-:-:S03]  /*23db0*/  IMAD.IADD R5, R0, 0x1, R5 ;  /* 0x0000000100057824 */ /* 0x000fc600078e0205 */
        /* <DEDUP_REMOVED lines=23> */
[----:B------:R-:W-:Y:S01]  /*23f30*/  @!P1 LOP3.LUT R2, RZ, R4, RZ, 0x33, !PT ;  /* 0x00000004ff029212 */ /* 0x000fe200078e33ff */
[----:B------:R-:W-:-:S04]  /*23f40*/  IMAD.MOV R4, RZ, RZ, -R4 ;  /* 0x000000ffff047224 */ /* 0x000fc800078e0a04 */
[----:B------:R-:W-:Y:S01]  /*23f50*/  IMAD R26, R2, R4, R5 ;  /* 0x00000004021a7224 */ /* 0x000fe200078e0205 */
[----:B------:R-:W-:-:S05]  /*23f60*/  LOP3.LUT R2, RZ, R2, RZ, 0x33, !PT ;  /* 0x00000002ff027212 */ /* 0x000fca00078e33ff */
[----:B------:R-:W-:Y:S01]  /*23f70*/  IMAD.IADD R25, R25, 0x1, R2 ;  /* 0x0000000119197824 */ /* 0x000fe200078e0202 */
[----:B------:R-:W-:Y:S06]  /*23f80*/  BRA `(.L_x_1703) ;  /* 0x00000000001c7947 */ /* 0x000fec0003800000 */
.L_x_1695:
[----:B------:R-:W-:Y:S01]  /*23f90*/  UMOV UR4, URZ ;  /* 0x0000003f00047c82 */ /* 0x000fe20008000000 */
[----:B------:R-:W-:Y:S01]  /*23fa0*/  UMOV UR5, URZ ;  /* 0x0000003f00057c82 */ /* 0x000fe20008000000 */
[----:B------:R-:W-:Y:S01]  /*23fb0*/  ULDC UR6, c[0x0][0xc3c] ;  /* 0x00030f0000067ab9 */ /* 0x000fe20000000800 */
[----:B------:R-:W-:Y:S02]  /*23fc0*/  IMAD.MOV.U32 R24, RZ, RZ, R0 ;  /* 0x000000ffff187224 */ /* 0x000fe400078e0000 */
[----:B------:R-:W-:Y:S02]  /*23fd0*/  IMAD.U32 R25, RZ, RZ, UR4 ;  /* 0x00000004ff197e24 */ /* 0x000fe4000f8e00ff */
[----:B------:R-:W-:Y:S02]  /*23fe0*/  IMAD.U32 R26, RZ, RZ, UR5 ;  /* 0x00000005ff1a7e24 */ /* 0x000fe4000f8e00ff */
[----:B------:R-:W-:-:S07]  /*23ff0*/  IMAD.U32 R27, RZ, RZ, UR6 ;  /* 0x00000006ff1b7e24 */ /* 0x000fce000f8e00ff */
.L_x_1703:
[----:B------:R1:W2:Y:S01]  /*24000*/  LDL R2, [R1+0x2c] ;  /* 0x00002c0001027983 */ /* 0x0002a20000100800 */
[----:B------:R-:W3:Y:S01]  /*24010*/  S2R R0, SR_TID.X ;  /* 0x0000000000007919 */ /* 0x000ee20000002100 */
[----:B------:R-:W-:Y:S05]  /*24020*/  WARPSYNC.ALL ;  /* 0x0000000000007948 */ /* 0x000fea0003800000 */
[----:B---3--:R-:W-:Y:S01]  /*24030*/  LOP3.LUT R0, R0, 0x1f, RZ, 0xc0, !PT ;  /* 0x0000001f00007812 */ /* 0x008fe200078ec0ff */
[----:B------:R-:W-:Y:S03]  /*24040*/  BAR.SYNC.DEFER_BLOCKING 0x4, 0x200 ;  /* 0x0108000000007b1d */ /* 0x000fe60000010000 */
[----:B------:R-:W-:-:S13]  /*24050*/  ISETP.NE.AND P0, PT, R0, RZ, PT ;  /* 0x000000ff0000720c */ /* 0x000fda0003f05270 */
[----:B------:R-:W-:Y:S01]  /*24060*/  @!P0 MOV R0, 0x400 ;  /* 0x0000040000008802 */ /* 0x000fe20000000f00 */
[----:B--2---:R-:W2:Y:S03]  /*24070*/  @!P0 S2R R2, SR_CgaCtaId ;  /* 0x0000000000028919 */ /* 0x004ea60000008800 */
[----:B--2---:R-:W-:Y:S01]  /*24080*/  @!P0 LEA R17, R2, R0, 0x18 ;  /* 0x0000000002118211 */ /* 0x004fe200078ec0ff */
[----:B------:R1:W-:Y:S04]  /*24090*/  @!P0 STL [R1+0x2c], R2 ;  /* 0x00002c0201008387 */ /* 0x0003e80000100800 */
[----:B------:R1:W-:Y:S01]  /*240a0*/  @!P0 STS.128 [R17+0x132d0], R24 ;  /* 0x0132d01811008388 */ /* 0x0003e20000000c00 */
[----:B------:R-:W-:Y:S06]  /*240b0*/  BAR.ARV 0x5, 0x200 ;  /* 0x0148000000007b1d */ /* 0x000fec0000002000 */
.L_x_1692:
[----:B------:R-:W-:Y:S02]  /*240c0*/  ULDC UR4, c[0x0][0xc3c] ;  /* 0x00030f0000047ab9 */ /* 0x000fe40000000800 */
[----:B---3--:R-:W-:-:S13]  /*240d0*/  ISETP.GE.AND P0, PT, R27, UR4, PT ;  /* 0x000000041b007c0c */ /* 0x008fda000bf06270 */
[----:B------:R-:W-:Y:S05]  /*240e0*/  @!P0 BRA `(.L_x_1704) ;  /* 0xffffff9400c08947 */ /* 0x000fea000383ffff */
[----:B------:R-:W-:Y:S05]  /*240f0*/  BSYNC B7 ;  /* 0x0000000000077941 */ /* 0x000fea0003800000 */
.L_x_1578:
[----:B--2---:R-:W2:Y:S01]  /*24100*/  LDL.LU R0, [R1+0x60] ;  /* 0x0000600001007983 */ /* 0x004ea20000300800 */
[----:B------:R-:W-:Y:S01]  /*24110*/  BSSY B0, `(.L_x_1705) ;  /* 0x000000b000007945 */ /* 0x000fe20003800000 */
[----:B01----:R-:W0:Y:S01]  /*24120*/  S2R R5, SR_CgaCtaId ;  /* 0x0000000000057919 */ /* 0x003e220000008800 */
        /* <DEDUP_REMOVED lines=9> */
.L_x_1857:
[----:B------:R-:W-:Y:S05]  /*241c0*/  BSYNC B0 ;  /* 0x0000000000007941 */ /* 0x000fea0003800000 */
.L_x_1705:
[----:B------:R-:W-:-:S03]  /*241d0*/  UMOV UR4, 0xffffffff ;  /* 0xffffffff00047882 */ /* 0x000fc60000000000 */
[----:B------:R-:W-:Y:S05]  /*241e0*/  BRA.DIV UR4, `(.L_x_1707) ;  /* 0x0000003e04907947 */ /* 0x000fea000b800000 */
[----:B0-----:R-:W0:Y:S02]  /*241f0*/  S2R R0, SR_TID.X ;  /* 0x0000000000007919 */ /* 0x001e240000002100 */
[----:B0-----:R-:W-:-:S04]  /*24200*/  SHF.R.U32.HI R0, RZ, 0x5, R0 ;  /* 0x00000005ff007819 */ /* 0x001fc80000011600 */
[----:B------:R-:W-:-:S05]  /*24210*/  LOP3.LUT R0, R0, 0x3, RZ, 0xc0, !PT ;  /* 0x0000000300007812 */ /* 0x000fca00078ec0ff */
[----:B------:R0:W1:Y:S02]  /*24220*/  SHFL.IDX PT, R14, R0, RZ, 0x1f ;  /* 0x00001fff000e7589 */ /* 0x00006400000e0000 */
.L_x_1860:
[----:B-1----:R-:W-:-:S13]  /*24230*/  ISETP.NE.AND P0, PT, R14, RZ, PT ;  /* 0x000000ff0e00720c */ /* 0x002fda0003f05270 */
[----:B------:R-:W-:Y:S05]  /*24240*/  @P0 BRA `(.L_x_1387) ;  /* 0x0000000000b40947 */ /* 0x000fea0003800000 */
[----:B------:R-:W-:-:S03]  /*24250*/  UMOV UR4, 0xffffffff ;  /* 0xffffffff00047882 */ /* 0x000fc60000000000 */
[----:B------:R-:W-:Y:S05]  /*24260*/  BRA.DIV UR4, `(.L_x_1708) ;  /* 0x0000003e04a47947 */ /* 0x000fea000b800000 */
[----:B------:R-:W-:-:S13]  /*24270*/  ELECT P6, URZ, PT ;  /* 0x00000000003f782f */ /* 0x000fda00038c0000 */
.L_x_1863:
[----:B------:R-:W-:Y:S05]  /*24280*/  @!P6 BRA `(.L_x_1387) ;  /* 0x0000000000a4e947 */ /* 0x000fea0003800000 */
[----:B0-----:R-:W2:Y:S02]  /*24290*/  LDL.LU R0, [R1+0x44] ;  /* 0x0000440001007983 */ /* 0x001ea40000300800 */
[----:B--2---:R-:W-:-:S04]  /*242a0*/  LOP3.LUT R0, R0, 0x2, RZ, 0xfc, !PT ;  /* 0x0000000200007812 */ /* 0x004fc800078efcff */
[----:B------:R-:W-:-:S13]  /*242b0*/  ISETP.NE.AND P0, PT, R0, 0x3, PT ;  /* 0x000000030000780c */ /* 0x000fda0003f05270 */
[----:B------:R-:W-:Y:S05]  /*242c0*/  @!P0 BRA `(.L_x_1709) ;  /* 0x0000000000048947 */ /* 0x000fea0003800000 */
[----:B------:R-:W-:Y:S01]  /*242d0*/  BPT.TRAP 0x1 ;  /* 0x000000040000795c */ /* 0x000fe20000300000 */
.L_x_1709:
        /* <DEDUP_REMOVED lines=9> */
.L_x_1864:
[----:B------:R-:W2:Y:S01]  /*24370*/  LDL.LU R6, [R1+0x10] ;  /* 0x0000100001067983 */ /* 0x000ea20000300800 */
[----:B------:R-:W-:Y:S02]  /*24380*/  SEL R0, R0, RZ, P2 ;  /* 0x000000ff00007207 */ /* 0x000fe40001000000 */
[----:B--2---:R-:W-:Y:S01]  /*24390*/  LOP3.LUT R2, R6, R2, RZ, 0x3c, !PT ;  /* 0x0000000206027212 */ /* 0x004fe200078e3cff */
[----:B------:R-:W-:Y:S06]  /*243a0*/  @!P0 BRA `(.L_x_1711) ;  /* 0x0000000000048947 */ /* 0x000fec0003800000 */
[----:B------:R-:W-:Y:S01]  /*243b0*/  BPT.TRAP 0x1 ;  /* 0x000000040000795c */ /* 0x000fe20000300000 */
.L_x_1711:
[----:B------:R-:W-:Y:S01]  /*243c0*/  IMAD R5, R0, 0x8, R5 ;  /* 0x0000000800057824 */ /* 0x000fe200078e0205 */
[----:B------:R-:W-:-:S04]  /*243d0*/  SHF.L.U32 R0, R2, 0x1f, RZ ;  /* 0x0000001f02007819 */ /* 0x000fc800000006ff */
[----:B------:R-:W1:Y:S02]  /*243e0*/  SYNCS.PHASECHK.TRANS64.TRYWAIT P1, [R5+URZ+0x13240], R0 ;  /* 0x01324000050075a7 */ /* 0x000e64000802017f */
[----:B-1----:R-:W-:Y:S05]  /*243f0*/  @!P1 BRA `(.L_x_1712) ;  /* 0x0000003c00749947 */ /* 0x002fea0003800000 */
.L_x_1865:
[----:B------:R-:W-:Y:S05]  /*24400*/  @!P0 BRA `(.L_x_1713) ;  /* 0x0000000000048947 */ /* 0x000fea0003800000 */
[----:B------:R-:W-:Y:S01]  /*24410*/  BPT.TRAP 0x1 ;  /* 0x000000040000795c */ /* 0x000fe20000300000 */
.L_x_1713:
[----:B------:R-:W2:Y:S02]  /*24420*/  SYNCS.PHASECHK.TRANS64.TRYWAIT P1, [R4+URZ+0x13260], R3 ;  /* 0x01326003040075a7 */ /* 0x000ea4000802017f */
[----:B--2---:R-:W-:Y:S05]  /*24430*/  @!P1 BRA `(.L_x_1714) ;  /* 0x0000003c00789947 */ /* 0x004fea0003800000 */
.L_x_1866:
[----:B------:R-:W-:Y:S05]  /*24440*/  @!P0 BRA `(.L_x_1715) ;  /* 0x0000000000048947 */ /* 0x000fea0003800000 */
[----:B------:R-:W-:Y:S01]  /*24450*/  BPT.TRAP 0x1 ;  /* 0x000000040000795c */ /* 0x000fe20000300000 */
.L_x_1715:
[----:B------:R-:W3:Y:S02]  /*24460*/  SYNCS.PHASECHK.TRANS64.TRYWAIT P1, [R5+URZ+0x13260], R0 ;  /* 0x01326000050075a7 */ /* 0x000ee4000802017f */
[----:B---3--:R-:W-:Y:S05]  /*24470*/  @!P1 BRA `(.L_x_1716) ;  /* 0x0000003c007c9947 */ /* 0x008fea0003800000 */
.L_x_1867:
[----:B------:R-:W-:Y:S05]  /*24480*/  @!P0 BRA `(.L_x_1717) ;  /* 0x0000000000048947 */ /* 0x000fea0003800000 */
[----:B------:R-:W-:Y:S01]  /*24490*/  BPT.TRAP 0x1 ;  /* 0x000000040000795c */ /* 0x000fe20000300000 */
.L_x_1717:
[----:B------:R-:W4:Y:S02]  /*244a0*/  SYNCS.PHASECHK.TRANS64.TRYWAIT P1, [R4+URZ+0x13280], R3 ;  /* 0x01328003040075a7 */ /* 0x000f24000802017f */
[----:B----4-:R-:W-:Y:S05]  /*244b0*/  @!P1 BRA `(.L_x_1718) ;  /* 0x0000003c00809947 */ /* 0x010fea0003800000 */
.L_x_1868:
[----:B------:R-:W-:Y:S05]  /*244c0*/  @!P0 BRA `(.L_x_1719) ;  /* 0x0000000000048947 */ /* 0x000fea0003800000 */
[----:B------:R-:W-:Y:S01]  /*244d0*/  BPT.TRAP 0x1 ;  /* 0x000000040000795c */ /* 0x000fe20000300000 */
.L_x_1719:
[----:B------:R0:W0:Y:S02]  /*244e0*/  SYNCS.PHASECHK.TRANS64.TRYWAIT P0, [R5+URZ+0x13280], R0 ;  /* 0x01328000050075a7 */ /* 0x000024000800017f */
[----:B0-----:R-:W-:Y:S05]  /*244f0*/  @!P0 NANOSLEEP.SYNCS 0x989680 ;  /* 0x009896800000895d */ /* 0x001fea0003900000 */
[----:B------:R-:W0:Y:S02]  /*24500*/  @!P0 SYNCS.PHASECHK.TRANS64 P0, [R5+URZ+0x13280], R0 ;  /* 0x01328000050085a7 */ /* 0x000e24000800007f */
[----:B0-----:R-:W-:Y:S05]  /*24510*/  @!P0 BRA `(.L_x_1719) ;  /* 0xfffffffc00f08947 */ /* 0x001fea000383ffff */
.L_x_1387:
[----:B------:R-:W-:Y:S05]  /*24520*/  BSYNC B8 ;  /* 0x0000000000087941 */ /* 0x000fea0003800000 */
.L_x_1384:
[----:B------:R-:W-:Y:S05]  /*24530*/  EXIT ;  /* 0x000000000000794d */ /* 0x000fea0003800000 */
.L_x_1411:
[----:B-1----:R1:W2:Y:S02]  /*24540*/  SYNCS.PHASECHK.TRANS64.TRYWAIT P5, [R64+URZ+0x13290], R73 ;  /* 0x01329049400075a7 */ /* 0x0022a400080a017f */
[----:B--2---:R-:W-:Y:S05]  /*24550*/  @!P5 NANOSLEEP.SYNCS 0x989680 ;  /* 0x009896800000d95d */ /* 0x004fea0003900000 */
[----:B------:R-:W2:Y:S02]  /*24560*/  @!P5 SYNCS.PHASECHK.TRANS64 P5, [R64+URZ+0x13290], R73 ;  /* 0x013290494000d5a7 */ /* 0x000ea400080a007f */
[----:B--2---:R-:W-:Y:S05]  /*24570*/  @!P5 BRA `(.L_x_1411) ;  /* 0xfffffffc00f0d947 */ /* 0x004fea000383ffff */
[----:B------:R-:W-:Y:S05]  /*24580*/  BRA `(.L_x_1720) ;  /* 0xfffffde000e47947 */ /* 0x000fea000383ffff */
.L_x_1412:
[----:B------:R-:W-:Y:S01]  /*24590*/  BSSY B1, `(.L_x_1721) ;  /* 0x0000007000017945 */ /* 0x000fe20003800000 */
[----:B------:R-:W-:Y:S02]  /*245a0*/  IMAD.MOV.U32 R12, RZ, RZ, RZ ;  /* 0x000000ffff0c7224 */ /* 0x000fe400078e00ff */
[----:B------:R-:W-:Y:S02]  /*245b0*/  IMAD.MOV.U32 R11, RZ, RZ, 0x1e1f ;  /* 0x00001e1fff0b7424 */ /* 0x000fe400078e00ff */
[----:B------:R-:W-:-:S07]  /*245c0*/  IMAD.MOV.U32 R15, RZ, RZ, -0x1 ;  /* 0xffffffffff0f7424 */ /* 0x000fce00078e00ff */
[----:B01----:R-:W-:Y:S05]  /*245d0*/  WARPSYNC.COLLECTIVE R15, `(.L_x_1722) ;  /* 0x000000000f087348 */ /* 0x003fea0003c00000 */
[----:B------:R2:W3:Y:S02]  /*245e0*/  SHFL.IDX P6, R14, R13, R12, R11 ;  /* 0x0000000c0d0e7389 */ /* 0x0004e400000c000b */
[----:B0123--:R-:W-:Y:S01]  /*245f0*/  ENDCOLLECTIVE ;  /* 0x000000000000791b */ /* 0x00ffe20003800000 */
.L_x_1722:
[----:B------:R-:W-:Y:S05]  /*24600*/  BSYNC B1 ;  /* 0x0000000000017941 */ /* 0x000fea0003800000 */
.L_x_1721:
        /* <DEDUP_REMOVED lines=8> */
.L_x_1723:
[----:B------:R-:W-:Y:S05]  /*24690*/  BRA `(.L_x_1724) ;  /* 0xfffffde000b47947 */ /* 0x000fea000383ffff */
.L_x_1422:
[----:B0-----:R0:W1:Y:S02]  /*246a0*/  SYNCS.PHASECHK.TRANS64.TRYWAIT P6, [R64+URZ+0x13290], R73 ;  /* 0x01329049400075a7 */ /* 0x00106400080c017f */
[----:B-1----:R-:W-:Y:S05]  /*246b0*/  @!P6 NANOSLEEP.SYNCS 0x989680 ;  /* 0x009896800000e95d */ /* 0x002fea0003900000 */
[----:B------:R-:W1:Y:S02]  /*246c0*/  @!P6 SYNCS.PHASECHK.TRANS64 P6, [R64+URZ+0x13290], R73 ;  /* 0x013290494000e5a7 */ /* 0x000e6400080c007f */
[----:B-1----:R-:W-:Y:S05]  /*246d0*/  @!P6 BRA `(.L_x_1422) ;  /* 0xfffffffc00f0e947 */ /* 0x002fea000383ffff */
[----:B------:R-:W-:Y:S05]  /*246e0*/  BRA `(.L_x_1725) ;  /* 0xfffffdf000e07947 */ /* 0x000fea000383ffff */
.L_x_1423:
[----:B------:R-:W-:Y:S01]  /*246f0*/  BSSY B1, `(.L_x_1726) ;  /* 0x0000007000017945 */ /* 0x000fe20003800000 */
[----:B------:R-:W-:Y:S02]  /*24700*/  IMAD.MOV.U32 R12, RZ, RZ, RZ ;  /* 0x000000ffff0c7224 */ /* 0x000fe400078e00ff */
[----:B------:R-:W-:Y:S02]  /*24710*/  IMAD.MOV.U32 R11, RZ, RZ, 0x1e1f ;  /* 0x00001e1fff0b7424 */ /* 0x000fe400078e00ff */
[----:B------:R-:W-:-:S07]  /*24720*/  IMAD.MOV.U32 R15, RZ, RZ, -0x1 ;  /* 0xffffffffff0f7424 */ /* 0x000fce00078e00ff */
[----:B0-----:R-:W-:Y:S05]  /*24730*/  WARPSYNC.COLLECTIVE R15, `(.L_x_1727) ;  /* 0x000000000f087348 */ /* 0x001fea0003c00000 */
[----:B------:R1:W2:Y:S02]  /*24740*/  SHFL.IDX P6, R14, R13, R12, R11 ;  /* 0x0000000c0d0e7389 */ /* 0x0002a400000c000b */
[----:B012---:R-:W-:Y:S01]  /*24750*/  ENDCOLLECTIVE ;  /* 0x000000000000791b */ /* 0x007fe20003800000 */
.L_x_1727:
[----:B------:R-:W-:Y:S05]  /*24760*/  BSYNC B1 ;  /* 0x0000000000017941 */ /* 0x000fea0003800000 */
.L_x_1726:
        /* <DEDUP_REMOVED lines=8> */
.L_x_1728:
[----:B------:R-:W-:Y:S05]  /*247f0*/  BRA `(.L_x_1729) ;  /* 0xfffffdf000b07947 */ /* 0x000fea000383ffff */
.L_x_1428:
[----:B0-----:R0:W1:Y:S02]  /*24800*/  SYNCS.PHASECHK.TRANS64.TRYWAIT P3, [R64+URZ+0x13290], R73 ;  /* 0x01329049400075a7 */ /* 0x001064000806017f */
[----:B-1----:R-:W-:Y:S05]  /*24810*/  @!P3 NANOSLEEP.SYNCS 0x989680 ;  /* 0x009896800000b95d */ /* 0x002fea0003900000 */
[----:B------:R-:W1:Y:S02]  /*24820*/  @!P3 SYNCS.PHASECHK.TRANS64 P3, [R64+URZ+0x13290], R73 ;  /* 0x013290494000b5a7 */ /* 0x000e64000806007f */
[----:B-1----:R-:W-:Y:S05]  /*24830*/  @!P3 BRA `(.L_x_1428) ;  /* 0xfffffffc00f0b947 */ /* 0x002fea000383ffff */
[----:B------:R-:W-:Y:S05]  /*24840*/  BRA `(.L_x_1730) ;  /* 0xfffffe0000847947 */ /* 0x000fea000383ffff */
.L_x_1429:
[----:B------:R-:W-:Y:S01]  /*24850*/  BSSY B1, `(.L_x_1731) ;  /* 0x0000007000017945 */ /* 0x000fe20003800000 */
[----:B------:R-:W-:Y:S02]  /*24860*/  IMAD.MOV.U32 R12, RZ, RZ, RZ ;  /* 0x000000ffff0c7224 */ /* 0x000fe400078e00ff */
[----:B------:R-:W-:Y:S02]  /*24870*/  IMAD.MOV.U32 R11, RZ, RZ, 0x1e1f ;  /* 0x00001e1fff0b7424 */ /* 0x000fe400078e00ff */
[----:B------:R-:W-:-:S07]  /*24880*/  IMAD.MOV.U32 R15, RZ, RZ, -0x1 ;  /* 0xffffffffff0f7424 */ /* 0x000fce00078e00ff */
[----:B0-----:R-:W-:Y:S05]  /*24890*/  WARPSYNC.COLLECTIVE R15, `(.L_x_1732) ;  /* 0x000000000f087348 */ /* 0x001fea0003c00000 */
[----:B------:R1:W2:Y:S02]  /*248a0*/  SHFL.IDX P6, R14, R13, R12, R11 ;  /* 0x0000000c0d0e7389 */ /* 0x0002a400000c000b */
[----:B012---:R-:W-:Y:S01]  /*248b0*/  ENDCOLLECTIVE ;  /* 0x000000000000791b */ /* 0x007fe20003800000 */
.L_x_1732:
[----:B------:R-:W-:Y:S05]  /*248c0*/  BSYNC B1 ;  /* 0x0000000000017941 */ /* 0x000fea0003800000 */
.L_x_1731:
        /* <DEDUP_REMOVED lines=8> */
.L_x_1733:
[----:B------:R-:W-:Y:S05]  /*24950*/  BRA `(.L_x_1734) ;  /* 0xfffffe0000c07947 */ /* 0x000fea000383ffff */
.L_x_1433:
[----:B-1----:R1:W0:Y:S02]  /*24960*/  SYNCS.PHASECHK.TRANS64.TRYWAIT P4, [R64+URZ+0x132b0], R73 ;  /* 0x0132b049400075a7 */ /* 0x002224000808017f */
[----:B0-----:R-:W-:Y:S05]  /*24970*/  @!P4 NANOSLEEP.SYNCS 0x989680 ;  /* 0x009896800000c95d */ /* 0x001fea0003900000 */
[----:B------:R-:W0:Y:S02]  /*24980*/  @!P4 SYNCS.PHASECHK.TRANS64 P4, [R64+URZ+0x132b0], R73 ;  /* 0x0132b0494000c5a7 */ /* 0x000e24000808007f */
[----:B0-----:R-:W-:Y:S05]  /*24990*/  @!P4 BRA `(.L_x_1433) ;  /* 0xfffffffc00f0c947 */ /* 0x001fea000383ffff */
[----:B------:R-:W-:Y:S05]  /*249a0*/  BRA `(.L_x_1735) ;  /* 0xfffffe0400387947 */ /* 0x000fea000383ffff */
.L_x_1459:
[----:B------:R-:W-:Y:S01]  /*249b0*/  BSSY B1, `(.L_x_1736) ;  /* 0x0000007000017945 */ /* 0x000fe20003800000 */
[----:B------:R-:W-:Y:S02]  /*249c0*/  IMAD.MOV.U32 R12, RZ, RZ, RZ ;  /* 0x000000ffff0c7224 */ /* 0x000fe400078e00ff */
[----:B------:R-:W-:Y:S02]  /*249d0*/  IMAD.MOV.U32 R11, RZ, RZ, 0x1e1f ;  /* 0x00001e1fff0b7424 */ /* 0x000fe400078e00ff */
[----:B------:R-:W-:-:S07]  /*249e0*/  IMAD.MOV.U32 R15, RZ, RZ, -0x1 ;  /* 0xffffffffff0f7424 */ /* 0x000fce00078e00ff */
[----:B------:R-:W-:Y:S05]  /*249f0*/  WARPSYNC.COLLECTIVE R15, `(.L_x_1737) ;  /* 0x000000000f087348 */ /* 0x000fea0003c00000 */
[----:B------:R0:W1:Y:S02]  /*24a00*/  SHFL.IDX P6, R14, R13, R12, R11 ;  /* 0x0000000c0d0e7389 */ /* 0x00006400000c000b */
[----:B01----:R-:W-:Y:S01]  /*24a10*/  ENDCOLLECTIVE ;  /* 0x000000000000791b */ /* 0x003fe20003800000 */
.L_x_1737:
[----:B------:R-:W-:Y:S05]  /*24a20*/  BSYNC B1 ;  /* 0x0000000000017941 */ /* 0x000fea0003800000 */
.L_x_1736:
        /* <DEDUP_REMOVED lines=8> */
.L_x_1738:
[----:B------:R-:W-:Y:S02]  /*24ab0*/  IMAD.MOV.U32 R13, RZ, RZ, R4 ;  /* 0x000000ffff0d7224 */ /* 0x000fe400078e0004 */
[----:B------:R-:W-:-:S07]  /*24ac0*/  IMAD.MOV.U32 R3, RZ, RZ, R14 ;  /* 0x000000ffff037224 */ /* 0x000fce00078e000e */
[----:B------:R-:W-:Y:S05]  /*24ad0*/  WARPSYNC.COLLECTIVE R15, `(.L_x_1739) ;  /* 0x000000000f087348 */ /* 0x000fea0003c00000 */
[----:B------:R0:W1:Y:S02]  /*24ae0*/  SHFL.IDX P6, R14, R13, R12, R11 ;  /* 0x0000000c0d0e7389 */ /* 0x00006400000c000b */
[----:B01----:R-:W-:Y:S01]  /*24af0*/  ENDCOLLECTIVE ;  /* 0x000000000000791b */ /* 0x003fe20003800000 */
.L_x_1739:
[----:B------:R-:W-:Y:S02]  /*24b00*/  IMAD.MOV.U32 R13, RZ, RZ, R5 ;  /* 0x000000ffff0d7224 */ /* 0x000fe400078e0005 */
[----:B------:R-:W-:-:S07]  /*24b10*/  IMAD.MOV.U32 R4, RZ, RZ, R14 ;  /* 0x000000ffff047224 */ /* 0x000fce00078e000e */
[----:B------:R-:W-:Y:S05]  /*24b20*/  WARPSYNC.COLLECTIVE R15, `(.L_x_1740) ;  /* 0x000000000f087348 */ /* 0x000fea0003c00000 */
[----:B------:R0:W1:Y:S02]  /*24b30*/  SHFL.IDX P6, R14, R13, R12, R11 ;  /* 0x0000000c0d0e7389 */ /* 0x00006400000c000b */
[----:B01----:R-:W-:Y:S01]  /*24b40*/  ENDCOLLECTIVE ;  /* 0x000000000000791b */ /* 0x003fe20003800000 */
.L_x_1740:
[----:B------:R-:W-:Y:S05]  /*24b50*/  BRA `(.L_x_1741) ;  /* 0xfffffe1800047947 */ /* 0x000fea000383ffff */
.L_x_1463:
[----:B-1----:R1:W2:Y:S02]  /*24b60*/  SYNCS.PHASECHK.TRANS64.TRYWAIT P0, [R22+URZ+0x13200], R5 ;  /* 0x01320005160075a7 */ /* 0x0022a4000800017f */
[----:B--2---:R-:W-:Y:S05]  /*24b70*/  @!P0 NANOSLEEP.SYNCS 0x989680 ;  /* 0x009896800000895d */ /* 0x004fea0003900000 */
[----:B------:R-:W2:Y:S02]  /*24b80*/  @!P0 SYNCS.PHASECHK.TRANS64 P0, [R22+URZ+0x13200], R5 ;  /* 0x01320005160085a7 */ /* 0x000ea4000800007f */
[----:B--2---:R-:W-:Y:S05]  /*24b90*/  @!P0 BRA `(.L_x_1463) ;  /* 0xfffffffc00f08947 */ /* 0x004fea000383ffff */
[----:B------:R-:W-:Y:S05]  /*24ba0*/  BRA `(.L_x_1742) ;  /* 0xfffffe18009c7947 */ /* 0x000fea000383ffff */
.L_x_1467:
[----:B------:R-:W-:Y:S01]  /*24bb0*/  BSSY B1, `(.L_x_1743) ;  /* 0x0000007000017945 */ /* 0x000fe20003800000 */
[----:B------:R-:W-:Y:S02]  /*24bc0*/  IMAD.MOV.U32 R12, RZ, RZ, RZ ;  /* 0x000000ffff0c7224 */ /* 0x000fe400078e00ff */
[----:B------:R-:W-:Y:S02]  /*24bd0*/  IMAD.MOV.U32 R11, RZ, RZ, 0x1e1f ;  /* 0x00001e1fff0b7424 */ /* 0x000fe400078e00ff */
[----:B------:R-:W-:-:S07]  /*24be0*/  IMAD.MOV.U32 R15, RZ, RZ, -0x1 ;  /* 0xffffffffff0f7424 */ /* 0x000fce00078e00ff */
[----:B------:R-:W-:Y:S05]  /*24bf0*/  WARPSYNC.COLLECTIVE R15, `(.L_x_1744) ;  /* 0x000000000f087348 */ /* 0x000fea0003c00000 */
[----:B------:R0:W1:Y:S02]  /*24c00*/  SHFL.IDX P6, R14, R13, R12, R11 ;  /* 0x0000000c0d0e7389 */ /* 0x00006400000c000b */
[----:B01----:R-:W-:Y:S01]  /*24c10*/  ENDCOLLECTIVE ;  /* 0x000000000000791b */ /* 0x003fe20003800000 */
.L_x_1744:
[----:B------:R-:W-:Y:S05]  /*24c20*/  BSYNC B1 ;  /* 0x0000000000017941 */ /* 0x000fea0003800000 */
.L_x_1743:
        /* <DEDUP_REMOVED lines=8> */
.L_x_1745:
[----:B------:R-:W-:Y:S02]  /*24cb0*/  IMAD.MOV.U32 R13, RZ, RZ, R7 ;  /* 0x000000ffff0d7224 */ /* 0x000fe400078e0007 */
[----:B------:R-:W-:-:S07]  /*24cc0*/  IMAD.MOV.U32 R5, RZ, RZ, R14 ;  /* 0x000000ffff057224 */ /* 0x000fce00078e000e */
[----:B------:R-:W-:Y:S05]  /*24cd0*/  WARPSYNC.COLLECTIVE R15, `(.L_x_1746) ;  /* 0x000000000f087348 */ /* 0x000fea0003c00000 */
[----:B------:R0:W1:Y:S02]  /*24ce0*/  SHFL.IDX P6, R14, R13, R12, R11 ;  /* 0x0000000c0d0e7389 */ /* 0x00006400000c000b */
[----:B01----:R-:W-:Y:S01]  /*24cf0*/  ENDCOLLECTIVE ;  /* 0x000000000000791b */ /* 0x003fe20003800000 */
.L_x_1746:
[----:B------:R-:W-:Y:S02]  /*24d00*/  IMAD.MOV.U32 R13, RZ, RZ, R0 ;  /* 0x000000ffff0d7224 */ /* 0x000fe400078e0000 */
[----:B------:R-:W-:-:S07]  /*24d10*/  IMAD.MOV.U32 R7, RZ, RZ, R14 ;  /* 0x000000ffff077224 */ /* 0x000fce00078e000e */
[----:B------:R-:W-:Y:S05]  /*24d20*/  WARPSYNC.COLLECTIVE R15, `(.L_x_1747) ;  /* 0x000000000f087348 */ /* 0x000fea0003c00000 */
[----:B------:R0:W1:Y:S02]  /*24d30*/  SHFL.IDX P6, R14, R13, R12, R11 ;  /* 0x0000000c0d0e7389 */ /* 0x00006400000c000b */
[----:B01----:R-:W-:Y:S01]  /*24d40*/  ENDCOLLECTIVE ;  /* 0x000000000000791b */ /* 0x003fe20003800000 */
.L_x_1747:
[----:B------:R-:W-:Y:S05]  /*24d50*/  BRA `(.L_x_1748) ;  /* 0xfffffe2800c87947 */ /* 0x000fea000383ffff */
.L_x_1471:
[----:B0-----:R0:W1:Y:S02]  /*24d60*/  SYNCS.PHASECHK.TRANS64.TRYWAIT P1, [R22+URZ+0x13200], R13 ;  /* 0x0132000d160075a7 */ /* 0x001064000802017f */
[----:B-1----:R-:W-:Y:S05]  /*24d70*/  @!P1 NANOSLEEP.SYNCS 0x989680 ;  /* 0x009896800000995d */ /* 0x002fea0003900000 */
[----:B------:R-:W1:Y:S02]  /*24d80*/  @!P1 SYNCS.PHASECHK.TRANS64 P1, [R22+URZ+0x13200], R13 ;  /* 0x0132000d160095a7 */ /* 0x000e64000802007f */
[----:B-1----:R-:W-:Y:S05]  /*24d90*/  @!P1 BRA `(.L_x_1471) ;  /* 0xfffffffc00f09947 */ /* 0x002fea000383ffff */
[----:B------:R-:W-:Y:S05]  /*24da0*/  BRA `(.L_x_1749) ;  /* 0xfffffe2c00507947 */ /* 0x000fea000383ffff */
.L_x_1475:
[----:B-1----:R1:W3:Y:S02]  /*24db0*/  SYNCS.PHASECHK.TRANS64.TRYWAIT P1, [R12+URZ+0x13230], R3 ;  /* 0x013230030c0075a7 */ /* 0x0022e4000802017f */
[----:B---3--:R-:W-:Y:S05]  /*24dc0*/  @!P1 NANOSLEEP.SYNCS 0x989680 ;  /* 0x009896800000995d */ /* 0x008fea0003900000 */
[----:B------:R-:W3:Y:S02]  /*24dd0*/  @!P1 SYNCS.PHASECHK.TRANS64 P1, [R12+URZ+0x13230], R3 ;  /* 0x013230030c0095a7 */ /* 0x000ee4000802007f */
[----:B---3--:R-:W-:Y:S05]  /*24de0*/  @!P1 BRA `(.L_x_1475) ;  /* 0xfffffffc00f09947 */ /* 0x008fea000383ffff */
[----:B------:R-:W-:Y:S05]  /*24df0*/  BRA `(.L_x_1474) ;  /* 0xfffffe3c00a07947 */ /* 0x000fea000383ffff */
.L_x_1496:
[----:B-1----:R1:W2:Y:S02]  /*24e00*/  SYNCS.PHASECHK.TRANS64.TRYWAIT P1, [R14+URZ+0x13230], R11 ;  /* 0x0132300b0e0075a7 */ /* 0x0022a4000802017f */
[----:B--2---:R-:W-:Y:S05]  /*24e10*/  @!P1 NANOSLEEP.SYNCS 0x989680 ;  /* 0x009896800000995d */ /* 0x004fea0003900000 */
[----:B------:R-:W2:Y:S02]  /*24e20*/  @!P1 SYNCS.PHASECHK.TRANS64 P1, [R14+URZ+0x13230], R11 ;  /* 0x0132300b0e0095a7 */ /* 0x000ea4000802007f */
[----:B--2---:R-:W-:Y:S05]  /*24e30*/  @!P1 BRA `(.L_x_1496) ;  /* 0xfffffffc00f09947 */ /* 0x004fea000383ffff */
[----:B------:R-:W-:Y:S05]  /*24e40*/  BRA `(.L_x_1495) ;  /* 0xfffffe8400f47947 */ /* 0x000fea000383ffff */
.L_x_1501:
[----:B-1----:R1:W2:Y:S02]  /*24e50*/  SYNCS.PHASECHK.TRANS64.TRYWAIT P1, [R15+URZ+0x13250], R10 ;  /* 0x0132500a0f0075a7 */ /* 0x0022a4000802017f */
[----:B--2---:R-:W-:Y:S05]  /*24e60*/  @!P1 NANOSLEEP.SYNCS 0x989680 ;  /* 0x009896800000995d */ /* 0x004fea0003900000 */
[----:B------:R-:W2:Y:S02]  /*24e70*/  @!P1 SYNCS.PHASECHK.TRANS64 P1, [R15+URZ+0x13250], R10 ;  /* 0x0132500a0f0095a7 */ /* 0x000ea4000802007f */
[----:B--2---:R-:W-:Y:S05]  /*24e80*/  @!P1 BRA `(.L_x_1501) ;  /* 0xfffffffc00f09947 */ /* 0x004fea000383ffff */
[----:B------:R-:W-:Y:S05]  /*24e90*/  BRA `(.L_x_1500) ;  /* 0xfffffe8c00647947 */ /* 0x000fea000383ffff */
.L_x_1524:
[----:B-1----:R1:W2:Y:S02]  /*24ea0*/  SYNCS.PHASECHK.TRANS64.TRYWAIT P1, [R8+URZ+0x13230], R13 ;  /* 0x0132300d080075a7 */ /* 0x0022a4000802017f */
[----:B--2---:R-:W-:Y:S05]  /*24eb0*/  @!P1 NANOSLEEP.SYNCS 0x989680 ;  /* 0x009896800000995d */ /* 0x004fea0003900000 */
[----:B------:R-:W2:Y:S02]  /*24ec0*/  @!P1 SYNCS.PHASECHK.TRANS64 P1, [R8+URZ+0x13230], R13 ;  /* 0x0132300d080095a7 */ /* 0x000ea4000802007f */
[----:B--2---:R-:W-:Y:S05]  /*24ed0*/  @!P1 BRA `(.L_x_1524) ;  /* 0xfffffffc00f09947 */ /* 0x004fea000383ffff */
[----:B------:R-:W-:Y:S05]  /*24ee0*/  BRA `(.L_x_1523) ;  /* 0xfffffed400e87947 */ /* 0x000fea000383ffff */
.L_x_1529:
[----:B-1----:R1:W2:Y:S02]  /*24ef0*/  SYNCS.PHASECHK.TRANS64.TRYWAIT P1, [R3+URZ+0x13250], R8 ;  /* 0x01325008030075a7 */ /* 0x0022a4000802017f */
[----:B--2---:R-:W-:Y:S05]  /*24f00*/  @!P1 NANOSLEEP.SYNCS 0x989680 ;  /* 0x009896800000995d */ /* 0x004fea0003900000 */
[----:B------:R-:W2:Y:S02]  /*24f10*/  @!P1 SYNCS.PHASECHK.TRANS64 P1, [R3+URZ+0x13250], R8 ;  /* 0x01325008030095a7 */ /* 0x000ea4000802007f */
[----:B--2---:R-:W-:Y:S05]  /*24f20*/  @!P1 BRA `(.L_x_1529) ;  /* 0xfffffffc00f09947 */ /* 0x004fea000383ffff */
[----:B------:R-:W-:Y:S05]  /*24f30*/  BRA `(.L_x_1528) ;  /* 0xfffffedc00587947 */ /* 0x000fea000383ffff */
.L_x_1539:
[----:B-1----:R1:W2:Y:S02]  /*24f40*/  SYNCS.PHASECHK.TRANS64.TRYWAIT P1, [R8+URZ+0x13230], R11 ;  /* 0x0132300b080075a7 */ /* 0x0022a4000802017f */
[----:B--2---:R-:W-:Y:S05]  /*24f50*/  @!P1 NANOSLEEP.SYNCS 0x989680 ;  /* 0x009896800000995d */ /* 0x004fea0003900000 */
[----:B------:R-:W2:Y:S02]  /*24f60*/  @!P1 SYNCS.PHASECHK.TRANS64 P1, [R8+URZ+0x13230], R11 ;  /* 0x0132300b080095a7 */ /* 0x000ea4000802007f */
[----:B--2---:R-:W-:Y:S05]  /*24f70*/  @!P1 BRA `(.L_x_1539) ;  /* 0xfffffffc00f09947 */ /* 0x004fea000383ffff */
[----:B------:R-:W-:Y:S05]  /*24f80*/  BRA `(.L_x_1538) ;  /* 0xffffff04009c7947 */ /* 0x000fea000383ffff */
.L_x_1544:
[----:B-1----:R1:W2:Y:S02]  /*24f90*/  SYNCS.PHASECHK.TRANS64.TRYWAIT P1, [R12+URZ+0x13250], R8 ;  /* 0x013250080c0075a7 */ /* 0x0022a4000802017f */
[----:B--2---:R-:W-:Y:S05]  /*24fa0*/  @!P1 NANOSLEEP.SYNCS 0x989680 ;  /* 0x009896800000995d */ /* 0x004fea0003900000 */
[----:B------:R-:W2:Y:S02]  /*24fb0*/  @!P1 SYNCS.PHASECHK.TRANS64 P1, [R12+URZ+0x13250], R8 ;  /* 0x013250080c0095a7 */ /* 0x000ea4000802007f */
[----:B--2---:R-:W-:Y:S05]  /*24fc0*/  @!P1 BRA `(.L_x_1544) ;  /* 0xfffffffc00f09947 */ /* 0x004fea000383ffff */
[----:B------:R-:W-:Y:S05]  /*24fd0*/  BRA `(.L_x_1543) ;  /* 0xffffff0c000c7947 */ /* 0x000fea000383ffff */
.L_x_1560:
[----:B-1----:R1:W2:Y:S02]  /*24fe0*/  SYNCS.PHASECHK.TRANS64.TRYWAIT P1, [R13+URZ+0x13250], R2 ;  /* 0x013250020d0075a7 */ /* 0x0022a4000802017f */
[----:B--2---:R-:W-:Y:S05]  /*24ff0*/  @!P1 NANOSLEEP.SYNCS 0x989680 ;  /* 0x009896800000995d */ /* 0x004fea0003900000 */
[----:B------:R-:W2:Y:S02]  /*25000*/  @!P1 SYNCS.PHASECHK.TRANS64 P1, [R13+URZ+0x13250], R2 ;  /* 0x013250020d0095a7 */ /* 0x000ea4000802007f */
[----:B--2---:R-:W-:Y:S05]  /*25010*/  @!P1 BRA `(.L_x_1560) ;  /* 0xfffffffc00f09947 */ /* 0x004fea000383ffff */
[----:B------:R-:W-:Y:S05]  /*25020*/  BRA `(.L_x_1559) ;  /* 0xffffff5000907947 */ /* 0x000fea000383ffff */
.L_x_1592:
[----:B------:R-:W0:Y:S01]  /*25030*/  S2R R9, SR_TID.X ;  /* 0x0000000000097919 */ /* 0x000e220000002100 */
[----:B------:R-:W-:Y:S01]  /*25040*/  BSSY B1, `(.L_x_1750) ;  /* 0x000000a000017945 */ /* 0x000fe20003800000 */
[----:B------:R-:W-:Y:S02]  /*25050*/  IMAD.MOV.U32 R12, RZ, RZ, RZ ;  /* 0x000000ffff0c7224 */ /* 0x000fe400078e00ff */
[----:B------:R-:W-:Y:S02]  /*25060*/  IMAD.MOV.U32 R11, RZ, RZ, 0x1f ;  /* 0x0000001fff0b7424 */ /* 0x000fe400078e00ff */
[----:B------:R-:W-:Y:S01]  /*25070*/  IMAD.MOV.U32 R15, RZ, RZ, -0x1 ;  /* 0xffffffffff0f7424 */ /* 0x000fe200078e00ff */
[----:B0-----:R-:W-:-:S04]  /*25080*/  SHF.R.U32.HI R9, RZ, 0x5, R9 ;  /* 0x00000005ff097819 */ /* 0x001fc80000011609 */
[----:B------:R-:W-:-:S05]  /*25090*/  LOP3.LUT R9, R9, 0x3, RZ, 0xc0, !PT ;  /* 0x0000000309097812 */ /* 0x000fca00078ec0ff */
[----:B------:R-:W-:-:S07]  /*250a0*/  IMAD.MOV.U32 R13, RZ, RZ, R9 ;  /* 0x000000ffff0d7224 */ /* 0x000fce00078e0009 */
[----:B------:R-:W-:Y:S05]  /*250b0*/  WARPSYNC.COLLECTIVE R15, `(.L_x_1751) ;  /* 0x000000000f087348 */ /* 0x000fea0003c00000 */
[----:B------:R0:W1:Y:S02]  /*250c0*/  SHFL.IDX P6, R14, R13, R12, R11 ;  /* 0x0000000c0d0e7389 */ /* 0x00006400000c000b */
[----:B01----:R-:W-:Y:S01]  /*250d0*/  ENDCOLLECTIVE ;  /* 0x000000000000791b */ /* 0x003fe20003800000 */
.L_x_1751:
[----:B------:R-:W-:Y:S05]  /*250e0*/  BSYNC B1 ;  /* 0x0000000000017941 */ /* 0x000fea0003800000 */
.L_x_1750:
[----:B------:R-:W-:Y:S05]  /*250f0*/  BRA `(.L_x_1752) ;  /* 0xffffff9000487947 */ /* 0x000fea000383ffff */
.L_x_1594:
[----:B------:R-:W-:Y:S01]  /*25100*/  BSSY B1, `(.L_x_1753) ;  /* 0x0000006000017945 */ /* 0x000fe20003800000 */
[----:B------:R-:W-:-:S07]  /*25110*/  IMAD.MOV.U32 R15, RZ, RZ, -0x1 ;  /* 0xffffffffff0f7424 */ /* 0x000fce00078e00ff */
[----:B0-----:R-:W-:Y:S05]  /*25120*/  WARPSYNC.COLLECTIVE R15, `(.L_x_1754) ;  /* 0x000000000f0c7348 */ /* 0x001fea0003c00000 */
[----:B------:R-:W-:Y:S02]  /*25130*/  ELECT P6, UR62, PT ;  /* 0x00000000003e782f */ /* 0x000fe400038c0000 */
[----:B------:R-:W-:Y:S01]  /*25140*/  MOV R14, UR62 ;  /* 0x0000003e000e7c02 */ /* 0x000fe20008000f00 */
[----:B0-----:R-:W-:Y:S10]  /*25150*/  ENDCOLLECTIVE ;  /* 0x000000000000791b */ /* 0x001ff40003800000 */
.L_x_1754:
[----:B------:R-:W-:Y:S05]  /*25160*/  BSYNC B1 ;  /* 0x0000000000017941 */ /* 0x000fea0003800000 */
.L_x_1753:
[----:B------:R-:W-:Y:S05]  /*25170*/  BRA `(.L_x_1593) ;  /* 0xffffff9000407947 */ /* 0x000fea000383ffff */
.L_x_1596:
[----:B0-----:R0:W1:Y:S02]  /*25180*/  SYNCS.PHASECHK.TRANS64.TRYWAIT P0, [R17+URZ+0x13220], R5 ;  /* 0x01322005110075a7 */ /* 0x001064000800017f */
[----:B-1----:R-:W-:Y:S05]  /*25190*/  @!P0 NANOSLEEP.SYNCS 0x989680 ;  /* 0x009896800000895d */ /* 0x002fea0003900000 */
[----:B------:R-:W1:Y:S02]  /*251a0*/  @!P0 SYNCS.PHASECHK.TRANS64 P0, [R17+URZ+0x13220], R5 ;  /* 0x01322005110085a7 */ /* 0x000e64000800007f */
[----:B-1----:R-:W-:Y:S05]  /*251b0*/  @!P0 BRA `(.L_x_1596) ;  /* 0xfffffffc00f08947 */ /* 0x002fea000383ffff */
[----:B------:R-:W-:Y:S05]  /*251c0*/  BRA `(.L_x_1755) ;  /* 0xffffff9000507947 */ /* 0x000fea000383ffff */
.L_x_1600:
[----:B0-----:R0:W1:Y:S02]  /*251d0*/  SYNCS.PHASECHK.TRANS64.TRYWAIT P0, [R5+URZ+0x132a0], R6 ;  /* 0x0132a006050075a7 */ /* 0x001064000800017f */
[----:B-1----:R-:W-:Y:S05]  /*251e0*/  @!P0 NANOSLEEP.SYNCS 0x989680 ;  /* 0x009896800000895d */ /* 0x002fea0003900000 */
[----:B------:R-:W1:Y:S02]  /*251f0*/  @!P0 SYNCS.PHASECHK.TRANS64 P0, [R5+URZ+0x132a0], R6 ;  /* 0x0132a006050085a7 */ /* 0x000e64000800007f */
[----:B-1----:R-:W-:Y:S05]  /*25200*/  @!P0 BRA `(.L_x_1600) ;  /* 0xfffffffc00f08947 */ /* 0x002fea000383ffff */
[----:B------:R-:W-:Y:S05]  /*25210*/  BRA `(.L_x_1756) ;  /* 0xffffff9000707947 */ /* 0x000fea000383ffff */
.L_x_1605:
[----:B-1----:R1:W2:Y:S02]  /*25220*/  SYNCS.PHASECHK.TRANS64.TRYWAIT P0, [R5+URZ+0x132c0], R6 ;  /* 0x0132c006050075a7 */ /* 0x0022a4000800017f */
[----:B--2---:R-:W-:Y:S05]  /*25230*/  @!P0 NANOSLEEP.SYNCS 0x989680 ;  /* 0x009896800000895d */ /* 0x004fea0003900000 */
[----:B------:R-:W2:Y:S02]  /*25240*/  @!P0 SYNCS.PHASECHK.TRANS64 P0, [R5+URZ+0x132c0], R6 ;  /* 0x0132c006050085a7 */ /* 0x000ea4000800007f */
[----:B--2---:R-:W-:Y:S05]  /*25250*/  @!P0 BRA `(.L_x_1605) ;  /* 0xfffffffc00f08947 */ /* 0x004fea000383ffff */
[----:B------:R-:W-:Y:S05]  /*25260*/  BRA `(.L_x_1757) ;  /* 0xffffff9000f07947 */ /* 0x000fea000383ffff */
.L_x_1612:
[----:B0-----:R0:W1:Y:S02]  /*25270*/  SYNCS.PHASECHK.TRANS64.TRYWAIT P1, [R5+URZ+0x132a0], R6 ;  /* 0x0132a006050075a7 */ /* 0x001064000802017f */
[----:B-1----:R-:W-:Y:S05]  /*25280*/  @!P1 NANOSLEEP.SYNCS 0x989680 ;  /* 0x009896800000995d */ /* 0x002fea0003900000 */
[----:B------:R-:W1:Y:S02]  /*25290*/  @!P1 SYNCS.PHASECHK.TRANS64 P1, [R5+URZ+0x132a0], R6 ;  /* 0x0132a006050095a7 */ /* 0x000e64000802007f */
[----:B-1----:R-:W-:Y:S05]  /*252a0*/  @!P1 BRA `(.L_x_1612) ;  /* 0xfffffffc00f09947 */ /* 0x002fea000383ffff */
[----:B------:R-:W-:Y:S05]  /*252b0*/  BRA `(.L_x_1758) ;  /* 0xffffff9400c47947 */ /* 0x000fea000383ffff */
.L_x_1617:
[----:B-1----:R1:W2:Y:S02]  /*252c0*/  SYNCS.PHASECHK.TRANS64.TRYWAIT P1, [R5+URZ+0x132c0], R6 ;  /* 0x0132c006050075a7 */ /* 0x0022a4000802017f */
[----:B--2---:R-:W-:Y:S05]  /*252d0*/  @!P1 NANOSLEEP.SYNCS 0x989680 ;  /* 0x009896800000995d */ /* 0x004fea0003900000 */
[----:B------:R-:W2:Y:S02]  /*252e0*/  @!P1 SYNCS.PHASECHK.TRANS64 P1, [R5+URZ+0x132c0], R6 ;  /* 0x0132c006050095a7 */ /* 0x000ea4000802007f */
[----:B--2---:R-:W-:Y:S05]  /*252f0*/  @!P1 BRA `(.L_x_1617) ;  /* 0xfffffffc00f09947 */ /* 0x004fea000383ffff */
[----:B------:R-:W-:Y:S05]  /*25300*/  BRA `(.L_x_1759) ;  /* 0xffffff9800407947 */ /* 0x000fea000383ffff */
.L_x_1640:
[----:B------:R-:W0:Y:S01]  /*25310*/  S2R R19, SR_TID.X ;  /* 0x0000000000137919 */ /* 0x000e220000002100 */
[----:B------:R-:W-:Y:S01]  /*25320*/  BSSY B0, `(.L_x_1760) ;  /* 0x0000009000007945 */ /* 0x000fe20003800000 */
[----:B------:R-:W-:Y:S02]  /*25330*/  IMAD.MOV.U32 R12, RZ, RZ, RZ ;  /* 0x000000ffff0c7224 */ /* 0x000fe400078e00ff */
[----:B------:R-:W-:Y:S02]  /*25340*/  IMAD.MOV.U32 R11, RZ, RZ, 0x1f ;  /* 0x0000001fff0b7424 */ /* 0x000fe400078e00ff */
[----:B------:R-:W-:Y:S01]  /*25350*/  IMAD.MOV.U32 R15, RZ, RZ, -0x1 ;  /* 0xffffffffff0f7424 */ /* 0x000fe200078e00ff */
[----:B0-----:R-:W-:-:S04]  /*25360*/  SHF.R.U32.HI R13, RZ, 0x5, R19 ;  /* 0x00000005ff0d7819 */ /* 0x001fc80000011613 */
[----:B------:R-:W-:-:S07]  /*25370*/  LOP3.LUT R13, R13, 0x3, RZ, 0xc0, !PT ;  /* 0x000000030d0d7812 */ /* 0x000fce00078ec0ff */
[----:B-----5:R-:W-:Y:S05]  /*25380*/  WARPSYNC.COLLECTIVE R15, `(.L_x_1761) ;  /* 0x000000000f087348 */ /* 0x020fea0003c00000 */
[----:B------:R0:W1:Y:S02]  /*25390*/  SHFL.IDX P6, R14, R13, R12, R11 ;  /* 0x0000000c0d0e7389 */ /* 0x00006400000c000b */
[----:B01---5:R-:W-:Y:S01]  /*253a0*/  ENDCOLLECTIVE ;  /* 0x000000000000791b */ /* 0x023fe20003800000 */
.L_x_1761:
[----:B------:R-:W-:Y:S05]  /*253b0*/  BSYNC B0 ;  /* 0x0000000000007941 */ /* 0x000fea0003800000 */
.L_x_1760:
[----:B------:R-:W-:Y:S05]  /*253c0*/  BRA `(.L_x_1762) ;  /* 0xffffffa800b47947 */ /* 0x000fea000383ffff */
.L_x_1643:
[----:B0-----:R-:W2:Y:S02]  /*253d0*/  LDL R0, [R1+0x4c] ;  /* 0x00004c0001007983 */ /* 0x001ea40000100800 */
[----:B--2---:R0:W1:Y:S02]  /*253e0*/  SYNCS.PHASECHK.TRANS64.TRYWAIT P0, [R6+URZ+0x13280], R0 ;  /* 0x01328000060075a7 */ /* 0x004064000800017f */
[----:B-1----:R-:W-:Y:S05]  /*253f0*/  @!P0 NANOSLEEP.SYNCS 0x989680 ;  /* 0x009896800000895d */ /* 0x002fea0003900000 */
[----:B------:R-:W1:Y:S02]  /*25400*/  @!P0 SYNCS.PHASECHK.TRANS64 P0, [R6+URZ+0x13280], R0 ;  /* 0x01328000060085a7 */ /* 0x000e64000800007f */
[----:B-1----:R-:W-:Y:S05]  /*25410*/  @!P0 BRA `(.L_x_1643) ;  /* 0xfffffffc00ec8947 */ /* 0x002fea000383ffff */
[----:B------:R-:W-:Y:S05]  /*25420*/  BRA `(.L_x_1763) ;  /* 0xffffffa800d87947 */ /* 0x000fea000383ffff */
.L_x_1644:
        /* <DEDUP_REMOVED lines=8> */
.L_x_1765:
[----:B------:R-:W-:Y:S05]  /*254b0*/  BSYNC B0 ;  /* 0x0000000000007941 */ /* 0x000fea0003800000 */
.L_x_1764:
        /* <DEDUP_REMOVED lines=12> */
.L_x_1766:
[----:B------:R-:W-:Y:S01]  /*25580*/  @P3 LOP3.LUT R16, R16, 0x8, RZ, 0xfc, !PT ;  /* 0x0000000810103812 */ /* 0x000fe200078efcff */
[----:B------:R-:W-:Y:S02]  /*25590*/  IMAD.MOV.U32 R13, RZ, RZ, R2 ;  /* 0x000000ffff0d7224 */ /* 0x000fe400078e0002 */
[----:B------:R-:W-:Y:S02]  /*255a0*/  IMAD.MOV.U32 R12, RZ, RZ, 0x1 ;  /* 0x00000001ff0c7424 */ /* 0x000fe400078e00ff */
[----:B------:R-:W-:-:S07]  /*255b0*/  IMAD.MOV.U32 R3, RZ, RZ, R14 ;  /* 0x000000ffff037224 */ /* 0x000fce00078e000e */
[----:B------:R-:W-:Y:S05]  /*255c0*/  WARPSYNC.COLLECTIVE R15, `(.L_x_1767) ;  /* 0x000000000f087348 */ /* 0x000fea0003c00000 */
[----:B------:R0:W1:Y:S02]  /*255d0*/  SHFL.IDX P6, R14, R13, R12, R11 ;  /* 0x0000000c0d0e7389 */ /* 0x00006400000c000b */
[----:B01----:R-:W-:Y:S01]  /*255e0*/  ENDCOLLECTIVE ;  /* 0x000000000000791b */ /* 0x003fe20003800000 */
.L_x_1767:
        /* <DEDUP_REMOVED lines=13> */
.L_x_1768:
[----:B------:R-:W-:Y:S02]  /*256c0*/  IMAD.MOV.U32 R13, RZ, RZ, R2 ;  /* 0x000000ffff0d7224 */ /* 0x000fe400078e0002 */
[----:B------:R-:W-:Y:S02]  /*256d0*/  IMAD.MOV.U32 R12, RZ, RZ, 0x2 ;  /* 0x00000002ff0c7424 */ /* 0x000fe400078e00ff */
[----:B------:R-:W-:-:S07]  /*256e0*/  IMAD.MOV.U32 R10, RZ, RZ, R14 ;  /* 0x000000ffff0a7224 */ /* 0x000fce00078e000e */
[----:B------:R-:W-:Y:S05]  /*256f0*/  WARPSYNC.COLLECTIVE R15, `(.L_x_1769) ;  /* 0x000000000f087348 */ /* 0x000fea0003c00000 */
[----:B------:R0:W1:Y:S02]  /*25700*/  SHFL.IDX P6, R14, R13, R12, R11 ;  /* 0x0000000c0d0e7389 */ /* 0x00006400000c000b */
[----:B01----:R-:W-:Y:S01]  /*25710*/  ENDCOLLECTIVE ;  /* 0x000000000000791b */ /* 0x003fe20003800000 */
.L_x_1769:
        /* <DEDUP_REMOVED lines=12> */
.L_x_1770:
[----:B------:R-:W-:Y:S02]  /*257e0*/  IMAD.MOV.U32 R13, RZ, RZ, R2 ;  /* 0x000000ffff0d7224 */ /* 0x000fe400078e0002 */
[----:B------:R-:W-:Y:S02]  /*257f0*/  IMAD.MOV.U32 R12, RZ, RZ, 0x3 ;  /* 0x00000003ff0c7424 */ /* 0x000fe400078e00ff */
[----:B------:R-:W-:-:S07]  /*25800*/  IMAD.MOV.U32 R10, RZ, RZ, R14 ;  /* 0x000000ffff0a7224 */ /* 0x000fce00078e000e */
[----:B------:R-:W-:Y:S05]  /*25810*/  WARPSYNC.COLLECTIVE R15, `(.L_x_1771) ;  /* 0x000000000f087348 */ /* 0x000fea0003c00000 */
[----:B------:R0:W1:Y:S02]  /*25820*/  SHFL.IDX P6, R14, R13, R12, R11 ;  /* 0x0000000c0d0e7389 */ /* 0x00006400000c000b */
[----:B01----:R-:W-:Y:S01]  /*25830*/  ENDCOLLECTIVE ;  /* 0x000000000000791b */ /* 0x003fe20003800000 */
.L_x_1771:
        /* <DEDUP_REMOVED lines=12> */
.L_x_1772:
[----:B------:R-:W-:Y:S02]  /*25900*/  IMAD.MOV.U32 R13, RZ, RZ, R22 ;  /* 0x000000ffff0d7224 */ /* 0x000fe400078e0016 */
[----:B------:R-:W-:Y:S02]  /*25910*/  IMAD.MOV.U32 R12, RZ, RZ, RZ ;  /* 0x000000ffff0c7224 */ /* 0x000fe400078e00ff */
[----:B------:R-:W-:-:S07]  /*25920*/  IMAD.MOV.U32 R0, RZ, RZ, R14 ;  /* 0x000000ffff007224 */ /* 0x000fce00078e000e */
[----:B------:R-:W-:Y:S05]  /*25930*/  WARPSYNC.COLLECTIVE R15, `(.L_x_1773) ;  /* 0x000000000f087348 */ /* 0x000fea0003c00000 */
[----:B------:R0:W1:Y:S02]  /*25940*/  SHFL.IDX P6, R14, R13, R12, R11 ;  /* 0x0000000c0d0e7389 */ /* 0x00006400000c000b */
[----:B01----:R-:W-:Y:S01]  /*25950*/  ENDCOLLECTIVE ;  /* 0x000000000000791b */ /* 0x003fe20003800000 */
.L_x_1773:
        /* <DEDUP_REMOVED lines=13> */
.L_x_1774:
[----:B------:R-:W-:Y:S01]  /*25a30*/  IMAD.MOV.U32 R10, RZ, RZ, R14 ;  /* 0x000000ffff0a7224 */ /* 0x000fe200078e000e */
[----:B------:R-:W-:Y:S06]  /*25a40*/  BRA `(.L_x_1775) ;  /* 0xffffffa800b87947 */ /* 0x000fec000383ffff */
.L_x_1649:
[----:B---3--:R-:W3:Y:S02]  /*25a50*/  LDL R0, [R1+0x4c] ;  /* 0x00004c0001007983 */ /* 0x008ee40000100800 */
[----:B---3--:R3:W4:Y:S02]  /*25a60*/  SYNCS.PHASECHK.TRANS64.TRYWAIT P0, [R6+URZ+0x13240], R0 ;  /* 0x01324000060075a7 */ /* 0x008724000800017f */
[----:B----4-:R-:W-:Y:S05]  /*25a70*/  @!P0 NANOSLEEP.SYNCS 0x989680 ;  /* 0x009896800000895d */ /* 0x010fea0003900000 */
[----:B------:R-:W4:Y:S02]  /*25a80*/  @!P0 SYNCS.PHASECHK.TRANS64 P0, [R6+URZ+0x13240], R0 ;  /* 0x01324000060085a7 */ /* 0x000f24000800007f */
[----:B----4-:R-:W-:Y:S05]  /*25a90*/  @!P0 BRA `(.L_x_1649) ;  /* 0xfffffffc00ec8947 */ /* 0x010fea000383ffff */
[----:B------:R-:W-:Y:S05]  /*25aa0*/  BRA `(.L_x_1776) ;  /* 0xffffffac00187947 */ /* 0x000fea000383ffff */
.L_x_1650:
        /* <DEDUP_REMOVED lines=8> */
.L_x_1778:
[----:B------:R-:W-:Y:S05]  /*25b30*/  BSYNC B0 ;  /* 0x0000000000007941 */ /* 0x000fea0003800000 */
.L_x_1777:
        /* <DEDUP_REMOVED lines=10> */
.L_x_1779:
        /* <DEDUP_REMOVED lines=8> */
.L_x_1780:
        /* <DEDUP_REMOVED lines=15> */
.L_x_1781:
[----:B------:R-:W-:Y:S02]  /*25d50*/  IMAD.MOV.U32 R13, RZ, RZ, R2 ;  /* 0x000000ffff0d7224 */ /* 0x000fe400078e0002 */
[----:B------:R-:W-:Y:S02]  /*25d60*/  IMAD.MOV.U32 R12, RZ, RZ, 0x2 ;  /* 0x00000002ff0c7424 */ /* 0x000fe400078e00ff */
[----:B------:R-:W-:-:S07]  /*25d70*/  IMAD.MOV.U32 R5, RZ, RZ, R14 ;  /* 0x000000ffff057224 */ /* 0x000fce00078e000e */
[----:B------:R-:W-:Y:S05]  /*25d80*/  WARPSYNC.COLLECTIVE R15, `(.L_x_1782) ;  /* 0x000000000f087348 */ /* 0x000fea0003c00000 */
[----:B------:R0:W1:Y:S02]  /*25d90*/  SHFL.IDX P6, R14, R13, R12, R11 ;  /* 0x0000000c0d0e7389 */ /* 0x00006400000c000b */
[----:B01----:R-:W-:Y:S01]  /*25da0*/  ENDCOLLECTIVE ;  /* 0x000000000000791b */ /* 0x003fe20003800000 */
.L_x_1782:
        /* <DEDUP_REMOVED lines=14> */
.L_x_1783:
[----:B------:R-:W-:Y:S02]  /*25e90*/  IMAD.MOV.U32 R13, RZ, RZ, R2 ;  /* 0x000000ffff0d7224 */ /* 0x000fe400078e0002 */
[----:B------:R-:W-:Y:S02]  /*25ea0*/  IMAD.MOV.U32 R12, RZ, RZ, 0x3 ;  /* 0x00000003ff0c7424 */ /* 0x000fe400078e00ff */
[----:B------:R-:W-:-:S07]  /*25eb0*/  IMAD.MOV.U32 R5, RZ, RZ, R14 ;  /* 0x000000ffff057224 */ /* 0x000fce00078e000e */
[----:B------:R-:W-:Y:S05]  /*25ec0*/  WARPSYNC.COLLECTIVE R15, `(.L_x_1784) ;  /* 0x000000000f087348 */ /* 0x000fea0003c00000 */
[----:B------:R0:W1:Y:S02]  /*25ed0*/  SHFL.IDX P6, R14, R13, R12, R11 ;  /* 0x0000000c0d0e7389 */ /* 0x00006400000c000b */
[----:B01----:R-:W-:Y:S01]  /*25ee0*/  ENDCOLLECTIVE ;  /* 0x000000000000791b */ /* 0x003fe20003800000 */
.L_x_1784:
        /* <DEDUP_REMOVED lines=10> */
.L_x_1785:
        /* <DEDUP_REMOVED lines=10> */
.L_x_1786:
[----:B------:R-:W-:-:S05]  /*26030*/  @P2 IADD3 R0, P0, R18, R0, RZ ;  /* 0x0000000012002210 */ /* 0x000fca0007f1e0ff */
[----:B------:R-:W-:Y:S02]  /*26040*/  @P2 IMAD.MOV.U32 R4, RZ, RZ, R0 ;  /* 0x000000ffff042224 */ /* 0x000fe400078e0000 */
[----:B------:R-:W-:Y:S02]  /*26050*/  @P2 IMAD.X R2, RZ, RZ, R2, P0 ;  /* 0x000000ffff022224 */ /* 0x000fe400000e0602 */
[----:B------:R-:W-:Y:S02]  /*26060*/  IMAD.MOV.U32 R13, RZ, RZ, R8 ;  /* 0x000000ffff0d7224 */ /* 0x000fe400078e0008 */
[----:B------:R-:W-:-:S05]  /*26070*/  @P2 IMAD.MOV.U32 R5, RZ, RZ, R2 ;  /* 0x000000ffff052224 */ /* 0x000fca00078e0002 */
        /* <DEDUP_REMOVED lines=8> */
.L_x_1787:
[----:B------:R-:W-:Y:S01]  /*26100*/  IMAD.MOV.U32 R4, RZ, RZ, R14 ;  /* 0x000000ffff047224 */ /* 0x000fe200078e000e */
[----:B------:R-:W-:Y:S06]  /*26110*/  BRA `(.L_x_1788) ;  /* 0xffffffa800a47947 */ /* 0x000fec000383ffff */
.L_x_1657:
[----:B------:R-:W-:Y:S02]  /*26120*/  IMAD.MOV.U32 R13, RZ, RZ, R0 ;  /* 0x000000ffff0d7224 */ /* 0x000fe400078e0000 */
[----:B------:R-:W-:Y:S02]  /*26130*/  IMAD.MOV.U32 R12, RZ, RZ, RZ ;  /* 0x000000ffff0c7224 */ /* 0x000fe400078e00ff */
[----:B------:R-:W-:Y:S02]  /*26140*/  IMAD.MOV.U32 R11, RZ, RZ, 0x1c1f ;  /* 0x00001c1fff0b7424 */ /* 0x000fe400078e00ff */
[----:B------:R-:W-:Y:S02]  /*26150*/  IMAD.MOV.U32 R15, RZ, RZ, -0x1 ;  /* 0xffffffffff0f7424 */ /* 0x000fe400078e00ff */
[----:B------:R-:W-:Y:S02]  /*26160*/  IMAD R2, R28, R9, RZ ;  /* 0x000000091c027224 */ /* 0x000fe400078e02ff */
[----:B------:R-:W-:-:S07]  /*26170*/  IMAD.IADD R25, R19, 0x1, R25 ;  /* 0x0000000113197824 */ /* 0x000fce00078e0219 */
[----:B-----5:R-:W-:Y:S05]  /*26180*/  WARPSYNC.COLLECTIVE R15, `(.L_x_1789) ;  /* 0x000000000f087348 */ /* 0x020fea0003c00000 */
[----:B------:R0:W1:Y:S02]  /*26190*/  SHFL.IDX P6, R14, R13, R12, R11 ;  /* 0x0000000c0d0e7389 */ /* 0x00006400000c000b */
[----:B01---5:R-:W-:Y:S01]  /*261a0*/  ENDCOLLECTIVE ;  /* 0x000000000000791b */ /* 0x023fe20003800000 */
.L_x_1789:
[C---:B------:R-:W-:Y:S01]  /*261b0*/  VIADD R9, R25.reuse, 0x20 ;  /* 0x0000002019097836 */ /* 0x040fe20000000000 */
[----:B------:R-:W-:Y:S01]  /*261c0*/  ISETP.GE.AND P2, PT, R25, R2, PT ;  /* 0x000000021900720c */ /* 0x000fe20003f46270 */
[----:B------:R-:W-:Y:S02]  /*261d0*/  IMAD.MOV.U32 R13, RZ, RZ, R4 ;  /* 0x000000ffff0d7224 */ /* 0x000fe400078e0004 */
[----:B------:R-:W-:-:S10]  /*261e0*/  IMAD.MOV.U32 R7, RZ, RZ, R14 ;  /* 0x000000ffff077224 */ /* 0x000fd400078e000e */
[----:B------:R-:W-:Y:S05]  /*261f0*/  WARPSYNC.COLLECTIVE R15, `(.L_x_1790) ;  /* 0x000000000f087348 */ /* 0x000fea0003c00000 */
[----:B------:R0:W1:Y:S02]  /*26200*/  SHFL.IDX P6, R14, R13, R12, R11 ;  /* 0x0000000c0d0e7389 */ /* 0x00006400000c000b */
[----:B01----:R-:W-:Y:S01]  /*26210*/  ENDCOLLECTIVE ;  /* 0x000000000000791b */ /* 0x003fe20003800000 */
.L_x_1790:
[----:B------:R-:W-:Y:S02]  /*26220*/  IMAD.MOV.U32 R13, RZ, RZ, R0 ;  /* 0x000000ffff0d7224 */ /* 0x000fe400078e0000 */
[----:B------:R-:W-:Y:S02]  /*26230*/  IMAD.MOV.U32 R12, RZ, RZ, 0x1 ;  /* 0x00000001ff0c7424 */ /* 0x000fe400078e00ff */
[----:B------:R-:W-:-:S07]  /*26240*/  IMAD.MOV.U32 R6, RZ, RZ, R14 ;  /* 0x000000ffff067224 */ /* 0x000fce00078e000e */
[----:B------:R-:W-:Y:S05]  /*26250*/  WARPSYNC.COLLECTIVE R15, `(.L_x_1791) ;  /* 0x000000000f087348 */ /* 0x000fea0003c00000 */
[----:B------:R0:W1:Y:S02]  /*26260*/  SHFL.IDX P6, R14, R13, R12, R11 ;  /* 0x0000000c0d0e7389 */ /* 0x00006400000c000b */
[----:B01----:R-:W-:Y:S01]  /*26270*/  ENDCOLLECTIVE ;  /* 0x000000000000791b */ /* 0x003fe20003800000 */
.L_x_1791:
[----:B------:R-:W-:-:S05]  /*26280*/  @!P2 IADD3 R6, P1, R18, R6, RZ ;  /* 0x000000061206a210 */ /* 0x000fca0007f3e0ff */
[----:B------:R-:W-:Y:S01]  /*26290*/  @!P2 IMAD.X R7, RZ, RZ, R7, P1 ;  /* 0x000000ffff07a224 */ /* 0x000fe200008e0607 */
[----:B------:R-:W-:-:S04]  /*262a0*/  ISETP.GE.AND P1, PT, R9, R2, PT ;  /* 0x000000020900720c */ /* 0x000fc80003f26270 */
[----:B------:R-:W-:Y:S01]  /*262b0*/  @!PT LDS RZ, [RZ] ;  /* 0x00000000fffff984 */ /* 0x000fe20000000800 */
[----:B------:R-:W-:Y:S01]  /*262c0*/  @!PT LDS RZ, [RZ] ;  /* 0x00000000fffff984 */ /* 0x000fe20000000800 */
[----:B------:R-:W-:Y:S01]  /*262d0*/  @!PT LDS RZ, [RZ] ;  /* 0x00000000fffff984 */ /* 0x000fe20000000800 */
[----:B------:R0:W-:Y:S01]  /*262e0*/  @!P2 LDGSTS.E.BYPASS.LTC128B.128 [R10+0xb000], desc[UR44][R6.64], !P0 ;  /* 0x0b000000060aafae */ /* 0x0001e2000c101d6c */
[----:B------:R-:W-:Y:S02]  /*262f0*/  IMAD.MOV.U32 R13, RZ, RZ, R4 ;  /* 0x000000ffff0d7224 */ /* 0x000fe400078e0004 */
[----:B0-----:R-:W-:-:S07]  /*26300*/  IMAD.MOV.U32 R6, RZ, RZ, R14 ;  /* 0x000000ffff067224 */ /* 0x001fce00078e000e */
[----:B------:R-:W-:Y:S05]  /*26310*/  WARPSYNC.COLLECTIVE R15, `(.L_x_1792) ;  /* 0x000000000f087348 */ /* 0x000fea0003c00000 */
[----:B------:R0:W1:Y:S02]  /*26320*/  SHFL.IDX P6, R14, R13, R12, R11 ;  /* 0x0000000c0d0e7389 */ /* 0x00006400000c000b */
[----:B01----:R-:W-:Y:S01]  /*26330*/  ENDCOLLECTIVE ;  /* 0x000000000000791b */ /* 0x003fe20003800000 */
.L_x_1792:
[----:B------:R-:W-:Y:S02]  /*26340*/  IMAD.MOV.U32 R13, RZ, RZ, R0 ;  /* 0x000000ffff0d7224 */ /* 0x000fe400078e0000 */
[----:B------:R-:W-:Y:S02]  /*26350*/  IMAD.MOV.U32 R12, RZ, RZ, 0x2 ;  /* 0x00000002ff0c7424 */ /* 0x000fe400078e00ff */
[----:B------:R-:W-:-:S07]  /*26360*/  IMAD.MOV.U32 R7, RZ, RZ, R14 ;  /* 0x000000ffff077224 */ /* 0x000fce00078e000e */
[----:B------:R-:W-:Y:S05]  /*26370*/  WARPSYNC.COLLECTIVE R15, `(.L_x_1793) ;  /* 0x000000000f087348 */ /* 0x000fea0003c00000 */
[----:B------:R0:W1:Y:S02]  /*26380*/  SHFL.IDX P6, R14, R13, R12, R11 ;  /* 0x0000000c0d0e7389 */ /* 0x00006400000c000b */
[----:B01----:R-:W-:Y:S01]  /*26390*/  ENDCOLLECTIVE ;  /* 0x000000000000791b */ /* 0x003fe20003800000 */
.L_x_1793:
        /* <DEDUP_REMOVED lines=16> */
.L_x_1794:
[----:B------:R-:W-:Y:S02]  /*264a0*/  IMAD.MOV.U32 R13, RZ, RZ, R0 ;  /* 0x000000ffff0d7224 */ /* 0x000fe400078e0000 */
[----:B------:R-:W-:Y:S02]  /*264b0*/  IMAD.MOV.U32 R12, RZ, RZ, 0x3 ;  /* 0x00000003ff0c7424 */ /* 0x000fe400078e00ff */
[----:B------:R-:W-:-:S07]  /*264c0*/  IMAD.MOV.U32 R7, RZ, RZ, R14 ;  /* 0x000000ffff077224 */ /* 0x000fce00078e000e */
[----:B------:R-:W-:Y:S05]  /*264d0*/  WARPSYNC.COLLECTIVE R15, `(.L_x_1795) ;  /* 0x000000000f087348 */ /* 0x000fea0003c00000 */
[----:B------:R0:W1:Y:S02]  /*264e0*/  SHFL.IDX P6, R14, R13, R12, R11 ;  /* 0x0000000c0d0e7389 */ /* 0x00006400000c000b */
[----:B01----:R-:W-:Y:S01]  /*264f0*/  ENDCOLLECTIVE ;  /* 0x000000000000791b */ /* 0x003fe20003800000 */
.L_x_1795:
[----:B------:R-:W-:-:S05]  /*26500*/  @!P1 IADD3 R7, P2, R18, R7, RZ ;  /* 0x0000000712079210 */ /* 0x000fca0007f5e0ff */
[----:B------:R-:W-:-:S05]  /*26510*/  @!P1 IMAD.X R6, RZ, RZ, R6, P2 ;  /* 0x000000ffff069224 */ /* 0x000fca00010e0606 */
[-C--:B------:R-:W-:Y:S01]  /*26520*/  @!P1 LOP3.LUT R7, R7, R6.reuse, RZ, 0x3c, !PT ;  /* 0x0000000607079212 */ /* 0x080fe200078e3cff */
[----:B------:R-:W-:Y:S02]  /*26530*/  IMAD.MOV.U32 R13, RZ, RZ, R4 ;  /* 0x000000ffff0d7224 */ /* 0x000fe400078e0004 */
[----:B------:R-:W-:Y:S01]  /*26540*/  VIADD R4, R25, 0x60 ;  /* 0x0000006019047836 */ /* 0x000fe20000000000 */
[----:B------:R-:W-:-:S04]  /*26550*/  @!P1 LOP3.LUT R6, R7, R6, RZ, 0x3c, !PT ;  /* 0x0000000607069212 */ /* 0x000fc800078e3cff */
[----:B------:R-:W-:Y:S01]  /*26560*/  @!P1 LOP3.LUT R7, R7, R6, RZ, 0x3c, !PT ;  /* 0x0000000607079212 */ /* 0x000fe200078e3cff */
[----:B------:R-:W-:-:S07]  /*26570*/  IMAD.MOV.U32 R0, RZ, RZ, R14 ;  /* 0x000000ffff007224 */ /* 0x000fce00078e000e */
[----:B------:R-:W-:Y:S05]  /*26580*/  WARPSYNC.COLLECTIVE R15, `(.L_x_1796) ;  /* 0x000000000f087348 */ /* 0x000fea0003c00000 */
[----:B------:R0:W1:Y:S02]  /*26590*/  SHFL.IDX P6, R14, R13, R12, R11 ;  /* 0x0000000c0d0e7389 */ /* 0x00006400000c000b */
[----:B01----:R-:W-:Y:S01]  /*265a0*/  ENDCOLLECTIVE ;  /* 0x000000000000791b */ /* 0x003fe20003800000 */
.L_x_1796:
[----:B------:R-:W-:Y:S01]  /*265b0*/  @!PT LDS RZ, [RZ] ;  /* 0x00000000fffff984 */ /* 0x000fe20000000800 */
[----:B------:R-:W-:Y:S01]  /*265c0*/  @!PT LDS RZ, [RZ] ;  /* 0x00000000fffff984 */ /* 0x000fe20000000800 */
[----:B------:R-:W-:Y:S01]  /*265d0*/  @!PT LDS RZ, [RZ] ;  /* 0x00000000fffff984 */ /* 0x000fe20000000800 */
[----:B------:R0:W-:Y:S01]  /*265e0*/  @!P1 LDGSTS.E.BYPASS.LTC128B.128 [R10+0xc000], desc[UR44][R6.64], !P0 ;  /* 0x0c000000060a9fae */ /* 0x0001e2000c101d6c */
[----:B------:R-:W-:Y:S01]  /*265f0*/  ISETP.GE.AND P1, PT, R4, R2, PT ;  /* 0x000000020400720c */ /* 0x000fe20003f26270 */
[----:B------:R-:W-:Y:S02]  /*26600*/  IMAD.MOV.U32 R13, RZ, RZ, R3 ;  /* 0x000000ffff0d7224 */ /* 0x000fe400078e0003 */
[----:B------:R-:W-:Y:S02]  /*26610*/  IMAD.MOV.U32 R12, RZ, RZ, RZ ;  /* 0x000000ffff0c7224 */ /* 0x000fe400078e00ff */
[----:B0-----:R-:W-:-:S08]  /*26620*/  IMAD.MOV.U32 R6, RZ, RZ, R14 ;  /* 0x000000ffff067224 */ /* 0x001fd000078e000e */
[----:B------:R-:W-:Y:S05]  /*26630*/  WARPSYNC.COLLECTIVE R15, `(.L_x_1797) ;  /* 0x000000000f087348 */ /* 0x000fea0003c00000 */
[----:B------:R0:W1:Y:S02]  /*26640*/  SHFL.IDX P6, R14, R13, R12, R11 ;  /* 0x0000000c0d0e7389 */ /* 0x00006400000c000b */
[----:B01----:R-:W-:Y:S01]  /*26650*/  ENDCOLLECTIVE ;  /* 0x000000000000791b */ /* 0x003fe20003800000 */
.L_x_1797:
        /* <DEDUP_REMOVED lines=11> */
.L_x_1798:
        /* <DEDUP_REMOVED lines=8> */
.L_x_1799:
[----:B------:R-:W-:-:S05]  /*26790*/  @!P1 IADD3 R0, P3, R18, R0, RZ ;  /* 0x0000000012009210 */ /* 0x000fca0007f7e0ff */
[----:B------:R-:W-:Y:S02]  /*267a0*/  @!P1 IMAD.X R4, RZ, RZ, R4, P3 ;  /* 0x000000ffff049224 */ /* 0x000fe400018e0604 */
[----:B------:R-:W-:Y:S02]  /*267b0*/  @!P1 IMAD.MOV.U32 R6, RZ, RZ, R0 ;  /* 0x000000ffff069224 */ /* 0x000fe400078e0000 */
        /* <DEDUP_REMOVED lines=10> */
.L_x_1800:
[----:B------:R-:W-:Y:S01]  /*26860*/  IMAD.MOV.U32 R5, RZ, RZ, R14 ;  /* 0x000000ffff057224 */ /* 0x000fe200078e000e */
[----:B------:R-:W-:Y:S06]  /*26870*/  BRA `(.L_x_1801) ;  /* 0xffffffac00a87947 */ /* 0x000fec000383ffff */
.L_x_1660:
[----:B-1----:R1:W2:Y:S02]  /*26880*/  SYNCS.PHASECHK.TRANS64.TRYWAIT P0, [R17+URZ+0x13220], R0 ;  /* 0x01322000110075a7 */ /* 0x0022a4000800017f */
[----:B--2---:R-:W-:Y:S05]  /*26890*/  @!P0 NANOSLEEP.SYNCS 0x989680 ;  /* 0x009896800000895d */ /* 0x004fea0003900000 */
[----:B------:R-:W2:Y:S02]  /*268a0*/  @!P0 SYNCS.PHASECHK.TRANS64 P0, [R17+URZ+0x13220], R0 ;  /* 0x01322000110085a7 */ /* 0x000ea4000800007f */
[----:B--2---:R-:W-:Y:S05]  /*268b0*/  @!P0 BRA `(.L_x_1660) ;  /* 0xfffffffc00f08947 */ /* 0x004fea000383ffff */
[----:B------:R-:W-:Y:S05]  /*268c0*/  BRA `(.L_x_1802) ;  /* 0xffffffb000047947 */ /* 0x000fea000383ffff */
.L_x_1664:
[----:B0-----:R0:W1:Y:S02]  /*268d0*/  SYNCS.PHASECHK.TRANS64.TRYWAIT P0, [R6+URZ+0x13280], R29 ;  /* 0x0132801d060075a7 */ /* 0x001064000800017f */
[----:B-1----:R-:W-:Y:S05]  /*268e0*/  @!P0 NANOSLEEP.SYNCS 0x989680 ;  /* 0x009896800000895d */ /* 0x002fea0003900000 */
[----:B------:R-:W1:Y:S02]  /*268f0*/  @!P0 SYNCS.PHASECHK.TRANS64 P0, [R6+URZ+0x13280], R29 ;  /* 0x0132801d060085a7 */ /* 0x000e64000800007f */
[----:B-1----:R-:W-:Y:S05]  /*26900*/  @!P0 BRA `(.L_x_1664) ;  /* 0xfffffffc00f08947 */ /* 0x002fea000383ffff */
[----:B------:R-:W-:Y:S05]  /*26910*/  BRA `(.L_x_1803) ;  /* 0xffffffb400507947 */ /* 0x000fea000383ffff */
.L_x_1665:
        /* <DEDUP_REMOVED lines=8> */
.L_x_1805:
[----:B------:R-:W-:Y:S05]  /*269a0*/  BSYNC B0 ;  /* 0x0000000000007941 */ /* 0x000fea0003800000 */
.L_x_1804:
        /* <DEDUP_REMOVED lines=10> */
.L_x_1806:
        /* <DEDUP_REMOVED lines=11> */
.L_x_1807:
        /* <DEDUP_REMOVED lines=10> */
.L_x_1808:
        /* <DEDUP_REMOVED lines=11> */
.L_x_1809:
        /* <DEDUP_REMOVED lines=10> */
.L_x_1810:
        /* <DEDUP_REMOVED lines=11> */
.L_x_1811:
        /* <DEDUP_REMOVED lines=10> */
.L_x_1812:
[----:B------:R-:W-:Y:S02]  /*26e40*/  IMAD.MOV.U32 R13, RZ, RZ, R18 ;  /* 0x000000ffff0d7224 */ /* 0x000fe400078e0012 */
[----:B------:R-:W-:Y:S02]  /*26e50*/  IMAD.MOV.U32 R12, RZ, RZ, RZ ;  /* 0x000000ffff0c7224 */ /* 0x000fe400078e00ff */
[----:B------:R-:W-:Y:S02]  /*26e60*/  IMAD.SHL.U32 R3, R3, 0x10, RZ ;  /* 0x0000001003037824 */ /* 0x000fe400078e00ff */
[----:B------:R-:W-:-:S07]  /*26e70*/  IMAD.MOV.U32 R2, RZ, RZ, R14 ;  /* 0x000000ffff027224 */ /* 0x000fce00078e000e */
[----:B------:R-:W-:Y:S05]  /*26e80*/  WARPSYNC.COLLECTIVE R15, `(.L_x_1813) ;  /* 0x000000000f087348 */ /* 0x000fea0003c00000 */
[----:B------:R0:W1:Y:S02]  /*26e90*/  SHFL.IDX P6, R14, R13, R12, R11 ;  /* 0x0000000c0d0e7389 */ /* 0x00006400000c000b */
[----:B01----:R-:W-:Y:S01]  /*26ea0*/  ENDCOLLECTIVE ;  /* 0x000000000000791b */ /* 0x003fe20003800000 */
.L_x_1813:
        /* <DEDUP_REMOVED lines=12> */
.L_x_1814:
[----:B------:R-:W-:Y:S01]  /*26f70*/  IMAD.MOV.U32 R2, RZ, RZ, R14 ;  /* 0x000000ffff027224 */ /* 0x000fe200078e000e */
[----:B------:R-:W-:Y:S06]  /*26f80*/  BRA `(.L_x_1815) ;  /* 0xffffffb000c47947 */ /* 0x000fec000383ffff */
.L_x_1670:
[----:B---3--:R3:W4:Y:S02]  /*26f90*/  SYNCS.PHASECHK.TRANS64.TRYWAIT P0, [R6+URZ+0x13240], R29 ;  /* 0x0132401d060075a7 */ /* 0x008724000800017f */
[----:B----4-:R-:W-:Y:S05]  /*26fa0*/  @!P0 NANOSLEEP.SYNCS 0x989680 ;  /* 0x009896800000895d */ /* 0x010fea0003900000 */
[----:B------:R-:W4:Y:S02]  /*26fb0*/  @!P0 SYNCS.PHASECHK.TRANS64 P0, [R6+URZ+0x13240], R29 ;  /* 0x0132401d060085a7 */ /* 0x000f24000800007f */
[----:B----4-:R-:W-:Y:S05]  /*26fc0*/  @!P0 BRA `(.L_x_1670) ;  /* 0xfffffffc00f08947 */ /* 0x010fea000383ffff */
[----:B------:R-:W-:Y:S05]  /*26fd0*/  BRA `(.L_x_1816) ;  /* 0xffffffb400207947 */ /* 0x000fea000383ffff */
.L_x_1671:
        /* <DEDUP_REMOVED lines=8> */
.L_x_1818:
[----:B------:R-:W-:Y:S05]  /*27060*/  BSYNC B0 ;  /* 0x0000000000007941 */ /* 0x000fea0003800000 */
.L_x_1817:
        /* <DEDUP_REMOVED lines=8> */
.L_x_1819:
[----:B------:R-:W-:Y:S02]  /*270f0*/  IMAD.MOV.U32 R13, RZ, RZ, R5 ;  /* 0x000000ffff0d7224 */ /* 0x000fe400078e0005 */
[----:B------:R-:W-:Y:S02]  /*27100*/  IMAD.MOV.U32 R12, RZ, RZ, 0x1 ;  /* 0x00000001ff0c7424 */ /* 0x000fe400078e00ff */
[----:B------:R-:W-:-:S07]  /*27110*/  IMAD.MOV.U32 R2, RZ, RZ, R14 ;  /* 0x000000ffff027224 */ /* 0x000fce00078e000e */
[----:B------:R-:W-:Y:S05]  /*27120*/  WARPSYNC.COLLECTIVE R15, `(.L_x_1820) ;  /* 0x000000000f087348 */ /* 0x000fea0003c00000 */
[----:B------:R0:W1:Y:S02]  /*27130*/  SHFL.IDX P6, R14, R13, R12, R11 ;  /* 0x0000000c0d0e7389 */ /* 0x00006400000c000b */
[----:B01----:R-:W-:Y:S01]  /*27140*/  ENDCOLLECTIVE ;  /* 0x000000000000791b */ /* 0x003fe20003800000 */
.L_x_1820:
        /* <DEDUP_REMOVED lines=11> */
.L_x_1821:
[----:B------:R-:W-:Y:S02]  /*27200*/  IMAD.MOV.U32 R13, RZ, RZ, R5 ;  /* 0x000000ffff0d7224 */ /* 0x000fe400078e0005 */
[----:B------:R-:W-:Y:S02]  /*27210*/  IMAD.MOV.U32 R12, RZ, RZ, 0x2 ;  /* 0x00000002ff0c7424 */ /* 0x000fe400078e00ff */
[----:B------:R-:W-:-:S07]  /*27220*/  IMAD.MOV.U32 R2, RZ, RZ, R14 ;  /* 0x000000ffff027224 */ /* 0x000fce00078e000e */
[----:B------:R-:W-:Y:S05]  /*27230*/  WARPSYNC.COLLECTIVE R15, `(.L_x_1822) ;  /* 0x000000000f087348 */ /* 0x000fea0003c00000 */
[----:B------:R0:W1:Y:S02]  /*27240*/  SHFL.IDX P6, R14, R13, R12, R11 ;  /* 0x0000000c0d0e7389 */ /* 0x00006400000c000b */
[----:B01----:R-:W-:Y:S01]  /*27250*/  ENDCOLLECTIVE ;  /* 0x000000000000791b */ /* 0x003fe20003800000 */
.L_x_1822:
        /* <DEDUP_REMOVED lines=11> */
.L_x_1823:
[----:B------:R-:W-:Y:S02]  /*27310*/  IMAD.MOV.U32 R13, RZ, RZ, R5 ;  /* 0x000000ffff0d7224 */ /* 0x000fe400078e0005 */
[----:B------:R-:W-:Y:S02]  /*27320*/  IMAD.MOV.U32 R12, RZ, RZ, 0x3 ;  /* 0x00000003ff0c7424 */ /* 0x000fe400078e00ff */
[----:B------:R-:W-:-:S07]  /*27330*/  IMAD.MOV.U32 R2, RZ, RZ, R14 ;  /* 0x000000ffff027224 */ /* 0x000fce00078e000e */
[----:B------:R-:W-:Y:S05]  /*27340*/  WARPSYNC.COLLECTIVE R15, `(.L_x_1824) ;  /* 0x000000000f087348 */ /* 0x000fea0003c00000 */
[----:B------:R0:W1:Y:S02]  /*27350*/  SHFL.IDX P6, R14, R13, R12, R11 ;  /* 0x0000000c0d0e7389 */ /* 0x00006400000c000b */
[----:B01----:R-:W-:Y:S01]  /*27360*/  ENDCOLLECTIVE ;  /* 0x000000000000791b */ /* 0x003fe20003800000 */
.L_x_1824:
        /* <DEDUP_REMOVED lines=11> */
.L_x_1825:
[----:B------:R-:W-:Y:S02]  /*27420*/  IMAD.MOV.U32 R13, RZ, RZ, R4 ;  /* 0x000000ffff0d7224 */ /* 0x000fe400078e0004 */
[----:B------:R-:W-:Y:S02]  /*27430*/  IMAD.MOV.U32 R12, RZ, RZ, RZ ;  /* 0x000000ffff0c7224 */ /* 0x000fe400078e00ff */
[----:B------:R-:W-:-:S07]  /*27440*/  IMAD.MOV.U32 R2, RZ, RZ, R14 ;  /* 0x000000ffff027224 */ /* 0x000fce00078e000e */
[----:B------:R-:W-:Y:S05]  /*27450*/  WARPSYNC.COLLECTIVE R15, `(.L_x_1826) ;  /* 0x000000000f087348 */ /* 0x000fea0003c00000 */
[----:B------:R0:W1:Y:S02]  /*27460*/  SHFL.IDX P6, R14, R13, R12, R11 ;  /* 0x0000000c0d0e7389 */ /* 0x00006400000c000b */
[----:B01----:R-:W-:Y:S01]  /*27470*/  ENDCOLLECTIVE ;  /* 0x000000000000791b */ /* 0x003fe20003800000 */
.L_x_1826:
        /* <DEDUP_REMOVED lines=11> */
.L_x_1827:
[----:B------:R-:W-:Y:S01]  /*27530*/  IMAD.MOV.U32 R2, RZ, RZ, R14 ;  /* 0x000000ffff027224 */ /* 0x000fe200078e000e */
[----:B------:R-:W-:Y:S06]  /*27540*/  BRA `(.L_x_1828) ;  /* 0xffffffb000b47947 */ /* 0x000fec000383ffff */
.L_x_1676:
[----:B------:R0:W0:Y:S02]  /*27550*/  SYNCS.PHASECHK.TRANS64.TRYWAIT P2, [R2+URZ+0x13270], R0 ;  /* 0x01327000020075a7 */ /* 0x000024000804017f */
[----:B0-----:R-:W-:Y:S05]  /*27560*/  @!P2 NANOSLEEP.SYNCS 0x989680 ;  /* 0x009896800000a95d */ /* 0x001fea0003900000 */
[----:B------:R-:W0:Y:S02]  /*27570*/  @!P2 SYNCS.PHASECHK.TRANS64 P2, [R2+URZ+0x13270], R0 ;  /* 0x013270000200a5a7 */ /* 0x000e24000804007f */
[----:B0-----:R-:W-:Y:S05]  /*27580*/  @!P2 BRA `(.L_x_1676) ;  /* 0xfffffffc00f0a947 */ /* 0x001fea000383ffff */
[----:B------:R-:W-:Y:S05]  /*27590*/  BRA `(.L_x_1829) ;  /* 0xffffffb400187947 */ /* 0x000fea000383ffff */
.L_x_1678:
[----:B------:R0:W0:Y:S02]  /*275a0*/  SYNCS.PHASECHK.TRANS64.TRYWAIT P2, [R2+URZ+0x13260], R0 ;  /* 0x01326000020075a7 */ /* 0x000024000804017f */
[----:B0-----:R-:W-:Y:S05]  /*275b0*/  @!P2 NANOSLEEP.SYNCS 0x989680 ;  /* 0x009896800000a95d */ /* 0x001fea0003900000 */
[----:B------:R-:W0:Y:S02]  /*275c0*/  @!P2 SYNCS.PHASECHK.TRANS64 P2, [R2+URZ+0x13260], R0 ;  /* 0x013260000200a5a7 */ /* 0x000e24000804007f */
[----:B0-----:R-:W-:Y:S05]  /*275d0*/  @!P2 BRA `(.L_x_1678) ;  /* 0xfffffffc00f0a947 */ /* 0x001fea000383ffff */
[----:B------:R-:W-:Y:S05]  /*275e0*/  BRA `(.L_x_1830) ;  /* 0xffffffb400287947 */ /* 0x000fea000383ffff */
.L_x_1686:
[----:B0-----:R0:W2:Y:S02]  /*275f0*/  SYNCS.PHASECHK.TRANS64.TRYWAIT P1, [R3+URZ+0x13270], R0 ;  /* 0x01327000030075a7 */ /* 0x0010a4000802017f */
[----:B--2---:R-:W-:Y:S05]  /*27600*/  @!P1 NANOSLEEP.SYNCS 0x989680 ;  /* 0x009896800000995d */ /* 0x004fea0003900000 */
[----:B------:R-:W2:Y:S02]  /*27610*/  @!P1 SYNCS.PHASECHK.TRANS64 P1, [R3+URZ+0x13270], R0 ;  /* 0x01327000030095a7 */ /* 0x000ea4000802007f */
[----:B--2---:R-:W-:Y:S05]  /*27620*/  @!P1 BRA `(.L_x_1686) ;  /* 0xfffffffc00f09947 */ /* 0x004fea000383ffff */
[----:B------:R-:W-:Y:S05]  /*27630*/  BRA `(.L_x_1831) ;  /* 0xffffffb800747947 */ /* 0x000fea000383ffff */
.L_x_1688:
[----:B0-----:R0:W2:Y:S02]  /*27640*/  SYNCS.PHASECHK.TRANS64.TRYWAIT P1, [R3+URZ+0x13260], R0 ;  /* 0x01326000030075a7 */ /* 0x0010a4000802017f */
[----:B--2---:R-:W-:Y:S05]  /*27650*/  @!P1 NANOSLEEP.SYNCS 0x989680 ;  /* 0x009896800000995d */ /* 0x004fea0003900000 */
[----:B------:R-:W2:Y:S02]  /*27660*/  @!P1 SYNCS.PHASECHK.TRANS64 P1, [R3+URZ+0x13260], R0 ;  /* 0x01326000030095a7 */ /* 0x000ea4000802007f */
[----:B--2---:R-:W-:Y:S05]  /*27670*/  @!P1 BRA `(.L_x_1688) ;  /* 0xfffffffc00f09947 */ /* 0x004fea000383ffff */
[----:B------:R-:W-:Y:S05]  /*27680*/  BRA `(.L_x_1832) ;  /* 0xffffffb800847947 */ /* 0x000fea000383ffff */
.L_x_1693:
[----:B------:R-:W-:Y:S01]  /*27690*/  BSSY B0, `(.L_x_1833) ;  /* 0x0000008000007945 */ /* 0x000fe20003800000 */
[----:B------:R-:W-:Y:S02]  /*276a0*/  IMAD.MOV.U32 R13, RZ, RZ, R24 ;  /* 0x000000ffff0d7224 */ /* 0x000fe400078e0018 */
[----:B------:R-:W-:Y:S02]  /*276b0*/  IMAD.MOV.U32 R12, RZ, RZ, RZ ;  /* 0x000000ffff0c7224 */ /* 0x000fe400078e00ff */
[----:B------:R-:W-:Y:S02]  /*276c0*/  IMAD.MOV.U32 R11, RZ, RZ, 0x1f ;  /* 0x0000001fff0b7424 */ /* 0x000fe400078e00ff */
[----:B------:R-:W-:-:S07]  /*276d0*/  IMAD.MOV.U32 R15, RZ, RZ, -0x1 ;  /* 0xffffffffff0f7424 */ /* 0x000fce00078e00ff */
[----:B01---5:R-:W-:Y:S05]  /*276e0*/  WARPSYNC.COLLECTIVE R15, `(.L_x_1834) ;  /* 0x000000000f087348 */ /* 0x023fea0003c00000 */
[----:B------:R2:W3:Y:S02]  /*276f0*/  SHFL.IDX P6, R14, R13, R12, R11 ;  /* 0x0000000c0d0e7389 */ /* 0x0004e400000c000b */
[----:B0123-5:R-:W-:Y:S01]  /*27700*/  ENDCOLLECTIVE ;  /* 0x000000000000791b */ /* 0x02ffe20003800000 */
.L_x_1834:
[----:B------:R-:W-:Y:S05]  /*27710*/  BSYNC B0 ;  /* 0x0000000000007941 */ /* 0x000fea0003800000 */
.L_x_1833:
[----:B------:R-:W-:Y:S02]  /*27720*/  IMAD.MOV.U32 R13, RZ, RZ, R24 ;  /* 0x000000ffff0d7224 */ /* 0x000fe400078e0018 */
[----:B------:R-:W-:Y:S02]  /*27730*/  IMAD.MOV.U32 R12, RZ, RZ, 0x1 ;  /* 0x00000001ff0c7424 */ /* 0x000fe400078e00ff */
[----:B------:R-:W-:Y:S02]  /*27740*/  IMAD.MOV.U32 R11, RZ, RZ, 0x1f ;  /* 0x0000001fff0b7424 */ /* 0x000fe400078e00ff */
[----:B------:R-:W-:Y:S02]  /*27750*/  IMAD.MOV.U32 R15, RZ, RZ, -0x1 ;  /* 0xffffffffff0f7424 */ /* 0x000fe400078e00ff */
[----:B------:R-:W-:Y:S02]  /*27760*/  IMAD.IADD R7, R27, 0x1, R4 ;  /* 0x000000011b077824 */ /* 0x000fe400078e0204 */
[----:B------:R-:W-:-:S07]  /*27770*/  IMAD.MOV.U32 R0, RZ, RZ, R14 ;  /* 0x000000ffff007224 */ /* 0x000fce00078e000e */
[----:B------:R-:W-:Y:S05]  /*27780*/  WARPSYNC.COLLECTIVE R15, `(.L_x_1835) ;  /* 0x000000000f087348 */ /* 0x000fea0003c00000 */
[----:B------:R0:W1:Y:S02]  /*27790*/  SHFL.IDX P6, R14, R13, R12, R11 ;  /* 0x0000000c0d0e7389 */ /* 0x00006400000c000b */
[----:B01----:R-:W-:Y:S01]  /*277a0*/  ENDCOLLECTIVE ;  /* 0x000000000000791b */ /* 0x003fe20003800000 */
.L_x_1835:
[----:B------:R-:W-:Y:S02]  /*277b0*/  ULDC UR4, c[0x0][0xc3c] ;  /* 0x00030f0000047ab9 */ /* 0x000fe40000000800 */
[----:B------:R-:W-:-:S13]  /*277c0*/  ISETP.GE.OR P1, PT, R7, UR4, !P0 ;  /* 0x0000000407007c0c */ /* 0x000fda000c726670 */
[----:B------:R-:W0:Y:S01]  /*277d0*/  @!P1 LDC.64 R2, c[0x0][0xc80] ;  /* 0x00032000ff029b82 */ /* 0x000e220000000a00 */
[----:B------:R-:W-:Y:S02]  /*277e0*/  IMAD.MOV.U32 R11, RZ, RZ, RZ ;  /* 0x000000ffff0b7224 */ /* 0x000fe400078e00ff */
        /* <DEDUP_REMOVED lines=14> */
.L_x_1836:
[----:B------:R-:W-:Y:S01]  /*278d0*/  IMAD.MOV.U32 R12, RZ, RZ, 0x2 ;  /* 0x00000002ff0c7424 */ /* 0x000fe200078e00ff */
[----:B------:R-:W-:-:S05]  /*278e0*/  SEL R7, R14, RZ, P1 ;  /* 0x000000ff0e077207 */ /* 0x000fca0000800000 */
[----:B------:R-:W-:-:S04]  /*278f0*/  IMAD.IADD R3, R2, 0x1, R7 ;  /* 0x0000000102037824 */ /* 0x000fc800078e0207 */
[----:B------:R-:W-:-:S07]  /*27900*/  IMAD.MOV.U32 R13, RZ, RZ, R3 ;  /* 0x000000ffff0d7224 */ /* 0x000fce00078e0003 */
[----:B------:R-:W-:Y:S05]  /*27910*/  WARPSYNC.COLLECTIVE R15, `(.L_x_1837) ;  /* 0x000000000f087348 */ /* 0x000fea0003c00000 */
[----:B------:R0:W1:Y:S02]  /*27920*/  SHFL.UP P6, R14, R13, R12, R11 ;  /* 0x0400000c0d0e7389 */ /* 0x00006400000c000b */
[----:B01----:R-:W-:Y:S01]  /*27930*/  ENDCOLLECTIVE ;  /* 0x000000000000791b */ /* 0x003fe20003800000 */
.L_x_1837:
[----:B------:R-:W-:Y:S01]  /*27940*/  IMAD.MOV.U32 R12, RZ, RZ, 0x4 ;  /* 0x00000004ff0c7424 */ /* 0x000fe200078e00ff */
[----:B------:R-:W-:-:S05]  /*27950*/  SEL R14, R14, RZ, P2 ;  /* 0x000000ff0e0e7207 */ /* 0x000fca0001000000 */
[----:B------:R-:W-:-:S04]  /*27960*/  IMAD.IADD R3, R3, 0x1, R14 ;  /* 0x0000000103037824 */ /* 0x000fc800078e020e */
[----:B------:R-:W-:-:S07]  /*27970*/  IMAD.MOV.U32 R13, RZ, RZ, R3 ;  /* 0x000000ffff0d7224 */ /* 0x000fce00078e0003 */
[----:B------:R-:W-:Y:S05]  /*27980*/  WARPSYNC.COLLECTIVE R15, `(.L_x_1838) ;  /* 0x000000000f087348 */ /* 0x000fea0003c00000 */
[----:B------:R0:W1:Y:S02]  /*27990*/  SHFL.UP P6, R14, R13, R12, R11 ;  /* 0x0400000c0d0e7389 */ /* 0x00006400000c000b */
[----:B01----:R-:W-:Y:S01]  /*279a0*/  ENDCOLLECTIVE ;  /* 0x000000000000791b */ /* 0x003fe20003800000 */
.L_x_1838:
[----:B------:R-:W-:Y:S01]  /*279b0*/  IMAD.MOV.U32 R12, RZ, RZ, 0x8 ;  /* 0x00000008ff0c7424 */ /* 0x000fe200078e00ff */
[----:B------:R-:W-:-:S05]  /*279c0*/  SEL R14, R14, RZ, P3 ;  /* 0x000000ff0e0e7207 */ /* 0x000fca0001800000 */
[----:B------:R-:W-:-:S04]  /*279d0*/  IMAD.IADD R3, R3, 0x1, R14 ;  /* 0x0000000103037824 */ /* 0x000fc800078e020e */
[----:B------:R-:W-:-:S07]  /*279e0*/  IMAD.MOV.U32 R13, RZ, RZ, R3 ;  /* 0x000000ffff0d7224 */ /* 0x000fce00078e0003 */
[----:B------:R-:W-:Y:S05]  /*279f0*/  WARPSYNC.COLLECTIVE R15, `(.L_x_1839) ;  /* 0x000000000f087348 */ /* 0x000fea0003c00000 */
[----:B------:R0:W1:Y:S02]  /*27a00*/  SHFL.UP P6, R14, R13, R12, R11 ;  /* 0x0400000c0d0e7389 */ /* 0x00006400000c000b */
[----:B01----:R-:W-:Y:S01]  /*27a10*/  ENDCOLLECTIVE ;  /* 0x000000000000791b */ /* 0x003fe20003800000 */
.L_x_1839:
[----:B------:R-:W-:Y:S01]  /*27a20*/  IMAD.MOV.U32 R12, RZ, RZ, 0x10 ;  /* 0x00000010ff0c7424 */ /* 0x000fe200078e00ff */
[----:B------:R-:W-:-:S05]  /*27a30*/  SEL R14, R14, RZ, P4 ;  /* 0x000000ff0e0e7207 */ /* 0x000fca0002000000 */
[----:B------:R-:W-:-:S04]  /*27a40*/  IMAD.IADD R3, R3, 0x1, R14 ;  /* 0x0000000103037824 */ /* 0x000fc800078e020e */
[----:B------:R-:W-:-:S07]  /*27a50*/  IMAD.MOV.U32 R13, RZ, RZ, R3 ;  /* 0x000000ffff0d7224 */ /* 0x000fce00078e0003 */
[----:B------:R-:W-:Y:S05]  /*27a60*/  WARPSYNC.COLLECTIVE R15, `(.L_x_1840) ;  /* 0x000000000f087348 */ /* 0x000fea0003c00000 */
[----:B------:R0:W1:Y:S02]  /*27a70*/  SHFL.UP P6, R14, R13, R12, R11 ;  /* 0x0400000c0d0e7389 */ /* 0x00006400000c000b */
[----:B01----:R-:W-:Y:S01]  /*27a80*/  ENDCOLLECTIVE ;  /* 0x000000000000791b */ /* 0x003fe20003800000 */
.L_x_1840:
[----:B------:R-:W-:Y:S02]  /*27a90*/  IMAD.MOV.U32 R12, RZ, RZ, 0x1f ;  /* 0x0000001fff0c7424 */ /* 0x000fe400078e00ff */
[----:B------:R-:W-:Y:S01]  /*27aa0*/  IMAD.MOV.U32 R11, RZ, RZ, 0x1f ;  /* 0x0000001fff0b7424 */ /* 0x000fe200078e00ff */
[----:B------:R-:W-:-:S05]  /*27ab0*/  SEL R14, R14, RZ, P5 ;  /* 0x000000ff0e0e7207 */ /* 0x000fca0002800000 */
[----:B------:R-:W-:-:S04]  /*27ac0*/  IMAD.IADD R3, R3, 0x1, R14 ;  /* 0x0000000103037824 */ /* 0x000fc800078e020e */
[----:B------:R-:W-:-:S07]  /*27ad0*/  IMAD.MOV.U32 R13, RZ, RZ, R3 ;  /* 0x000000ffff0d7224 */ /* 0x000fce00078e0003 */
[----:B------:R-:W-:Y:S05]  /*27ae0*/  WARPSYNC.COLLECTIVE R15, `(.L_x_1841) ;  /* 0x000000000f087348 */ /* 0x000fea0003c00000 */
[----:B------:R0:W1:Y:S02]  /*27af0*/  SHFL.IDX P6, R14, R13, R12, R11 ;  /* 0x0000000c0d0e7389 */ /* 0x00006400000c000b */
[----:B01----:R-:W-:Y:S01]  /*27b00*/  ENDCOLLECTIVE ;  /* 0x000000000000791b */ /* 0x003fe20003800000 */
.L_x_1841:
[----:B------:R-:W-:Y:S05]  /*27b10*/  BRA `(.L_x_1842) ;  /* 0xffffffbc00247947 */ /* 0x000fea000383ffff */
.L_x_1698:
[----:B------:R-:W-:Y:S01]  /*27b20*/  BSSY B0, `(.L_x_1843) ;  /* 0x0000008000007945 */ /* 0x000fe20003800000 */
[----:B-----5:R-:W-:Y:S02]  /*27b30*/  IMAD.MOV.U32 R13, RZ, RZ, R2 ;  /* 0x000000ffff0d7224 */ /* 0x020fe400078e0002 */
[----:B------:R-:W-:Y:S02]  /*27b40*/  IMAD.MOV.U32 R12, RZ, RZ, 0x1 ;  /* 0x00000001ff0c7424 */ /* 0x000fe400078e00ff */
[----:B------:R-:W-:Y:S02]  /*27b50*/  IMAD.MOV.U32 R11, RZ, RZ, RZ ;  /* 0x000000ffff0b7224 */ /* 0x000fe400078e00ff */
[----:B------:R-:W-:-:S07]  /*27b60*/  IMAD.MOV.U32 R15, RZ, RZ, -0x1 ;  /* 0xffffffffff0f7424 */ /* 0x000fce00078e00ff */
[----:B0-----:R-:W-:Y:S05]  /*27b70*/  WARPSYNC.COLLECTIVE R15, `(.L_x_1844) ;  /* 0x000000000f087348 */ /* 0x001fea0003c00000 */
[----:B------:R1:W2:Y:S02]  /*27b80*/  SHFL.UP P6, R14, R13, R12, R11 ;  /* 0x0400000c0d0e7389 */ /* 0x0002a400000c000b */
[----:B012---:R-:W-:Y:S01]  /*27b90*/  ENDCOLLECTIVE ;  /* 0x000000000000791b */ /* 0x007fe20003800000 */
.L_x_1844:
[----:B------:R-:W-:Y:S05]  /*27ba0*/  BSYNC B0 ;  /* 0x0000000000007941 */ /* 0x000fea0003800000 */
.L_x_1843:
[----:B------:R-:W-:Y:S01]  /*27bb0*/  SEL R3, R14, RZ, P1 ;  /* 0x000000ff0e037207 */ /* 0x000fe20000800000 */
[----:B------:R-:W-:Y:S02]  /*27bc0*/  IMAD.MOV.U32 R12, RZ, RZ, 0x2 ;  /* 0x00000002ff0c7424 */ /* 0x000fe400078e00ff */
[----:B------:R-:W-:Y:S02]  /*27bd0*/  IMAD.MOV.U32 R11, RZ, RZ, RZ ;  /* 0x000000ffff0b7224 */ /* 0x000fe400078e00ff */
[----:B------:R-:W-:Y:S02]  /*27be0*/  IMAD.IADD R3, R2, 0x1, R3 ;  /* 0x0000000102037824 */ /* 0x000fe400078e0203 */
[----:B------:R-:W-:Y:S02]  /*27bf0*/  IMAD.MOV.U32 R15, RZ, RZ, -0x1 ;  /* 0xffffffffff0f7424 */ /* 0x000fe400078e00ff */
[----:B------:R-:W-:-:S07]  /*27c00*/  IMAD.MOV.U32 R13, RZ, RZ, R3 ;  /* 0x000000ffff0d7224 */ /* 0x000fce00078e0003 */
[----:B------:R-:W-:Y:S05]  /*27c10*/  WARPSYNC.COLLECTIVE R15, `(.L_x_1845) ;  /* 0x000000000f087348 */ /* 0x000fea0003c00000 */
[----:B------:R0:W1:Y:S02]  /*27c20*/  SHFL.UP P6, R14, R13, R12, R11 ;  /* 0x0400000c0d0e7389 */ /* 0x00006400000c000b */
[----:B01----:R-:W-:Y:S01]  /*27c30*/  ENDCOLLECTIVE ;  /* 0x000000000000791b */ /* 0x003fe20003800000 */
.L_x_1845:
[----:B------:R-:W-:Y:S01]  /*27c40*/  IMAD.MOV.U32 R12, RZ, RZ, 0x4 ;  /* 0x00000004ff0c7424 */ /* 0x000fe200078e00ff */
[----:B------:R-:W-:-:S05]  /*27c50*/  SEL R14, R14, RZ, P2 ;  /* 0x000000ff0e0e7207 */ /* 0x000fca0001000000 */
[----:B------:R-:W-:-:S04]  /*27c60*/  IMAD.IADD R3, R3, 0x1, R14 ;  /* 0x0000000103037824 */ /* 0x000fc800078e020e */
[----:B------:R-:W-:-:S07]  /*27c70*/  IMAD.MOV.U32 R13, RZ, RZ, R3 ;  /* 0x000000ffff0d7224 */ /* 0x000fce00078e0003 */
[----:B------:R-:W-:Y:S05]  /*27c80*/  WARPSYNC.COLLECTIVE R15, `(.L_x_1846) ;  /* 0x000000000f087348 */ /* 0x000fea0003c00000 */
[----:B------:R0:W1:Y:S02]  /*27c90*/  SHFL.UP P6, R14, R13, R12, R11 ;  /* 0x0400000c0d0e7389 */ /* 0x00006400000c000b */
[----:B01----:R-:W-:Y:S01]  /*27ca0*/  ENDCOLLECTIVE ;  /* 0x000000000000791b */ /* 0x003fe20003800000 */
.L_x_1846:
[----:B------:R-:W-:Y:S01]  /*27cb0*/  IMAD.MOV.U32 R12, RZ, RZ, 0x8 ;  /* 0x00000008ff0c7424 */ /* 0x000fe200078e00ff */
[----:B------:R-:W-:-:S05]  /*27cc0*/  SEL R14, R14, RZ, P3 ;  /* 0x000000ff0e0e7207 */ /* 0x000fca0001800000 */
[----:B------:R-:W-:-:S04]  /*27cd0*/  IMAD.IADD R3, R3, 0x1, R14 ;  /* 0x0000000103037824 */ /* 0x000fc800078e020e */
[----:B------:R-:W-:-:S07]  /*27ce0*/  IMAD.MOV.U32 R13, RZ, RZ, R3 ;  /* 0x000000ffff0d7224 */ /* 0x000fce00078e0003 */
[----:B------:R-:W-:Y:S05]  /*27cf0*/  WARPSYNC.COLLECTIVE R15, `(.L_x_1847) ;  /* 0x000000000f087348 */ /* 0x000fea0003c00000 */
[----:B------:R0:W1:Y:S02]  /*27d00*/  SHFL.UP P6, R14, R13, R12, R11 ;  /* 0x0400000c0d0e7389 */ /* 0x00006400000c000b */
[----:B01----:R-:W-:Y:S01]  /*27d10*/  ENDCOLLECTIVE ;  /* 0x000000000000791b */ /* 0x003fe20003800000 */
.L_x_1847:
[----:B------:R-:W-:Y:S01]  /*27d20*/  IMAD.MOV.U32 R12, RZ, RZ, 0x10 ;  /* 0x00000010ff0c7424 */ /* 0x000fe200078e00ff */
[----:B------:R-:W-:-:S05]  /*27d30*/  SEL R14, R14, RZ, P4 ;  /* 0x000000ff0e0e7207 */ /* 0x000fca0002000000 */
[----:B------:R-:W-:-:S04]  /*27d40*/  IMAD.IADD R3, R3, 0x1, R14 ;  /* 0x0000000103037824 */ /* 0x000fc800078e020e */
[----:B------:R-:W-:-:S07]  /*27d50*/  IMAD.MOV.U32 R13, RZ, RZ, R3 ;  /* 0x000000ffff0d7224 */ /* 0x000fce00078e0003 */
[----:B------:R-:W-:Y:S05]  /*27d60*/  WARPSYNC.COLLECTIVE R15, `(.L_x_1848) ;  /* 0x000000000f087348 */ /* 0x000fea0003c00000 */
[----:B------:R0:W1:Y:S02]  /*27d70*/  SHFL.UP P6, R14, R13, R12, R11 ;  /* 0x0400000c0d0e7389 */ /* 0x00006400000c000b */
[----:B01----:R-:W-:Y:S01]  /*27d80*/  ENDCOLLECTIVE ;  /* 0x000000000000791b */ /* 0x003fe20003800000 */
.L_x_1848:
        /* <DEDUP_REMOVED lines=8> */
.L_x_1849:
[----:B------:R-:W-:Y:S05]  /*27e10*/  BRA `(.L_x_1850) ;  /* 0xffffffbc00007947 */ /* 0x000fea000383ffff */
.L_x_1700:
[----:B------:R-:W-:Y:S01]  /*27e20*/  BSSY B0, `(.L_x_1851) ;  /* 0x0000006000007945 */ /* 0x000fe20003800000 */
[----:B------:R-:W-:Y:S01]  /*27e30*/  PLOP3.LUT P6, PT, P6, PT, PT, 0x8, 0x0 ;  /* 0x000000000000781c */ /* 0x000fe200037ce170 */
[----:B------:R-:W-:-:S12]  /*27e40*/  IMAD.MOV.U32 R15, RZ, RZ, -0x1 ;  /* 0xffffffffff0f7424 */ /* 0x000fd800078e00ff */
[----:B0----5:R-:W-:Y:S05]  /*27e50*/  WARPSYNC.COLLECTIVE R15, `(.L_x_1852) ;  /* 0x000000000f087348 */ /* 0x021fea0003c00000 */
[----:B------:R-:W-:Y:S01]  /*27e60*/  VOTE.ANY R14, PT, P6 ;  /* 0x00000000000e7806 */ /* 0x000fe200030e0100 */
[----:B0----5:R-:W-:Y:S06]  /*27e70*/  ENDCOLLECTIVE ;  /* 0x000000000000791b */ /* 0x021fec0003800000 */
.L_x_1852:
[----:B------:R-:W-:Y:S05]  /*27e80*/  BSYNC B0 ;  /* 0x0000000000007941 */ /* 0x000fea0003800000 */
.L_x_1851:
[----:B------:R-:W-:Y:S02]  /*27e90*/  IMAD.MOV.U32 R5, RZ, RZ, R14 ;  /* 0x000000ffff057224 */ /* 0x000fe400078e000e */
[----:B------:R-:W-:Y:S02]  /*27ea0*/  IMAD.MOV.U32 R13, RZ, RZ, R2 ;  /* 0x000000ffff0d7224 */ /* 0x000fe400078e0002 */
[----:B------:R-:W0:Y:S01]  /*27eb0*/  POPC R6, R5 ;  /* 0x0000000500067309 */ /* 0x000e220000000000 */
[----:B------:R-:W-:Y:S02]  /*27ec0*/  IMAD.MOV.U32 R11, RZ, RZ, 0x1f ;  /* 0x0000001fff0b7424 */ /* 0x000fe400078e00ff */
[----:B------:R-:W-:Y:S02]  /*27ed0*/  IMAD.MOV.U32 R15, RZ, RZ, -0x1 ;  /* 0xffffffffff0f7424 */ /* 0x000fe400078e00ff */
[----:B0-----:R-:W-:-:S07]  /*27ee0*/  IMAD.MOV.U32 R12, RZ, RZ, R6 ;  /* 0x000000ffff0c7224 */ /* 0x001fce00078e0006 */
[----:B------:R-:W-:Y:S05]  /*27ef0*/  WARPSYNC.COLLECTIVE R15, `(.L_x_1853) ;  /* 0x000000000f087348 */ /* 0x000fea0003c00000 */
[----:B------:R0:W1:Y:S02]  /*27f00*/  SHFL.IDX P6, R14, R13, R12, R11 ;  /* 0x0000000c0d0e7389 */ /* 0x00006400000c000b */
[----:B01----:R-:W-:Y:S01]  /*27f10*/  ENDCOLLECTIVE ;  /* 0x000000000000791b */ /* 0x003fe20003800000 */
.L_x_1853:
[----:B------:R-:W-:Y:S01]  /*27f20*/  IMAD.MOV.U32 R25, RZ, RZ, R14 ;  /* 0x000000ffff197224 */ /* 0x000fe200078e000e */
[----:B------:R-:W-:Y:S06]  /*27f30*/  BRA `(.L_x_1854) ;  /* 0xffffffb800f07947 */ /* 0x000fec000383ffff */
.L_x_1702:
[----:B------:R-:W-:Y:S01]  /*27f40*/  BSSY B0, `(.L_x_1855) ;  /* 0x0000007000007945 */ /* 0x000fe20003800000 */
[----:B------:R-:W-:Y:S02]  /*27f50*/  IMAD.MOV.U32 R13, RZ, RZ, R3 ;  /* 0x000000ffff0d7224 */ /* 0x000fe400078e0003 */
[----:B------:R-:W-:Y:S02]  /*27f60*/  IMAD.MOV.U32 R11, RZ, RZ, 0x1f ;  /* 0x0000001fff0b7424 */ /* 0x000fe400078e00ff */
[----:B------:R-:W-:-:S07]  /*27f70*/  IMAD.MOV.U32 R15, RZ, RZ, -0x1 ;  /* 0xffffffffff0f7424 */ /* 0x000fce00078e00ff */
[----:B012--5:R-:W-:Y:S05]  /*27f80*/  WARPSYNC.COLLECTIVE R15, `(.L_x_1856) ;  /* 0x000000000f087348 */ /* 0x027fea0003c00000 */
[----:B------:R3:W4:Y:S02]  /*27f90*/  SHFL.IDX P6, R14, R13, R12, R11 ;  /* 0x0000000c0d0e7389 */ /* 0x00072400000c000b */
[----:B012345:R-:W-:Y:S01]  /*27fa0*/  ENDCOLLECTIVE ;  /* 0x000000000000791b */ /* 0x03ffe20003800000 */
.L_x_1856:
[----:B------:R-:W-:Y:S05]  /*27fb0*/  BSYNC B0 ;  /* 0x0000000000007941 */ /* 0x000fea0003800000 */
.L_x_1855:
[----:B------:R-:W-:Y:S01]  /*27fc0*/  IMAD.MOV.U32 R5, RZ, RZ, R14 ;  /* 0x000000ffff057224 */ /* 0x000fe200078e000e */
[----:B------:R-:W-:Y:S06]  /*27fd0*/  BRA `(.L_x_1701) ;  /* 0xffffffb800e47947 */ /* 0x000fec000383ffff */
.L_x_1706:
[----:B0-----:R0:W1:Y:S02]  /*27fe0*/  SYNCS.PHASECHK.TRANS64.TRYWAIT P0, [R5+URZ+0x13220], R0 ;  /* 0x01322000050075a7 */ /* 0x001064000800017f */
[----:B-1----:R-:W-:Y:S05]  /*27ff0*/  @!P0 NANOSLEEP.SYNCS 0x989680 ;  /* 0x009896800000895d */ /* 0x002fea0003900000 */
[----:B------:R-:W1:Y:S02]  /*28000*/  @!P0 SYNCS.PHASECHK.TRANS64 P0, [R5+URZ+0x13220], R0 ;  /* 0x01322000050085a7 */ /* 0x000e64000800007f */
[----:B-1----:R-:W-:Y:S05]  /*28010*/  @!P0 BRA `(.L_x_1706) ;  /* 0xfffffffc00f08947 */ /* 0x002fea000383ffff */
[----:B------:R-:W-:Y:S05]  /*28020*/  BRA `(.L_x_1857) ;  /* 0xffffffc000647947 */ /* 0x000fea000383ffff */
.L_x_1707:
        /* <DEDUP_REMOVED lines=11> */
.L_x_1859:
[----:B------:R-:W-:Y:S05]  /*280e0*/  BSYNC B0 ;  /* 0x0000000000007941 */ /* 0x000fea0003800000 */
.L_x_1858:
[----:B------:R-:W-:Y:S05]  /*280f0*/  BRA `(.L_x_1860) ;  /* 0xffffffc0004c7947 */ /* 0x000fea000383ffff */
.L_x_1708:
[----:B------:R-:W-:Y:S01]  /*28100*/  BSSY B0, `(.L_x_1861) ;  /* 0x0000006000007945 */ /* 0x000fe20003800000 */
[----:B------:R-:W-:-:S07]  /*28110*/  IMAD.MOV.U32 R15, RZ, RZ, -0x1 ;  /* 0xffffffffff0f7424 */ /* 0x000fce00078e00ff */
[----:B0----5:R-:W-:Y:S05]  /*28120*/  WARPSYNC.COLLECTIVE R15, `(.L_x_1862) ;  /* 0x000000000f0c7348 */ /* 0x021fea0003c00000 */
[----:B------:R-:W-:Y:S02]  /*28130*/  ELECT P6, UR62, PT ;  /* 0x00000000003e782f */ /* 0x000fe400038c0000 */
[----:B------:R-:W-:Y:S01]  /*28140*/  MOV R14, UR62 ;  /* 0x0000003e000e7c02 */ /* 0x000fe20008000f00 */
[----:B0----5:R-:W-:Y:S10]  /*28150*/  ENDCOLLECTIVE ;  /* 0x000000000000791b */ /* 0x021ff40003800000 */
.L_x_1862:
[----:B------:R-:W-:Y:S05]  /*28160*/  BSYNC B0 ;  /* 0x0000000000007941 */ /* 0x000fea0003800000 */
.L_x_1861:
[----:B------:R-:W-:Y:S05]  /*28170*/  BRA `(.L_x_1863) ;  /* 0xffffffc000407947 */ /* 0x000fea000383ffff */
.L_x_1710:
[----:B0-----:R0:W1:Y:S02]  /*28180*/  SYNCS.PHASECHK.TRANS64.TRYWAIT P1, [R4+URZ+0x13240], R3 ;  /* 0x01324003040075a7 */ /* 0x001064000802017f */
[----:B-1----:R-:W-:Y:S05]  /*28190*/  @!P1 NANOSLEEP.SYNCS 0x989680 ;  /* 0x009896800000995d */ /* 0x002fea0003900000 */
[----:B------:R-:W1:Y:S02]  /*281a0*/  @!P1 SYNCS.PHASECHK.TRANS64 P1, [R4+URZ+0x13240], R3 ;  /* 0x01324003040095a7 */ /* 0x000e64000802007f */
[----:B-1----:R-:W-:Y:S05]  /*281b0*/  @!P1 BRA `(.L_x_1710) ;  /* 0xfffffffc00f09947 */ /* 0x002fea000383ffff */
[----:B------:R-:W-:Y:S05]  /*281c0*/  BRA `(.L_x_1864) ;  /* 0xffffffc000687947 */ /* 0x000fea000383ffff */
.L_x_1712:
[----:B-1----:R1:W2:Y:S02]  /*281d0*/  SYNCS.PHASECHK.TRANS64.TRYWAIT P1, [R5+URZ+0x13240], R0 ;  /* 0x01324000050075a7 */ /* 0x0022a4000802017f */
[----:B--2---:R-:W-:Y:S05]  /*281e0*/  @!P1 NANOSLEEP.SYNCS 0x989680 ;  /* 0x009896800000995d */ /* 0x004fea0003900000 */
[----:B------:R-:W2:Y:S02]  /*281f0*/  @!P1 SYNCS.PHASECHK.TRANS64 P1, [R5+URZ+0x13240], R0 ;  /* 0x01324000050095a7 */ /* 0x000ea4000802007f */
[----:B--2---:R-:W-:Y:S05]  /*28200*/  @!P1 BRA `(.L_x_1712) ;  /* 0xfffffffc00f09947 */ /* 0x004fea000383ffff */
[----:B------:R-:W-:Y:S05]  /*28210*/  BRA `(.L_x_1865) ;  /* 0xffffffc000787947 */ /* 0x000fea000383ffff */
.L_x_1714:
[----:B--2---:R2:W3:Y:S02]  /*28220*/  SYNCS.PHASECHK.TRANS64.TRYWAIT P1, [R4+URZ+0x13260], R3 ;  /* 0x01326003040075a7 */ /* 0x0044e4000802017f */
[----:B---3--:R-:W-:Y:S05]  /*28230*/  @!P1 NANOSLEEP.SYNCS 0x989680 ;  /* 0x009896800000995d */ /* 0x008fea0003900000 */
[----:B------:R-:W3:Y:S02]  /*28240*/  @!P1 SYNCS.PHASECHK.TRANS64 P1, [R4+URZ+0x13260], R3 ;  /* 0x01326003040095a7 */ /* 0x000ee4000802007f */
[----:B---3--:R-:W-:Y:S05]  /*28250*/  @!P1 BRA `(.L_x_1714) ;  /* 0xfffffffc00f09947 */ /* 0x008fea000383ffff */
[----:B------:R-:W-:Y:S05]  /*28260*/  BRA `(.L_x_1866) ;  /* 0xffffffc000747947 */ /* 0x000fea000383ffff */
.L_x_1716:
[----:B---3--:R3:W4:Y:S02]  /*28270*/  SYNCS.PHASECHK.TRANS64.TRYWAIT P1, [R5+URZ+0x13260], R0 ;  /* 0x01326000050075a7 */ /* 0x008724000802017f */
[----:B----4-:R-:W-:Y:S05]  /*28280*/  @!P1 NANOSLEEP.SYNCS 0x989680 ;  /* 0x009896800000995d */ /* 0x010fea0003900000 */
[----:B------:R-:W4:Y:S02]  /*28290*/  @!P1 SYNCS.PHASECHK.TRANS64 P1, [R5+URZ+0x13260], R0 ;  /* 0x01326000050095a7 */ /* 0x000f24000802007f */
[----:B----4-:R-:W-:Y:S05]  /*282a0*/  @!P1 BRA `(.L_x_1716) ;  /* 0xfffffffc00f09947 */ /* 0x010fea000383ffff */
[----:B------:R-:W-:Y:S05]  /*282b0*/  BRA `(.L_x_1867) ;  /* 0xffffffc000707947 */ /* 0x000fea000383ffff */
.L_x_1718:
[----:B----4-:R4:W0:Y:S02]  /*282c0*/  SYNCS.PHASECHK.TRANS64.TRYWAIT P1, [R4+URZ+0x13280], R3 ;  /* 0x01328003040075a7 */ /* 0x010824000802017f */
[----:B0-----:R-:W-:Y:S05]  /*282d0*/  @!P1 NANOSLEEP.SYNCS 0x989680 ;  /* 0x009896800000995d */ /* 0x001fea0003900000 */
[----:B------:R-:W0:Y:S02]  /*282e0*/  @!P1 SYNCS.PHASECHK.TRANS64 P1, [R4+URZ+0x13280], R3 ;  /* 0x01328003040095a7 */ /* 0x000e24000802007f */
[----:B0-----:R-:W-:Y:S05]  /*282f0*/  @!P1 BRA `(.L_x_1718) ;  /* 0xfffffffc00f09947 */ /* 0x001fea000383ffff */
[----:B------:R-:W-:Y:S05]  /*28300*/  BRA `(.L_x_1868) ;  /* 0xffffffc0006c7947 */ /* 0x000fea000383ffff */
.L_x_1869:
        /* <DEDUP_REMOVED lines=15> */
.L_x_2752:


//--------------------- .text._ZN7cutlass13device_kernelIN5flash11enable_sm90INS1_16FlashAttnFwdSm90INS1_25CollectiveMainloopFwdSm90ILi2EN4cute5tupleIJNS5_1CILi1EEES8_S8_EEENS6_IJNS7_ILi192EEENS7_ILi160EEENS7_ILi64EEEEEELi64ENS_12float_e4m3_tEfNS_4arch4Sm90ELb1ELb0ELb1ELb0ELb1ELb0ELb0ELb1ELb1ELb1ELb0ELb0EEENS1_21CollectiveEpilogueFwdINS6_IJSA_SC_SB_EEES9_NS_10bfloat16_tESG_Li384ELb0ELb1ELb0ELb1EEENS1_30DynamicPersistentTileSchedulerILi384ELi128ELb0ELb1ELb1EEEEEEEEEvNT_6ParamsE --------------------------
	.section	.text._ZN7cutlass13device_kernelIN5flash11enable_sm90INS1_16FlashAttnFwdSm90INS1_25CollectiveMainloopFwdSm90ILi2EN4cute5tupleIJNS5_1CILi1EEES8_S8_EEENS6_IJNS7_ILi192EEENS7_ILi160EEENS7_ILi64EEEEEELi64ENS_12float_e4m3_tEfNS_4arch4Sm90ELb1ELb0ELb1ELb0ELb1ELb0ELb0ELb1ELb1ELb1ELb0ELb0EEENS1_21CollectiveEpilogueFwdINS6_IJSA_SC_SB_EEES9_NS_10bfloat16_tESG_Li384ELb0ELb1ELb0ELb1EEENS1_30DynamicPersistentTileSchedulerILi384ELi128ELb0ELb1ELb1EEEEEEEEEvNT_6ParamsE,"ax",@progbits
	.align	128
.text._ZN7cutlass13device_kernelIN5flash11enable_sm90INS1_16FlashAttnFwdSm90INS1_25CollectiveMainloopFwdSm90ILi2EN4cute5tupleIJNS5_1CILi1EEES8_S8_EEENS6_IJNS7_ILi192EEENS7_ILi160EEENS7_ILi64EEEEEELi64ENS_12float_e4m3_tEfNS_4arch4Sm90ELb1ELb0ELb1ELb0ELb1ELb0ELb0ELb1ELb1ELb1ELb0ELb0EEENS1_21CollectiveEpilogueFwdINS6_IJSA_SC_SB_EEES9_NS_10bfloat16_tESG_Li384ELb0ELb1ELb0ELb1EEENS1_30DynamicPersistentTileSchedulerILi384ELi128ELb0ELb1ELb1EEEEEEEEEvNT_6ParamsE:
        .type           _ZN7cutlass13device_kernelIN5flash11enable_sm90INS1_16FlashAttnFwdSm90INS1_25CollectiveMainloopFwdSm90ILi2EN4cute5tupleIJNS5_1CILi1EEES8_S8_EEENS6_IJNS7_ILi192EEENS7_ILi160EEENS7_ILi64EEEEEELi64ENS_12float_e4m3_tEfNS_4arch4Sm90ELb1ELb0ELb1ELb0ELb1ELb0ELb0ELb1ELb1ELb1ELb0ELb0EEENS1_21CollectiveEpilogueFwdINS6_IJSA_SC_SB_EEES9_NS_10bfloat16_tESG_Li384ELb0ELb1ELb0ELb1EEENS1_30DynamicPersistentTileSchedulerILi384ELi128ELb0ELb1ELb1EEEEEEEEEvNT_6ParamsE,@function
        .size           _ZN7cutlass13device_kernelIN5flash11enable_sm90INS1_16FlashAttnFwdSm90INS1_25CollectiveMainloopFwdSm90ILi2EN4cute5tupleIJNS5_1CILi1EEES8_S8_EEENS6_IJNS7_ILi192EEENS7_ILi160EEENS7_ILi64EEEEEELi64ENS_12float_e4m3_tEfNS_4arch4Sm90ELb1ELb0ELb1ELb0ELb1ELb0ELb0ELb1ELb1ELb1ELb0ELb0EEENS1_21CollectiveEpilogueFwdINS6_IJSA_SC_SB_EEES9_NS_10bfloat16_tESG_Li384ELb0ELb1ELb0ELb1EEENS1_30DynamicPersistentTileSchedulerILi384ELi128ELb0ELb1ELb1EEEEEEEEEvNT_6ParamsE,(.L_x_2753 - _ZN7cutlass13device_kernelIN5flash11enable_sm90INS1_16FlashAttnFwdSm90INS1_25CollectiveMainloopFwdSm90ILi2EN4cute5tupleIJNS5_1CILi1EEES8_S8_EEENS6_IJNS7_ILi192EEENS7_ILi160EEENS7_ILi64EEEEEELi64ENS_12float_e4m3_tEfNS_4arch4Sm90ELb1ELb0ELb1ELb0ELb1ELb0ELb0ELb1ELb1ELb1ELb0ELb0EEENS1_21CollectiveEpilogueFwdINS6_IJSA_SC_SB_EEES9_NS_10bfloat16_tESG_Li384ELb0ELb1ELb0ELb1EEENS1_30DynamicPersistentTileSchedulerILi384ELi128ELb0ELb1ELb1EEEEEEEEEvNT_6ParamsE)
        .other          _ZN7cutlass13device_kernelIN5flash11enable_sm90INS1_16FlashAttnFwdSm90INS1_25CollectiveMainloopFwdSm90ILi2EN4cute5tupleIJNS5_1CILi1EEES8_S8_EEENS6_IJNS7_ILi192EEENS7_ILi160EEENS7_ILi64EEEEEELi64ENS_12float_e4m3_tEfNS_4arch4Sm90ELb1ELb0ELb1ELb0ELb1ELb0ELb0ELb1ELb1ELb1ELb0ELb0EEENS1_21CollectiveEpilogueFwdINS6_IJSA_SC_SB_EEES9_NS_10bfloat16_tESG_Li384ELb0ELb1ELb0ELb1EEENS1_30DynamicPersistentTileSchedulerILi384ELi128ELb0ELb1ELb1EEEEEEEEEvNT_6ParamsE,@"STO_CUDA_ENTRY STV_DEFAULT"
_ZN7cutlass13device_kernelIN5flash11enable_sm90INS1_16FlashAttnFwdSm90INS1_25CollectiveMainloopFwdSm90ILi2EN4cute5tupleIJNS5_1CILi1EEES8_S8_EEENS6_IJNS7_ILi192EEENS7_ILi160EEENS7_ILi64EEEEEELi64ENS_12float_e4m3_tEfNS_4arch4Sm90ELb1ELb0ELb1ELb0ELb1ELb0ELb0ELb1ELb1ELb1ELb0ELb0EEENS1_21CollectiveEpilogueFwdINS6_IJSA_SC_SB_EEES9_NS_10bfloat16_tESG_Li384ELb0ELb1ELb0ELb1EEENS1_30DynamicPersistentTileSchedulerILi384ELi128ELb0ELb1ELb1EEEEEEEEEvNT_6ParamsE:
        /* <DEDUP_REMOVED lines=45> */
.L_x_1870:
        /* <DEDUP_REMOVED lines=22> */
.L_x_1871:
        /* <DEDUP_REMOVED lines=18> */
.L_x_1872:
        /* <DEDUP_REMOVED lines=22> */
.L_x_1873:
        /* <DEDUP_REMOVED lines=24> */
.L_x_1874:
        /* <DEDUP_REMOVED lines=10> */
.L_x_1876:
        /* <DEDUP_REMOVED lines=23> */
[----:B------:R-:W-:Y:S01]  /*0a40*/  LOP3.LUT R3, R2, 0x3fffff0, RZ, 0xc0, !PT ;  /* 0x03fffff002037812 */ /* 0x000fe200078ec0ff */
        /* <DEDUP_REMOVED lines=8> */
[----:B------:R-:W-:Y:S02]  /*0ad0*/  IADD3 R2, R5, -R2, RZ ;  /* 0x8000000205027210 */ /* 0x000fe40007ffe0ff */
[----:B------:R-:W-:-:S02]  /*0ae0*/  LEA.HI R7, R0, R10, RZ, 0x2 ;  /* 0x0000000a00077211 */ /* 0x000fc400078f10ff */
[--C-:B------:R-:W-:Y:S01]  /*0af0*/  SHF.R.S32.HI R5, RZ, 0x2, R4.reuse ;  /* 0x00000002ff057819 */ /* 0x100fe20000011404 */
[----:B------:R-:W-:Y:S01]  /*0b00*/  IMAD R2, R2, 0x8, R3 ;  /* 0x0000000802027824 */ /* 0x000fe200078e0203 */
[----:B------:R-:W-:Y:S02]  /*0b10*/  SHF.R.S32.HI R8, RZ, 0x1f, R4 ;  /* 0x0000001fff087819 */ /* 0x000fe40000011404 */
[----:B------:R-:W-:Y:S02]  /*0b20*/  SHF.R.S32.HI R156, RZ, 0x7, R156 ;  /* 0x00000007ff9c7819 */ /* 0x000fe4000001149c */
[----:B------:R-:W-:Y:S01]  /*0b30*/  LOP3.LUT R7, R7, 0xfffffffc, RZ, 0xc0, !PT ;  /* 0xfffffffc07077812 */ /* 0x000fe200078ec0ff */
[----:B------:R0:W-:Y:S01]  /*0b40*/  STL [R1], R2 ;  /* 0x0000000201007387 */ /* 0x0001e20000100800 */
[----:B------:R-:W-:Y:S02]  /*0b50*/  LEA.HI R8, R8, R5, RZ, 0x3 ;  /* 0x0000000508087211 */ /* 0x000fe400078f18ff */
[----:B------:R-:W-:Y:S01]  /*0b60*/  LEA.HI R0, R0, R10, RZ, 0x3 ;  /* 0x0000000a00007211 */ /* 0x000fe200078f18ff */
[----:B------:R-:W-:Y:S01]  /*0b70*/  IMAD.IADD R7, R10, 0x1, -R7 ;  /* 0x000000010a077824 */ /* 0x000fe200078e0a07 */
[----:B------:R-:W-:-:S02]  /*0b80*/  LOP3.LUT R8, R8, 0xfffffff8, RZ, 0xc0, !PT ;  /* 0xfffffff808087812 */ /* 0x000fc400078ec0ff */
[----:B------:R-:W-:Y:S02]  /*0b90*/  LEA.HI R6, R6, R23, RZ, 0x5 ;  /* 0x0000001706067211 */ /* 0x000fe400078f28ff */
[----:B------:R-:W-:Y:S01]  /*0ba0*/  LOP3.LUT R18, R0, 0xfffffff8, RZ, 0xc0, !PT ;  /* 0xfffffff800127812 */ /* 0x000fe200078ec0ff */
[----:B0-----:R-:W-:Y:S01]  /*0bb0*/  IMAD.HI R2, R156, 0x55555556, RZ ;  /* 0x555555569c027827 */ /* 0x001fe200078e02ff */
[----:B------:R-:W-:Y:S02]  /*0bc0*/  LEA.HI R9, R7, R7, RZ, 0x1 ;  /* 0x0000000707097211 */ /* 0x000fe400078f08ff */
[----:B------:R-:W-:Y:S01]  /*0bd0*/  SHF.R.S32.HI R6, RZ, 0x5, R6 ;  /* 0x00000005ff067819 */ /* 0x000fe20000011406 */
[----:B------:R-:W-:Y:S01]  /*0be0*/  IMAD.IADD R5, R5, 0x1, -R8 ;  /* 0x0000000105057824 */ /* 0x000fe200078e0a08 */
[----:B------:R-:W-:Y:S01]  /*0bf0*/  LEA.HI R3, R2, R2, RZ, 0x1 ;  /* 0x0000000202037211 */ /* 0x000fe200078f08ff */
[----:B------:R-:W-:Y:S01]  /*0c00*/  IMAD.IADD R18, R10, 0x1, -R18 ;  /* 0x000000010a127824 */ /* 0x000fe200078e0a12 */
[----:B------:R-:W-:Y:S01]  /*0c10*/  LOP3.LUT R2, R9, 0x1ffffffe, RZ, 0xc0, !PT ;  /* 0x1ffffffe09027812 */ /* 0x000fe200078ec0ff */
[----:B------:R-:W-:Y:S01]  /*0c20*/  IMAD R6, R6, 0x10, R5 ;  /* 0x0000001006067824 */ /* 0x000fe200078e0205 */
[----:B------:R-:W-:Y:S01]  /*0c30*/  LOP3.LUT R16, R4, 0x7ffffffc, RZ, 0xc0, !PT ;  /* 0x7ffffffc04107812 */ /* 0x000fe200078ec0ff */
[----:B------:R-:W-:Y:S01]  /*0c40*/  IMAD R3, R3, -0x3, R156 ;  /* 0xfffffffd03037824 */ /* 0x000fe200078e029c */
[----:B------:R-:W-:Y:S01]  /*0c50*/  SHF.L.U32 R19, R18, 0x3, RZ ;  /* 0x0000000312137819 */ /* 0x000fe200000006ff */
[----:B------:R-:W-:Y:S01]  /*0c60*/  IMAD.IADD R2, R7, 0x1, -R2 ;  /* 0x0000000107027824 */ /* 0x000fe200078e0a02 */
[----:B------:R-:W-:Y:S01]  /*0c70*/  SHF.R.S32.HI R22, RZ, 0x3, R0 ;  /* 0x00000003ff167819 */ /* 0x000fe20000011400 */
[----:B------:R-:W-:Y:S01]  /*0c80*/  IMAD R157, R3, 0x40, R6 ;  /* 0x00000040039d7824 */ /* 0x000fe200078e0206 */
[----:B------:R-:W-:Y:S01]  /*0c90*/  SHF.R.S32.HI R0, RZ, 0x1f, R19 ;  /* 0x0000001fff007819 */ /* 0x000fe20000011413 */
[----:B------:R-:W-:-:S02]  /*0ca0*/  IMAD.IADD R16, R23, 0x1, -R16 ;  /* 0x0000000117107824 */ /* 0x000fc400078e0a10 */
[----:B------:R-:W-:-:S07]  /*0cb0*/  IMAD R17, R2, 0x8, R157 ;  /* 0x0000000802117824 */ /* 0x000fce00078e029d */
.L_x_1921:
        /* <DEDUP_REMOVED lines=21> */
.L_x_1877:
[----:B------:R-:W-:Y:S01]  /*0e10*/  ULDC UR8, c[0x0][0xc54] ;  /* 0x0003150000087ab9 */ /* 0x000fe20000000800 */
[----:B------:R-:W-:Y:S01]  /*0e20*/  UMOV UR4, UR9 ;  /* 0x0000000900047c82 */ /* 0x000fe20008000000 */
[----:B------:R-:W-:-:S11]  /*0e30*/  UISETP.NE.AND UP0, UPT, UR8, 0x1, UPT ;  /* 0x000000010800788c */ /* 0x000fd6000bf05270 */
[----:B------:R-:W-:Y:S02]  /*0e40*/  @UP0 ULDC.64 UR10, c[0x0][0xc58] ;  /* 0x00031600000a0ab9 */ /* 0x000fe40000000a00 */
[----:B------:R-:W-:-:S04]  /*0e50*/  UIMAD.WIDE.U32 UR6, UR9, UR10, URZ ;  /* 0x0000000a090672a5 */ /* 0x000fc8000f8e003f */
[----:B------:R-:W-:-:S04]  /*0e60*/  @UP0 USHF.R.U32.HI UR4, URZ, UR11, UR7 ;  /* 0x0000000b3f040299 */ /* 0x000fc80008011607 */
[----:B------:R-:W-:-:S12]  /*0e70*/  UIMAD UR6, UR4, UR8, URZ ;  /* 0x00000008040672a4 */ /* 0x000fd8000f8e023f */
.L_x_1878:
[----:B------:R-:W-:Y:S01]  /*0e80*/  ULOP3.LUT UR4, URZ, UR4, URZ, 0x33, !UPT ;  /* 0x000000043f047292 */ /* 0x000fe2000f8e333f */
[----:B------:R-:W-:Y:S01]  /*0e90*/  PLOP3.LUT P0, PT, PT, PT, PT, 0x80, 0x0 ;  /* 0x000000000000781c */ /* 0x000fe20003f0f070 */
[----:B------:R-:W-:Y:S01]  /*0ea0*/  UIADD3 UR10, UR9, -UR6, URZ ;  /* 0x80000006090a7290 */ /* 0x000fe2000fffe03f */
[----:B------:R-:W-:Y:S01]  /*0eb0*/  IMAD.MOV.U32 R0, RZ, RZ, RZ ;  /* 0x000000ffff007224 */ /* 0x000fe200078e00ff */
[----:B------:R-:W-:Y:S01]  /*0ec0*/  ULDC UR7, c[0x0][0x448] ;  /* 0x0001120000077ab9 */ /* 0x000fe20000000800 */
[----:B------:R-:W-:Y:S01]  /*0ed0*/  ULDC UR6, c[0x0][0xc3c] ;  /* 0x00030f0000067ab9 */ /* 0x000fe20000000800 */
[----:B------:R-:W-:Y:S01]  /*0ee0*/  UISETP.NE.AND UP2, UPT, UR7, 0x1, UPT ;  /* 0x000000010700788c */ /* 0x000fe2000bf45270 */
[----:B------:R-:W-:Y:S01]  /*0ef0*/  IMAD.MOV.U32 R2, RZ, RZ, RZ ;  /* 0x000000ffff027224 */ /* 0x000fe200078e00ff */
[----:B------:R-:W-:Y:S01]  /*0f00*/  UIADD3 UR4, UR4, UR6, URZ ;  /* 0x0000000604047290 */ /* 0x000fe2000fffe03f */
[----:B------:R-:W-:Y:S01]  /*0f10*/  CS2R R54, SRZ ;  /* 0x0000000000367805 */ /* 0x000fe2000001ff00 */
[----:B------:R-:W-:Y:S01]  /*0f20*/  ULDC.64 UR12, c[0x0][0x418] ;  /* 0x00010600000c7ab9 */ /* 0x000fe20000000a00 */
[----:B------:R-:W-:Y:S01]  /*0f30*/  ULDC UR41, c[0x0][0x424] ;  /* 0x0001090000297ab9 */ /* 0x000fe20000000800 */
[----:B------:R-:W-:Y:S01]  /*0f40*/  UISETP.NE.U32.AND UP0, UPT, UR12, URZ, UPT ;  /* 0x0000003f0c00728c */ /* 0x000fe2000bf05070 */
[----:B------:R-:W-:Y:S01]  /*0f50*/  CS2R R6, SRZ ;  /* 0x0000000000067805 */ /* 0x000fe2000001ff00 */
[----:B------:R-:W-:Y:S01]  /*0f60*/  UIMAD UR40, UR4, 0xc0, URZ ;  /* 0x000000c0042878a4 */ /* 0x000fe2000f8e023f */
[----:B------:R-:W-:Y:S01]  /*0f70*/  CS2R R52, SRZ ;  /* 0x0000000000347805 */ /* 0x000fe2000001ff00 */
[----:B------:R-:W-:Y:S01]  /*0f80*/  UISETP.NE.AND.EX UP0, UPT, UR13, URZ, UPT, UP0 ;  /* 0x0000003f0d00728c */ /* 0x000fe2000bf05300 */
[----:B------:R-:W-:Y:S01]  /*0f90*/  CS2R R8, SRZ ;  /* 0x0000000000087805 */ /* 0x000fe2000001ff00 */
[----:B------:R-:W-:Y:S01]  /*0fa0*/  UIADD3 UR4, UR40, 0xbf, URZ ;  /* 0x000000bf28047890 */ /* 0x000fe2000fffe03f */
[----:B------:R-:W-:Y:S01]  /*0fb0*/  CS2R R46, SRZ ;  /* 0x00000000002e7805 */ /* 0x000fe2000001ff00 */
[----:B------:R-:W-:Y:S01]  /*0fc0*/  ULDC UR8, c[0x0][0x288] ;  /* 0x0000a20000087ab9 */ /* 0x000fe20000000800 */
[----:B------:R-:W-:Y:S01]  /*0fd0*/  @UP2 ULDC UR6, c[0x0][0x44c] ;  /* 0x0001130000062ab9 */ /* 0x000fe20000000800 */
[----:B------:R-:W-:Y:S01]  /*0fe0*/  UIADD3 UR8, -UR8, 0xa0, URZ ;  /* 0x000000a008087890 */ /* 0x000fe2000fffe13f */
[----:B------:R-:W-:Y:S01]  /*0ff0*/  CS2R R10, SRZ ;  /* 0x00000000000a7805 */ /* 0x000fe2000001ff00 */
[----:B------:R-:W-:Y:S01]  /*1000*/  UIMAD.WIDE.U32 UR6, UR4, UR6, URZ ;  /* 0x00000006040672a5 */ /* 0x000fe2000f8e003f */
[----:B------:R-:W-:Y:S01]  /*1010*/  CS2R R44, SRZ ;  /* 0x00000000002c7805 */ /* 0x000fe2000001ff00 */
[----:B------:R-:W-:Y:S01]  /*1020*/  USEL UR41, UR41, 0x1, UP0 ;  /* 0x0000000129297887 */ /* 0x000fe20008000000 */
[----:B------:R-:W-:Y:S01]  /*1030*/  CS2R R12, SRZ ;  /* 0x00000000000c7805 */ /* 0x000fe2000001ff00 */
[----:B------:R-:W-:Y:S01]  /*1040*/  ULDC UR9, c[0x0][0x2f0] ;  /* 0x0000bc0000097ab9 */ /* 0x000fe20000000800 */
[----:B------:R-:W-:Y:S01]  /*1050*/  @UP2 ULDC UR12, c[0x0][0x450] ;  /* 0x00011400000c2ab9 */ /* 0x000fe20000000800 */
[----:B------:R-:W-:Y:S01]  /*1060*/  UIMAD UR8, UR41, UR9, UR8 ;  /* 0x00000009290872a4 */ /* 0x000fe2000f8e0208 */
[----:B------:R-:W-:Y:S01]  /*1070*/  CS2R R38, SRZ ;  /* 0x0000000000267805 */ /* 0x000fe2000001ff00 */
[----:B------:R-:W-:Y:S01]  /*1080*/  @UP2 USHF.R.U32.HI UR4, URZ, UR12, UR7 ;  /* 0x0000000c3f042299 */ /* 0x000fe20008011607 */
[----:B------:R-:W-:Y:S01]  /*1090*/  CS2R R14, SRZ ;  /* 0x00000000000e7805 */ /* 0x000fe2000001ff00 */
[----:B------:R-:W-:Y:S01]  /*10a0*/  UIMAD UR6, UR41, UR9, 0x9f ;  /* 0x0000009f290674a4 */ /* 0x000fe2000f8e0209 */
[----:B------:R-:W-:Y:S01]  /*10b0*/  CS2R R36, SRZ ;  /* 0x0000000000247805 */ /* 0x000fe2000001ff00 */
[----:B------:R-:W-:Y:S01]  /*10c0*/  UIADD3 UR8, UR8, UR4, URZ ;  /* 0x0000000408087290 */ /* 0x000fe2000fffe03f */
[----:B------:R-:W-:Y:S01]  /*10d0*/  CS2R R20, SRZ ;  /* 0x0000000000147805 */ /* 0x000fe2000001ff00 */
[----:B------:R-:W-:Y:S01]  /*10e0*/  UIMAD.WIDE UR6, UR6, 0x66666667, URZ ;  /* 0x66666667060678a5 */ /* 0x000fe2000f8e023f */
[----:B------:R-:W-:Y:S01]  /*10f0*/  CS2R R30, SRZ ;  /* 0x00000000001e7805 */ /* 0x000fe2000001ff00 */
[----:B------:R-:W-:Y:S01]  /*1100*/  UIMAD.WIDE UR8, UR8, 0x66666667, URZ ;  /* 0x66666667080878a5 */ /* 0x000fe2000f8e023f */
[----:B------:R-:W-:Y:S01]  /*1110*/  CS2R R24, SRZ ;  /* 0x0000000000187805 */ /* 0x000fe2000001ff00 */
[----:B------:R-:W-:Y:S01]  /*1120*/  ULDC UR11, c[0x0][0xc54] ;  /* 0x00031500000b7ab9 */ /* 0x000fe20000000800 */
[----:B------:R-:W-:Y:S01]  /*1130*/  USHF.R.U32.HI UR4, URZ, 0x1f, UR7 ;  /* 0x0000001f3f047899 */ /* 0x000fe20008011607 */
[----:B------:R-:W-:Y:S01]  /*1140*/  CS2R R28, SRZ ;  /* 0x00000000001c7805 */ /* 0x000fe2000001ff00 */
[----:B------:R-:W-:Y:S01]  /*1150*/  UIMAD UR11, UR5, UR11, UR10 ;  /* 0x0000000b050b72a4 */ /* 0x000fe2000f8e020a */
[----:B------:R-:W-:Y:S01]  /*1160*/  CS2R R56, SRZ ;  /* 0x0000000000387805 */ /* 0x000fe2000001ff00 */
[----:B------:R-:W-:-:S02]  /*1170*/  USHF.R.U32.HI UR5, URZ, 0x1f, UR9 ;  /* 0x0000001f3f057899 */ /* 0x000fc40008011609 */
[----:B------:R-:W-:Y:S02]  /*1180*/  ULEA.HI.SX32 UR7, UR7, UR4, 0x1a ;  /* 0x0000000407077291 */ /* 0x000fe4000f8fd23f */
[----:B------:R-:W-:Y:S01]  /*1190*/  ULEA.HI.SX32 UR9, UR9, UR5, 0x1a ;  /* 0x0000000509097291 */ /* 0x000fe2000f8fd23f */
[----:B------:R-:W-:Y:S01]  /*11a0*/  ULDC UR43, c[0x0][0xc48] ;  /* 0x00031200002b7ab9 */ /* 0x000fe20000000800 */
[----:B------:R-:W-:Y:S02]  /*11b0*/  UMOV UR42, UR11 ;  /* 0x0000000b002a7c82 */ /* 0x000fe40008000000 */
[----:B------:R-:W-:Y:S02]  /*11c0*/  UISETP.LT.AND UP0, UPT, UR7, UR9, UPT ;  /* 0x000000090700728c */ /* 0x000fe4000bf01270 */
[----:B------:R-:W-:Y:S02]  /*11d0*/  UISETP.NE.AND UP1, UPT, UR43, 0x1, UPT ;  /* 0x000000012b00788c */ /* 0x000fe4000bf25270 */
[----:B------:R-:W-:-:S02]  /*11e0*/  USEL UR50, UR7, UR9, UP0 ;  /* 0x0000000907327287 */ /* 0x000fc40008000000 */
[----:B------:R-:W-:Y:S02]  /*11f0*/  UP2UR UR47, UPR, URZ, 0x4 ;  /* 0x000000043f2f7883 */ /* 0x000fe40008000000 */
[----:B------:R-:W-:-:S05]  /*1200*/  UISETP.GE.AND UP0, UPT, UR50, 0x1, UPT ;  /* 0x000000013200788c */ /* 0x000fca000bf06270 */
[----:B------:R-:W-:Y:S01]  /*1210*/  @UP1 ULDC UR10, c[0x0][0xc4c] ;  /* 0x00031300000a1ab9 */ /* 0x000fe20000000800 */
[----:B------:R-:W-:Y:S01]  /*1220*/  PLOP3.LUT P1, PT, PT, PT, UP0, 0x80, 0x0 ;  /* 0x000000000000781c */ /* 0x000fe20003f2f008 */
[----:B------:R-:W-:Y:S01]  /*1230*/  UIMAD.WIDE.U32 UR4, UR11, UR10, URZ ;  /* 0x0000000a0b0472a5 */ /* 0x000fe2000f8e003f */
[----:B------:R-:W-:-:S03]  /*1240*/  @UP1 ULDC UR6, c[0x0][0xc50] ;  /* 0x0003140000061ab9 */ /* 0x000fc60000000800 */
[----:B------:R-:W-:-:S04]  /*1250*/  @UP1 USHF.R.U32.HI UR42, URZ, UR6, UR5 ;  /* 0x000000063f2a1299 */ /* 0x000fc80008011605 */
[----:B------:R-:W-:-:S04]  /*1260*/  UIADD3 UR4, -UR42, URZ, URZ ;  /* 0x0000003f2a047290 */ /* 0x000fc8000fffe13f */
[----:B------:R-:W-:Y:S01]  /*1270*/  UIMAD UR43, UR43, UR4, UR11 ;  /* 0x000000042b2b72a4 */ /* 0x000fe2000f8e020b */
[----:B------:R-:W-:Y:S11]  /*1280*/  @!P1 BRA `(.L_x_1879) ;  /* 0x000000a400f09947 */ /* 0x000ff60003800000 */
[----:B------:R-:W0:Y:S01]  /*1290*/  SHFL.IDX PT, R0, R156, RZ, 0x1f ;  /* 0x00001fff9c007589 */ /* 0x000e2200000e0000 */
[----:B------:R-:W1:Y:S01]  /*12a0*/  S2UR UR44, SR_CgaCtaId ;  /* 0x00000000002c79c3 */ /* 0x000e620000008800 */
[----:B------:R-:W-:Y:S01]  /*12b0*/  UMOV UR45, 0x400 ;  /* 0x00000400002d7882 */ /* 0x000fe20000000000 */
[----:B0-----:R-:W-:Y:S01]  /*12c0*/  R2UR UR6, R0 ;  /* 0x00000000000672ca */ /* 0x001fe200000e0000 */
[----:B-1----:R-:W-:-:S12]  /*12d0*/  ULEA UR45, UR44, UR45, 0x18 ;  /* 0x0000002d2c2d7291 */ /* 0x002fd8000f8ec03f */
        /* <DEDUP_REMOVED lines=26> */
.L_x_1880:
        /* <DEDUP_REMOVED lines=37> */
[----:B------:R-:W-:Y:S01]  /*16d0*/  MOV R2, UR4 ;  /* 0x0000000400027c02 */ /* 0x000fe20008000f00 */
        /* <DEDUP_REMOVED lines=18> */
.L_x_2007:
[----:B------:R-:W-:Y:S05]  /*1800*/  @!P0 BRA `(.L_x_1882) ;  /* 0x0000000000048947 */ /* 0x000fea0003800000 */
[----:B------:R-:W-:Y:S01]  /*1810*/  BPT.TRAP 0x1 ;  /* 0x000000040000795c */ /* 0x000fe20000300000 */
.L_x_1882:
[----:B------:R-:W-:Y:S02]  /*1820*/  IMAD.U32 R2, RZ, RZ, UR38 ;  /* 0x00000026ff027e24 */ /* 0x000fe4000f8e00ff */
[----:B0-----:R-:W-:-:S03]  /*1830*/  IMAD.U32 R3, RZ, RZ, UR37 ;  /* 0x00000025ff037e24 */ /* 0x001fc6000f8e00ff */
[----:B------:R-:W-:Y:S02]  /*1840*/  LEA R2, R2, UR45, 0x3 ;  /* 0x0000002d02027c11 */ /* 0x000fe4000f8e18ff */
[----:B------:R-:W-:-:S04]  /*1850*/  SHF.L.U32 R3, R3, 0x1f, RZ ;  /* 0x0000001f03037819 */ /* 0x000fc800000006ff */
[----:B------:R0:W1:Y:S01]  /*1860*/  SYNCS.PHASECHK.TRANS64.TRYWAIT P1, [R2+URZ+0x13230], R3 ;  /* 0x01323003020075a7 */ /* 0x000062000802017f */
[----:B------:R-:W-:Y:S05]  /*1870*/  @!P0 BRA `(.L_x_1883) ;  /* 0x0000000000048947 */ /* 0x000fea0003800000 */
[----:B------:R-:W-:Y:S01]  /*1880*/  BPT.TRAP 0x1 ;  /* 0x000000040000795c */ /* 0x000fe20000300000 */
.L_x_1883:
[----:B-1----:R-:W-:Y:S05]  /*1890*/  @P1 BRA `(.L_x_1884) ;  /* 0x0000000000081947 */ /* 0x002fea0003800000 */
[----:B------:R-:W1:Y:S02]  /*18a0*/  SYNCS.PHASECHK.TRANS64.TRYWAIT P1, [R2+URZ+0x13230], R3 ;  /* 0x01323003020075a7 */ /* 0x000e64000802017f */
[----:B-1----:R-:W-:Y:S05]  /*18b0*/  @!P1 BRA `(.L_x_1885) ;  /* 0x0000010800789947 */ /* 0x002fea0003800000 */
.L_x_1884:
[----:B------:R-:W-:-:S04]  /*18c0*/  UIADD3 UR4, UR45, 0xe000, URZ ;  /* 0x0000e0002d047890 */ /* 0x000fc8000fffe03f */
[----:B------:R-:W-:-:S04]  /*18d0*/  USHF.R.U32.HI UR4, URZ, 0x4, UR4 ;  /* 0x000000043f047899 */ /* 0x000fc80008011604 */
[----:B------:R-:W-:-:S06]  /*18e0*/  ULOP3.LUT UR4, UR4, 0x3fff, URZ, 0xc0, !UPT ;  /* 0x00003fff04047892 */ /* 0x000fcc000f8ec03f */
[----:B------:R-:W-:Y:S01]  /*18f0*/  MOV R4, UR4 ;  /* 0x0000000400047c02 */ /* 0x000fe20008000f00 */
        /* <DEDUP_REMOVED lines=69> */
.L_x_1886:
[----:B------:R-:W-:Y:S01]  /*1d50*/  UISETP.NE.AND UP0, UPT, UR47, URZ, UPT ;  /* 0x0000003f2f00728c */ /* 0x000fe2000bf05270 */
[C---:B------:R-:W-:Y:S01]  /*1d60*/  FMUL.FTZ R14, R0.reuse, R76 ;  /* 0x0000004c000e7220 */ /* 0x040fe20000410000 */
[C---:B------:R-:W-:Y:S01]  /*1d70*/  FMUL.FTZ R76, R0.reuse, R78 ;  /* 0x0000004e004c7220 */ /* 0x040fe20000410000 */
[C---:B------:R-:W-:Y:S01]  /*1d80*/  FMUL.FTZ R78, R0.reuse, R82 ;  /* 0x00000052004e7220 */ /* 0x040fe20000410000 */
[----:B------:R-:W-:Y:S02]  /*1d90*/  VIADD R82, R17, UR40 ;  /* 0x0000002811527c36 */ /* 0x000fe40008000000 */
[C---:B------:R-:W-:Y:S01]  /*1da0*/  FMUL.FTZ R8, R0.reuse, R96 ;  /* 0x0000006000087220 */ /* 0x040fe20000410000 */
[----:B------:R-:W-:Y:S01]  /*1db0*/  PLOP3.LUT P1, PT, PT, PT, UP0, 0x80, 0x0 ;  /* 0x000000000000781c */ /* 0x000fe20003f2f008 */
[C---:B------:R-:W-:Y:S01]  /*1dc0*/  FMUL.FTZ R96, R0.reuse, R74 ;  /* 0x0000004a00607220 */ /* 0x040fe20000410000 */
[----:B------:R-:W-:Y:S01]  /*1dd0*/  PLOP3.LUT P2, PT, PT, PT, UP0, 0x80, 0x0 ;  /* 0x000000000000781c */ /* 0x000fe20003f4f008 */
[C---:B------:R-:W-:Y:S01]  /*1de0*/  FMUL.FTZ R74, R0.reuse, R57 ;  /* 0x00000039004a7220 */ /* 0x040fe20000410000 */
[C---:B------:R-:W-:Y:S01]  /*1df0*/  FMUL.FTZ R104, R0.reuse, R59 ;  /* 0x0000003b00687220 */ /* 0x040fe20000410000 */
[----:B------:R-:W-:Y:S01]  /*1e00*/  @UP0 ULDC UR6, c[0x0][0x44c] ;  /* 0x0001130000060ab9 */ /* 0x000fe20000000800 */
[----:B------:R-:W-:Y:S01]  /*1e10*/  ULDC UR11, c[0x0][0x2f0] ;  /* 0x0000bc00000b7ab9 */ /* 0x000fe20000000800 */
[C---:B------:R-:W-:Y:S01]  /*1e20*/  FMUL.FTZ R59, R0.reuse, R61 ;  /* 0x0000003d003b7220 */ /* 0x040fe20000410000 */
[C---:B------:R-:W-:Y:S01]  /*1e30*/  FMUL.FTZ R61, R0.reuse, R65 ;  /* 0x00000041003d7220 */ /* 0x040fe20000410000 */
[C---:B------:R-:W-:Y:S01]  /*1e40*/  FMUL.FTZ R65, R0.reuse, R67 ;  /* 0x0000004300417220 */ /* 0x040fe20000410000 */
[C---:B01----:R-:W-:Y:S01]  /*1e50*/  FMUL.FTZ R3, R0.reuse, R88 ;  /* 0x0000005800037220 */ /* 0x043fe20000410000 */
[C---:B------:R-:W-:Y:S01]  /*1e60*/  FMUL.FTZ R5, R0.reuse, R89 ;  /* 0x0000005900057220 */ /* 0x040fe20000410000 */
[----:B------:R-:W-:Y:S01]  /*1e70*/  FMUL.FTZ R88, R0, R90 ;  /* 0x0000005a00587220 */ /* 0x000fe20000410000 */
[----:B------:R-:W-:Y:S01]  /*1e80*/  @P1 IMAD.HI.U32 R57, R82, UR6, RZ ;  /* 0x0000000652391c27 */ /* 0x000fe2000f8e00ff */
[----:B------:R-:W-:-:S03]  /*1e90*/  @UP0 ULDC UR6, c[0x0][0x450] ;  /* 0x0001140000060ab9 */ /* 0x000fc60000000800 */
[C---:B------:R-:W-:Y:S01]  /*1ea0*/  FMUL.FTZ R89, R0.reuse, R91 ;  /* 0x0000005b00597220 */ /* 0x040fe20000410000 */
[C---:B------:R-:W-:Y:S01]  /*1eb0*/  FMUL.FTZ R12, R0.reuse, R72 ;  /* 0x00000048000c7220 */ /* 0x040fe20000410000 */
[C---:B------:R-:W-:Y:S01]  /*1ec0*/  FMUL.FTZ R106, R0.reuse, R63 ;  /* 0x0000003f006a7220 */ /* 0x040fe20000410000 */
[----:B------:R-:W-:Y:S01]  /*1ed0*/  @P2 SHF.R.U32.HI R82, RZ, UR6, R57 ;  /* 0x00000006ff522c19 */ /* 0x000fe20008011639 */
[----:B------:R-:W-:Y:S01]  /*1ee0*/  UIMAD UR6, UR50, -0xa0, URZ ;  /* 0xffffff60320678a4 */ /* 0x000fe2000f8e023f */
[C---:B------:R-:W-:Y:S01]  /*1ef0*/  FMUL.FTZ R72, R0.reuse, R84 ;  /* 0x0000005400487220 */ /* 0x040fe20000410000 */
[C---:B------:R-:W-:Y:S01]  /*1f00*/  FMUL.FTZ R63, R0.reuse, R69 ;  /* 0x00000045003f7220 */ /* 0x040fe20000410000 */
[----:B------:R-:W-:Y:S01]  /*1f10*/  IMAD.U32 R69, RZ, RZ, UR11 ;  /* 0x0000000bff457e24 */ /* 0x000fe2000f8e00ff */
[----:B------:R-:W0:Y:S01]  /*1f20*/  SHFL.IDX PT, R57, R82, 0x1, 0x1c1f ;  /* 0x003c1f0052397f89 */ /* 0x000e2200000e0000 */
[----:B------:R-:W-:Y:S01]  /*1f30*/  UIADD3 UR7, UR6, 0xa1, URZ ;  /* 0x000000a106077890 */ /* 0x000fe2000fffe03f */
[C---:B------:R-:W-:Y:S01]  /*1f40*/  FMUL.FTZ R90, R0.reuse, R94 ;  /* 0x0000005e005a7220 */ /* 0x040fe20000410000 */
[----:B------:R-:W-:Y:S01]  /*1f50*/  UIMAD UR6, UR41, UR11, UR6 ;  /* 0x0000000b290672a4 */ /* 0x000fe2000f8e0206 */
[C---:B------:R-:W-:Y:S01]  /*1f60*/  FMUL.FTZ R13, R0.reuse, R73 ;  /* 0x00000049000d7220 */ /* 0x040fe20000410000 */
[C---:B------:R-:W-:Y:S01]  /*1f70*/  FMUL.FTZ R73, R0.reuse, R85 ;  /* 0x0000005500497220 */ /* 0x040fe20000410000 */
[----:B------:R-:W1:Y:S01]  /*1f80*/  MUFU.TANH R88, R88 ;  /* 0x0000005800587308 */ /* 0x000e620000002400 */
[----:B------:R-:W-:Y:S01]  /*1f90*/  IMAD.U32 R67, RZ, RZ, UR7 ;  /* 0x00000007ff437e24 */ /* 0x000fe2000f8e00ff */
[----:B------:R-:W-:Y:S01]  /*1fa0*/  UIADD3 UR6, UR6, 0xa0, URZ ;  /* 0x000000a006067890 */ /* 0x000fe2000fffe03f */
[C---:B------:R-:W-:Y:S01]  /*1fb0*/  FMUL.FTZ R91, R0.reuse, R95 ;  /* 0x0000005f005b7220 */ /* 0x040fe20000410000 */
[----:B------:R-:W-:Y:S01]  /*1fc0*/  FMUL.FTZ R105, R0, R62 ;  /* 0x0000003e00697220 */ /* 0x000fe20000410000 */
[----:B------:R-:W-:Y:S01]  /*1fd0*/  IMAD R84, R16, -0x2, R67 ;  /* 0xfffffffe10547824 */ /* 0x000fe200078e0243 */
[----:B------:R-:W-:Y:S01]  /*1fe0*/  ULDC UR12, c[0x0][0x288] ;  /* 0x0000a200000c7ab9 */ /* 0x000fe20000000800 */
[----:B------:R-:W-:Y:S01]  /*1ff0*/  FMUL.FTZ R62, R0, R68 ;  /* 0x00000044003e7220 */ /* 0x000fe20000410000 */
[----:B------:R-:W2:Y:S01]  /*2000*/  MUFU.TANH R89, R89 ;  /* 0x0000005900597308 */ /* 0x000ea20000002400 */
[----:B------:R-:W-:-:S02]  /*2010*/  IMAD.U32 R85, RZ, RZ, UR6 ;  /* 0x00000006ff557e24 */ /* 0x000fc4000f8e00ff */
[C---:B------:R-:W-:Y:S01]  /*2020*/  FMUL.FTZ R6, R0.reuse, R92 ;  /* 0x0000005c00067220 */ /* 0x040fe20000410000 */
[----:B------:R-:W-:Y:S02]  /*2030*/  IMAD R84, R69, UR41, R84 ;  /* 0x0000002945547c24 */ /* 0x000fe4000f8e0254 */
[----:B------:R-:W-:Y:S01]  /*2040*/  FMUL.FTZ R92, R0, R98 ;  /* 0x00000062005c7220 */ /* 0x000fe20000410000 */
[----:B------:R-:W-:Y:S02]  /*2050*/  IMAD R85, R16, -0x2, R85 ;  /* 0xfffffffe10557824 */ /* 0x000fe400078e0255 */
[C---:B------:R-:W-:Y:S01]  /*2060*/  FMUL.FTZ R7, R0.reuse, R93 ;  /* 0x0000005d00077220 */ /* 0x040fe20000410000 */
[C---:B------:R-:W-:Y:S01]  /*2070*/  FMUL.FTZ R93, R0.reuse, R99 ;  /* 0x00000063005d7220 */ /* 0x040fe20000410000 */
[----:B------:R-:W3:Y:S01]  /*2080*/  MUFU.TANH R90, R90 ;  /* 0x0000005a005a7308 */ /* 0x000ee20000002400 */
[C---:B------:R-:W-:Y:S01]  /*2090*/  FMUL.FTZ R94, R0.reuse, R102 ;  /* 0x00000066005e7220 */ /* 0x040fe20000410000 */
[----:B0-----:R-:W-:Y:S01]  /*20a0*/  IADD3 R68, R57, -UR12, R84 ;  /* 0x8000000c39447c10 */ /* 0x001fe2000fffe054 */
[C---:B------:R-:W-:Y:S01]  /*20b0*/  FMUL.FTZ R9, R0.reuse, R97 ;  /* 0x0000006100097220 */ /* 0x040fe20000410000 */
[C---:B------:R-:W-:Y:S01]  /*20c0*/  FMUL.FTZ R95, R0.reuse, R103 ;  /* 0x00000067005f7220 */ /* 0x040fe20000410000 */
[C---:B------:R-:W-:Y:S01]  /*20d0*/  FMUL.FTZ R75, R0.reuse, R75 ;  /* 0x0000004b004b7220 */ /* 0x040fe20000410000 */
[----:B------:R-:W-:Y:S01]  /*20e0*/  VIMNMX R57, R85, R68, PT ;  /* 0x0000004455397248 */ /* 0x000fe20003fe0100 */
[C---:B------:R-:W-:Y:S01]  /*20f0*/  FMUL.FTZ R11, R0.reuse, R101 ;  /* 0x00000065000b7220 */ /* 0x040fe20000410000 */
[----:B------:R-:W0:Y:S01]  /*2100*/  MUFU.TANH R91, R91 ;  /* 0x0000005b005b7308 */ /* 0x000e220000002400 */
[C---:B------:R-:W-:Y:S01]  /*2110*/  FMUL.FTZ R15, R0.reuse, R77 ;  /* 0x0000004d000f7220 */ /* 0x040fe20000410000 */
[C---:B------:R-:W-:Y:S01]  /*2120*/  ISETP.GT.AND P1, PT, R57.reuse, RZ, PT ;  /* 0x000000ff3900720c */ /* 0x040fe20003f24270 */
[C---:B------:R-:W-:Y:S01]  /*2130*/  FMUL.FTZ R77, R0.reuse, R79 ;  /* 0x0000004f004d7220 */ /* 0x040fe20000410000 */
[C---:B------:R-:W-:Y:S01]  /*2140*/  ISETP.GT.AND P2, PT, R57.reuse, 0x1, PT ;  /* 0x000000013900780c */ /* 0x040fe20003f44270 */
[C---:B------:R-:W-:Y:S01]  /*2150*/  FMUL.FTZ R10, R0.reuse, R100 ;  /* 0x00000064000a7220 */ /* 0x040fe20000410000 */
[----:B------:R-:W-:Y:S01]  /*2160*/  ISETP.GT.AND P3, PT, R57, 0x8, PT ;  /* 0x000000083900780c */ /* 0x000fe20003f64270 */
[----:B------:R-:W-:Y:S01]  /*2170*/  FMUL.FTZ R100, R0, R87 ;  /* 0x0000005700647220 */ /* 0x000fe20000410000 */
[----:B------:R-:W4:Y:S01]  /*2180*/  MUFU.TANH R92, R92 ;  /* 0x0000005c005c7308 */ /* 0x000f220000002400 */
[----:B-1----:R-:W-:Y:S01]  /*2190*/  FSEL R97, R88, -INF , P1 ;  /* 0xff80000058617808 */ /* 0x002fe20000800000 */
[C---:B------:R-:W-:Y:S01]  /*21a0*/  FMUL.FTZ R79, R0.reuse, R83 ;  /* 0x00000053004f7220 */ /* 0x040fe20000410000 */
[----:B--2---:R-:W-:Y:S01]  /*21b0*/  FSEL R89, R89, -INF , P2 ;  /* 0xff80000059597808 */ /* 0x004fe20001000000 */
[C---:B------:R-:W-:Y:S01]  /*21c0*/  FMUL.FTZ R98, R0.reuse, R86 ;  /* 0x0000005600627220 */ /* 0x040fe20000410000 */
[----:B------:R-:W-:Y:S01]  /*21d0*/  ISETP.GT.AND P1, PT, R57, 0x9, PT ;  /* 0x000000093900780c */ /* 0x000fe20003f24270 */
[----:B------:R-:W-:Y:S01]  /*21e0*/  FMUL.FTZ R42, R0, R42 ;  /* 0x0000002a002a7220 */ /* 0x000fe20000410000 */
[----:B---3--:R-:W-:Y:S01]  /*21f0*/  FSEL R99, R90, -INF , P3 ;  /* 0xff8000005a637808 */ /* 0x008fe20001800000 */
[----:B------:R-:W1:Y:S01]  /*2200*/  MUFU.TANH R93, R93 ;  /* 0x0000005d005d7308 */ /* 0x000e620000002400 */
[----:B------:R-:W-:Y:S01]  /*2210*/  FMNMX.FTZ R68, R97, R89, !PT ;  /* 0x0000005961447209 */ /* 0x000fe20007810000 */
[C---:B------:R-:W-:Y:S01]  /*2220*/  FMUL.FTZ R21, R0.reuse, R81 ;  /* 0x0000005100157220 */ /* 0x040fe20000410000 */
[----:B------:R-:W-:Y:S01]  /*2230*/  ISETP.GT.AND P2, PT, R57, 0x10, PT ;  /* 0x000000103900780c */ /* 0x000fe20003f44270 */
[C---:B------:R-:W-:Y:S01]  /*2240*/  FMUL.FTZ R43, R0.reuse, R43 ;  /* 0x0000002b002b7220 */ /* 0x040fe20000410000 */
[----:B0-----:R-:W-:Y:S01]  /*2250*/  FSEL R91, R91, -INF , P1 ;  /* 0xff8000005b5b7808 */ /* 0x001fe20000800000 */
[C---:B------:R-:W-:Y:S01]  /*2260*/  FMUL.FTZ R102, R0.reuse, R58 ;  /* 0x0000003a00667220 */ /* 0x040fe20000410000 */
[----:B------:R-:W-:Y:S01]  /*2270*/  FMNMX.FTZ R68, R99, R68, !PT ;  /* 0x0000004463447209 */ /* 0x000fe20007810000 */
[----:B------:R-:W0:Y:S01]  /*2280*/  MUFU.TANH R94, R94 ;  /* 0x0000005e005e7308 */ /* 0x000e220000002400 */
[----:B------:R-:W-:Y:S01]  /*2290*/  ISETP.GT.AND P1, PT, R57, 0x11, PT ;  /* 0x000000113900780c */ /* 0x000fe20003f24270 */
[----:B------:R-:W-:Y:S01]  /*22a0*/  FMUL.FTZ R20, R0, R80 ;  /* 0x0000005000147220 */ /* 0x000fe20000410000 */
[----:B----4-:R-:W-:Y:S01]  /*22b0*/  FSEL R103, R92, -INF , P2 ;  /* 0xff8000005c677808 */ /* 0x010fe20001000000 */
[C---:B------:R-:W-:Y:S01]  /*22c0*/  FMUL.FTZ R58, R0.reuse, R60 ;  /* 0x0000003c003a7220 */ /* 0x040fe20000410000 */
[----:B------:R-:W-:Y:S01]  /*22d0*/  FMNMX.FTZ R68, R91, R68, !PT ;  /* 0x000000445b447209 */ /* 0x000fe20007810000 */
[C---:B------:R-:W-:Y:S01]  /*22e0*/  FMUL.FTZ R67, R0.reuse, R71 ;  /* 0x0000004700437220 */ /* 0x040fe20000410000 */
[----:B------:R-:W-:Y:S01]  /*22f0*/  ISETP.GT.AND P2, PT, R57, 0x18, PT ;  /* 0x000000183900780c */ /* 0x000fe20003f44270 */
[----:B------:R-:W2:Y:S01]  /*2300*/  MUFU.TANH R95, R95 ;  /* 0x0000005f005f7308 */ /* 0x000ea20000002400 */
[----:B-1----:R-:W-:Y:S01]  /*2310*/  FSEL R101, R93, -INF , P1 ;  /* 0xff8000005d657808 */ /* 0x002fe20000800000 */
[C---:B------:R-:W-:Y:S01]  /*2320*/  FMUL.FTZ R60, R0.reuse, R64 ;  /* 0x00000040003c7220 */ /* 0x040fe20000410000 */
[----:B------:R-:W-:Y:S01]  /*2330*/  FMNMX.FTZ R68, R103, R68, !PT ;  /* 0x0000004467447209 */ /* 0x000fe20007810000 */
[C---:B------:R-:W-:Y:S01]  /*2340*/  FMUL.FTZ R64, R0.reuse, R66 ;  /* 0x0000004200407220 */ /* 0x040fe20000410000 */
[----:B------:R-:W-:Y:S01]  /*2350*/  ISETP.GT.AND P1, PT, R57, 0x19, PT ;  /* 0x000000193900780c */ /* 0x000fe20003f24270 */
[----:B------:R-:W-:Y:S01]  /*2360*/  FMUL.FTZ R66, R0, R70 ;  /* 0x0000004600427220 */ /* 0x000fe20000410000 */
[----:B------:R-:W-:Y:S01]  /*2370*/  FMNMX.FTZ R68, R101, R68, !PT ;  /* 0x0000004465447209 */ /* 0x000fe20007810000 */
[----:B------:R-:W1:Y:S01]  /*2380*/  MUFU.TANH R96, R96 ;  /* 0x0000006000607308 */ /* 0x000e620000002400 */
[----:B0-----:R-:W-:Y:S01]  /*2390*/  FSEL R93, R94, -INF , P2 ;  /* 0xff8000005e5d7808 */ /* 0x001fe20001000000 */
[C---:B------:R-:W-:Y:S01]  /*23a0*/  FMUL.FTZ R46, R0.reuse, R46 ;  /* 0x0000002e002e7220 */ /* 0x040fe20000410000 */
[----:B------:R-:W-:Y:S01]  /*23b0*/  ISETP.GT.AND P2, PT, R57, 0x20, PT ;  /* 0x000000203900780c */ /* 0x000fe20003f44270 */
[C---:B------:R-:W-:Y:S01]  /*23c0*/  FMUL.FTZ R47, R0.reuse, R47 ;  /* 0x0000002f002f7220 */ /* 0x040fe20000410000 */
[----:B------:R-:W-:Y:S01]  /*23d0*/  FMNMX.FTZ R68, R93, R68, !PT ;  /* 0x000000445d447209 */ /* 0x000fe20007810000 */
[C---:B------:R-:W-:Y:S01]  /*23e0*/  FMUL.FTZ R50, R0.reuse, R50 ;  /* 0x0000003200327220 */ /* 0x040fe20000410000 */
[C---:B------:R-:W-:Y:S01]  /*23f0*/  FMUL.FTZ R51, R0.reuse, R51 ;  /* 0x0000003300337220 */ /* 0x040fe20000410000 */
[----:B------:R-:W0:Y:S01]  /*2400*/  MUFU.TANH R75, R75 ;  /* 0x0000004b004b7308 */ /* 0x000e220000002400 */
[----:B--2---:R-:W-:Y:S01]  /*2410*/  FSEL R87, R95, -INF , P1 ;  /* 0xff8000005f577808 */ /* 0x004fe20000800000 */
[C---:B------:R-:W-:Y:S01]  /*2420*/  FMUL.FTZ R55, R0.reuse, R55 ;  /* 0x0000003700377220 */ /* 0x040fe20000410000 */
[----:B------:R-:W-:Y:S01]  /*2430*/  ISETP.GT.AND P1, PT, R57, 0x21, PT ;  /* 0x000000213900780c */ /* 0x000fe20003f24270 */
[----:B------:R-:W-:Y:S01]  /*2440*/  FMUL.FTZ R54, R0, R54 ;  /* 0x0000003600367220 */ /* 0x000fe20000410000 */
[----:B------:R-:W-:Y:S01]  /*2450*/  FMNMX.FTZ R69, R87, R68, !PT ;  /* 0x0000004457457209 */ /* 0x000fe20007810000 */
[----:B------:R-:W2:Y:S01]  /*2460*/  SHFL.IDX PT, R82, R82, RZ, 0x1c1f ;  /* 0x001c1fff52527589 */ /* 0x000ea200000e0000 */
[----:B------:R-:W-:Y:S01]  /*2470*/  ULDC UR20, c[0x0][0x988] ;  /* 0x0002620000147ab9 */ /* 0x000fe20000000800 */
[----:B------:R-:W3:Y:S01]  /*2480*/  MUFU.TANH R76, R76 ;  /* 0x0000004c004c7308 */ /* 0x000ee20000002400 */
[----:B-1----:R-:W-:Y:S01]  /*2490*/  FSEL R86, R96, -INF , P2 ;  /* 0xff80000060567808 */ /* 0x002fe20001000000 */
[C---:B------:R-:W-:Y:S01]  /*24a0*/  FMUL.FTZ R56, R0.reuse, R56 ;  /* 0x0000003800387220 */ /* 0x040fe20000410000 */
[----:B------:R-:W-:Y:S01]  /*24b0*/  ISETP.GT.AND P2, PT, R57, 0x28, PT ;  /* 0x000000283900780c */ /* 0x000fe20003f44270 */
[C---:B------:R-:W-:Y:S01]  /*24c0*/  FMUL.FTZ R40, R0.reuse, R40 ;  /* 0x0000002800287220 */ /* 0x040fe20000410000 */
[C---:B------:R-:W-:Y:S01]  /*24d0*/  FMUL.FTZ R41, R0.reuse, R41 ;  /* 0x0000002900297220 */ /* 0x040fe20000410000 */
[C---:B------:R-:W-:Y:S01]  /*24e0*/  FMUL.FTZ R28, R0.reuse, R28 ;  /* 0x0000001c001c7220 */ /* 0x040fe20000410000 */
[----:B------:R-:W-:Y:S01]  /*24f0*/  FMUL.FTZ R37, R0, R37 ;  /* 0x0000002500257220 */ /* 0x000fe20000410000 */
[----:B------:R-:W1:Y:S01]  /*2500*/  MUFU.TANH R77, R77 ;  /* 0x0000004d004d7308 */ /* 0x000e620000002400 */
[----:B0-----:R-:W-:Y:S01]  /*2510*/  FSEL R83, R75, -INF , P1 ;  /* 0xff8000004b537808 */ /* 0x001fe20000800000 */
[----:B------:R-:W-:Y:S01]  /*2520*/  @UP0 ULDC UR6, c[0x0][0x44c] ;  /* 0x0001130000060ab9 */ /* 0x000fe20000000800 */
[C---:B------:R-:W-:Y:S01]  /*2530*/  ISETP.GT.AND P1, PT, R57.reuse, 0x29, PT ;  /* 0x000000293900780c */ /* 0x040fe20003f24270 */
[----:B------:R-:W-:Y:S01]  /*2540*/  UIMAD.WIDE.U32 UR6, UR40, UR6, URZ ;  /* 0x00000006280672a5 */ /* 0x000fe2000f8e003f */
[----:B------:R-:W-:Y:S01]  /*2550*/  R2UR UR13, R2 ;  /* 0x00000000020d72ca */ /* 0x000fe200000e0000 */
[----:B------:R-:W-:Y:S01]  /*2560*/  @UP0 ULDC UR14, c[0x0][0x450] ;  /* 0x00011400000e0ab9 */ /* 0x000fe20000000800 */
[----:B------:R-:W-:Y:S01]  /*2570*/  UMOV UR10, UR40 ;  /* 0x00000028000a7c82 */ /* 0x000fe20008000000 */
[----:B------:R-:W0:Y:S01]  /*2580*/  MUFU.TANH R78, R78 ;  /* 0x0000004e004e7308 */ /* 0x000e220000002400 */
[----:B---3--:R-:W-:Y:S01]  /*2590*/  FSEL R81, R76, -INF , P2 ;  /* 0xff8000004c517808 */ /* 0x008fe20001000000 */
[----:B------:R-:W-:Y:S01]  /*25a0*/  UIMAD UR11, UR41, UR11, -UR12 ;  /* 0x0000000b290b72a4 */ /* 0x000fe2000f8e0a0c */
[----:B------:R-:W-:Y:S01]  /*25b0*/  ISETP.GT.AND P2, PT, R57, 0x30, PT ;  /* 0x000000303900780c */ /* 0x000fe20003f44270 */
[----:B------:R-:W-:-:S02]  /*25c0*/  @UP0 USHF.R.U32.HI UR10, URZ, UR14, UR7 ;  /* 0x0000000e3f0a0299 */ /* 0x000fc40008011607 */
[----:B------:R-:W-:Y:S02]  /*25d0*/  UIADD3 UR24, UR50, -0x2, URZ ;  /* 0xfffffffe32187890 */ /* 0x000fe4000fffe03f */
[----:B------:R-:W3:Y:S01]  /*25e0*/  MUFU.TANH R79, R79 ;  /* 0x0000004f004f7308 */ /* 0x000ee20000002400 */
[----:B-1----:R-:W-:Y:S01]  /*25f0*/  FSEL R80, R77, -INF , P1 ;  /* 0xff8000004d507808 */ /* 0x002fe20000800000 */
[----:B------:R-:W-:Y:S01]  /*2600*/  UIADD3 UR6, UR11, UR10, URZ ;  /* 0x0000000a0b067290 */ /* 0x000fe2000fffe03f */
[----:B------:R-:W-:-:S03]  /*2610*/  ISETP.GT.AND P1, PT, R57, 0x31, PT ;  /* 0x000000313900780c */ /* 0x000fc60003f24270 */
[----:B------:R-:W-:Y:S02]  /*2620*/  UIMAD.WIDE UR6, UR6, 0x66666667, URZ ;  /* 0x66666667060678a5 */ /* 0x000fe4000f8e023f */
[----:B------:R1:W-:Y:S01]  /*2630*/  MUFU.TANH R88, R42 ;  /* 0x0000002a00587308 */ /* 0x0003e20000002400 */
[----:B0-----:R-:W-:Y:S01]  /*2640*/  FSEL R76, R78, -INF , P2 ;  /* 0xff8000004e4c7808 */ /* 0x001fe20001000000 */
[----:B------:R-:W-:Y:S01]  /*2650*/  USHF.R.U32.HI UR6, URZ, 0x1f, UR7 ;  /* 0x0000001f3f067899 */ /* 0x000fe20008011607 */
[----:B------:R-:W-:-:S03]  /*2660*/  ISETP.GT.AND P2, PT, R57, 0x38, PT ;  /* 0x000000383900780c */ /* 0x000fc60003f44270 */
[----:B------:R-:W-:Y:S02]  /*2670*/  ULEA.HI.SX32 UR7, UR7, UR6, 0x1a ;  /* 0x0000000607077291 */ /* 0x000fe4000f8fd23f */
[----:B------:R-:W0:Y:S01]  /*2680*/  MUFU.TANH R98, R98 ;  /* 0x0000006200627308 */ /* 0x000e220000002400 */
[----:B-1----:R-:W-:Y:S01]  /*2690*/  FMNMX.FTZ R42, R86, R69, !PT ;  /* 0x00000045562a7209 */ /* 0x002fe20007810000 */
[----:B------:R-:W-:Y:S01]  /*26a0*/  UISETP.LT.AND UP0, UPT, URZ, UR7, UPT ;  /* 0x000000073f00728c */ /* 0x000fe2000bf01270 */
[----:B---3--:R-:W-:Y:S01]  /*26b0*/  FSEL R75, R79, -INF , P1 ;  /* 0xff8000004f4b7808 */ /* 0x008fe20000800000 */
[----:B------:R-:W-:Y:S01]  /*26c0*/  UIADD3 UR6, UR13, 0x13240, URZ ;  /* 0x000132400d067890 */ /* 0x000fe2000fffe03f */
[----:B------:R-:W-:Y:S01]  /*26d0*/  FMNMX.FTZ R42, R83, R42, !PT ;  /* 0x0000002a532a7209 */ /* 0x000fe20007810000 */
[----:B------:R-:W-:Y:S01]  /*26e0*/  USEL UR23, URZ, UR7, !UP0 ;  /* 0x000000073f177287 */ /* 0x000fe2000c000000 */
[----:B------:R-:W-:Y:S01]  /*26f0*/  ISETP.GT.AND P1, PT, R57, 0x39, PT ;  /* 0x000000393900780c */ /* 0x000fe20003f24270 */
[----:B------:R-:W1:Y:S01]  /*2700*/  MUFU.TANH R100, R100 ;  /* 0x0000006400647308 */ /* 0x000e620000002400 */
[----:B------:R-:W-:-:S02]  /*2710*/  UPRMT UR6, UR44, 0x654, UR6 ;  /* 0x000006542c067896 */ /* 0x000fc40008000006 */
[----:B------:R-:W-:-:S05]  /*2720*/  UISETP.GE.AND UP0, UPT, UR24, UR23, UPT ;  /* 0x000000171800728c */ /* 0x000fca000bf06270 */
[----:B------:R3:W-:Y:S01]  /*2730*/  MUFU.TANH R90, R43 ;  /* 0x0000002b005a7308 */ /* 0x0007e20000002400 */
[----:B0-----:R-:W-:Y:S01]  /*2740*/  FSEL R71, R98, -INF , P2 ;  /* 0xff80000062477808 */ /* 0x001fe20001000000 */
[----:B------:R-:W-:Y:S01]  /*2750*/  SYNCS.ARRIVE.TRANS64.RED.A1T0 RZ, [UR6], RZ ;  /* 0x000000ffffff79a7 */ /* 0x000fe20008100406 */
[----:B------:R-:W-:-:S05]  /*2760*/  ISETP.GT.AND P2, PT, R57, 0x40, PT ;  /* 0x000000403900780c */ /* 0x000fca0003f44270 */
[----:B------:R-:W0:Y:S01]  /*2770*/  MUFU.TANH R102, R102 ;  /* 0x0000006600667308 */ /* 0x000e220000002400 */
[----:B---3--:R-:W-:Y:S02]  /*2780*/  FMNMX.FTZ R43, R81, R42, !PT ;  /* 0x0000002a512b7209 */ /* 0x008fe40007810000 */
[----:B-1----:R-:W-:Y:S02]  /*2790*/  FSEL R70, R100, -INF , P1 ;  /* 0xff80000064467808 */ /* 0x002fe40000800000 */
[----:B------:R-:W-:Y:S02]  /*27a0*/  FMNMX.FTZ R43, R80, R43, !PT ;  /* 0x0000002b502b7209 */ /* 0x000fe40007810000 */
[----:B------:R-:W-:Y:S01]  /*27b0*/  ISETP.GT.AND P1, PT, R57, 0x41, PT ;  /* 0x000000413900780c */ /* 0x000fe20003f24270 */
[----:B------:R-:W1:Y:S01]  /*27c0*/  MUFU.TANH R104, R104 ;  /* 0x0000006800687308 */ /* 0x000e620000002400 */
[----:B------:R-:W-:-:S04]  /*27d0*/  FMNMX.FTZ R42, R76, R43, !PT ;  /* 0x0000002b4c2a7209 */ /* 0x000fc80007810000 */
[----:B------:R-:W-:-:S03]  /*27e0*/  FMNMX.FTZ R42, R75, R42, !PT ;  /* 0x0000002a4b2a7209 */ /* 0x000fc60007810000 */
[----:B------:R-:W3:Y:S01]  /*27f0*/  MUFU.TANH R105, R105 ;  /* 0x0000006900697308 */ /* 0x000ee20000002400 */
[----:B------:R-:W-:Y:S02]  /*2800*/  FMNMX.FTZ R43, R71, R42, !PT ;  /* 0x0000002a472b7209 */ /* 0x000fe40007810000 */
[----:B0-----:R-:W-:Y:S02]  /*2810*/  FSEL R69, R102, -INF , P2 ;  /* 0xff80000066457808 */ /* 0x001fe40001000000 */
[----:B------:R-:W-:-:S03]  /*2820*/  ISETP.GT.AND P2, PT, R57, 0x48, PT ;  /* 0x000000483900780c */ /* 0x000fc60003f44270 */
[----:B------:R-:W0:Y:S01]  /*2830*/  MUFU.TANH R106, R106 ;  /* 0x0000006a006a7308 */ /* 0x000e220000002400 */
[----:B-1----:R-:W-:Y:S02]  /*2840*/  FSEL R42, R104, -INF , P1 ;  /* 0xff800000682a7808 */ /* 0x002fe40000800000 */
[----:B------:R-:W-:-:S05]  /*2850*/  ISETP.GT.AND P1, PT, R57, 0x49, PT ;  /* 0x000000493900780c */ /* 0x000fca0003f24270 */
[----:B------:R-:W-:Y:S08]  /*2860*/  MUFU.TANH R64, R64 ;  /* 0x0000004000407308 */ /* 0x000ff00000002400 */
[----:B------:R1:W-:Y:S08]  /*2870*/  MUFU.TANH R68, R46 ;  /* 0x0000002e00447308 */ /* 0x0003f00000002400 */
[----:B------:R-:W4:Y:S01]  /*2880*/  MUFU.TANH R65, R65 ;  /* 0x0000004100417308 */ /* 0x000f220000002400 */
[----:B-1----:R-:W-:-:S02]  /*2890*/  FMNMX.FTZ R46, R70, R43, !PT ;  /* 0x0000002b462e7209 */ /* 0x002fc40007810000 */
[----:B---3--:R-:W-:Y:S02]  /*28a0*/  FSEL R43, R105, -INF , P2 ;  /* 0xff800000692b7808 */ /* 0x008fe40001000000 */
[----:B------:R-:W-:-:S03]  /*28b0*/  ISETP.GT.AND P2, PT, R57, 0x50, PT ;  /* 0x000000503900780c */ /* 0x000fc60003f44270 */
[----:B------:R1:W-:Y:S08]  /*28c0*/  MUFU.TANH R92, R47 ;  /* 0x0000002f005c7308 */ /* 0x0003f00000002400 */
[----:B------:R-:W3:Y:S01]  /*28d0*/  MUFU.TANH R66, R66 ;  /* 0x0000004200427308 */ /* 0x000ee20000002400 */
[----:B-1----:R-:W-:Y:S02]  /*28e0*/  FMNMX.FTZ R47, R69, R46, !PT ;  /* 0x0000002e452f7209 */ /* 0x002fe40007810000 */
[----:B0-----:R-:W-:-:S02]  /*28f0*/  FSEL R46, R106, -INF , P1 ;  /* 0xff8000006a2e7808 */ /* 0x001fc40000800000 */
[----:B------:R-:W-:-:S03]  /*2900*/  ISETP.GT.AND P1, PT, R57, 0x51, PT ;  /* 0x000000513900780c */ /* 0x000fc60003f24270 */
[----:B------:R0:W-:Y:S08]  /*2910*/  MUFU.TANH R78, R50 ;  /* 0x00000032004e7308 */ /* 0x0001f00000002400 */
[----:B------:R-:W1:Y:S01]  /*2920*/  MUFU.TANH R67, R67 ;  /* 0x0000004300437308 */ /* 0x000e620000002400 */
[----:B0-----:R-:W-:-:S04]  /*2930*/  FMNMX.FTZ R50, R42, R47, !PT ;  /* 0x0000002f2a327209 */ /* 0x001fc80007810000 */
[----:B------:R-:W-:-:S03]  /*2940*/  FMNMX.FTZ R47, R43, R50, !PT ;  /* 0x000000322b2f7209 */ /* 0x000fc60007810000 */
[----:B------:R0:W5:Y:S01]  /*2950*/  MUFU.TANH R79, R51 ;  /* 0x00000033004f7308 */ /* 0x0001620000002400 */
[----:B------:R-:W-:Y:S02]  /*2960*/  FMNMX.FTZ R77, R46, R47, !PT ;  /* 0x0000002f2e4d7209 */ /* 0x000fe40007810000 */
[----:B----4-:R-:W-:Y:S02]  /*2970*/  FSEL R47, R65, -INF , P1 ;  /* 0xff800000412f7808 */ /* 0x010fe40000800000 */
[----:B------:R-:W-:-:S03]  /*2980*/  ISETP.GT.AND P1, PT, R57, 0x59, PT ;  /* 0x000000593900780c */ /* 0x000fc60003f24270 */
[----:B------:R4:W-:Y:S01]  /*2990*/  MUFU.TANH R95, R55 ;  /* 0x00000037005f7308 */ /* 0x0009e20000002400 */
[----:B0-----:R-:W-:Y:S01]  /*29a0*/  FMUL.FTZ R51, R0, R26 ;  /* 0x0000001a00337220 */ /* 0x001fe20000410000 */
[----:B------:R-:W-:Y:S02]  /*29b0*/  FSEL R26, R64, -INF , P2 ;  /* 0xff800000401a7808 */ /* 0x000fe40001000000 */
[----:B------:R-:W-:Y:S02]  /*29c0*/  ISETP.GT.AND P2, PT, R57, 0x58, PT ;  /* 0x000000583900780c */ /* 0x000fe40003f44270 */
[----:B------:R-:W-:Y:S02]  /*29d0*/  FMNMX.FTZ R64, R26, R77, !PT ;  /* 0x0000004d1a407209 */ /* 0x000fe40007810000 */
[----:B---3--:R-:W-:Y:S01]  /*29e0*/  FSEL R50, R66, -INF , P2 ;  /* 0xff80000042327808 */ /* 0x008fe20001000000 */
[----:B------:R0:W3:Y:S01]  /*29f0*/  MUFU.TANH R94, R54 ;  /* 0x00000036005e7308 */ /* 0x0000e20000002400 */
[----:B----4-:R-:W-:-:S02]  /*2a00*/  FMNMX.FTZ R55, R47, R64, !PT ;  /* 0x000000402f377209 */ /* 0x010fc40007810000 */
[----:B------:R-:W-:Y:S02]  /*2a10*/  ISETP.GT.AND P2, PT, R57, 0x60, PT ;  /* 0x000000603900780c */ /* 0x000fe40003f44270 */
[----:B------:R-:W-:Y:S01]  /*2a20*/  FMNMX.FTZ R64, R50, R55, !PT ;  /* 0x0000003732407209 */ /* 0x000fe20007810000 */
[----:B------:R-:W-:Y:S01]  /*2a30*/  FMUL.FTZ R55, R0, R30 ;  /* 0x0000001e00377220 */ /* 0x000fe20000410000 */
[----:B------:R-:W-:Y:S01]  /*2a40*/  FSEL R30, R88, -INF , P2 ;  /* 0xff800000581e7808 */ /* 0x000fe20001000000 */
[----:B------:R4:W2:Y:S01]  /*2a50*/  MUFU.TANH R96, R51 ;  /* 0x0000003300607308 */ /* 0x0008a20000002400 */
[C---:B0-----:R-:W-:Y:S01]  /*2a60*/  FMUL.FTZ R54, R0.reuse, R27 ;  /* 0x0000001b00367220 */ /* 0x041fe20000410000 */
[----:B-1----:R-:W-:Y:S02]  /*2a70*/  FSEL R27, R67, -INF , P1 ;  /* 0xff800000431b7808 */ /* 0x002fe40000800000 */
[----:B------:R-:W-:Y:S02]  /*2a80*/  ISETP.GT.AND P1, PT, R57, 0x61, PT ;  /* 0x000000613900780c */ /* 0x000fe40003f24270 */
[----:B------:R-:W-:Y:S01]  /*2a90*/  FMNMX.FTZ R65, R27, R64, !PT ;  /* 0x000000401b417209 */ /* 0x000fe20007810000 */
[----:B------:R-:W-:Y:S01]  /*2aa0*/  FMUL.FTZ R64, R0, R31 ;  /* 0x0000001f00407220 */ /* 0x000fe20000410000 */
[----:B------:R-:W-:Y:S01]  /*2ab0*/  ISETP.GT.AND P2, PT, R57, 0x68, PT ;  /* 0x000000683900780c */ /* 0x000fe20003f44270 */
[----:B------:R0:W1:Y:S01]  /*2ac0*/  MUFU.TANH R77, R54 ;  /* 0x00000036004d7308 */ /* 0x0000620000002400 */
[----:B----4-:R-:W-:-:S02]  /*2ad0*/  FSEL R51, R90, -INF , P1 ;  /* 0xff8000005a337808 */ /* 0x010fc40000800000 */
[----:B------:R-:W-:Y:S02]  /*2ae0*/  FMNMX.FTZ R66, R30, R65, !PT ;  /* 0x000000411e427209 */ /* 0x000fe40007810000 */
[----:B------:R-:W-:Y:S02]  /*2af0*/  ISETP.GT.AND P1, PT, R57, 0x69, PT ;  /* 0x000000693900780c */ /* 0x000fe40003f24270 */
[----:B------:R-:W-:Y:S01]  /*2b00*/  FMNMX.FTZ R65, R51, R66, !PT ;  /* 0x0000004233417209 */ /* 0x000fe20007810000 */
[----:B------:R4:W1:Y:S01]  /*2b10*/  MUFU.TANH R88, R55 ;  /* 0x0000003700587308 */ /* 0x0008620000002400 */
[----:B0-----:R-:W-:Y:S01]  /*2b20*/  FSEL R54, R68, -INF , P2 ;  /* 0xff80000044367808 */ /* 0x001fe20001000000 */
[----:B------:R-:W-:Y:S01]  /*2b30*/  FMUL.FTZ R68, R0, R38 ;  /* 0x0000002600447220 */ /* 0x000fe20000410000 */
[----:B------:R-:W-:Y:S02]  /*2b40*/  ISETP.GT.AND P2, PT, R57, 0x70, PT ;  /* 0x000000703900780c */ /* 0x000fe40003f44270 */
[----:B------:R-:W-:-:S02]  /*2b50*/  FSEL R31, R92, -INF , P1 ;  /* 0xff8000005c1f7808 */ /* 0x000fc40000800000 */
[----:B------:R-:W-:Y:S01]  /*2b60*/  FMNMX.FTZ R66, R54, R65, !PT ;  /* 0x0000004136427209 */ /* 0x000fe20007810000 */
[----:B------:R-:W-:Y:S01]  /*2b70*/  FMUL.FTZ R65, R0, R34 ;  /* 0x0000002200417220 */ /* 0x000fe20000410000 */
[----:B------:R-:W-:Y:S01]  /*2b80*/  ISETP.GT.AND P1, PT, R57, 0x71, PT ;  /* 0x000000713900780c */ /* 0x000fe20003f24270 */
[----:B------:R3:W0:Y:S01]  /*2b90*/  MUFU.TANH R90, R64 ;  /* 0x00000040005a7308 */ /* 0x0006220000002400 */
[----:B----4-:R-:W-:Y:S02]  /*2ba0*/  FSEL R55, R78, -INF , P2 ;  /* 0xff8000004e377808 */ /* 0x010fe40001000000 */
[----:B------:R-:W-:Y:S02]  /*2bb0*/  FMNMX.FTZ R66, R31, R66, !PT ;  /* 0x000000421f427209 */ /* 0x000fe40007810000 */
[----:B------:R-:W-:Y:S02]  /*2bc0*/  ISETP.GT.AND P2, PT, R57, 0x78, PT ;  /* 0x000000783900780c */ /* 0x000fe40003f44270 */
[----:B-----5:R-:W-:Y:S01]  /*2bd0*/  FSEL R34, R79, -INF , P1 ;  /* 0xff8000004f227808 */ /* 0x020fe20000800000 */
[----:B------:R2:W4:Y:S01]  /*2be0*/  MUFU.TANH R92, R65 ;  /* 0x00000041005c7308 */ /* 0x0005220000002400 */
[----:B------:R-:W-:Y:S01]  /*2bf0*/  FMNMX.FTZ R67, R55, R66, !PT ;  /* 0x0000004237437209 */ /* 0x000fe20007810000 */
[----:B------:R-:W-:Y:S01]  /*2c00*/  FMUL.FTZ R66, R0, R35 ;  /* 0x0000002300427220 */ /* 0x000fe20000410000 */
[----:B------:R-:W-:-:S02]  /*2c10*/  ISETP.GT.AND P1, PT, R57, 0x79, PT ;  /* 0x000000793900780c */ /* 0x000fc40003f24270 */
[----:B---3--:R-:W-:Y:S02]  /*2c20*/  FSEL R64, R94, -INF , P2 ;  /* 0xff8000005e407808 */ /* 0x008fe40001000000 */
[----:B------:R-:W-:Y:S01]  /*2c30*/  FMNMX.FTZ R67, R34, R67, !PT ;  /* 0x0000004322437209 */ /* 0x000fe20007810000 */
[----:B------:R3:W5:Y:S01]  /*2c40*/  MUFU.TANH R94, R66 ;  /* 0x00000042005e7308 */ /* 0x0007620000002400 */
[----:B------:R-:W-:Y:S02]  /*2c50*/  ISETP.GT.AND P2, PT, R57, 0x80, PT ;  /* 0x000000803900780c */ /* 0x000fe40003f44270 */
[----:B------:R-:W-:Y:S02]  /*2c60*/  FSEL R35, R95, -INF , P1 ;  /* 0xff8000005f237808 */ /* 0x000fe40000800000 */
[----:B------:R-:W-:Y:S02]  /*2c70*/  FMNMX.FTZ R78, R64, R67, !PT ;  /* 0x00000043404e7209 */ /* 0x000fe40007810000 */
[----:B------:R-:W-:Y:S01]  /*2c80*/  ISETP.GT.AND P1, PT, R57, 0x81, PT ;  /* 0x000000813900780c */ /* 0x000fe20003f24270 */
[----:B------:R-:W-:Y:S01]  /*2c90*/  MUFU.TANH R3, R3 ;  /* 0x0000000300037308 */ /* 0x000fe20000002400 */
[----:B--2---:R-:W-:-:S02]  /*2ca0*/  FSEL R65, R96, -INF , P2 ;  /* 0xff80000060417808 */ /* 0x004fc40001000000 */
[----:B------:R-:W-:Y:S02]  /*2cb0*/  FMNMX.FTZ R78, R35, R78, !PT ;  /* 0x0000004e234e7209 */ /* 0x000fe40007810000 */
[----:B------:R-:W-:Y:S02]  /*2cc0*/  ISETP.GT.AND P2, PT, R57, 0x88, PT ;  /* 0x000000883900780c */ /* 0x000fe40003f44270 */
[----:B-1----:R-:W-:Y:S01]  /*2cd0*/  FSEL R38, R77, -INF , P1 ;  /* 0xff8000004d267808 */ /* 0x002fe20000800000 */
[C---:B------:R-:W-:Y:S01]  /*2ce0*/  FMUL.FTZ R77, R0.reuse, R39 ;  /* 0x00000027004d7220 */ /* 0x040fe20000410000 */
[----:B------:R-:W-:Y:S01]  /*2cf0*/  FMNMX.FTZ R79, R65, R78, !PT ;  /* 0x0000004e414f7209 */ /* 0x000fe20007810000 */
[----:B------:R1:W2:Y:S01]  /*2d00*/  MUFU.TANH R96, R68 ;  /* 0x0000004400607308 */ /* 0x0002a20000002400 */
[----:B------:R-:W-:Y:S01]  /*2d10*/  ISETP.GT.AND P1, PT, R57, 0x89, PT ;  /* 0x000000893900780c */ /* 0x000fe20003f24270 */
[----:B------:R-:W-:Y:S01]  /*2d20*/  FMUL.FTZ R78, R0, R45 ;  /* 0x0000002d004e7220 */ /* 0x000fe20000410000 */
[----:B------:R-:W-:-:S02]  /*2d30*/  FSEL R67, R88, -INF , P2 ;  /* 0xff80000058437808 */ /* 0x000fc40001000000 */
[----:B---3--:R-:W-:Y:S01]  /*2d40*/  FMNMX.FTZ R66, R38, R79, !PT ;  /* 0x0000004f26427209 */ /* 0x008fe20007810000 */
[----:B------:R-:W-:Y:S01]  /*2d50*/  FMUL.FTZ R79, R0, R44 ;  /* 0x0000002c004f7220 */ /* 0x000fe20000410000 */
[----:B------:R-:W-:Y:S01]  /*2d60*/  ISETP.GT.AND P2, PT, R57, 0x90, PT ;  /* 0x000000903900780c */ /* 0x000fe20003f44270 */
[----:B------:R-:W3:Y:S01]  /*2d70*/  MUFU.TANH R77, R77 ;  /* 0x0000004d004d7308 */ /* 0x000ee20000002400 */
[----:B0-----:R-:W-:Y:S02]  /*2d80*/  FSEL R39, R90, -INF , P1 ;  /* 0xff8000005a277808 */ /* 0x001fe40000800000 */
[----:B-1----:R-:W-:Y:S02]  /*2d90*/  FMNMX.FTZ R68, R67, R66, !PT ;  /* 0x0000004243447209 */ /* 0x002fe40007810000 */
[----:B------:R-:W-:Y:S02]  /*2da0*/  ISETP.GT.AND P1, PT, R57, 0x91, PT ;  /* 0x000000913900780c */ /* 0x000fe40003f24270 */
[----:B----4-:R-:W-:Y:S01]  /*2db0*/  FSEL R66, R92, -INF , P2 ;  /* 0xff8000005c427808 */ /* 0x010fe20001000000 */
[----:B------:R-:W0:Y:S01]  /*2dc0*/  MUFU.TANH R5, R5 ;  /* 0x0000000500057308 */ /* 0x000e220000002400 */
[----:B------:R-:W-:Y:S01]  /*2dd0*/  FMNMX.FTZ R95, R39, R68, !PT ;  /* 0x00000044275f7209 */ /* 0x000fe20007810000 */
[----:B------:R-:W-:Y:S01]  /*2de0*/  VIADD R92, R84, -UR12 ;  /* 0x8000000c545c7c36 */ /* 0x000fe20008000000 */
[----:B------:R-:W-:-:S02]  /*2df0*/  ISETP.GT.AND P2, PT, R57, 0x98, PT ;  /* 0x000000983900780c */ /* 0x000fc40003f44270 */
[----:B-----5:R-:W-:Y:S02]  /*2e00*/  FSEL R44, R94, -INF , P1 ;  /* 0xff8000005e2c7808 */ /* 0x020fe40000800000 */
[----:B------:R-:W-:Y:S01]  /*2e10*/  FMNMX.FTZ R95, R66, R95, !PT ;  /* 0x0000005f425f7209 */ /* 0x000fe20007810000 */
[----:B------:R-:W1:Y:S01]  /*2e20*/  MUFU.TANH R6, R6 ;  /* 0x0000000600067308 */ /* 0x000e620000002400 */
[----:B------:R-:W-:Y:S02]  /*2e30*/  ISETP.GT.AND P1, PT, R57, 0x99, PT ;  /* 0x000000993900780c */ /* 0x000fe40003f24270 */
[----:B--2---:R-:W-:Y:S02]  /*2e40*/  FSEL R45, R96, -INF , P2 ;  /* 0xff800000602d7808 */ /* 0x004fe40001000000 */
[----:B------:R-:W-:Y:S02]  /*2e50*/  FMNMX.FTZ R88, R44, R95, !PT ;  /* 0x0000005f2c587209 */ /* 0x000fe40007810000 */
[----:B---3--:R-:W-:Y:S01]  /*2e60*/  FSEL R68, R77, -INF , P1 ;  /* 0xff8000004d447808 */ /* 0x008fe20000800000 */
[C---:B------:R-:W-:Y:S01]  /*2e70*/  FMUL.FTZ R77, R0.reuse, R48 ;  /* 0x00000030004d7220 */ /* 0x040fe20000410000 */
[----:B------:R-:W-:Y:S01]  /*2e80*/  FMNMX.FTZ R57, R45, R88, !PT ;  /* 0x000000582d397209 */ /* 0x000fe20007810000 */
[C---:B------:R-:W-:Y:S01]  /*2e90*/  FMUL.FTZ R48, R0.reuse, R49 ;  /* 0x0000003100307220 */ /* 0x040fe20000410000 */
[C---:B------:R-:W-:Y:S01]  /*2ea0*/  FMUL.FTZ R49, R0.reuse, R52 ;  /* 0x0000003400317220 */ /* 0x040fe20000410000 */
[----:B------:R-:W-:Y:S01]  /*2eb0*/  FMUL.FTZ R52, R0, R53 ;  /* 0x0000003500347220 */ /* 0x000fe20000410000 */
[----:B------:R-:W-:Y:S01]  /*2ec0*/  FMNMX.FTZ R57, R68, R57, !PT ;  /* 0x0000003944397209 */ /* 0x000fe20007810000 */
[C---:B------:R-:W-:Y:S01]  /*2ed0*/  FMUL.FTZ R53, R0.reuse, R24 ;  /* 0x0000001800357220 */ /* 0x040fe20000410000 */
[C---:B------:R-:W-:Y:S01]  /*2ee0*/  FMUL.FTZ R24, R0.reuse, R25 ;  /* 0x0000001900187220 */ /* 0x040fe20000410000 */
[C---:B------:R-:W-:Y:S01]  /*2ef0*/  FMUL.FTZ R25, R0.reuse, R29 ;  /* 0x0000001d00197220 */ /* 0x040fe20000410000 */
[C---:B------:R-:W-:Y:S01]  /*2f00*/  FMUL.FTZ R29, R0.reuse, R32 ;  /* 0x00000020001d7220 */ /* 0x040fe20000410000 */
[----:B------:R-:W2:Y:S01]  /*2f10*/  SHFL.BFLY PT, R88, R57, 0x2, 0x1f ;  /* 0x0c401f0039587f89 */ /* 0x000ea200000e0000 */
[C---:B------:R-:W-:Y:S01]  /*2f20*/  FMUL.FTZ R32, R0.reuse, R33 ;  /* 0x0000002100207220 */ /* 0x040fe20000410000 */
[----:B------:R-:W-:Y:S01]  /*2f30*/  FMUL.FTZ R33, R0, R36 ;  /* 0x0000002400217220 */ /* 0x000fe20000410000 */
[----:B------:R-:W-:Y:S01]  /*2f40*/  IMAD.U32 R36, RZ, RZ, UR20 ;  /* 0x00000014ff247e24 */ /* 0x000fe2000f8e00ff */
[----:B------:R-:W3:Y:S01]  /*2f50*/  MUFU.TANH R7, R7 ;  /* 0x0000000700077308 */ /* 0x000ee20000002400 */
[----:B------:R-:W-:-:S04]  /*2f60*/  VIADDMNMX R92, R82, R92, R85, PT ;  /* 0x0000005c525c7246 */ /* 0x000fc80003800155 */
[C---:B------:R-:W-:Y:S02]  /*2f70*/  ISETP.GT.AND P2, PT, R92.reuse, 0x1, PT ;  /* 0x000000015c00780c */ /* 0x040fe40003f44270 */
[----:B------:R-:W-:Y:S01]  /*2f80*/  ISETP.GT.AND P3, PT, R92, 0x8, PT ;  /* 0x000000085c00780c */ /* 0x000fe20003f64270 */
[----:B------:R-:W4:Y:S01]  /*2f90*/  MUFU.TANH R8, R8 ;  /* 0x0000000800087308 */ /* 0x000f220000002400 */
[----:B0-----:R-:W-:Y:S02]  /*2fa0*/  FSEL R84, R5, -INF , P2 ;  /* 0xff80000005547808 */ /* 0x001fe40001000000 */
[----:B-1----:R-:W-:Y:S02]  /*2fb0*/  FSEL R6, R6, -INF , P3 ;  /* 0xff80000006067808 */ /* 0x002fe40001800000 */
[----:B------:R-:W-:-:S03]  /*2fc0*/  ISETP.GT.AND P2, PT, R92, 0x10, PT ;  /* 0x000000105c00780c */ /* 0x000fc60003f44270 */
[----:B------:R-:W0:Y:S01]  /*2fd0*/  MUFU.TANH R9, R9 ;  /* 0x0000000900097308 */ /* 0x000e220000002400 */
[----:B--2---:R-:W-:-:S07]  /*2fe0*/  FMNMX.FTZ R88, R57, R88, !PT ;  /* 0x0000005839587209 */ /* 0x004fce0007810000 */
[----:B------:R-:W1:Y:S01]  /*2ff0*/  MUFU.TANH R10, R10 ;  /* 0x0000000a000a7308 */ /* 0x000e620000002400 */
[----:B------:R-:W2:Y:S07]  /*3000*/  SHFL.BFLY PT, R57, R88, 0x1, 0x1f ;  /* 0x0c201f0058397f89 */ /* 0x000eae00000e0000 */
[----:B------:R-:W5:Y:S08]  /*3010*/  MUFU.TANH R11, R11 ;  /* 0x0000000b000b7308 */ /* 0x000f700000002400 */
[----:B------:R-:W5:Y:S08]  /*3020*/  MUFU.TANH R12, R12 ;  /* 0x0000000c000c7308 */ /* 0x000f700000002400 */
[----:B------:R-:W5:Y:S01]  /*3030*/  MUFU.TANH R13, R13 ;  /* 0x0000000d000d7308 */ /* 0x000f620000002400 */
[----:B--2---:R-:W-:-:S04]  /*3040*/  FMNMX.FTZ R57, R88, R57, !PT ;  /* 0x0000003958397209 */ /* 0x004fc80007810000 */
[C---:B------:R-:W-:Y:S01]  /*3050*/  FSETP.NEU.FTZ.AND P1, PT, R57.reuse, -INF , PT ;  /* 0xff8000003900780b */ /* 0x040fe20003f3d000 */
[----:B------:R-:W-:-:S02]  /*3060*/  FFMA.FTZ R36, R57, R36, -8 ;  /* 0xc100000039247423 */ /* 0x000fc40000010024 */
[----:B------:R-:W2:Y:S03]  /*3070*/  MUFU.TANH R14, R14 ;  /* 0x0000000e000e7308 */ /* 0x000ea60000002400 */
[----:B------:R-:W-:Y:S02]  /*3080*/  FSEL R36, R36, RZ, P1 ;  /* 0x000000ff24247208 */ /* 0x000fe40000800000 */
[----:B------:R-:W-:-:S03]  /*3090*/  ISETP.GT.AND P1, PT, R92, RZ, PT ;  /* 0x000000ff5c00720c */ /* 0x000fc60003f24270 */
[--C-:B------:R-:W-:Y:S01]  /*30a0*/  FFMA.FTZ R95, R93, UR20, -R36.reuse ;  /* 0x000000145d5f7c23 */ /* 0x100fe20008010824 */
[----:B------:R-:W-:Y:S01]  /*30b0*/  FSEL R3, R3, -INF , P1 ;  /* 0xff80000003037808 */ /* 0x000fe20000800000 */
[----:B------:R-:W2:Y:S01]  /*30c0*/  MUFU.TANH R15, R15 ;  /* 0x0000000f000f7308 */ /* 0x000ea20000002400 */
[----:B------:R-:W-:Y:S01]  /*30d0*/  ISETP.GT.AND P1, PT, R92, 0x9, PT ;  /* 0x000000095c00780c */ /* 0x000fe20003f24270 */
[--C-:B------:R-:W-:Y:S01]  /*30e0*/  FFMA.FTZ R96, R81, UR20, -R36.reuse ;  /* 0x0000001451607c23 */ /* 0x100fe20008010824 */
[----:B------:R-:W-:Y:S01]  /*30f0*/  FMNMX.FTZ R85, R3, R84, !PT ;  /* 0x0000005403557209 */ /* 0x000fe20007810000 */
[--C-:B------:R-:W-:Y:S01]  /*3100*/  FFMA.FTZ R88, R97, UR20, -R36.reuse ;  /* 0x0000001461587c23 */ /* 0x100fe20008010824 */
[----:B---3--:R-:W-:Y:S01]  /*3110*/  FSEL R7, R7, -INF , P1 ;  /* 0xff80000007077808 */ /* 0x008fe20000800000 */
[--C-:B------:R-:W-:Y:S01]  /*3120*/  FFMA.FTZ R90, R99, UR20, -R36.reuse ;  /* 0x00000014635a7c23 */ /* 0x100fe20008010824 */
[----:B------:R-:W-:Y:S01]  /*3130*/  FMNMX.FTZ R94, R6, R85, !PT ;  /* 0x00000055065e7209 */ /* 0x000fe20007810000 */
[----:B------:R-:W3:Y:S01]  /*3140*/  MUFU.TANH R20, R20 ;  /* 0x0000001400147308 */ /* 0x000ee20000002400 */
[----:B------:R-:W-:Y:S01]  /*3150*/  ISETP.GT.AND P1, PT, R92, 0x11, PT ;  /* 0x000000115c00780c */ /* 0x000fe20003f24270 */
[--C-:B------:R-:W-:Y:S01]  /*3160*/  FFMA.FTZ R89, R89, UR20, -R36.reuse ;  /* 0x0000001459597c23 */ /* 0x100fe20008010824 */
[----:B----4-:R-:W-:Y:S01]  /*3170*/  FSEL R85, R8, -INF , P2 ;  /* 0xff80000008557808 */ /* 0x010fe20001000000 */
[--C-:B------:R-:W-:Y:S01]  /*3180*/  FFMA.FTZ R64, R64, UR20, -R36.reuse ;  /* 0x0000001440407c23 */ /* 0x100fe20008010824 */
[----:B------:R-:W-:Y:S01]  /*3190*/  FMNMX.FTZ R94, R7, R94, !PT ;  /* 0x0000005e075e7209 */ /* 0x000fe20007810000 */
[--C-:B------:R-:W-:Y:S01]  /*31a0*/  FFMA.FTZ R91, R91, UR20, -R36.reuse ;  /* 0x000000145b5b7c23 */ /* 0x100fe20008010824 */
[----:B------:R-:W-:Y:S01]  /*31b0*/  ISETP.GT.AND P2, PT, R92, 0x18, PT ;  /* 0x000000185c00780c */ /* 0x000fe20003f44270 */
[----:B------:R4:W-:Y:S01]  /*31c0*/  MUFU.EX2 R8, R95 ;  /* 0x0000005f00087308 */ /* 0x0009e20000000800 */
[----:B0-----:R-:W-:Y:S01]  /*31d0*/  FSEL R9, R9, -INF , P1 ;  /* 0xff80000009097808 */ /* 0x001fe20000800000 */
[--C-:B------:R-:W-:Y:S01]  /*31e0*/  FFMA.FTZ R54, R54, UR20, -R36.reuse ;  /* 0x0000001436367c23 */ /* 0x100fe20008010824 */
[----:B------:R-:W-:Y:S01]  /*31f0*/  FMNMX.FTZ R94, R85, R94, !PT ;  /* 0x0000005e555e7209 */ /* 0x000fe20007810000 */
[--C-:B------:R-:W-:Y:S01]  /*3200*/  FFMA.FTZ R82, R103, UR20, -R36.reuse ;  /* 0x0000001467527c23 */ /* 0x100fe20008010824 */
[----:B------:R-:W-:Y:S01]  /*3210*/  ISETP.GT.AND P1, PT, R92, 0x19, PT ;  /* 0x000000195c00780c */ /* 0x000fe20003f24270 */
[--C-:B------:R-:W-:Y:S01]  /*3220*/  FFMA.FTZ R101, R101, UR20, -R36.reuse ;  /* 0x0000001465657c23 */ /* 0x100fe20008010824 */
[----:B-1----:R-:W-:Y:S01]  /*3230*/  FSEL R10, R10, -INF , P2 ;  /* 0xff8000000a0a7808 */ /* 0x002fe20001000000 */
[----:B------:R-:W0:Y:S01]  /*3240*/  MUFU.TANH R21, R21 ;  /* 0x0000001500157308 */ /* 0x000e220000002400 */
[----:B------:R-:W-:Y:S01]  /*3250*/  FMNMX.FTZ R93, R9, R94, !PT ;  /* 0x0000005e095d7209 */ /* 0x000fe20007810000 */
[--C-:B----4-:R-:W-:Y:S01]  /*3260*/  FFMA.FTZ R95, R86, UR20, -R36.reuse ;  /* 0x00000014565f7c23 */ /* 0x110fe20008010824 */
[----:B------:R-:W-:Y:S01]  /*3270*/  ISETP.GT.AND P2, PT, R92, 0x20, PT ;  /* 0x000000205c00780c */ /* 0x000fe20003f44270 */
[--C-:B------:R-:W-:Y:S01]  /*3280*/  FFMA.FTZ R87, R87, UR20, -R36.reuse ;  /* 0x0000001457577c23 */ /* 0x100fe20008010824 */
[----:B-----5:R-:W-:Y:S01]  /*3290*/  FSEL R11, R11, -INF , P1 ;  /* 0xff8000000b0b7808 */ /* 0x020fe20000800000 */
[--C-:B------:R-:W-:Y:S01]  /*32a0*/  FFMA.FTZ R83, R83, UR20, -R36.reuse ;  /* 0x0000001453537c23 */ /* 0x100fe20008010824 */
[----:B------:R-:W-:Y:S01]  /*32b0*/  FMNMX.FTZ R94, R10, R93, !PT ;  /* 0x0000005d0a5e7209 */ /* 0x000fe20007810000 */
[----:B------:R-:W1:Y:S01]  /*32c0*/  MUFU.TANH R72, R72 ;  /* 0x0000004800487308 */ /* 0x000e620000002400 */
[----:B------:R-:W-:Y:S01]  /*32d0*/  ISETP.GT.AND P1, PT, R92, 0x21, PT ;  /* 0x000000215c00780c */ /* 0x000fe20003f24270 */
[--C-:B------:R-:W-:Y:S01]  /*32e0*/  FFMA.FTZ R76, R76, UR20, -R36.reuse ;  /* 0x000000144c4c7c23 */ /* 0x100fe20008010824 */
[----:B------:R-:W-:Y:S01]  /*32f0*/  FSEL R86, R12, -INF , P2 ;  /* 0xff8000000c567808 */ /* 0x000fe20001000000 */
[--C-:B------:R-:W-:Y:S01]  /*3300*/  FFMA.FTZ R75, R75, UR20, -R36.reuse ;  /* 0x000000144b4b7c23 */ /* 0x100fe20008010824 */
[----:B------:R-:W-:Y:S01]  /*3310*/  FMNMX.FTZ R93, R11, R94, !PT ;  /* 0x0000005e0b5d7209 */ /* 0x000fe20007810000 */
[--C-:B------:R-:W-:Y:S01]  /*3320*/  FFMA.FTZ R26, R26, UR20, -R36.reuse ;  /* 0x000000141a1a7c23 */ /* 0x100fe20008010824 */
[----:B------:R-:W-:Y:S01]  /*3330*/  ISETP.GT.AND P2, PT, R92, 0x28, PT ;  /* 0x000000285c00780c */ /* 0x000fe20003f44270 */
[----:B------:R-:W4:Y:S01]  /*3340*/  MUFU.TANH R73, R73 ;  /* 0x0000004900497308 */ /* 0x000f220000002400 */
[----:B------:R-:W-:Y:S01]  /*3350*/  FSEL R13, R13, -INF , P1 ;  /* 0xff8000000d0d7808 */ /* 0x000fe20000800000 */
[--C-:B------:R-:W-:Y:S01]  /*3360*/  FFMA.FTZ R47, R47, UR20, -R36.reuse ;  /* 0x000000142f2f7c23 */ /* 0x100fe20008010824 */
[----:B------:R-:W-:Y:S01]  /*3370*/  FMNMX.FTZ R94, R86, R93, !PT ;  /* 0x0000005d565e7209 */ /* 0x000fe20007810000 */
[--C-:B------:R-:W-:Y:S01]  /*3380*/  FFMA.FTZ R31, R31, UR20, -R36.reuse ;  /* 0x000000141f1f7c23 */ /* 0x100fe20008010824 */
[----:B------:R-:W-:Y:S01]  /*3390*/  ISETP.GT.AND P1, PT, R92, 0x29, PT ;  /* 0x000000295c00780c */ /* 0x000fe20003f24270 */
[--C-:B------:R-:W-:Y:S01]  /*33a0*/  FFMA.FTZ R34, R34, UR20, -R36.reuse ;  /* 0x0000001422227c23 */ /* 0x100fe20008010824 */
[----:B--2---:R-:W-:Y:S01]  /*33b0*/  FSEL R14, R14, -INF , P2 ;  /* 0xff8000000e0e7808 */ /* 0x004fe20001000000 */
[----:B------:R-:W2:Y:S01]  /*33c0*/  MUFU.TANH R56, R56 ;  /* 0x0000003800387308 */ /* 0x000ea20000002400 */
[----:B------:R-:W-:Y:S01]  /*33d0*/  FMNMX.FTZ R93, R13, R94, !PT ;  /* 0x0000005e0d5d7209 */ /* 0x000fe20007810000 */
[--C-:B------:R-:W-:Y:S01]  /*33e0*/  FFMA.FTZ R38, R38, UR20, -R36.reuse ;  /* 0x0000001426267c23 */ /* 0x100fe20008010824 */
[----:B------:R-:W-:Y:S01]  /*33f0*/  ISETP.GT.AND P2, PT, R92, 0x30, PT ;  /* 0x000000305c00780c */ /* 0x000fe20003f44270 */
[--C-:B------:R-:W-:Y:S01]  /*3400*/  FFMA.FTZ R44, R44, UR20, -R36.reuse ;  /* 0x000000142c2c7c23 */ /* 0x100fe20008010824 */
[----:B------:R-:W-:Y:S01]  /*3410*/  FSEL R15, R15, -INF , P1 ;  /* 0xff8000000f0f7808 */ /* 0x000fe20000800000 */
[--C-:B------:R-:W-:Y:S01]  /*3420*/  FFMA.FTZ R45, R45, UR20, -R36.reuse ;  /* 0x000000142d2d7c23 */ /* 0x100fe20008010824 */
[----:B------:R-:W-:Y:S01]  /*3430*/  FMNMX.FTZ R94, R14, R93, !PT ;  /* 0x0000005d0e5e7209 */ /* 0x000fe20007810000 */
[----:B------:R-:W5:Y:S01]  /*3440*/  MUFU.TANH R74, R74 ;  /* 0x0000004a004a7308 */ /* 0x000f620000002400 */
[----:B------:R-:W-:Y:S01]  /*3450*/  ISETP.GT.AND P1, PT, R92, 0x31, PT ;  /* 0x000000315c00780c */ /* 0x000fe20003f24270 */
[----:B------:R-:W-:Y:S01]  /*3460*/  FFMA.FTZ R93, R80, UR20, -R36 ;  /* 0x00000014505d7c23 */ /* 0x000fe20008010824 */
[----:B---3--:R-:W-:-:S02]  /*3470*/  FSEL R81, R20, -INF , P2 ;  /* 0xff80000014517808 */ /* 0x008fc40001000000 */
[----:B------:R-:W-:Y:S02]  /*3480*/  FMNMX.FTZ R94, R15, R94, !PT ;  /* 0x0000005e0f5e7209 */ /* 0x000fe40007810000 */
[C---:B------:R-:W-:Y:S01]  /*3490*/  ISETP.GT.AND P2, PT, R92.reuse, 0x38, PT ;  /* 0x000000385c00780c */ /* 0x040fe20003f44270 */
[----:B------:R-:W3:Y:S01]  /*34a0*/  MUFU.TANH R58, R58 ;  /* 0x0000003a003a7308 */ /* 0x000ee20000002400 */
[----:B0-----:R-:W-:Y:S02]  /*34b0*/  FSEL R21, R21, -INF , P1 ;  /* 0xff80000015157808 */ /* 0x001fe40000800000 */
[----:B------:R-:W-:Y:S02]  /*34c0*/  FMNMX.FTZ R94, R81, R94, !PT ;  /* 0x0000005e515e7209 */ /* 0x000fe40007810000 */
[----:B------:R-:W-:Y:S02]  /*34d0*/  ISETP.GT.AND P1, PT, R92, 0x39, PT ;  /* 0x000000395c00780c */ /* 0x000fe40003f24270 */
[----:B-1----:R-:W-:Y:S01]  /*34e0*/  FSEL R72, R72, -INF , P2 ;  /* 0xff80000048487808 */ /* 0x002fe20001000000 */
[----:B------:R0:W-:Y:S01]  /*34f0*/  MUFU.EX2 R12, R95 ;  /* 0x0000005f000c7308 */ /* 0x0001e20000000800 */
[----:B------:R-:W-:-:S02]  /*3500*/  ISETP.GT.AND P2, PT, R92, 0x40, PT ;  /* 0x000000405c00780c */ /* 0x000fc40003f44270 */
[----:B----4-:R-:W-:Y:S02]  /*3510*/  FSEL R73, R73, -INF , P1 ;  /* 0xff80000049497808 */ /* 0x010fe40000800000 */
[----:B------:R-:W-:Y:S02]  /*3520*/  ISETP.GT.AND P1, PT, R92, 0x41, PT ;  /* 0x000000415c00780c */ /* 0x000fe40003f24270 */
[----:B--2---:R-:W-:Y:S01]  /*3530*/  FSEL R80, R56, -INF , P2 ;  /* 0xff80000038507808 */ /* 0x004fe20001000000 */
[----:B------:R-:W1:Y:S01]  /*3540*/  MUFU.TANH R59, R59 ;  /* 0x0000003b003b7308 */ /* 0x000e620000002400 */
[----:B0-----:R-:W-:Y:S02]  /*3550*/  FMNMX.FTZ R95, R21, R94, !PT ;  /* 0x0000005e155f7209 */ /* 0x001fe40007810000 */
[----:B------:R-:W-:Y:S02]  /*3560*/  ISETP.GT.AND P2, PT, R92, 0x48, PT ;  /* 0x000000485c00780c */ /* 0x000fe40003f44270 */
[----:B------:R-:W-:-:S02]  /*3570*/  FMNMX.FTZ R94, R72, R95, !PT ;  /* 0x0000005f485e7209 */ /* 0x000fc40007810000 */
[----:B-----5:R-:W-:Y:S01]  /*3580*/  FSEL R74, R74, -INF , P1 ;  /* 0xff8000004a4a7808 */ /* 0x020fe20000800000 */
[----:B------:R-:W0:Y:S01]  /*3590*/  MUFU.TANH R60, R60 ;  /* 0x0000003c003c7308 */ /* 0x000e220000002400 */
[----:B------:R-:W-:Y:S01]  /*35a0*/  FMNMX.FTZ R95, R73, R94, !PT ;  /* 0x0000005e495f7209 */ /* 0x000fe20007810000 */
[----:B------:R-:W-:Y:S01]  /*35b0*/  FFMA.FTZ R94, R71, UR20, -R36 ;  /* 0x00000014475e7c23 */ /* 0x000fe20008010824 */
[----:B------:R-:W-:Y:S02]  /*35c0*/  ISETP.GT.AND P1, PT, R92, 0x49, PT ;  /* 0x000000495c00780c */ /* 0x000fe40003f24270 */
[----:B------:R-:W-:Y:S02]  /*35d0*/  FMNMX.FTZ R95, R80, R95, !PT ;  /* 0x0000005f505f7209 */ /* 0x000fe40007810000 */
[----:B---3--:R-:W-:Y:S01]  /*35e0*/  FSEL R58, R58, -INF , P2 ;  /* 0xff8000003a3a7808 */ /* 0x008fe20001000000 */
[----:B------:R-:W2:Y:S01]  /*35f0*/  MUFU.TANH R61, R61 ;  /* 0x0000003d003d7308 */ /* 0x000ea20000002400 */
[----:B------:R-:W-:-:S02]  /*3600*/  FMNMX.FTZ R95, R74, R95, !PT ;  /* 0x0000005f4a5f7209 */ /* 0x000fc40007810000 */
[----:B------:R-:W-:Y:S02]  /*3610*/  ISETP.GT.AND P2, PT, R92, 0x50, PT ;  /* 0x000000505c00780c */ /* 0x000fe40003f44270 */
[----:B-1----:R-:W-:Y:S02]  /*3620*/  FSEL R59, R59, -INF , P1 ;  /* 0xff8000003b3b7808 */ /* 0x002fe40000800000 */
[----:B------:R-:W-:Y:S01]  /*3630*/  FMNMX.FTZ R56, R58, R95, !PT ;  /* 0x0000005f3a387209 */ /* 0x000fe20007810000 */
[----:B------:R-:W1:Y:S01]  /*3640*/  MUFU.TANH R62, R62 ;  /* 0x0000003e003e7308 */ /* 0x000e620000002400 */
[----:B------:R-:W-:Y:S01]  /*3650*/  ISETP.GT.AND P1, PT, R92, 0x51, PT ;  /* 0x000000515c00780c */ /* 0x000fe20003f24270 */
[--C-:B------:R-:W-:Y:S01]  /*3660*/  FFMA.FTZ R95, R70, UR20, -R36.reuse ;  /* 0x00000014465f7c23 */ /* 0x100fe20008010824 */
[----:B0-----:R-:W-:Y:S01]  /*3670*/  FSEL R71, R60, -INF , P2 ;  /* 0xff8000003c477808 */ /* 0x001fe20001000000 */
[----:B------:R-:W-:Y:S01]  /*3680*/  FFMA.FTZ R70, R69, UR20, -R36 ;  /* 0x0000001445467c23 */ /* 0x000fe20008010824 */
[----:B------:R-:W-:-:S02]  /*3690*/  FMNMX.FTZ R56, R59, R56, !PT ;  /* 0x000000383b387209 */ /* 0x000fc40007810000 */
[C---:B------:R-:W-:Y:S01]  /*36a0*/  ISETP.GT.AND P2, PT, R92.reuse, 0x58, PT ;  /* 0x000000585c00780c */ /* 0x040fe20003f44270 */
[----:B------:R-:W0:Y:S01]  /*36b0*/  MUFU.TANH R63, R63 ;  /* 0x0000003f003f7308 */ /* 0x000e220000002400 */
[----:B--2---:R-:W-:Y:S02]  /*36c0*/  FSEL R61, R61, -INF , P1 ;  /* 0xff8000003d3d7808 */ /* 0x004fe40000800000 */
[----:B------:R-:W-:Y:S02]  /*36d0*/  FMNMX.FTZ R56, R71, R56, !PT ;  /* 0x0000003847387209 */ /* 0x000fe40007810000 */
[----:B------:R-:W-:Y:S02]  /*36e0*/  ISETP.GT.AND P1, PT, R92, 0x59, PT ;  /* 0x000000595c00780c */ /* 0x000fe40003f24270 */
[----:B------:R-:W-:Y:S01]  /*36f0*/  FMNMX.FTZ R97, R61, R56, !PT ;  /* 0x000000383d617209 */ /* 0x000fe20007810000 */
[----:B------:R-:W2:Y:S01]  /*3700*/  MUFU.TANH R40, R40 ;  /* 0x0000002800287308 */ /* 0x000ea20000002400 */
[----:B-1----:R-:W-:-:S02]  /*3710*/  FSEL R62, R62, -INF , P2 ;  /* 0xff8000003e3e7808 */ /* 0x002fc40001000000 */
[----:B------:R-:W-:Y:S02]  /*3720*/  ISETP.GT.AND P2, PT, R92, 0x60, PT ;  /* 0x000000605c00780c */ /* 0x000fe40003f44270 */
[----:B------:R-:W-:Y:S01]  /*3730*/  FMNMX.FTZ R56, R62, R97, !PT ;  /* 0x000000613e387209 */ /* 0x000fe20007810000 */
[--C-:B------:R-:W-:Y:S01]  /*3740*/  FFMA.FTZ R97, R42, UR20, -R36.reuse ;  /* 0x000000142a617c23 */ /* 0x100fe20008010824 */
[----:B------:R-:W-:-:S01]  /*3750*/  FFMA.FTZ R42, R43, UR20, -R36 ;  /* 0x000000142b2a7c23 */ /* 0x000fc20008010824 */
[----:B------:R-:W1:Y:S01]  /*3760*/  MUFU.TANH R41, R41 ;  /* 0x0000002900297308 */ /* 0x000e620000002400 */
[----:B0-----:R-:W-:Y:S02]  /*3770*/  FSEL R63, R63, -INF , P1 ;  /* 0xff8000003f3f7808 */ /* 0x001fe40000800000 */
[----:B------:R-:W-:Y:S02]  /*3780*/  ISETP.GT.AND P1, PT, R92, 0x61, PT ;  /* 0x000000615c00780c */ /* 0x000fe40003f24270 */
[----:B------:R-:W-:-:S03]  /*3790*/  FMNMX.FTZ R56, R63, R56, !PT ;  /* 0x000000383f387209 */ /* 0x000fc60007810000 */
[----:B------:R-:W0:Y:S01]  /*37a0*/  MUFU.TANH R79, R79 ;  /* 0x0000004f004f7308 */ /* 0x000e220000002400 */
[----:B--2---:R-:W-:Y:S02]  /*37b0*/  FSEL R69, R40, -INF , P2 ;  /* 0xff80000028457808 */ /* 0x004fe40001000000 */
[----:B------:R-:W-:Y:S02]  /*37c0*/  ISETP.GT.AND P2, PT, R92, 0x68, PT ;  /* 0x000000685c00780c */ /* 0x000fe40003f44270 */
[----:B------:R-:W-:-:S03]  /*37d0*/  FMNMX.FTZ R56, R69, R56, !PT ;  /* 0x0000003845387209 */ /* 0x000fc60007810000 */
[----:B------:R-:W2:Y:S01]  /*37e0*/  MUFU.TANH R78, R78 ;  /* 0x0000004e004e7308 */ /* 0x000ea20000002400 */
[----:B-1----:R-:W-:Y:S02]  /*37f0*/  FSEL R41, R41, -INF , P1 ;  /* 0xff80000029297808 */ /* 0x002fe40000800000 */
[----:B------:R-:W-:Y:S02]  /*3800*/  ISETP.GT.AND P1, PT, R92, 0x69, PT ;  /* 0x000000695c00780c */ /* 0x000fe40003f24270 */
[----:B------:R-:W-:-:S03]  /*3810*/  FMNMX.FTZ R56, R41, R56, !PT ;  /* 0x0000003829387209 */ /* 0x000fc60007810000 */
[----:B------:R-:W1:Y:S01]  /*3820*/  MUFU.TANH R77, R77 ;  /* 0x0000004d004d7308 */ /* 0x000e620000002400 */
[----:B0-----:R-:W-:Y:S02]  /*3830*/  FSEL R79, R79, -INF , P2 ;  /* 0xff8000004f4f7808 */ /* 0x001fe40001000000 */
[----:B------:R-:W-:Y:S02]  /*3840*/  ISETP.GT.AND P2, PT, R92, 0x70, PT ;  /* 0x000000705c00780c */ /* 0x000fe40003f44270 */
[----:B------:R-:W-:-:S03]  /*3850*/  FMNMX.FTZ R43, R79, R56, !PT ;  /* 0x000000384f2b7209 */ /* 0x000fc60007810000 */
[----:B------:R-:W0:Y:S01]  /*3860*/  MUFU.TANH R48, R48 ;  /* 0x0000003000307308 */ /* 0x000e220000002400 */
[----:B--2---:R-:W-:Y:S02]  /*3870*/  FSEL R78, R78, -INF , P1 ;  /* 0xff8000004e4e7808 */ /* 0x004fe40000800000 */
[----:B------:R-:W-:Y:S02]  /*3880*/  ISETP.GT.AND P1, PT, R92, 0x71, PT ;  /* 0x000000715c00780c */ /* 0x000fe40003f24270 */
[----:B------:R-:W-:Y:S01]  /*3890*/  FMNMX.FTZ R56, R78, R43, !PT ;  /* 0x0000002b4e387209 */ /* 0x000fe20007810000 */
[----:B------:R-:W-:Y:S02]  /*38a0*/  FFMA.FTZ R43, R46, UR20, -R36 ;  /* 0x000000142e2b7c23 */ /* 0x000fe40008010824 */
[----:B------:R-:W2:Y:S01]  /*38b0*/  MUFU.TANH R49, R49 ;  /* 0x0000003100317308 */ /* 0x000ea20000002400 */
[----:B-1----:R-:W-:Y:S02]  /*38c0*/  FSEL R77, R77, -INF , P2 ;  /* 0xff8000004d4d7808 */ /* 0x002fe40001000000 */
[----:B------:R-:W-:-:S02]  /*38d0*/  ISETP.GT.AND P2, PT, R92, 0x78, PT ;  /* 0x000000785c00780c */ /* 0x000fc40003f44270 */
        /* <DEDUP_REMOVED lines=18> */
[----:B--2---:R-:W-:Y:S01]  /*3a00*/  FSEL R46, R24, -INF , P1 ;  /* 0xff800000182e7808 */ /* 0x004fe20000800000 */
[----:B------:R-:W-:Y:S01]  /*3a10*/  FFMA.FTZ R24, R50, UR20, -R36 ;  /* 0x0000001432187c23 */ /* 0x000fe20008010824 */
        /* <DEDUP_REMOVED lines=8> */
[----:B------:R-:W-:-:S05]  /*3aa0*/  ISETP.GT.AND P1, PT, R92, 0x91, PT ;  /* 0x000000915c00780c */ /* 0x000fca0003f24270 */
[----:B------:R-:W0:Y:S01]  /*3ab0*/  MUFU.TANH R33, R33 ;  /* 0x0000002100217308 */ /* 0x000e220000002400 */
[----:B--2---:R-:W-:Y:S02]  /*3ac0*/  FSEL R50, R29, -INF , P2 ;  /* 0xff8000001d327808 */ /* 0x004fe40001000000 */
[----:B------:R-:W-:Y:S02]  /*3ad0*/  FMNMX.FTZ R29, R25, R56, !PT ;  /* 0x00000038191d7209 */ /* 0x000fe40007810000 */
[----:B------:R-:W-:-:S03]  /*3ae0*/  ISETP.GT.AND P2, PT, R92, 0x98, PT ;  /* 0x000000985c00780c */ /* 0x000fc60003f44270 */
[----:B------:R-:W2:Y:S08]  /*3af0*/  MUFU.TANH R37, R37 ;  /* 0x0000002500257308 */ /* 0x000eb00000002400 */
[----:B------:R1:W-:Y:S08]  /*3b00*/  MUFU.EX2 R40, R70 ;  /* 0x0000004600287308 */ /* 0x0003f00000000800 */
[----:B------:R3:W-:Y:S01]  /*3b10*/  MUFU.EX2 R60, R94 ;  /* 0x0000005e003c7308 */ /* 0x0007e20000000800 */
[----:B-1----:R-:W-:Y:S01]  /*3b20*/  FSEL R70, R32, -INF , P1 ;  /* 0xff80000020467808 */ /* 0x002fe20000800000 */
[----:B------:R-:W-:Y:S01]  /*3b30*/  FFMA.FTZ R32, R27, UR20, -R36 ;  /* 0x000000141b207c23 */ /* 0x000fe20008010824 */
[----:B------:R-:W-:-:S02]  /*3b40*/  FMNMX.FTZ R27, R50, R29, !PT ;  /* 0x0000001d321b7209 */ /* 0x000fc40007810000 */
[----:B------:R-:W-:Y:S02]  /*3b50*/  ISETP.GT.AND P1, PT, R92, 0x99, PT ;  /* 0x000000995c00780c */ /* 0x000fe40003f24270 */
[----:B0-----:R-:W-:Y:S01]  /*3b60*/  FSEL R92, R33, -INF , P2 ;  /* 0xff800000215c7808 */ /* 0x001fe20001000000 */
[--C-:B------:R-:W-:Y:S01]  /*3b70*/  FFMA.FTZ R33, R55, UR20, -R36.reuse ;  /* 0x0000001437217c23 */ /* 0x100fe20008010824 */
[----:B------:R-:W-:Y:S01]  /*3b80*/  FMNMX.FTZ R27, R70, R27, !PT ;  /* 0x0000001b461b7209 */ /* 0x000fe20007810000 */
[--C-:B---3--:R-:W-:Y:S01]  /*3b90*/  FFMA.FTZ R94, R30, UR20, -R36.reuse ;  /* 0x000000141e5e7c23 */ /* 0x108fe20008010824 */
[----:B--2---:R-:W-:Y:S01]  /*3ba0*/  FSEL R37, R37, -INF , P1 ;  /* 0xff80000025257808 */ /* 0x004fe20000800000 */
[----:B------:R0:W-:Y:S01]  /*3bb0*/  MUFU.EX2 R20, R96 ;  /* 0x0000006000147308 */ /* 0x0001e20000000800 */
[----:B------:R-:W-:Y:S01]  /*3bc0*/  FMNMX.FTZ R30, R92, R27, !PT ;  /* 0x0000001b5c1e7209 */ /* 0x000fe20007810000 */
[----:B------:R-:W-:Y:S01]  /*3bd0*/  FFMA.FTZ R55, R67, UR20, -R36 ;  /* 0x0000001443377c23 */ /* 0x000fe20008010824 */
[----:B------:R-:W-:-:S02]  /*3be0*/  IMAD.U32 R67, RZ, RZ, UR20 ;  /* 0x00000014ff437e24 */ /* 0x000fc4000f8e00ff */
[----:B------:R-:W-:Y:S01]  /*3bf0*/  FMNMX.FTZ R56, R37, R30, !PT ;  /* 0x0000001e25387209 */ /* 0x000fe20007810000 */
[----:B------:R-:W-:-:S02]  /*3c00*/  FFMA.FTZ R30, R51, UR20, -R36 ;  /* 0x00000014331e7c23 */ /* 0x000fc40008010824 */
[----:B------:R1:W-:Y:S01]  /*3c10*/  MUFU.EX2 R27, R94 ;  /* 0x0000005e001b7308 */ /* 0x0003e20000000800 */
[----:B0-----:R-:W-:-:S01]  /*3c20*/  FFMA.FTZ R96, R35, UR20, -R36 ;  /* 0x0000001423607c23 */ /* 0x001fc20008010824 */
[----:B------:R-:W1:Y:S01]  /*3c30*/  SHFL.BFLY PT, R51, R56, 0x2, 0x1f ;  /* 0x0c401f0038337f89 */ /* 0x000e6200000e0000 */
[----:B------:R-:W-:-:S01]  /*3c40*/  FFMA.FTZ R35, R65, UR20, -R36 ;  /* 0x0000001441237c23 */ /* 0x000fc20008010824 */
[--C-:B------:R-:W-:Y:S01]  /*3c50*/  FFMA.FTZ R65, R39, UR20, -R36.reuse ;  /* 0x0000001427417c23 */ /* 0x100fe20008010824 */
[----:B------:R-:W-:-:S01]  /*3c60*/  FFMA.FTZ R39, R66, UR20, -R36 ;  /* 0x0000001442277c23 */ /* 0x000fc20008010824 */
[----:B------:R-:W-:Y:S02]  /*3c70*/  FFMA.FTZ R36, R68, UR20, -R36 ;  /* 0x0000001444247c23 */ /* 0x000fe40008010824 */
[----:B------:R-:W-:Y:S08]  /*3c80*/  MUFU.EX2 R88, R88 ;  /* 0x0000005800587308 */ /* 0x000ff00000000800 */
[----:B------:R-:W-:Y:S08]  /*3c90*/  MUFU.EX2 R89, R89 ;  /* 0x0000005900597308 */ /* 0x000ff00000000800 */
[----:B------:R-:W-:Y:S01]  /*3ca0*/  MUFU.EX2 R90, R90 ;  /* 0x0000005a005a7308 */ /* 0x000fe20000000800 */
[----:B-1----:R-:W-:-:S05]  /*3cb0*/  FMNMX.FTZ R94, R56, R51, !PT ;  /* 0x00000033385e7209 */ /* 0x002fca0007810000 */
[----:B------:R-:W0:Y:S02]  /*3cc0*/  SHFL.BFLY PT, R99, R94, 0x1, 0x1f ;  /* 0x0c201f005e637f89 */ /* 0x000e2400000e0000 */
[----:B------:R-:W-:Y:S08]  /*3cd0*/  MUFU.EX2 R51, R64 ;  /* 0x0000004000337308 */ /* 0x000ff00000000800 */
[----:B------:R-:W-:Y:S08]  /*3ce0*/  MUFU.EX2 R64, R65 ;  /* 0x0000004100407308 */ /* 0x000ff00000000800 */
[----:B------:R-:W1:Y:S01]  /*3cf0*/  MUFU.EX2 R91, R91 ;  /* 0x0000005b005b7308 */ /* 0x000e620000000800 */
[----:B0-----:R-:W-:-:S07]  /*3d00*/  FMNMX.FTZ R56, R94, R99, !PT ;  /* 0x000000635e387209 */ /* 0x001fce0007810000 */
[----:B------:R-:W-:Y:S01]  /*3d10*/  MUFU.EX2 R29, R32 ;  /* 0x00000020001d7308 */ /* 0x000fe20000000800 */
[C---:B------:R-:W-:Y:S01]  /*3d20*/  FSETP.NEU.FTZ.AND P1, PT, R56.reuse, -INF , PT ;  /* 0xff8000003800780b */ /* 0x040fe20003f3d000 */
[----:B------:R-:W-:-:S06]  /*3d30*/  FFMA.FTZ R66, R56, R67, -8 ;  /* 0xc100000038427423 */ /* 0x000fcc0000010043 */
[----:B------:R-:W-:Y:S01]  /*3d40*/  MUFU.EX2 R32, R54 ;  /* 0x0000003600207308 */ /* 0x000fe20000000800 */
[----:B------:R-:W-:Y:S02]  /*3d50*/  FSEL R66, R66, RZ, P1 ;  /* 0x000000ff42427208 */ /* 0x000fe40000800000 */
[----:B------:R-:W-:Y:S02]  /*3d60*/  PLOP3.LUT P1, PT, PT, PT, UP0, 0x80, 0x0 ;  /* 0x000000000000781c */ /* 0x000fe40003f2f008 */
[----:B-1----:R-:W-:Y:S01]  /*3d70*/  F2FP.SATFINITE.E4M3.F32.PACK_AB_MERGE_C R153, R91, R90, RZ ;  /* 0x0000005a5b99723e */ /* 0x002fe200048070ff */
[--C-:B------:R-:W-:Y:S01]  /*3d80*/  FFMA.FTZ R3, R3, UR20, -R66.reuse ;  /* 0x0000001403037c23 */ /* 0x100fe20008010842 */
[----:B------:R-:W-:-:S01]  /*3d90*/  FFMA.FTZ R84, R84, UR20, -R66 ;  /* 0x0000001454547c23 */ /* 0x000fc20008010842 */
[--C-:B------:R-:W-:Y:S01]  /*3da0*/  FFMA.FTZ R6, R6, UR20, -R66.reuse ;  /* 0x0000001406067c23 */ /* 0x100fe20008010842 */
[----:B------:R-:W-:-:S01]  /*3db0*/  FFMA.FTZ R65, R7, UR20, -R66 ;  /* 0x0000001407417c23 */ /* 0x000fc20008010842 */
[--C-:B------:R-:W-:Y:S01]  /*3dc0*/  FFMA.FTZ R7, R85, UR20, -R66.reuse ;  /* 0x0000001455077c23 */ /* 0x100fe20008010842 */
[----:B------:R0:W-:Y:S01]  /*3dd0*/  MUFU.EX2 R54, R96 ;  /* 0x0000006000367308 */ /* 0x0001e20000000800 */
        /* <DEDUP_REMOVED lines=8> */
[----:B0-----:R-:W-:-:S01]  /*3e60*/  FFMA.FTZ R96, R11, UR20, -R66 ;  /* 0x000000140b607c23 */ /* 0x001fc20008010842 */
[--C-:B------:R-:W-:Y:S01]  /*3e70*/  FFMA.FTZ R11, R81, UR20, -R66.reuse ;  /* 0x00000014510b7c23 */ /* 0x100fe20008010842 */
[----:B------:R-:W-:-:S01]  /*3e80*/  FFMA.FTZ R81, R72, UR20, -R66 ;  /* 0x0000001448517c23 */ /* 0x000fc20008010842 */
[--C-:B------:R-:W-:Y:S01]  /*3e90*/  FFMA.FTZ R72, R74, UR20, -R66.reuse ;  /* 0x000000144a487c23 */ /* 0x100fe20008010842 */
[----:B------:R-:W-:-:S01]  /*3ea0*/  FFMA.FTZ R74, R59, UR20, -R66 ;  /* 0x000000143b4a7c23 */ /* 0x000fc20008010842 */
[----:B------:R-:W-:Y:S01]  /*3eb0*/  FFMA.FTZ R59, R69, UR20, -R66 ;  /* 0x00000014453b7c23 */ /* 0x000fe20008010842 */
[----:B------:R-:W-:-:S01]  /*3ec0*/  FADD.FTZ R69, R88, R89 ;  /* 0x0000005958457221 */ /* 0x000fc20000010000 */
[----:B------:R-:W0:Y:S01]  /*3ed0*/  MUFU.EX2 R84, R84 ;  /* 0x0000005400547308 */ /* 0x000e220000000800 */
[----:B------:R-:W-:-:S01]  /*3ee0*/  FFMA.FTZ R73, R58, UR20, -R66 ;  /* 0x000000143a497c23 */ /* 0x000fc20008010842 */
[----:B------:R-:W-:Y:S01]  /*3ef0*/  FFMA.FTZ R58, R61, UR20, -R66 ;  /* 0x000000143d3a7c23 */ /* 0x000fe20008010842 */
[----:B------:R-:W-:-:S01]  /*3f00*/  FADD.FTZ R102, R90, R69 ;  /* 0x000000455a667221 */ /* 0x000fc20000010000 */
[--C-:B------:R-:W-:Y:S01]  /*3f10*/  FFMA.FTZ R61, R62, UR20, -R66.reuse ;  /* 0x000000143e3d7c23 */ /* 0x100fe20008010842 */
[----:B------:R-:W-:-:S01]  /*3f20*/  FFMA.FTZ R62, R41, UR20, -R66 ;  /* 0x00000014293e7c23 */ /* 0x000fc20008010842 */
[----:B------:R-:W-:Y:S01]  /*3f30*/  FFMA.FTZ R10, R13, UR20, -R66 ;  /* 0x000000140d0a7c23 */ /* 0x000fe20008010842 */
[----:B------:R-:W-:-:S01]  /*3f40*/  FADD.FTZ R41, R91, R102 ;  /* 0x000000665b297221 */ /* 0x000fc20000010000 */
[----:B------:R-:W1:Y:S01]  /*3f50*/  MUFU.EX2 R6, R6 ;  /* 0x0000000600067308 */ /* 0x000e620000000800 */
        /* <DEDUP_REMOVED lines=10> */
[----:B------:R-:W-:-:S01]  /*4000*/  FFMA.FTZ R70, R70, UR20, -R66 ;  /* 0x0000001446467c23 */ /* 0x000fc20008010842 */
[--C-:B------:R-:W-:Y:S01]  /*4010*/  FFMA.FTZ R92, R92, UR20, -R66.reuse ;  /* 0x000000145c5c7c23 */ /* 0x100fe20008010842 */
[----:B------:R-:W-:-:S01]  /*4020*/  FFMA.FTZ R37, R37, UR20, -R66 ;  /* 0x0000001425257c23 */ /* 0x000fc20008010842 */
[----:B------:R-:W-:-:S02]  /*4030*/  F2FP.SATFINITE.E4M3.F32.PACK_AB_MERGE_C R153, R89, R88, R153 ;  /* 0x000000585999723e */ /* 0x000fc40004807099 */
[----:B------:R-:W0:Y:S01]  /*4040*/  MUFU.EX2 R82, R82 ;  /* 0x0000005200527308 */ /* 0x000e220000000800 */
[----:B-1----:R-:W-:-:S07]  /*4050*/  FADD.FTZ R100, R6, R63 ;  /* 0x0000003f06647221 */ /* 0x002fce0000010000 */
[----:B------:R-:W1:Y:S01]  /*4060*/  MUFU.EX2 R7, R7 ;  /* 0x0000000700077308 */ /* 0x000e620000000800 */
[----:B--2---:R-:W-:-:S01]  /*4070*/  FADD.FTZ R100, R65, R100 ;  /* 0x0000006441647221 */ /* 0x004fc20000010000 */
[----:B------:R-:W-:-:S04]  /*4080*/  F2FP.SATFINITE.E4M3.F32.PACK_AB_MERGE_C R152, R65, R6, RZ ;  /* 0x000000064198723e */ /* 0x000fc800048070ff */
[----:B------:R-:W-:Y:S02]  /*4090*/  F2FP.SATFINITE.E4M3.F32.PACK_AB_MERGE_C R152, R84, R3, R152 ;  /* 0x000000035498723e */ /* 0x000fe40004807098 */
[----:B------:R-:W2:Y:S01]  /*40a0*/  MUFU.EX2 R5, R101 ;  /* 0x0000006500057308 */ /* 0x000ea20000000800 */
[----:B0-----:R-:W-:-:S07]  /*40b0*/  FADD.FTZ R102, R82, R41 ;  /* 0x0000002952667221 */ /* 0x001fce0000010000 */
[----:B------:R-:W0:Y:S01]  /*40c0*/  MUFU.EX2 R94, R94 ;  /* 0x0000005e005e7308 */ /* 0x000e220000000800 */
[----:B-1----:R-:W-:-:S07]  /*40d0*/  FADD.FTZ R41, R7, R100 ;  /* 0x0000006407297221 */ /* 0x002fce0000010000 */
[----:B------:R-:W1:Y:S01]  /*40e0*/  MUFU.EX2 R67, R67 ;  /* 0x0000004300437308 */ /* 0x000e620000000800 */
[----:B--2---:R-:W-:-:S04]  /*40f0*/  FADD.FTZ R63, R5, R102 ;  /* 0x00000066053f7221 */ /* 0x004fc80000010000 */
[----:B------:R-:W-:Y:S01]  /*4100*/  FADD.FTZ R100, R8, R63 ;  /* 0x0000003f08647221 */ /* 0x000fe20000010000 */
[----:B------:R-:W-:-:S02]  /*4110*/  FFMA.FTZ R63, R48, UR20, -R66 ;  /* 0x00000014303f7c23 */ /* 0x000fc40008010842 */
[----:B------:R-:W2:Y:S01]  /*4120*/  MUFU.EX2 R87, R87 ;  /* 0x0000005700577308 */ /* 0x000ea20000000800 */
[----:B0-----:R-:W-:-:S01]  /*4130*/  FADD.FTZ R68, R94, R41 ;  /* 0x000000295e447221 */ /* 0x001fc20000010000 */
[----:B------:R-:W-:-:S06]  /*4140*/  FFMA.FTZ R41, R78, UR20, -R66 ;  /* 0x000000144e297c23 */ /* 0x000fcc0008010842 */
[----:B------:R-:W0:Y:S01]  /*4150*/  MUFU.EX2 R96, R96 ;  /* 0x0000006000607308 */ /* 0x000e220000000800 */
[----:B-1----:R-:W-:-:S01]  /*4160*/  FADD.FTZ R69, R67, R68 ;  /* 0x0000004443457221 */ /* 0x002fc20000010000 */
[--C-:B------:R-:W-:Y:S01]  /*4170*/  FFMA.FTZ R68, R49, UR20, -R66.reuse ;  /* 0x0000001431447c23 */ /* 0x100fe20008010842 */
[----:B------:R-:W-:-:S05]  /*4180*/  FFMA.FTZ R49, R52, UR20, -R66 ;  /* 0x0000001434317c23 */ /* 0x000fca0008010842 */
[----:B------:R-:W1:Y:S01]  /*4190*/  MUFU.EX2 R9, R9 ;  /* 0x0000000900097308 */ /* 0x000e620000000800 */
[----:B--2---:R-:W-:-:S01]  /*41a0*/  FADD.FTZ R71, R87, R100 ;  /* 0x0000006457477221 */ /* 0x004fc20000010000 */
[----:B------:R-:W-:-:S03]  /*41b0*/  F2FP.SATFINITE.E4M3.F32.PACK_AB_MERGE_C R155, R87, R8, RZ ;  /* 0x00000008579b723e */ /* 0x000fc600048070ff */
[----:B------:R-:W-:Y:S01]  /*41c0*/  FADD.FTZ R78, R12, R71 ;  /* 0x000000470c4e7221 */ /* 0x000fe20000010000 */
[----:B------:R-:W-:Y:S02]  /*41d0*/  F2FP.SATFINITE.E4M3.F32.PACK_AB_MERGE_C R155, R5, R82, R155 ;  /* 0x00000052059b723e */ /* 0x000fe4000480709b */
[----:B------:R-:W2:Y:S01]  /*41e0*/  MUFU.EX2 R83, R83 ;  /* 0x0000005300537308 */ /* 0x000ea20000000800 */
[----:B0-----:R-:W-:-:S01]  /*41f0*/  FADD.FTZ R48, R96, R69 ;  /* 0x0000004560307221 */ /* 0x001fc20000010000 */
[----:B------:R-:W-:-:S04]  /*4200*/  F2FP.SATFINITE.E4M3.F32.PACK_AB_MERGE_C R154, R96, R67, RZ ;  /* 0x00000043609a723e */ /* 0x000fc800048070ff */
[----:B------:R-:W-:Y:S02]  /*4210*/  F2FP.SATFINITE.E4M3.F32.PACK_AB_MERGE_C R154, R94, R7, R154 ;  /* 0x000000075e9a723e */ /* 0x000fe4000480709a */
[----:B------:R-:W0:Y:S01]  /*4220*/  MUFU.EX2 R10, R10 ;  /* 0x0000000a000a7308 */ /* 0x000e220000000800 */
[----:B-1----:R-:W-:-:S07]  /*4230*/  FADD.FTZ R69, R9, R48 ;  /* 0x0000003009457221 */ /* 0x002fce0000010000 */
[----:B------:R-:W1:Y:S01]  /*4240*/  MUFU.EX2 R13, R13 ;  /* 0x0000000d000d7308 */ /* 0x000e620000000800 */
[----:B--2---:R-:W-:-:S04]  /*4250*/  FADD.FTZ R71, R83, R78 ;  /* 0x0000004e53477221 */ /* 0x004fc80000010000 */
[----:B------:R-:W-:-:S03]  /*4260*/  FADD.FTZ R78, R20, R71 ;  /* 0x00000047144e7221 */ /* 0x000fc60000010000 */
[----:B------:R-:W2:Y:S01]  /*4270*/  MUFU.EX2 R93, R93 ;  /* 0x0000005d005d7308 */ /* 0x000ea20000000800 */
[----:B0-----:R-:W-:-:S01]  /*4280*/  FADD.FTZ R52, R10, R69 ;  /* 0x000000450a347221 */ /* 0x001fc20000010000 */
[----:B------:R-:W-:-:S06]  /*4290*/  FFMA.FTZ R69, R25, UR20, -R66 ;  /* 0x0000001419457c23 */ /* 0x000fcc0008010842 */
[----:B------:R-:W0:Y:S01]  /*42a0*/  MUFU.EX2 R86, R86 ;  /* 0x0000005600567308 */ /* 0x000e220000000800 */
[----:B-1----:R-:W-:-:S01]  /*42b0*/  FADD.FTZ R71, R13, R52 ;  /* 0x000000340d477221 */ /* 0x002fc20000010000 */
[----:B------:R-:W-:-:S06]  /*42c0*/  FFMA.FTZ R52, R28, UR20, -R66 ;  /* 0x000000141c347c23 */ /* 0x000fcc0008010842 */
[----:B------:R-:W1:Y:S01]  /*42d0*/  MUFU.EX2 R76, R76 ;  /* 0x0000004c004c7308 */ /* 0x000e620000000800 */
[----:B--2---:R-:W-:-:S01]  /*42e0*/  FADD.FTZ R79, R93, R78 ;  /* 0x0000004e5d4f7221 */ /* 0x004fc20000010000 */
[----:B------:R-:W-:-:S04]  /*42f0*/  F2FP.SATFINITE.E4M3.F32.PACK_AB_MERGE_C R149, R93, R20, RZ ;  /* 0x000000145d95723e */ /* 0x000fc800048070ff */
        /* <DEDUP_REMOVED lines=9> */
[----:B------:R-:W-:Y:S08]  /*4390*/  MUFU.EX2 R81, R81 ;  /* 0x0000005100517308 */ /* 0x000ff00000000800 */
[----:B------:R-:W2:Y:S08]  /*43a0*/  MUFU.EX2 R95, R95 ;  /* 0x0000005f005f7308 */ /* 0x000eb00000000800 */
[----:B------:R-:W-:Y:S08]  /*43b0*/  MUFU.EX2 R98, R98 ;  /* 0x0000006200627308 */ /* 0x000ff00000000800 */
[----:B------:R-:W-:Y:S08]  /*43c0*/  MUFU.EX2 R15, R15 ;  /* 0x0000000f000f7308 */ /* 0x000ff00000000800 */
[----:B------:R-:W3:Y:S08]  /*43d0*/  MUFU.EX2 R97, R97 ;  /* 0x0000006100617308 */ /* 0x000ef00000000800 */
[----:B------:R0:W-:Y:S08]  /*43e0*/  MUFU.EX2 R48, R77 ;  /* 0x0000004d00307308 */ /* 0x0001f00000000800 */
[----:B------:R-:W-:Y:S01]  /*43f0*/  MUFU.EX2 R72, R72 ;  /* 0x0000004800487308 */ /* 0x000fe20000000800 */
[----:B0-----:R-:W-:-:S01]  /*4400*/  FADD.FTZ R77, R75, R78 ;  /* 0x0000004e4b4d7221 */ /* 0x001fc20000010000 */
[----:B-1----:R-:W-:-:S03]  /*4410*/  FADD.FTZ R78, R14, R71 ;  /* 0x000000470e4e7221 */ /* 0x002fc60000010000 */
[----:B------:R-:W-:Y:S01]  /*4420*/  FADD.FTZ R100, R60, R77 ;  /* 0x0000004d3c647221 */ /* 0x000fe20000010000 */
[C---:B--2---:R-:W-:Y:S02]  /*4430*/  F2FP.SATFINITE.E4M3.F32.PACK_AB_MERGE_C R60, R95.reuse, R60, RZ ;  /* 0x0000003c5f3c723e */ /* 0x044fe400048070ff */
[----:B------:R-:W0:Y:S01]  /*4440*/  MUFU.EX2 R42, R42 ;  /* 0x0000002a002a7308 */ /* 0x000e220000000800 */
[----:B------:R-:W-:-:S01]  /*4450*/  FADD.FTZ R71, R95, R100 ;  /* 0x000000645f477221 */ /* 0x000fc20000010000 */
[----:B------:R-:W-:-:S03]  /*4460*/  F2FP.SATFINITE.E4M3.F32.PACK_AB_MERGE_C R151, R75, R76, R60 ;  /* 0x0000004c4b97723e */ /* 0x000fc6000480703c */
[----:B------:R-:W-:-:S03]  /*4470*/  FADD.FTZ R66, R40, R71 ;  /* 0x0000004728427221 */ /* 0x000fc60000010000 */
[----:B------:R-:W1:Y:S01]  /*4480*/  MUFU.EX2 R73, R73 ;  /* 0x0000004900497308 */ /* 0x000e620000000800 */
[----:B---3--:R-:W-:-:S07]  /*4490*/  FADD.FTZ R65, R97, R66 ;  /* 0x0000004261417221 */ /* 0x008fce0000010000 */
[----:B------:R2:W-:Y:S01]  /*44a0*/  MUFU.EX2 R25, R63 ;  /* 0x0000003f00197308 */ /* 0x0005e20000000800 */
[----:B0-----:R-:W-:-:S07]  /*44b0*/  FADD.FTZ R66, R42, R65 ;  /* 0x000000412a427221 */ /* 0x001fce0000010000 */
[----:B------:R-:W0:Y:S01]  /*44c0*/  MUFU.EX2 R43, R43 ;  /* 0x0000002b002b7308 */ /* 0x000e220000000800 */
[----:B--2---:R-:W-:-:S01]  /*44d0*/  FADD.FTZ R63, R81, R78 ;  /* 0x0000004e513f7221 */ /* 0x004fc20000010000 */
[----:B------:R-:W-:-:S03]  /*44e0*/  F2FP.SATFINITE.E4M3.F32.PACK_AB_MERGE_C R81, R98, R81, RZ ;  /* 0x000000516251723e */ /* 0x000fc600048070ff */
[----:B------:R-:W-:Y:S01]  /*44f0*/  FADD.FTZ R8, R98, R63 ;  /* 0x0000003f62087221 */ /* 0x000fe20000010000 */
[----:B------:R-:W-:Y:S02]  /*4500*/  F2FP.SATFINITE.E4M3.F32.PACK_AB_MERGE_C R150, R14, R11, R81 ;  /* 0x0000000b0e96723e */ /* 0x000fe40004807051 */
[----:B------:R-:W2:Y:S01]  /*4510*/  MUFU.EX2 R74, R74 ;  /* 0x0000004a004a7308 */ /* 0x000ea20000000800 */
[----:B------:R-:W-:-:S04]  /*4520*/  FADD.FTZ R63, R15, R8 ;  /* 0x000000080f3f7221 */ /* 0x000fc80000010000 */
[----:B------:R-:W-:-:S03]  /*4530*/  FADD.FTZ R8, R72, R63 ;  /* 0x0000003f48087221 */ /* 0x000fc60000010000 */
[----:B------:R-:W3:Y:S01]  /*4540*/  MUFU.EX2 R26, R26 ;  /* 0x0000001a001a7308 */ /* 0x000ee20000000800 */
[----:B-1----:R-:W-:-:S01]  /*4550*/  FADD.FTZ R13, R73, R8 ;  /* 0x00000008490d7221 */ /* 0x002fc20000010000 */
[C---:B0-----:R-:W-:Y:S01]  /*4560*/  FADD.FTZ R63, R43.reuse, R66 ;  /* 0x000000422b3f7221 */ /* 0x041fe20000010000 */
[----:B------:R-:W-:-:S04]  /*4570*/  F2FP.SATFINITE.E4M3.F32.PACK_AB_MERGE_C R42, R43, R42, RZ ;  /* 0x0000002a2b2a723e */ /* 0x000fc800048070ff */
[----:B------:R-:W-:Y:S01]  /*4580*/  F2FP.SATFINITE.E4M3.F32.PACK_AB_MERGE_C R145, R97, R40, R42 ;  /* 0x000000286191723e */ /* 0x000fe2000480702a */
[----:B------:R-:W-:Y:S01]  /*4590*/  MUFU.EX2 R21, R21 ;  /* 0x0000001500157308 */ /* 0x000fe20000000800 */
[----:B--2---:R-:W-:-:S01]  /*45a0*/  FADD.FTZ R8, R74, R13 ;  /* 0x0000000d4a087221 */ /* 0x004fc20000010000 */
[----:B------:R-:W-:-:S04]  /*45b0*/  F2FP.SATFINITE.E4M3.F32.PACK_AB_MERGE_C R73, R74, R73, RZ ;  /* 0x000000494a49723e */ /* 0x000fc800048070ff */
[----:B------:R-:W-:Y:S02]  /*45c0*/  F2FP.SATFINITE.E4M3.F32.PACK_AB_MERGE_C R144, R72, R15, R73 ;  /* 0x0000000f4890723e */ /* 0x000fe40004807049 */
[----:B------:R-:W0:Y:S01]  /*45d0*/  MUFU.EX2 R47, R47 ;  /* 0x0000002f002f7308 */ /* 0x000e220000000800 */
[----:B---3--:R-:W-:-:S07]  /*45e0*/  FADD.FTZ R20, R26, R63 ;  /* 0x0000003f1a147221 */ /* 0x008fce0000010000 */
[----:B------:R-:W-:Y:S08]  /*45f0*/  MUFU.EX2 R58, R58 ;  /* 0x0000003a003a7308 */ /* 0x000ff00000000800 */
[----:B------:R-:W1:Y:S01]  /*4600*/  MUFU.EX2 R24, R24 ;  /* 0x0000001800187308 */ /* 0x000e620000000800 */
[----:B0-----:R-:W-:-:S07]  /*4610*/  FADD.FTZ R43, R47, R20 ;  /* 0x000000142f2b7221 */ /* 0x001fce0000010000 */
[----:B------:R-:W0:Y:S08]  /*4620*/  MUFU.EX2 R61, R61 ;  /* 0x0000003d003d7308 */ /* 0x000e300000000800 */
[----:B------:R-:W2:Y:S01]  /*4630*/  MUFU.EX2 R80, R80 ;  /* 0x0000005000507308 */ /* 0x000ea20000000800 */
[----:B-1----:R-:W-:-:S01]  /*4640*/  FADD.FTZ R20, R24, R43 ;  /* 0x0000002b18147221 */ /* 0x002fc20000010000 */
[----:B------:R-:W-:-:S02]  /*4650*/  F2FP.SATFINITE.E4M3.F32.PACK_AB_MERGE_C R24, R29, R24, RZ ;  /* 0x000000181d18723e */ /* 0x000fc400048070ff */
[----:B------:R-:W-:Y:S01]  /*4660*/  CS2R R42, SRZ ;  /* 0x00000000002a7805 */ /* 0x000fe2000001ff00 */
[----:B------:R-:W-:Y:S01]  /*4670*/  FADD.FTZ R20, R29, R20 ;  /* 0x000000141d147221 */ /* 0x000fe20000010000 */
[----:B------:R-:W-:Y:S02]  /*4680*/  F2FP.SATFINITE.E4M3.F32.PACK_AB_MERGE_C R147, R47, R26, R24 ;  /* 0x0000001a2f93723e */ /* 0x000fe40004807018 */
[----:B------:R-:W1:Y:S08]  /*4690*/  MUFU.EX2 R59, R59 ;  /* 0x0000003b003b7308 */ /* 0x000e700000000800 */
[----:B------:R3:W-:Y:S08]  /*46a0*/  MUFU.EX2 R6, R53 ;  /* 0x0000003500067308 */ /* 0x0007f00000000800 */
[----:B------:R-:W4:Y:S01]  /*46b0*/  MUFU.EX2 R30, R30 ;  /* 0x0000001e001e7308 */ /* 0x000f220000000800 */
[----:B---3--:R-:W-:-:S04]  /*46c0*/  FADD.FTZ R53, R21, R8 ;  /* 0x0000000815357221 */ /* 0x008fc80000010000 */
[----:B------:R-:W-:-:S03]  /*46d0*/  FADD.FTZ R8, R58, R53 ;  /* 0x000000353a087221 */ /* 0x000fc60000010000 */
[----:B------:R-:W3:Y:S01]  /*46e0*/  MUFU.EX2 R62, R62 ;  /* 0x0000003e003e7308 */ /* 0x000ee20000000800 */
[----:B0-----:R-:W-:-:S01]  /*46f0*/  FADD.FTZ R5, R61, R8 ;  /* 0x000000083d057221 */ /* 0x001fc20000010000 */
[----:B--2---:R-:W-:-:S03]  /*4700*/  F2FP.SATFINITE.E4M3.F32.PACK_AB_MERGE_C R61, R80, R61, RZ ;  /* 0x0000003d503d723e */ /* 0x004fc600048070ff */
[----:B------:R-:W-:Y:S01]  /*4710*/  FADD.FTZ R80, R80, R5 ;  /* 0x0000000550507221 */ /* 0x000fe20000010000 */
[----:B------:R-:W-:-:S01]  /*4720*/  FADD.FTZ R5, R27, R20 ;  /* 0x000000141b057221 */ /* 0x000fc20000010000 */
[----:B------:R-:W-:Y:S01]  /*4730*/  F2FP.SATFINITE.E4M3.F32.PACK_AB_MERGE_C R146, R58, R21, R61 ;  /* 0x000000153a92723e */ /* 0x000fe2000480703d */
[----:B------:R-:W0:Y:S01]  /*4740*/  MUFU.EX2 R2, R2 ;  /* 0x0000000200027308 */ /* 0x000e220000000800 */
[----:B-1----:R-:W-:-:S01]  /*4750*/  FADD.FTZ R3, R59, R80 ;  /* 0x000000503b037221 */ /* 0x002fc20000010000 */
[----:B----4-:R-:W-:-:S04]  /*4760*/  FADD.FTZ R5, R30, R5 ;  /* 0x000000051e057221 */ /* 0x010fc80000010000 */
[----:B------:R-:W-:Y:S02]  /*4770*/  FADD.FTZ R10, R32, R5 ;  /* 0x00000005200a7221 */ /* 0x000fe40000010000 */
[----:B------:R-:W1:Y:S01]  /*4780*/  MUFU.EX2 R31, R31 ;  /* 0x0000001f001f7308 */ /* 0x000e620000000800 */
[----:B---3--:R-:W-:-:S07]  /*4790*/  FADD.FTZ R3, R62, R3 ;  /* 0x000000033e037221 */ /* 0x008fce0000010000 */
[----:B------:R-:W2:Y:S01]  /*47a0*/  MUFU.EX2 R41, R41 ;  /* 0x0000002900297308 */ /* 0x000ea20000000800 */
[----:B0-----:R-:W-:-:S07]  /*47b0*/  FADD.FTZ R8, R2, R3 ;  /* 0x0000000302087221 */ /* 0x001fce0000010000 */
[----:B------:R-:W0:Y:S01]  /*47c0*/  MUFU.EX2 R33, R33 ;  /* 0x0000002100217308 */ /* 0x000e220000000800 */
[----:B-1----:R-:W-:-:S01]  /*47d0*/  FADD.FTZ R10, R31, R10 ;  /* 0x0000000a1f0a7221 */ /* 0x002fc20000010000 */
[----:B------:R-:W-:-:S04]  /*47e0*/  F2FP.SATFINITE.E4M3.F32.PACK_AB_MERGE_C R32, R31, R32, RZ ;  /* 0x000000201f20723e */ /* 0x000fc800048070ff */
[----:B------:R-:W-:Y:S02]  /*47f0*/  F2FP.SATFINITE.E4M3.F32.PACK_AB_MERGE_C R141, R30, R27, R32 ;  /* 0x0000001b1e8d723e */ /* 0x000fe40004807020 */
[----:B------:R-:W-:Y:S01]  /*4800*/  CS2R R30, SRZ ;  /* 0x00000000001e7805 */ /* 0x000fe2000001ff00 */
[----:B------:R-:W1:Y:S01]  /*4810*/  MUFU.EX2 R34, R34 ;  /* 0x0000002200227308 */ /* 0x000e620000000800 */
[C---:B--2---:R-:W-:Y:S01]  /*4820*/  F2FP.SATFINITE.E4M3.F32.PACK_AB_MERGE_C R9, R41.reuse, R2, RZ ;  /* 0x000000022909723e */ /* 0x044fe200048070ff */
[----:B------:R-:W-:Y:S01]  /*4830*/  FADD.FTZ R41, R41, R8 ;  /* 0x0000000829297221 */ /* 0x000fe20000010000 */
[----:B------:R-:W-:Y:S02]  /*4840*/  CS2R R26, SRZ ;  /* 0x00000000001a7805 */ /* 0x000fe4000001ff00 */
[----:B------:R-:W-:Y:S01]  /*4850*/  F2FP.SATFINITE.E4M3.F32.PACK_AB_MERGE_C R140, R62, R59, R9 ;  /* 0x0000003b3e8c723e */ /* 0x000fe20004807009 */
[----:B------:R-:W-:-:S01]  /*4860*/  FADD.FTZ R2, R48, R41 ;  /* 0x0000002930027221 */ /* 0x000fc20000010000 */
[----:B------:R-:W-:Y:S01]  /*4870*/  CS2R R40, SRZ ;  /* 0x0000000000287805 */ /* 0x000fe2000001ff00 */
[----:B------:R-:W2:Y:S01]  /*4880*/  MUFU.EX2 R28, R68 ;  /* 0x00000044001c7308 */ /* 0x000ea20000000800 */
[----:B0-----:R-:W-:-:S07]  /*4890*/  FADD.FTZ R5, R33, R10 ;  /* 0x0000000a21057221 */ /* 0x001fce0000010000 */
[----:B------:R-:W0:Y:S01]  /*48a0*/  MUFU.EX2 R49, R49 ;  /* 0x0000003100317308 */ /* 0x000e220000000800 */
[----:B-1----:R-:W-:-:S01]  /*48b0*/  FADD.FTZ R8, R34, R5 ;  /* 0x0000000522087221 */ /* 0x002fc20000010000 */
[----:B------:R-:W-:-:S03]  /*48c0*/  FADD.FTZ R5, R25, R2 ;  /* 0x0000000219057221 */ /* 0x000fc60000010000 */
[----:B------:R-:W-:Y:S01]  /*48d0*/  FADD.FTZ R7, R51, R8 ;  /* 0x0000000833077221 */ /* 0x000fe20000010000 */
[----:B------:R-:W-:Y:S02]  /*48e0*/  F2FP.SATFINITE.E4M3.F32.PACK_AB_MERGE_C R51, R54, R51, RZ ;  /* 0x000000333633723e */ /* 0x000fe400048070ff */
[----:B------:R-:W1:Y:S01]  /*48f0*/  MUFU.EX2 R35, R35 ;  /* 0x0000002300237308 */ /* 0x000e620000000800 */
[----:B--2---:R-:W-:-:S01]  /*4900*/  FADD.FTZ R2, R28, R5 ;  /* 0x000000051c027221 */ /* 0x004fc20000010000 */
[----:B------:R-:W-:Y:S01]  /*4910*/  FADD.FTZ R54, R54, R7 ;  /* 0x0000000736367221 */ /* 0x000fe20000010000 */
[----:B------:R-:W-:Y:S02]  /*4920*/  F2FP.SATFINITE.E4M3.F32.PACK_AB_MERGE_C R143, R34, R33, R51 ;  /* 0x00000021228f723e */ /* 0x000fe40004807033 */
[----:B------:R-:W-:-:S03]  /*4930*/  CS2R R32, SRZ ;  /* 0x0000000000207805 */ /* 0x000fc6000001ff00 */
[----:B------:R-:W2:Y:S01]  /*4940*/  MUFU.EX2 R38, R38 ;  /* 0x0000002600267308 */ /* 0x000ea20000000800 */
[C---:B0-----:R-:W-:Y:S01]  /*4950*/  F2FP.SATFINITE.E4M3.F32.PACK_AB_MERGE_C R28, R49.reuse, R28, RZ ;  /* 0x0000001c311c723e */ /* 0x041fe200048070ff */
[----:B------:R-:W-:-:S03]  /*4960*/  FADD.FTZ R49, R49, R2 ;  /* 0x0000000231317221 */ /* 0x000fc60000010000 */
[----:B------:R-:W-:Y:S01]  /*4970*/  F2FP.SATFINITE.E4M3.F32.PACK_AB_MERGE_C R142, R25, R48, R28 ;  /* 0x00000030198e723e */ /* 0x000fe2000480701c */
[----:B------:R-:W-:-:S01]  /*4980*/  FADD.FTZ R2, R6, R49 ;  /* 0x0000003106027221 */ /* 0x000fc20000010000 */
[----:B------:R-:W-:Y:S01]  /*4990*/  CS2R R48, SRZ ;  /* 0x0000000000307805 */ /* 0x000fe2000001ff00 */
[----:B------:R0:W3:Y:S01]  /*49a0*/  MUFU.EX2 R13, R46 ;  /* 0x0000002e000d7308 */ /* 0x0000e20000000800 */
[----:B-1----:R-:W-:-:S01]  /*49b0*/  FADD.FTZ R5, R35, R54 ;  /* 0x0000003623057221 */ /* 0x002fc20000010000 */
[----:B------:R-:W-:Y:S02]  /*49c0*/  CS2R R28, SRZ ;  /* 0x00000000001c7805 */ /* 0x000fe4000001ff00 */
[----:B------:R-:W-:-:S04]  /*49d0*/  CS2R R24, SRZ ;  /* 0x0000000000187805 */ /* 0x000fc8000001ff00 */
[----:B------:R-:W1:Y:S01]  /*49e0*/  MUFU.EX2 R55, R55 ;  /* 0x0000003700377308 */ /* 0x000e620000000800 */
[----:B--2---:R-:W-:-:S01]  /*49f0*/  FADD.FTZ R8, R38, R5 ;  /* 0x0000000526087221 */ /* 0x004fc20000010000 */
[----:B0-----:R-:W-:-:S06]  /*4a00*/  CS2R R46, SRZ ;  /* 0x00000000002e7805 */ /* 0x001fcc000001ff00 */
[----:B------:R-:W0:Y:S01]  /*4a10*/  MUFU.EX2 R52, R52 ;  /* 0x0000003400347308 */ /* 0x000e220000000800 */
[----:B---3--:R-:W-:-:S07]  /*4a20*/  FADD.FTZ R5, R13, R2 ;  /* 0x000000020d057221 */ /* 0x008fce0000010000 */
[----:B------:R-:W2:Y:S01]  /*4a30*/  MUFU.EX2 R69, R69 ;  /* 0x0000004500457308 */ /* 0x000ea20000000800 */
[----:B-1----:R-:W-:-:S01]  /*4a40*/  FADD.FTZ R7, R55, R8 ;  /* 0x0000000837077221 */ /* 0x002fc20000010000 */
[----:B------:R-:W-:-:S03]  /*4a50*/  F2FP.SATFINITE.E4M3.F32.PACK_AB_MERGE_C R55, R64, R55, RZ ;  /* 0x000000374037723e */ /* 0x000fc600048070ff */
[----:B------:R-:W-:Y:S01]  /*4a60*/  FADD.FTZ R64, R64, R7 ;  /* 0x0000000740407221 */ /* 0x000fe20000010000 */
[----:B------:R-:W-:Y:S02]  /*4a70*/  F2FP.SATFINITE.E4M3.F32.PACK_AB_MERGE_C R137, R38, R35, R55 ;  /* 0x000000232689723e */ /* 0x000fe40004807037 */
[----:B------:R-:W-:Y:S01]  /*4a80*/  CS2R R54, SRZ ;  /* 0x0000000000367805 */ /* 0x000fe2000001ff00 */
[----:B------:R-:W1:Y:S01]  /*4a90*/  MUFU.EX2 R39, R39 ;  /* 0x0000002700277308 */ /* 0x000e620000000800 */
[----:B0-----:R-:W-:-:S01]  /*4aa0*/  FADD.FTZ R2, R52, R5 ;  /* 0x0000000534027221 */ /* 0x001fc20000010000 */
[----:B------:R-:W-:-:S06]  /*4ab0*/  CS2R R34, SRZ ;  /* 0x0000000000227805 */ /* 0x000fcc000001ff00 */
[----:B------:R-:W0:Y:S01]  /*4ac0*/  MUFU.EX2 R50, R50 ;  /* 0x0000003200327308 */ /* 0x000e220000000800 */
[C---:B--2---:R-:W-:Y:S01]  /*4ad0*/  F2FP.SATFINITE.E4M3.F32.PACK_AB_MERGE_C R52, R69.reuse, R52, RZ ;  /* 0x000000344534723e */ /* 0x044fe200048070ff */
[----:B------:R-:W-:-:S03]  /*4ae0*/  FADD.FTZ R69, R69, R2 ;  /* 0x0000000245457221 */ /* 0x000fc60000010000 */
[----:B------:R-:W-:Y:S02]  /*4af0*/  F2FP.SATFINITE.E4M3.F32.PACK_AB_MERGE_C R136, R13, R6, R52 ;  /* 0x000000060d88723e */ /* 0x000fe40004807034 */
[----:B------:R-:W-:Y:S01]  /*4b00*/  CS2R R52, SRZ ;  /* 0x0000000000347805 */ /* 0x000fe2000001ff00 */
[----:B------:R-:W2:Y:S01]  /*4b10*/  MUFU.EX2 R44, R44 ;  /* 0x0000002c002c7308 */ /* 0x000ea20000000800 */
[----:B-1----:R-:W-:-:S07]  /*4b20*/  FADD.FTZ R5, R39, R64 ;  /* 0x0000004027057221 */ /* 0x002fce0000010000 */
[----:B------:R-:W1:Y:S01]  /*4b30*/  MUFU.EX2 R3, R70 ;  /* 0x0000004600037308 */ /* 0x000e620000000800 */
[----:B0-----:R-:W-:-:S07]  /*4b40*/  FADD.FTZ R2, R50, R69 ;  /* 0x0000004532027221 */ /* 0x001fce0000010000 */
[----:B------:R-:W-:Y:S01]  /*4b50*/  MUFU.EX2 R45, R45 ;  /* 0x0000002d002d7308 */ /* 0x000fe20000000800 */
[----:B--2---:R-:W-:-:S07]  /*4b60*/  FADD.FTZ R6, R44, R5 ;  /* 0x000000052c067221 */ /* 0x004fce0000010000 */
[----:B------:R-:W-:Y:S01]  /*4b70*/  MUFU.EX2 R92, R92 ;  /* 0x0000005c005c7308 */ /* 0x000fe20000000800 */
[----:B-1----:R-:W-:-:S07]  /*4b80*/  FADD.FTZ R5, R3, R2 ;  /* 0x0000000203057221 */ /* 0x002fce0000010000 */
[----:B------:R-:W0:Y:S08]  /*4b90*/  MUFU.EX2 R37, R37 ;  /* 0x0000002500257308 */ /* 0x000e300000000800 */
[----:B------:R-:W1:Y:S01]  /*4ba0*/  MUFU.EX2 R36, R36 ;  /* 0x0000002400247308 */ /* 0x000e620000000800 */
[----:B0-----:R-:W-:Y:S01]  /*4bb0*/  F2FP.SATFINITE.E4M3.F32.PACK_AB_MERGE_C R2, R37, R92, RZ ;  /* 0x0000005c2502723e */ /* 0x001fe200048070ff */
[----:B------:R-:W-:-:S03]  /*4bc0*/  FADD.FTZ R92, R92, R5 ;  /* 0x000000055c5c7221 */ /* 0x000fc60000010000 */
[----:B------:R-:W-:Y:S01]  /*4bd0*/  F2FP.SATFINITE.E4M3.F32.PACK_AB_MERGE_C R138, R3, R50, R2 ;  /* 0x00000032038a723e */ /* 0x000fe20004807002 */
[----:B------:R-:W-:-:S01]  /*4be0*/  FADD.FTZ R3, R37, R92 ;  /* 0x0000005c25037221 */ /* 0x000fc20000010000 */
[----:B------:R-:W-:Y:S02]  /*4bf0*/  CS2R R50, SRZ ;  /* 0x0000000000327805 */ /* 0x000fe4000001ff00 */
[----:B-1----:R-:W-:Y:S01]  /*4c00*/  F2FP.SATFINITE.E4M3.F32.PACK_AB_MERGE_C R7, R36, R45, RZ ;  /* 0x0000002d2407723e */ /* 0x002fe200048070ff */
[----:B------:R-:W-:-:S03]  /*4c10*/  FADD.FTZ R45, R45, R6 ;  /* 0x000000062d2d7221 */ /* 0x000fc60000010000 */
[----:B------:R-:W-:Y:S01]  /*4c20*/  F2FP.SATFINITE.E4M3.F32.PACK_AB_MERGE_C R139, R44, R39, R7 ;  /* 0x000000272c8b723e */ /* 0x000fe20004807007 */
[----:B------:R-:W-:-:S01]  /*4c30*/  FADD.FTZ R2, R36, R45 ;  /* 0x0000002d24027221 */ /* 0x000fc20000010000 */
[----:B------:R-:W-:Y:S02]  /*4c40*/  CS2R R44, SRZ ;  /* 0x00000000002c7805 */ /* 0x000fe4000001ff00 */
[----:B------:R-:W-:Y:S02]  /*4c50*/  CS2R R38, SRZ ;  /* 0x0000000000267805 */ /* 0x000fe4000001ff00 */
[----:B------:R-:W-:Y:S01]  /*4c60*/  CS2R R36, SRZ ;  /* 0x0000000000247805 */ /* 0x000fe2000001ff00 */
[----:B------:R-:W-:Y:S06]  /*4c70*/  @!P1 BRA `(.L_x_1887) ;  /* 0x0000003800109947 */ /* 0x000fec0003800000 */
[----:B------:R-:W-:Y:S01]  /*4c80*/  MOV R6, R57 ;  /* 0x0000003900067202 */ /* 0x000fe20000000f00 */
[----:B------:R-:W-:Y:S01]  /*4c90*/  IMAD.MOV.U32 R5, RZ, RZ, R56 ;  /* 0x000000ffff057224 */ /* 0x000fe200078e0038 */
[----:B------:R-:W-:Y:S01]  /*4ca0*/  UMOV UR26, UR37 ;  /* 0x00000025001a7c82 */ /* 0x000fe20008000000 */
[----:B------:R-:W-:Y:S01]  /*4cb0*/  IMAD.MOV.U32 R55, RZ, RZ, RZ ;  /* 0x000000ffff377224 */ /* 0x000fe200078e00ff */
[----:B------:R-:W-:Y:S01]  /*4cc0*/  UMOV UR25, UR38 ;  /* 0x0000002600197c82 */ /* 0x000fe20008000000 */
[----:B------:R-:W-:Y:S01]  /*4cd0*/  ULDC UR21, c[0x0][0x288] ;  /* 0x0000a20000157ab9 */ /* 0x000fe20000000800 */
[----:B------:R-:W-:-:S05]  /*4ce0*/  ULDC UR20, c[0x0][0x988] ;  /* 0x0002620000147ab9 */ /* 0x000fca0000000800 */
.L_x_1898:
[----:B------:R-:W-:-:S04]  /*4cf0*/  UISETP.NE.AND UP0, UPT, UR25, 0x1, UPT ;  /* 0x000000011900788c */ /* 0x000fc8000bf05270 */
[----:B------:R-:W-:-:S04]  /*4d00*/  USEL UR37, URZ, 0x1, UP0 ;  /* 0x000000013f257887 */ /* 0x000fc80008000000 */
[----:B------:R-:W-:Y:S01]  /*4d10*/  ULOP3.LUT UR37, UR26, UR37, URZ, 0x3c, !UPT ;  /* 0x000000251a257292 */ /* 0x000fe2000f8e3c3f */
[----:B------:R-:W-:Y:S11]  /*4d20*/  @!P0 BRA `(.L_x_1888) ;  /* 0x0000000000048947 */ /* 0x000ff60003800000 */
[----:B------:R-:W-:Y:S01]  /*4d30*/  BPT.TRAP 0x1 ;  /* 0x000000040000795c */ /* 0x000fe20000300000 */
.L_x_1888:
        /* <DEDUP_REMOVED lines=9> */
.L_x_1889:
[----:B-1----:R-:W-:Y:S05]  /*4dd0*/  @P1 BRA `(.L_x_1890) ;  /* 0x0000000000081947 */ /* 0x002fea0003800000 */
[----:B------:R-:W1:Y:S02]  /*4de0*/  SYNCS.PHASECHK.TRANS64.TRYWAIT P1, [UR22+0x13230], R7 ;  /* 0x01323007ff0075a7 */ /* 0x000e640008020156 */
[----:B-1----:R-:W-:Y:S05]  /*4df0*/  @!P1 BRA `(.L_x_1891) ;  /* 0x000000d4003c9947 */ /* 0x002fea0003800000 */
.L_x_1890:
        /* <DEDUP_REMOVED lines=64> */
.L_x_1892:
[----:B------:R-:W-:Y:S01]  /*5200*/  ULEA UR11, UR25, UR45, 0x3 ;  /* 0x0000002d190b7291 */ /* 0x000fe2000f8e183f */
[----:B01----:R-:W-:-:S05]  /*5210*/  IMAD.U32 R7, RZ, RZ, UR26 ;  /* 0x0000001aff077e24 */ /* 0x003fca000f8e00ff */
[----:B------:R-:W-:-:S04]  /*5220*/  SHF.L.U32 R7, R7, 0x1f, RZ ;  /* 0x0000001f07077819 */ /* 0x000fc800000006ff */
[----:B------:R0:W1:Y:S01]  /*5230*/  SYNCS.PHASECHK.TRANS64.TRYWAIT P1, [UR11+0x13250], R7 ;  /* 0x01325007ff0075a7 */ /* 0x000062000802014b */
[----:B------:R-:W-:Y:S05]  /*5240*/  @!P0 BRA `(.L_x_1893) ;  /* 0x0000000000048947 */ /* 0x000fea0003800000 */
[----:B------:R-:W-:Y:S01]  /*5250*/  BPT.TRAP 0x1 ;  /* 0x000000040000795c */ /* 0x000fe20000300000 */
.L_x_1893:
[----:B-1----:R-:W-:Y:S05]  /*5260*/  @P1 BRA `(.L_x_1894) ;  /* 0x0000000000081947 */ /* 0x002fea0003800000 */
[----:B------:R-:W1:Y:S02]  /*5270*/  SYNCS.PHASECHK.TRANS64.TRYWAIT P1, [UR11+0x13250], R7 ;  /* 0x01325007ff0075a7 */ /* 0x000e64000802014b */
[----:B-1----:R-:W-:Y:S05]  /*5280*/  @!P1 BRA `(.L_x_1895) ;  /* 0x000000d000309947 */ /* 0x002fea0003800000 */
.L_x_1894:
        /* <DEDUP_REMOVED lines=32> */
.L_x_1896:
[----:B------:R-:W-:Y:S01]  /*5490*/  UISETP.NE.AND UP0, UPT, UR47, URZ, UPT ;  /* 0x0000003f2f00728c */ /* 0x000fe2000bf05270 */
[C---:B------:R-:W-:Y:S01]  /*54a0*/  FMUL.FTZ R14, R0.reuse, R127 ;  /* 0x0000007f000e7220 */ /* 0x040fe20000410000 */
[----:B------:R-:W-:Y:S02]  /*54b0*/  VIADD R127, R17, UR40 ;  /* 0x00000028117f7c36 */ /* 0x000fe40008000000 */
[C---:B------:R-:W-:Y:S01]  /*54c0*/  FMUL.FTZ R13, R0.reuse, R126 ;  /* 0x0000007e000d7220 */ /* 0x040fe20000410000 */
[C---:B------:R-:W-:Y:S01]  /*54d0*/  FMUL.FTZ R12, R0.reuse, R125 ;  /* 0x0000007d000c7220 */ /* 0x040fe20000410000 */
[C---:B------:R-:W-:Y:S01]  /*54e0*/  FMUL.FTZ R125, R0.reuse, R97 ;  /* 0x00000061007d7220 */ /* 0x040fe20000410000 */
[----:B------:R-:W-:Y:S01]  /*54f0*/  PLOP3.LUT P1, PT, PT, PT, UP0, 0x80, 0x0 ;  /* 0x000000000000781c */ /* 0x000fe20003f2f008 */
[C---:B------:R-:W-:Y:S01]  /*5500*/  FMUL.FTZ R97, R0.reuse, R98 ;  /* 0x0000006200617220 */ /* 0x040fe20000410000 */
[----:B------:R-:W-:Y:S01]  /*5510*/  PLOP3.LUT P2, PT, PT, PT, UP0, 0x80, 0x0 ;  /* 0x000000000000781c */ /* 0x000fe20003f4f008 */
[C---:B------:R-:W-:Y:S01]  /*5520*/  FMUL.FTZ R15, R0.reuse, R128 ;  /* 0x00000080000f7220 */ /* 0x040fe20000410000 */
[----:B------:R-:W-:Y:S01]  /*5530*/  IMAD.MOV.U32 R98, RZ, RZ, R127 ;  /* 0x000000ffff627224 */ /* 0x000fe200078e007f */
[----:B------:R-:W-:Y:S01]  /*5540*/  @UP0 ULDC UR6, c[0x0][0x44c] ;  /* 0x0001130000060ab9 */ /* 0x000fe20000000800 */
[----:B------:R-:W2:Y:S01]  /*5550*/  LDC R128, c[0x0][0x2f0] ;  /* 0x0000bc00ff807b82 */ /* 0x000ea20000000800 */
[C---:B------:R-:W-:Y:S01]  /*5560*/  FMUL.FTZ R20, R0.reuse, R129 ;  /* 0x0000008100147220 */ /* 0x040fe20000410000 */
[C---:B01----:R-:W-:Y:S01]  /*5570*/  FMUL.FTZ R7, R0.reuse, R120 ;  /* 0x0000007800077220 */ /* 0x043fe20000410000 */
[C---:B------:R-:W-:Y:S01]  /*5580*/  FMUL.FTZ R8, R0.reuse, R121 ;  /* 0x0000007900087220 */ /* 0x040fe20000410000 */
[C---:B------:R-:W-:Y:S01]  /*5590*/  FMUL.FTZ R11, R0.reuse, R124 ;  /* 0x0000007c000b7220 */ /* 0x040fe20000410000 */
[----:B------:R-:W-:Y:S01]  /*55a0*/  MUFU.TANH R12, R12 ;  /* 0x0000000c000c7308 */ /* 0x000fe20000002400 */
[----:B------:R-:W-:Y:S01]  /*55b0*/  FMUL.FTZ R121, R0, R132 ;  /* 0x0000008400797220 */ /* 0x000fe20000410000 */
[----:B------:R-:W-:Y:S01]  /*55c0*/  @P1 IMAD.HI.U32 R126, R127, UR6, RZ ;  /* 0x000000067f7e1c27 */ /* 0x000fe2000f8e00ff */
[----:B------:R-:W-:-:S03]  /*55d0*/  @UP0 ULDC UR6, c[0x0][0x450] ;  /* 0x0001140000060ab9 */ /* 0x000fc60000000800 */
[C---:B------:R-:W-:Y:S01]  /*55e0*/  FMUL.FTZ R120, R0.reuse, R131 ;  /* 0x0000008300787220 */ /* 0x040fe20000410000 */
[C---:B------:R-:W-:Y:S01]  /*55f0*/  FMUL.FTZ R9, R0.reuse, R122 ;  /* 0x0000007a00097220 */ /* 0x040fe20000410000 */
[----:B------:R-:W-:Y:S01]  /*5600*/  IMAD.MOV.U32 R127, RZ, RZ, -0x2 ;  /* 0xfffffffeff7f7424 */ /* 0x000fe200078e00ff */
[----:B------:R-:W-:Y:S01]  /*5610*/  @P2 SHF.R.U32.HI R98, RZ, UR6, R126 ;  /* 0x00000006ff622c19 */ /* 0x000fe2000801167e */
[----:B------:R-:W-:Y:S01]  /*5620*/  UMOV UR6, 0x1 ;  /* 0x0000000100067882 */ /* 0x000fe20000000000 */
[----:B------:R-:W0:Y:S01]  /*5630*/  MUFU.TANH R7, R7 ;  /* 0x0000000700077308 */ /* 0x000e220000002400 */
[----:B------:R-:W-:Y:S01]  /*5640*/  UIMAD UR6, UR24, -0xa0, UR6 ;  /* 0xffffff60180678a4 */ /* 0x000fe2000f8e0206 */
[C---:B------:R-:W-:Y:S01]  /*5650*/  FMUL.FTZ R126, R0.reuse, R102 ;  /* 0x00000066007e7220 */ /* 0x040fe20000410000 */
[----:B------:R-:W1:Y:S01]  /*5660*/  SHFL.IDX PT, R129, R98, RZ, 0x1c1f ;  /* 0x001c1fff62817589 */ /* 0x000e6200000e0000 */
[C---:B------:R-:W-:Y:S01]  /*5670*/  FMUL.FTZ R122, R0.reuse, R133 ;  /* 0x00000085007a7220 */ /* 0x040fe20000410000 */
[C---:B------:R-:W-:Y:S01]  /*5680*/  FMUL.FTZ R21, R0.reuse, R130 ;  /* 0x0000008200157220 */ /* 0x040fe20000410000 */
[----:B------:R-:W-:Y:S01]  /*5690*/  FMUL.FTZ R104, R0, R104 ;  /* 0x0000006800687220 */ /* 0x000fe20000410000 */
[----:B------:R-:W-:Y:S01]  /*56a0*/  IMAD R127, R16, R127, UR6 ;  /* 0x00000006107f7e24 */ /* 0x000fe2000f8e027f */
[----:B------:R-:W3:Y:S01]  /*56b0*/  MUFU.TANH R8, R8 ;  /* 0x0000000800087308 */ /* 0x000ee20000002400 */
[C---:B------:R-:W-:Y:S01]  /*56c0*/  FMUL.FTZ R105, R0.reuse, R105 ;  /* 0x0000006900697220 */ /* 0x040fe20000410000 */
[----:B------:R-:W-:Y:S01]  /*56d0*/  FMUL.FTZ R108, R0, R108 ;  /* 0x0000006c006c7220 */ /* 0x000fe20000410000 */
[----:B--2---:R-:W-:-:S02]  /*56e0*/  IMAD R102, R128, UR41, R127 ;  /* 0x0000002980667c24 */ /* 0x004fc4000f8e027f */
        /* <DEDUP_REMOVED lines=15> */
[----:B-1----:R-:W-:Y:S01]  /*57e0*/  IADD3 R127, R129, -UR21, R102 ;  /* 0x80000015817f7c10 */ /* 0x002fe2000fffe066 */
[C---:B------:R-:W-:Y:S01]  /*57f0*/  FMUL.FTZ R129, R0.reuse, R72 ;  /* 0x0000004800817220 */ /* 0x040fe20000410000 */
[C---:B------:R-:W-:Y:S01]  /*5800*/  FMUL.FTZ R101, R0.reuse, R101 ;  /* 0x0000006500657220 */ /* 0x040fe20000410000 */
[C---:B------:R-:W-:Y:S01]  /*5810*/  FMUL.FTZ R56, R0.reuse, R56 ;  /* 0x0000003800387220 */ /* 0x040fe20000410000 */
[C---:B------:R-:W-:Y:S01]  /*5820*/  ISETP.GT.AND P1, PT, R127.reuse, RZ, PT ;  /* 0x000000ff7f00720c */ /* 0x040fe20003f24270 */
[----:B------:R-:W1:Y:S01]  /*5830*/  MUFU.TANH R20, R20 ;  /* 0x0000001400147308 */ /* 0x000e620000002400 */
[----:B------:R-:W-:Y:S01]  /*5840*/  ISETP.GT.AND P2, PT, R127, 0x1, PT ;  /* 0x000000017f00780c */ /* 0x000fe20003f44270 */
[C---:B------:R-:W-:Y:S01]  /*5850*/  FMUL.FTZ R10, R0.reuse, R123 ;  /* 0x0000007b000a7220 */ /* 0x040fe20000410000 */
[----:B0-----:R-:W-:Y:S01]  /*5860*/  FSEL R72, R7, -INF , P1 ;  /* 0xff80000007487808 */ /* 0x001fe20000800000 */
[C---:B------:R-:W-:Y:S01]  /*5870*/  FMUL.FTZ R123, R0.reuse, R134 ;  /* 0x00000086007b7220 */ /* 0x040fe20000410000 */
[C---:B------:R-:W-:Y:S01]  /*5880*/  ISETP.GT.AND P1, PT, R127.reuse, 0x8, PT ;  /* 0x000000087f00780c */ /* 0x040fe20003f24270 */
[----:B------:R-:W-:Y:S01]  /*5890*/  FMUL.FTZ R124, R0, R135 ;  /* 0x00000087007c7220 */ /* 0x000fe20000410000 */
[----:B---3--:R-:W-:Y:S01]  /*58a0*/  FSEL R8, R8, -INF , P2 ;  /* 0xff80000008087808 */ /* 0x008fe20001000000 */
[----:B------:R-:W0:Y:S01]  /*58b0*/  MUFU.TANH R121, R121 ;  /* 0x0000007900797308 */ /* 0x000e220000002400 */
[----:B------:R-:W-:Y:S01]  /*58c0*/  FMNMX.FTZ R131, R72, R5, !PT ;  /* 0x0000000548837209 */ /* 0x000fe20007810000 */
[C---:B------:R-:W-:Y:S01]  /*58d0*/  FMUL.FTZ R106, R0.reuse, R106 ;  /* 0x0000006a006a7220 */ /* 0x040fe20000410000 */
[----:B------:R-:W-:Y:S01]  /*58e0*/  ISETP.GT.AND P2, PT, R127, 0x9, PT ;  /* 0x000000097f00780c */ /* 0x000fe20003f44270 */
[C---:B------:R-:W-:Y:S01]  /*58f0*/  FMUL.FTZ R107, R0.reuse, R107 ;  /* 0x0000006b006b7220 */ /* 0x040fe20000410000 */
[----:B--2---:R-:W-:Y:S01]  /*5900*/  FSEL R11, R11, -INF , P1 ;  /* 0xff8000000b0b7808 */ /* 0x004fe20000800000 */
[----:B------:R-:W-:Y:S01]  /*5910*/  FMUL.FTZ R110, R0, R110 ;  /* 0x0000006e006e7220 */ /* 0x000fe20000410000 */
[----:B------:R-:W-:Y:S01]  /*5920*/  FMNMX.FTZ R130, R8, R131, !PT ;  /* 0x0000008308827209 */ /* 0x000fe20007810000 */
[----:B------:R-:W2:Y:S01]  /*5930*/  MUFU.TANH R122, R122 ;  /* 0x0000007a007a7308 */ /* 0x000ea20000002400 */
[C---:B------:R-:W-:Y:S01]  /*5940*/  ISETP.GT.AND P1, PT, R127.reuse, 0x10, PT ;  /* 0x000000107f00780c */ /* 0x040fe20003f24270 */
[----:B------:R-:W-:Y:S01]  /*5950*/  FMUL.FTZ R111, R0, R111 ;  /* 0x0000006f006f7220 */ /* 0x000fe20000410000 */
[----:B------:R-:W-:Y:S01]  /*5960*/  FSEL R12, R12, -INF , P2 ;  /* 0xff8000000c0c7808 */ /* 0x000fe20001000000 */
[C---:B------:R-:W-:Y:S01]  /*5970*/  FMUL.FTZ R114, R0.reuse, R114 ;  /* 0x0000007200727220 */ /* 0x040fe20000410000 */
[----:B------:R-:W-:Y:S01]  /*5980*/  ISETP.GT.AND P2, PT, R127, 0x11, PT ;  /* 0x000000117f00780c */ /* 0x000fe20003f44270 */
[C---:B------:R-:W-:Y:S01]  /*5990*/  FMUL.FTZ R115, R0.reuse, R115 ;  /* 0x0000007300737220 */ /* 0x040fe20000410000 */
[----:B----4-:R-:W-:Y:S01]  /*59a0*/  FSEL R15, R15, -INF , P1 ;  /* 0xff8000000f0f7808 */ /* 0x010fe20000800000 */
[----:B------:R3:W-:Y:S01]  /*59b0*/  MUFU.TANH R7, R129 ;  /* 0x0000008100077308 */ /* 0x0007e20000002400 */
[C---:B------:R-:W-:Y:S01]  /*59c0*/  ISETP.GT.AND P1, PT, R127.reuse, 0x18, PT ;  /* 0x000000187f00780c */ /* 0x040fe20003f24270 */
[----:B------:R-:W-:Y:S01]  /*59d0*/  FMUL.FTZ R118, R0, R118 ;  /* 0x0000007600767220 */ /* 0x000fe20000410000 */
[----:B-1----:R-:W-:Y:S01]  /*59e0*/  FSEL R20, R20, -INF , P2 ;  /* 0xff80000014147808 */ /* 0x002fe20001000000 */
[C---:B------:R-:W-:Y:S01]  /*59f0*/  FMUL.FTZ R119, R0.reuse, R119 ;  /* 0x0000007700777220 */ /* 0x040fe20000410000 */
[----:B------:R-:W-:Y:S01]  /*5a00*/  ISETP.GT.AND P2, PT, R127, 0x19, PT ;  /* 0x000000197f00780c */ /* 0x000fe20003f44270 */
[C---:B------:R-:W-:Y:S01]  /*5a10*/  FMUL.FTZ R90, R0.reuse, R90 ;  /* 0x0000005a005a7220 */ /* 0x040fe20000410000 */
[----:B0-----:R-:W-:Y:S01]  /*5a20*/  FSEL R121, R121, -INF , P1 ;  /* 0xff80000079797808 */ /* 0x001fe20000800000 */
[----:B------:R-:W0:Y:S01]  /*5a30*/  MUFU.TANH R104, R104 ;  /* 0x0000006800687308 */ /* 0x000e220000002400 */
[----:B---3--:R-:W-:Y:S01]  /*5a40*/  FMNMX.FTZ R129, R11, R130, !PT ;  /* 0x000000820b817209 */ /* 0x008fe20007810000 */
[C---:B------:R-:W-:Y:S01]  /*5a50*/  FMUL.FTZ R91, R0.reuse, R91 ;  /* 0x0000005b005b7220 */ /* 0x040fe20000410000 */
[----:B------:R-:W-:Y:S01]  /*5a60*/  ISETP.GT.AND P1, PT, R127, 0x20, PT ;  /* 0x000000207f00780c */ /* 0x000fe20003f24270 */
[----:B------:R-:W-:Y:S01]  /*5a70*/  FMUL.FTZ R94, R0, R94 ;  /* 0x0000005e005e7220 */ /* 0x000fe20000410000 */
[----:B------:R-:W-:Y:S01]  /*5a80*/  FMNMX.FTZ R74, R12, R129, !PT ;  /* 0x000000810c4a7209 */ /* 0x000fe20007810000 */
[----:B------:R-:W-:Y:S01]  /*5a90*/  FMUL.FTZ R95, R0, R95 ;  /* 0x0000005f005f7220 */ /* 0x000fe20000410000 */
[----:B--2---:R-:W-:Y:S01]  /*5aa0*/  FSEL R122, R122, -INF , P2 ;  /* 0xff8000007a7a7808 */ /* 0x004fe20001000000 */
[----:B------:R-:W1:Y:S01]  /*5ab0*/  MUFU.TANH R105, R105 ;  /* 0x0000006900697308 */ /* 0x000e620000002400 */
[----:B------:R-:W-:Y:S01]  /*5ac0*/  FMNMX.FTZ R129, R15, R74, !PT ;  /* 0x0000004a0f817209 */ /* 0x000fe20007810000 */
[C---:B------:R-:W-:Y:S01]  /*5ad0*/  FMUL.FTZ R74, R0.reuse, R75 ;  /* 0x0000004b004a7220 */ /* 0x040fe20000410000 */
[----:B------:R-:W-:Y:S01]  /*5ae0*/  ISETP.GT.AND P2, PT, R127, 0x21, PT ;  /* 0x000000217f00780c */ /* 0x000fe20003f44270 */
[----:B------:R-:W-:Y:S01]  /*5af0*/  FMUL.FTZ R75, R0, R76 ;  /* 0x0000004c004b7220 */ /* 0x000fe20000410000 */
[----:B------:R-:W-:Y:S01]  /*5b00*/  FMNMX.FTZ R130, R20, R129, !PT ;  /* 0x0000008114827209 */ /* 0x000fe20007810000 */
[C---:B------:R-:W-:Y:S01]  /*5b10*/  FMUL.FTZ R76, R0.reuse, R77 ;  /* 0x0000004d004c7220 */ /* 0x040fe20000410000 */
[C---:B------:R-:W-:Y:S01]  /*5b20*/  FMUL.FTZ R99, R0.reuse, R99 ;  /* 0x0000006300637220 */ /* 0x040fe20000410000 */
[----:B------:R-:W2:Y:S01]  /*5b30*/  MUFU.TANH R108, R108 ;  /* 0x0000006c006c7308 */ /* 0x000ea20000002400 */
[----:B------:R-:W-:Y:S01]  /*5b40*/  FMNMX.FTZ R129, R121, R130, !PT ;  /* 0x0000008279817209 */ /* 0x000fe20007810000 */
[----:B------:R-:W-:Y:S01]  /*5b50*/  FMUL.FTZ R103, R0, R103 ;  /* 0x0000006700677220 */ /* 0x000fe20000410000 */
[----:B0-----:R-:W-:Y:S01]  /*5b60*/  FSEL R104, R104, -INF , P1 ;  /* 0xff80000068687808 */ /* 0x001fe20000800000 */
[----:B------:R-:W-:Y:S01]  /*5b70*/  FMUL.FTZ R82, R0, R82 ;  /* 0x0000005200527220 */ /* 0x000fe20000410000 */
[----:B------:R-:W-:Y:S01]  /*5b80*/  FMNMX.FTZ R129, R122, R129, !PT ;  /* 0x000000817a817209 */ /* 0x000fe20007810000 */
[C---:B------:R-:W-:Y:S01]  /*5b90*/  FMUL.FTZ R83, R0.reuse, R83 ;  /* 0x0000005300537220 */ /* 0x040fe20000410000 */
[----:B------:R-:W-:Y:S01]  /*5ba0*/  ISETP.GT.AND P1, PT, R127, 0x28, PT ;  /* 0x000000287f00780c */ /* 0x000fe20003f24270 */
[----:B------:R-:W0:Y:S01]  /*5bb0*/  MUFU.TANH R109, R109 ;  /* 0x0000006d006d7308 */ /* 0x000e220000002400 */
[----:B-1----:R-:W-:Y:S01]  /*5bc0*/  FSEL R105, R105, -INF , P2 ;  /* 0xff80000069697808 */ /* 0x002fe20001000000 */
[----:B------:R-:W-:Y:S01]  /*5bd0*/  FMUL.FTZ R86, R0, R86 ;  /* 0x0000005600567220 */ /* 0x000fe20000410000 */
[----:B------:R-:W-:Y:S01]  /*5be0*/  FMNMX.FTZ R130, R104, R129, !PT ;  /* 0x0000008168827209 */ /* 0x000fe20007810000 */
[C---:B------:R-:W-:Y:S01]  /*5bf0*/  FMUL.FTZ R87, R0.reuse, R87 ;  /* 0x0000005700577220 */ /* 0x040fe20000410000 */
[----:B------:R-:W-:Y:S01]  /*5c00*/  ISETP.GT.AND P2, PT, R127, 0x29, PT ;  /* 0x000000297f00780c */ /* 0x000fe20003f44270 */
[----:B------:R-:W-:Y:S01]  /*5c10*/  FMUL.FTZ R58, R0, R58 ;  /* 0x0000003a003a7220 */ /* 0x000fe20000410000 */
[----:B------:R-:W-:Y:S01]  /*5c20*/  FMNMX.FTZ R77, R105, R130, !PT ;  /* 0x00000082694d7209 */ /* 0x000fe20007810000 */
[----:B------:R-:W1:Y:S01]  /*5c30*/  MUFU.TANH R112, R112 ;  /* 0x0000007000707308 */ /* 0x000e620000002400 */
[----:B--2---:R-:W-:Y:S01]  /*5c40*/  FSEL R108, R108, -INF , P1 ;  /* 0xff8000006c6c7808 */ /* 0x004fe20000800000 */
[C---:B------:R-:W-:Y:S01]  /*5c50*/  FMUL.FTZ R59, R0.reuse, R59 ;  /* 0x0000003b003b7220 */ /* 0x040fe20000410000 */
[----:B------:R-:W-:Y:S01]  /*5c60*/  ISETP.GT.AND P1, PT, R127, 0x30, PT ;  /* 0x000000307f00780c */ /* 0x000fe20003f24270 */
[----:B------:R-:W-:Y:S01]  /*5c70*/  FMUL.FTZ R62, R0, R62 ;  /* 0x0000003e003e7220 */ /* 0x000fe20000410000 */
[----:B------:R-:W-:Y:S01]  /*5c80*/  FMNMX.FTZ R130, R108, R77, !PT ;  /* 0x0000004d6c827209 */ /* 0x000fe20007810000 */
[C---:B------:R-:W-:Y:S01]  /*5c90*/  FMUL.FTZ R77, R0.reuse, R80 ;  /* 0x00000050004d7220 */ /* 0x040fe20000410000 */
[C---:B------:R-:W-:Y:S01]  /*5ca0*/  FMUL.FTZ R80, R0.reuse, R81 ;  /* 0x0000005100507220 */ /* 0x040fe20000410000 */
[----:B------:R-:W2:Y:S01]  /*5cb0*/  MUFU.TANH R113, R113 ;  /* 0x0000007100717308 */ /* 0x000ea20000002400 */
[----:B0-----:R-:W-:Y:S01]  /*5cc0*/  FSEL R109, R109, -INF , P2 ;  /* 0xff8000006d6d7808 */ /* 0x001fe20001000000 */
[C---:B------:R-:W-:Y:S01]  /*5cd0*/  FMUL.FTZ R63, R0.reuse, R63 ;  /* 0x0000003f003f7220 */ /* 0x040fe20000410000 */
[----:B------:R-:W-:Y:S01]  /*5ce0*/  ISETP.GT.AND P2, PT, R127, 0x31, PT ;  /* 0x000000317f00780c */ /* 0x000fe20003f44270 */
[C---:B------:R-:W-:Y:S01]  /*5cf0*/  FMUL.FTZ R66, R0.reuse, R66 ;  /* 0x0000004200427220 */ /* 0x040fe20000410000 */
[----:B------:R-:W-:Y:S01]  /*5d00*/  FMNMX.FTZ R129, R109, R130, !PT ;  /* 0x000000826d817209 */ /* 0x000fe20007810000 */
[C---:B------:R-:W-:Y:S01]  /*5d10*/  FMUL.FTZ R67, R0.reuse, R67 ;  /* 0x0000004300437220 */ /* 0x040fe20000410000 */
[----:B------:R-:W-:Y:S01]  /*5d20*/  FMUL.FTZ R71, R0, R71 ;  /* 0x0000004700477220 */ /* 0x000fe20000410000 */
[----:B------:R-:W0:Y:S01]  /*5d30*/  MUFU.TANH R116, R116 ;  /* 0x0000007400747308 */ /* 0x000e220000002400 */
[----:B-1----:R-:W-:Y:S01]  /*5d40*/  FSEL R112, R112, -INF , P1 ;  /* 0xff80000070707808 */ /* 0x002fe20000800000 */
[----:B------:R-:W-:Y:S01]  /*5d50*/  UIADD3 UR22, UR22, 0x13240, URZ ;  /* 0x0001324016167890 */ /* 0x000fe2000fffe03f */
[----:B------:R-:W-:-:S02]  /*5d60*/  ISETP.GT.AND P1, PT, R127, 0x38, PT ;  /* 0x000000387f00780c */ /* 0x000fc40003f24270 */
[----:B------:R-:W-:Y:S01]  /*5d70*/  FMNMX.FTZ R130, R112, R129, !PT ;  /* 0x0000008170827209 */ /* 0x000fe20007810000 */
[----:B------:R-:W-:Y:S02]  /*5d80*/  UPRMT UR22, UR44, 0x654, UR22 ;  /* 0x000006542c167896 */ /* 0x000fe40008000016 */
[----:B------:R-:W1:Y:S01]  /*5d90*/  MUFU.TANH R117, R117 ;  /* 0x0000007500757308 */ /* 0x000e620000002400 */
[----:B--2---:R-:W-:Y:S02]  /*5da0*/  FSEL R113, R113, -INF , P2 ;  /* 0xff80000071717808 */ /* 0x004fe40001000000 */
[----:B------:R-:W-:Y:S02]  /*5db0*/  ISETP.GT.AND P2, PT, R127, 0x39, PT ;  /* 0x000000397f00780c */ /* 0x000fe40003f44270 */
[----:B------:R-:W-:Y:S02]  /*5dc0*/  FMNMX.FTZ R81, R113, R130, !PT ;  /* 0x0000008271517209 */ /* 0x000fe40007810000 */
[----:B------:R-:W-:Y:S01]  /*5dd0*/  SYNCS.ARRIVE.TRANS64.RED.A1T0 RZ, [UR22], RZ ;  /* 0x000000ffffff79a7 */ /* 0x000fe20008100416 */
[----:B------:R-:W2:Y:S01]  /*5de0*/  MUFU.TANH R88, R88 ;  /* 0x0000005800587308 */ /* 0x000ea20000002400 */
[----:B0-----:R-:W-:-:S02]  /*5df0*/  FSEL R116, R116, -INF , P1 ;  /* 0xff80000074747808 */ /* 0x001fc40000800000 */
[----:B------:R-:W-:Y:S02]  /*5e00*/  ISETP.GT.AND P1, PT, R127, 0x40, PT ;  /* 0x000000407f00780c */ /* 0x000fe40003f24270 */
[----:B------:R-:W-:Y:S01]  /*5e10*/  FMNMX.FTZ R130, R116, R81, !PT ;  /* 0x0000005174827209 */ /* 0x000fe20007810000 */
[C---:B------:R-:W-:Y:S01]  /*5e20*/  FMUL.FTZ R81, R0.reuse, R84 ;  /* 0x0000005400517220 */ /* 0x040fe20000410000 */
[----:B------:R-:W-:Y:S01]  /*5e30*/  FMUL.FTZ R84, R0, R85 ;  /* 0x0000005500547220 */ /* 0x000fe20000410000 */
[----:B------:R-:W0:Y:S01]  /*5e40*/  MUFU.TANH R89, R89 ;  /* 0x0000005900597308 */ /* 0x000e220000002400 */
[----:B-1----:R-:W-:Y:S02]  /*5e50*/  FSEL R117, R117, -INF , P2 ;  /* 0xff80000075757808 */ /* 0x002fe40001000000 */
[----:B------:R-:W-:Y:S02]  /*5e60*/  ISETP.GT.AND P2, PT, R127, 0x41, PT ;  /* 0x000000417f00780c */ /* 0x000fe40003f44270 */
[----:B------:R-:W-:-:S03]  /*5e70*/  FMNMX.FTZ R129, R117, R130, !PT ;  /* 0x0000008275817209 */ /* 0x000fc60007810000 */
[----:B------:R-:W1:Y:S01]  /*5e80*/  MUFU.TANH R92, R92 ;  /* 0x0000005c005c7308 */ /* 0x000e620000002400 */
[----:B--2---:R-:W-:Y:S02]  /*5e90*/  FSEL R88, R88, -INF , P1 ;  /* 0xff80000058587808 */ /* 0x004fe40000800000 */
[----:B------:R-:W-:Y:S02]  /*5ea0*/  ISETP.GT.AND P1, PT, R127, 0x48, PT ;  /* 0x000000487f00780c */ /* 0x000fe40003f24270 */
[----:B------:R-:W-:Y:S01]  /*5eb0*/  FMNMX.FTZ R130, R88, R129, !PT ;  /* 0x0000008158827209 */ /* 0x000fe20007810000 */
[----:B------:R-:W-:Y:S02]  /*5ec0*/  FMUL.FTZ R129, R0, R60 ;  /* 0x0000003c00817220 */ /* 0x000fe40000410000 */
[----:B------:R-:W2:Y:S01]  /*5ed0*/  MUFU.TANH R93, R93 ;  /* 0x0000005d005d7308 */ /* 0x000ea20000002400 */
[----:B0-----:R-:W-:Y:S02]  /*5ee0*/  FSEL R89, R89, -INF , P2 ;  /* 0xff80000059597808 */ /* 0x001fe40001000000 */
[----:B------:R-:W-:-:S02]  /*5ef0*/  ISETP.GT.AND P2, PT, R127, 0x49, PT ;  /* 0x000000497f00780c */ /* 0x000fc40003f44270 */
[----:B------:R-:W-:-:S03]  /*5f00*/  FMNMX.FTZ R85, R89, R130, !PT ;  /* 0x0000008259557209 */ /* 0x000fc60007810000 */
[----:B------:R-:W0:Y:S01]  /*5f10*/  MUFU.TANH R96, R96 ;  /* 0x0000006000607308 */ /* 0x000e220000002400 */
[----:B-1----:R-:W-:Y:S02]  /*5f20*/  FSEL R92, R92, -INF , P1 ;  /* 0xff8000005c5c7808 */ /* 0x002fe40000800000 */
[----:B------:R-:W-:Y:S02]  /*5f30*/  ISETP.GT.AND P1, PT, R127, 0x50, PT ;  /* 0x000000507f00780c */ /* 0x000fe40003f24270 */
[----:B------:R-:W-:-:S03]  /*5f40*/  FMNMX.FTZ R130, R92, R85, !PT ;  /* 0x000000555c827209 */ /* 0x000fc60007810000 */
[----:B------:R-:W1:Y:S01]  /*5f50*/  MUFU.TANH R125, R125 ;  /* 0x0000007d007d7308 */ /* 0x000e620000002400 */
[----:B--2---:R-:W-:Y:S02]  /*5f60*/  FSEL R93, R93, -INF , P2 ;  /* 0xff8000005d5d7808 */ /* 0x004fe40001000000 */
[----:B------:R-:W-:Y:S02]  /*5f70*/  ISETP.GT.AND P2, PT, R127, 0x51, PT ;  /* 0x000000517f00780c */ /* 0x000fe40003f44270 */
[----:B------:R-:W-:-:S03]  /*5f80*/  FMNMX.FTZ R85, R93, R130, !PT ;  /* 0x000000825d557209 */ /* 0x000fc60007810000 */
[----:B------:R-:W2:Y:S01]  /*5f90*/  MUFU.TANH R100, R100 ;  /* 0x0000006400647308 */ /* 0x000ea20000002400 */
[----:B0-----:R-:W-:Y:S02]  /*5fa0*/  FSEL R96, R96, -INF , P1 ;  /* 0xff80000060607808 */ /* 0x001fe40000800000 */
[----:B------:R-:W-:Y:S02]  /*5fb0*/  ISETP.GT.AND P1, PT, R127, 0x58, PT ;  /* 0x000000587f00780c */ /* 0x000fe40003f24270 */
[----:B------:R-:W-:Y:S01]  /*5fc0*/  FMNMX.FTZ R130, R96, R85, !PT ;  /* 0x0000005560827209 */ /* 0x000fe20007810000 */
[----:B------:R-:W-:Y:S02]  /*5fd0*/  FMUL.FTZ R85, R0, R57 ;  /* 0x0000003900557220 */ /* 0x000fe40000410000 */
[----:B------:R-:W0:Y:S01]  /*5fe0*/  MUFU.TANH R101, R101 ;  /* 0x0000006500657308 */ /* 0x000e220000002400 */
[----:B-1----:R-:W-:Y:S02]  /*5ff0*/  FSEL R125, R125, -INF , P2 ;  /* 0xff8000007d7d7808 */ /* 0x002fe40001000000 */
[----:B------:R-:W-:-:S02]  /*6000*/  ISETP.GT.AND P2, PT, R127, 0x59, PT ;  /* 0x000000597f00780c */ /* 0x000fc40003f44270 */
[----:B------:R-:W-:-:S03]  /*6010*/  FMNMX.FTZ R57, R125, R130, !PT ;  /* 0x000000827d397209 */ /* 0x000fc60007810000 */
[----:B------:R-:W1:Y:S01]  /*6020*/  MUFU.TANH R128, R128 ;  /* 0x0000008000807308 */ /* 0x000e620000002400 */
[----:B--2---:R-:W-:Y:S02]  /*6030*/  FSEL R100, R100, -INF , P1 ;  /* 0xff80000064647808 */ /* 0x004fe40000800000 */
[----:B------:R-:W-:Y:S02]  /*6040*/  ISETP.GT.AND P1, PT, R127, 0x60, PT ;  /* 0x000000607f00780c */ /* 0x000fe40003f24270 */
[----:B------:R-:W-:Y:S02]  /*6050*/  FMNMX.FTZ R130, R100, R57, !PT ;  /* 0x0000003964827209 */ /* 0x000fe40007810000 */
[----:B------:R-:W-:Y:S01]  /*6060*/  FSEL R7, R7, -INF , P1 ;  /* 0xff80000007077808 */ /* 0x000fe20000800000 */
[----:B------:R-:W2:Y:S01]  /*6070*/  MUFU.TANH R75, R75 ;  /* 0x0000004b004b7308 */ /* 0x000ea20000002400 */
[----:B0-----:R-:W-:Y:S02]  /*6080*/  FSEL R101, R101, -INF , P2 ;  /* 0xff80000065657808 */ /* 0x001fe40001000000 */
[----:B------:R-:W-:-:S02]  /*6090*/  ISETP.GT.AND P2, PT, R127, 0x61, PT ;  /* 0x000000617f00780c */ /* 0x000fc40003f44270 */
[----:B------:R-:W-:Y:S02]  /*60a0*/  FMNMX.FTZ R130, R101, R130, !PT ;  /* 0x0000008265827209 */ /* 0x000fe40007810000 */
[----:B------:R-:W-:Y:S01]  /*60b0*/  ISETP.GT.AND P1, PT, R127, 0x68, PT ;  /* 0x000000687f00780c */ /* 0x000fe20003f24270 */
[----:B------:R-:W0:Y:S01]  /*60c0*/  MUFU.TANH R76, R76 ;  /* 0x0000004c004c7308 */ /* 0x000e220000002400 */
[----:B-1----:R-:W-:Y:S01]  /*60d0*/  FSEL R57, R128, -INF , P2 ;  /* 0xff80000080397808 */ /* 0x002fe20001000000 */
[----:B------:R-:W-:Y:S01]  /*60e0*/  FMUL.FTZ R128, R0, R61 ;  /* 0x0000003d00807220 */ /* 0x000fe20000410000 */
[----:B------:R-:W-:Y:S02]  /*60f0*/  FMNMX.FTZ R130, R7, R130, !PT ;  /* 0x0000008207827209 */ /* 0x000fe40007810000 */
[----:B------:R-:W-:-:S03]  /*6100*/  ISETP.GT.AND P2, PT, R127, 0x69, PT ;  /* 0x000000697f00780c */ /* 0x000fc60003f44270 */
[----:B------:R-:W1:Y:S01]  /*6110*/  MUFU.TANH R77, R77 ;  /* 0x0000004d004d7308 */ /* 0x000e620000002400 */
[----:B--2---:R-:W-:Y:S02]  /*6120*/  FSEL R60, R75, -INF , P1 ;  /* 0xff8000004b3c7808 */ /* 0x004fe40000800000 */
[----:B------:R-:W-:Y:S01]  /*6130*/  FMNMX.FTZ R75, R57, R130, !PT ;  /* 0x00000082394b7209 */ /* 0x000fe20007810000 */
[----:B------:R-:W-:Y:S01]  /*6140*/  FMUL.FTZ R130, R0, R64 ;  /* 0x0000004000827220 */ /* 0x000fe20000410000 */
[----:B------:R-:W-:-:S03]  /*6150*/  ISETP.GT.AND P1, PT, R127, 0x70, PT ;  /* 0x000000707f00780c */ /* 0x000fc60003f24270 */
[----:B------:R-:W2:Y:S01]  /*6160*/  MUFU.TANH R80, R80 ;  /* 0x0000005000507308 */ /* 0x000ea20000002400 */
[----:B0-----:R-:W-:Y:S02]  /*6170*/  FSEL R61, R76, -INF , P2 ;  /* 0xff8000004c3d7808 */ /* 0x001fe40001000000 */
[----:B------:R-:W-:Y:S02]  /*6180*/  FMNMX.FTZ R76, R60, R75, !PT ;  /* 0x0000004b3c4c7209 */ /* 0x000fe40007810000 */
[----:B------:R-:W-:-:S03]  /*6190*/  ISETP.GT.AND P2, PT, R127, 0x71, PT ;  /* 0x000000717f00780c */ /* 0x000fc60003f44270 */
[----:B------:R-:W0:Y:S01]  /*61a0*/  MUFU.TANH R81, R81 ;  /* 0x0000005100517308 */ /* 0x000e220000002400 */
[----:B-1----:R-:W-:Y:S02]  /*61b0*/  FSEL R64, R77, -INF , P1 ;  /* 0xff8000004d407808 */ /* 0x002fe40000800000 */
[----:B------:R-:W-:Y:S02]  /*61c0*/  FMNMX.FTZ R77, R61, R76, !PT ;  /* 0x0000004c3d4d7209 */ /* 0x000fe40007810000 */
[C---:B------:R-:W-:Y:S02]  /*61d0*/  ISETP.GT.AND P1, PT, R127.reuse, 0x78, PT ;  /* 0x000000787f00780c */ /* 0x040fe40003f24270 */
[----:B------:R-:W-:Y:S01]  /*61e0*/  FMNMX.FTZ R76, R64, R77, !PT ;  /* 0x0000004d404c7209 */ /* 0x000fe20007810000 */
[----:B------:R-:W1:Y:S01]  /*61f0*/  MUFU.TANH R84, R84 ;  /* 0x0000005400547308 */ /* 0x000e620000002400 */
[----:B--2---:R-:W-:Y:S01]  /*6200*/  FSEL R75, R80, -INF , P2 ;  /* 0xff800000504b7808 */ /* 0x004fe20001000000 */
[----:B------:R-:W-:Y:S01]  /*6210*/  FMUL.FTZ R80, R0, R65 ;  /* 0x0000004100507220 */ /* 0x000fe20000410000 */
[----:B------:R-:W-:-:S02]  /*6220*/  ISETP.GT.AND P2, PT, R127, 0x79, PT ;  /* 0x000000797f00780c */ /* 0x000fc40003f44270 */
[----:B------:R-:W-:-:S03]  /*6230*/  FMNMX.FTZ R132, R75, R76, !PT ;  /* 0x0000004c4b847209 */ /* 0x000fc60007810000 */
[----:B------:R-:W2:Y:S01]  /*6240*/  MUFU.TANH R56, R56 ;  /* 0x0000003800387308 */ /* 0x000ea20000002400 */
[----:B0-----:R-:W-:Y:S02]  /*6250*/  FSEL R65, R81, -INF , P1 ;  /* 0xff80000051417808 */ /* 0x001fe40000800000 */
[----:B------:R-:W-:Y:S02]  /*6260*/  ISETP.GT.AND P1, PT, R127, 0x80, PT ;  /* 0x000000807f00780c */ /* 0x000fe40003f24270 */
[----:B------:R-:W-:-:S03]  /*6270*/  FMNMX.FTZ R77, R65, R132, !PT ;  /* 0x00000084414d7209 */ /* 0x000fc60007810000 */
[----:B------:R-:W0:Y:S01]  /*6280*/  MUFU.TANH R85, R85 ;  /* 0x0000005500557308 */ /* 0x000e220000002400 */
[----:B-1----:R-:W-:Y:S01]  /*6290*/  FSEL R76, R84, -INF , P2 ;  /* 0xff800000544c7808 */ /* 0x002fe20001000000 */
[----:B------:R-:W-:Y:S01]  /*62a0*/  FMUL.FTZ R84, R0, R68 ;  /* 0x0000004400547220 */ /* 0x000fe20000410000 */
[----:B------:R-:W-:Y:S02]  /*62b0*/  ISETP.GT.AND P2, PT, R127, 0x81, PT ;  /* 0x000000817f00780c */ /* 0x000fe40003f44270 */
[----:B------:R-:W-:-:S03]  /*62c0*/  FMNMX.FTZ R81, R76, R77, !PT ;  /* 0x0000004d4c517209 */ /* 0x000fc60007810000 */
[----:B------:R-:W-:Y:S01]  /*62d0*/  MUFU.TANH R129, R129 ;  /* 0x0000008100817308 */ /* 0x000fe20000002400 */
[----:B--2---:R-:W-:Y:S01]  /*62e0*/  FSEL R68, R56, -INF , P1 ;  /* 0xff80000038447808 */ /* 0x004fe20000800000 */
[----:B------:R-:W-:Y:S01]  /*62f0*/  FMUL.FTZ R56, R0, R69 ;  /* 0x0000004500387220 */ /* 0x000fe20000410000 */
[----:B------:R-:W-:-:S05]  /*6300*/  ISETP.GT.AND P1, PT, R127, 0x88, PT ;  /* 0x000000887f00780c */ /* 0x000fca0003f24270 */
[----:B------:R-:W1:Y:S01]  /*6310*/  MUFU.TANH R128, R128 ;  /* 0x0000008000807308 */ /* 0x000e620000002400 */
[----:B0-----:R-:W-:Y:S02]  /*6320*/  FSEL R77, R85, -INF , P2 ;  /* 0xff800000554d7808 */ /* 0x001fe40001000000 */
[----:B------:R-:W-:-:S05]  /*6330*/  ISETP.GT.AND P2, PT, R127, 0x89, PT ;  /* 0x000000897f00780c */ /* 0x000fca0003f44270 */
[----:B------:R0:W2:Y:S08]  /*6340*/  MUFU.TANH R131, R130 ;  /* 0x0000008200837308 */ /* 0x0000b00000002400 */
[----:B------:R3:W4:Y:S01]  /*6350*/  MUFU.TANH R133, R80 ;  /* 0x0000005000857308 */ /* 0x0007220000002400 */
[----:B0-----:R-:W-:Y:S02]  /*6360*/  FMNMX.FTZ R130, R68, R81, !PT ;  /* 0x0000005144827209 */ /* 0x001fe40007810000 */
[----:B-1----:R-:W-:-:S02]  /*6370*/  FSEL R81, R128, -INF , P2 ;  /* 0xff80000080517808 */ /* 0x002fc40001000000 */
[----:B------:R-:W-:Y:S02]  /*6380*/  FMNMX.FTZ R69, R77, R130, !PT ;  /* 0x000000824d457209 */ /* 0x000fe40007810000 */
[----:B------:R-:W-:Y:S01]  /*6390*/  ISETP.GT.AND P2, PT, R127, 0x91, PT ;  /* 0x000000917f00780c */ /* 0x000fe20003f44270 */
[----:B------:R0:W1:Y:S01]  /*63a0*/  MUFU.TANH R132, R84 ;  /* 0x0000005400847308 */ /* 0x0000620000002400 */
[----:B---3--:R-:W-:Y:S02]  /*63b0*/  FSEL R80, R129, -INF , P1 ;  /* 0xff80000081507808 */ /* 0x008fe40000800000 */
[----:B------:R-:W-:Y:S02]  /*63c0*/  ISETP.GT.AND P1, PT, R127, 0x90, PT ;  /* 0x000000907f00780c */ /* 0x000fe40003f24270 */
[----:B------:R-:W-:-:S03]  /*63d0*/  FMNMX.FTZ R128, R80, R69, !PT ;  /* 0x0000004550807209 */ /* 0x000fc60007810000 */
[----:B------:R3:W5:Y:S01]  /*63e0*/  MUFU.TANH R129, R56 ;  /* 0x0000003800817308 */ /* 0x0007620000002400 */
[C---:B0-----:R-:W-:Y:S01]  /*63f0*/  FMUL.FTZ R84, R0.reuse, R78 ;  /* 0x0000004e00547220 */ /* 0x041fe20000410000 */
[----:B--2---:R-:W-:Y:S02]  /*6400*/  FSEL R78, R131, -INF , P1 ;  /* 0xff800000834e7808 */ /* 0x004fe40000800000 */
[----:B------:R-:W-:Y:S01]  /*6410*/  FMNMX.FTZ R85, R81, R128, !PT ;  /* 0x0000008051557209 */ /* 0x000fe20007810000 */
[----:B------:R-:W0:Y:S01]  /*6420*/  SHFL.IDX PT, R131, R98, 0x1, 0x1c1f ;  /* 0x003c1f0062837f89 */ /* 0x000e2200000e0000 */
[----:B------:R-:W-:Y:S01]  /*6430*/  ISETP.GT.AND P1, PT, R127, 0x98, PT ;  /* 0x000000987f00780c */ /* 0x000fe20003f24270 */
[----:B------:R-:W-:Y:S01]  /*6440*/  FMUL.FTZ R128, R0, R70 ;  /* 0x0000004600807220 */ /* 0x000fe20000410000 */
[----:B----4-:R-:W-:Y:S01]  /*6450*/  FSEL R69, R133, -INF , P2 ;  /* 0xff80000085457808 */ /* 0x010fe20001000000 */
[----:B------:R-:W2:Y:S01]  /*6460*/  MUFU.TANH R9, R9 ;  /* 0x0000000900097308 */ /* 0x000ea20000002400 */
[----:B---3--:R-:W-:-:S02]  /*6470*/  FMNMX.FTZ R56, R78, R85, !PT ;  /* 0x000000554e387209 */ /* 0x008fc40007810000 */
[----:B------:R-:W-:Y:S01]  /*6480*/  ISETP.GT.AND P2, PT, R127, 0x99, PT ;  /* 0x000000997f00780c */ /* 0x000fe20003f44270 */
[----:B------:R-:W-:Y:S01]  /*6490*/  FMUL.FTZ R127, R0, R79 ;  /* 0x0000004f007f7220 */ /* 0x000fe20000410000 */
[----:B-1----:R-:W-:Y:S02]  /*64a0*/  FSEL R85, R132, -INF , P1 ;  /* 0xff80000084557808 */ /* 0x002fe40000800000 */
[----:B------:R-:W-:Y:S01]  /*64b0*/  FMNMX.FTZ R56, R69, R56, !PT ;  /* 0x0000003845387209 */ /* 0x000fe20007810000 */
[----:B------:R-:W1:Y:S01]  /*64c0*/  MUFU.TANH R10, R10 ;  /* 0x0000000a000a7308 */ /* 0x000e620000002400 */
[----:B-----5:R-:W-:Y:S02]  /*64d0*/  FSEL R79, R129, -INF , P2 ;  /* 0xff800000814f7808 */ /* 0x020fe40001000000 */
[----:B------:R-:W-:-:S04]  /*64e0*/  FMNMX.FTZ R56, R85, R56, !PT ;  /* 0x0000003855387209 */ /* 0x000fc80007810000 */
[----:B------:R-:W-:Y:S01]  /*64f0*/  FMNMX.FTZ R56, R79, R56, !PT ;  /* 0x000000384f387209 */ /* 0x000fe20007810000 */
[----:B------:R-:W-:Y:S04]  /*6500*/  MUFU.TANH R13, R13 ;  /* 0x0000000d000d7308 */ /* 0x000fe80000002400 */
[----:B------:R-:W3:Y:S01]  /*6510*/  SHFL.BFLY PT, R129, R56, 0x2, 0x1f ;  /* 0x0c401f0038817f89 */ /* 0x000ee200000e0000 */
[----:B0-----:R-:W-:-:S03]  /*6520*/  IADD3 R102, R131, -UR21, R102 ;  /* 0x8000001583667c10 */ /* 0x001fc6000fffe066 */
[----:B------:R-:W0:Y:S01]  /*6530*/  MUFU.TANH R14, R14 ;  /* 0x0000000e000e7308 */ /* 0x000e220000002400 */
[C---:B------:R-:W-:Y:S02]  /*6540*/  ISETP.GT.AND P2, PT, R102.reuse, RZ, PT ;  /* 0x000000ff6600720c */ /* 0x040fe40003f44270 */
[C---:B------:R-:W-:Y:S02]  /*6550*/  ISETP.GT.AND P3, PT, R102.reuse, 0x1, PT ;  /* 0x000000016600780c */ /* 0x040fe40003f64270 */
[----:B--2---:R-:W-:Y:S02]  /*6560*/  FSEL R9, R9, -INF , P2 ;  /* 0xff80000009097808 */ /* 0x004fe40001000000 */
[----:B------:R-:W-:Y:S01]  /*6570*/  ISETP.GT.AND P2, PT, R102, 0x8, PT ;  /* 0x000000086600780c */ /* 0x000fe20003f44270 */
[----:B------:R-:W-:Y:S01]  /*6580*/  MUFU.TANH R21, R21 ;  /* 0x0000001500157308 */ /* 0x000fe20000002400 */
[----:B-1----:R-:W-:Y:S02]  /*6590*/  FSEL R10, R10, -INF , P3 ;  /* 0xff8000000a0a7808 */ /* 0x002fe40001800000 */
[----:B------:R-:W-:-:S05]  /*65a0*/  ISETP.GT.AND P3, PT, R102, 0x9, PT ;  /* 0x000000096600780c */ /* 0x000fca0003f64270 */
[----:B------:R-:W1:Y:S01]  /*65b0*/  MUFU.TANH R120, R120 ;  /* 0x0000007800787308 */ /* 0x000e620000002400 */
[----:B0-----:R-:W-:Y:S02]  /*65c0*/  FSEL R14, R14, -INF , P3 ;  /* 0xff8000000e0e7808 */ /* 0x001fe40001800000 */
[----:B------:R-:W-:Y:S02]  /*65d0*/  ISETP.GT.AND P3, PT, R102, 0x11, PT ;  /* 0x000000116600780c */ /* 0x000fe40003f64270 */
[----:B---3--:R-:W-:-:S03]  /*65e0*/  FMNMX.FTZ R129, R56, R129, !PT ;  /* 0x0000008138817209 */ /* 0x008fc60007810000 */
[----:B------:R-:W-:Y:S02]  /*65f0*/  MUFU.TANH R123, R123 ;  /* 0x0000007b007b7308 */ /* 0x000fe40000002400 */
[----:B------:R-:W0:Y:S06]  /*6600*/  SHFL.BFLY PT, R56, R129, 0x1, 0x1f ;  /* 0x0c201f0081387f89 */ /* 0x000e2c00000e0000 */
[----:B------:R-:W2:Y:S01]  /*6610*/  MUFU.TANH R124, R124 ;  /* 0x0000007c007c7308 */ /* 0x000ea20000002400 */
[----:B-1----:R-:W-:Y:S02]  /*6620*/  FSEL R120, R120, -INF , P3 ;  /* 0xff80000078787808 */ /* 0x002fe40001800000 */
[----:B------:R-:W-:-:S05]  /*6630*/  ISETP.GT.AND P3, PT, R102, 0x19, PT ;  /* 0x000000196600780c */ /* 0x000fca0003f64270 */
[----:B------:R-:W-:Y:S08]  /*6640*/  MUFU.TANH R106, R106 ;  /* 0x0000006a006a7308 */ /* 0x000ff00000002400 */
[----:B------:R-:W1:Y:S01]  /*6650*/  MUFU.TANH R107, R107 ;  /* 0x0000006b006b7308 */ /* 0x000e620000002400 */
[----:B--2---:R-:W-:Y:S02]  /*6660*/  FSEL R124, R124, -INF , P3 ;  /* 0xff8000007c7c7808 */ /* 0x004fe40001800000 */
[----:B0-----:R-:W-:-:S02]  /*6670*/  FMNMX.FTZ R56, R129, R56, !PT ;  /* 0x0000003881387209 */ /* 0x001fc40007810000 */
[----:B------:R-:W-:Y:S02]  /*6680*/  MOV R129, UR20 ;  /* 0x0000001400817c02 */ /* 0x000fe40008000f00 */
[----:B------:R-:W-:Y:S01]  /*6690*/  FSETP.NEU.FTZ.AND P1, PT, R56, -INF , PT ;  /* 0xff8000003800780b */ /* 0x000fe20003f3d000 */
[----:B------:R-:W0:Y:S01]  /*66a0*/  MUFU.TANH R110, R110 ;  /* 0x0000006e006e7308 */ /* 0x000e220000002400 */
[----:B------:R-:W-:Y:S01]  /*66b0*/  ISETP.GT.AND P3, PT, R102, 0x21, PT ;  /* 0x000000216600780c */ /* 0x000fe20003f64270 */
[----:B------:R-:W-:-:S05]  /*66c0*/  FFMA.FTZ R70, R56, R129, -8 ;  /* 0xc100000038467423 */ /* 0x000fca0000010081 */
[----:B------:R-:W-:Y:S01]  /*66d0*/  FSEL R70, R70, RZ, P1 ;  /* 0x000000ff46467208 */ /* 0x000fe20000800000 */
[----:B------:R-:W2:Y:S01]  /*66e0*/  MUFU.TANH R111, R111 ;  /* 0x0000006f006f7308 */ /* 0x000ea20000002400 */
[----:B-1----:R-:W-:Y:S02]  /*66f0*/  FSEL R107, R107, -INF , P3 ;  /* 0xff8000006b6b7808 */ /* 0x002fe40001800000 */
[----:B------:R-:W-:Y:S01]  /*6700*/  ISETP.GT.AND P3, PT, R102, 0x29, PT ;  /* 0x000000296600780c */ /* 0x000fe20003f64270 */
[----:B------:R-:W-:-:S01]  /*6710*/  FFMA.FTZ R129, R8, UR20, -R70 ;  /* 0x0000001408817c23 */ /* 0x000fc20008010846 */
[--C-:B------:R-:W-:Y:S01]  /*6720*/  FFMA.FTZ R130, R121, UR20, -R70.reuse ;  /* 0x0000001479827c23 */ /* 0x100fe20008010846 */
[----:B------:R-:W-:-:S01]  /*6730*/  FFMA.FTZ R8, R11, UR20, -R70 ;  /* 0x000000140b087c23 */ /* 0x000fc20008010846 */
[----:B------:R-:W-:Y:S01]  /*6740*/  FMNMX.FTZ R121, R9, R6, !PT ;  /* 0x0000000609797209 */ /* 0x000fe20007810000 */
[----:B------:R-:W-:-:S01]  /*6750*/  FFMA.FTZ R11, R12, UR20, -R70 ;  /* 0x000000140c0b7c23 */ /* 0x000fc20008010846 */
[--C-:B------:R-:W-:Y:S01]  /*6760*/  FFMA.FTZ R12, R15, UR20, -R70.reuse ;  /* 0x000000140f0c7c23 */ /* 0x100fe20008010846 */
[----:B------:R-:W-:-:S01]  /*6770*/  FFMA.FTZ R15, R20, UR20, -R70 ;  /* 0x00000014140f7c23 */ /* 0x000fc20008010846 */
[----:B------:R-:W-:Y:S01]  /*6780*/  FSEL R20, R13, -INF , P2 ;  /* 0xff8000000d147808 */ /* 0x000fe20001000000 */
[----:B------:R-:W-:-:S01]  /*6790*/  FFMA.FTZ R98, R122, UR20, -R70 ;  /* 0x000000147a627c23 */ /* 0x000fc20008010846 */
[----:B------:R-:W-:Y:S01]  /*67a0*/  FMNMX.FTZ R121, R10, R121, !PT ;  /* 0x000000790a797209 */ /* 0x000fe20007810000 */
[----:B------:R-:W1:Y:S01]  /*67b0*/  MUFU.TANH R114, R114 ;  /* 0x0000007200727308 */ /* 0x000e620000002400 */
[----:B------:R-:W-:Y:S01]  /*67c0*/  ISETP.GT.AND P2, PT, R102, 0x10, PT ;  /* 0x000000106600780c */ /* 0x000fe20003f44270 */
[--C-:B------:R-:W-:Y:S01]  /*67d0*/  FFMA.FTZ R131, R117, UR20, -R70.reuse ;  /* 0x0000001475837c23 */ /* 0x100fe20008010846 */
[----:B------:R-:W-:Y:S01]  /*67e0*/  FMNMX.FTZ R121, R20, R121, !PT ;  /* 0x0000007914797209 */ /* 0x000fe20007810000 */
[--C-:B------:R-:W-:Y:S01]  /*67f0*/  FFMA.FTZ R72, R72, UR20, -R70.reuse ;  /* 0x0000001448487c23 */ /* 0x100fe20008010846 */
[----:B------:R-:W-:Y:S01]  /*6800*/  FSEL R21, R21, -INF , P2 ;  /* 0xff80000015157808 */ /* 0x000fe20001000000 */
[--C-:B------:R-:W-:Y:S01]  /*6810*/  FFMA.FTZ R104, R104, UR20, -R70.reuse ;  /* 0x0000001468687c23 */ /* 0x100fe20008010846 */
[----:B------:R-:W-:Y:S01]  /*6820*/  FMNMX.FTZ R122, R14, R121, !PT ;  /* 0x000000790e7a7209 */ /* 0x000fe20007810000 */
[----:B------:R-:W3:Y:S01]  /*6830*/  MUFU.TANH R115, R115 ;  /* 0x0000007300737308 */ /* 0x000ee20000002400 */
[----:B------:R-:W-:Y:S01]  /*6840*/  ISETP.GT.AND P2, PT, R102, 0x18, PT ;  /* 0x000000186600780c */ /* 0x000fe20003f44270 */
[--C-:B------:R-:W-:Y:S01]  /*6850*/  FFMA.FTZ R105, R105, UR20, -R70.reuse ;  /* 0x0000001469697c23 */ /* 0x100fe20008010846 */
[----:B------:R-:W-:Y:S01]  /*6860*/  FMNMX.FTZ R121, R21, R122, !PT ;  /* 0x0000007a15797209 */ /* 0x000fe20007810000 */
[--C-:B------:R-:W-:Y:S01]  /*6870*/  FFMA.FTZ R108, R108, UR20, -R70.reuse ;  /* 0x000000146c6c7c23 */ /* 0x100fe20008010846 */
[----:B------:R-:W-:Y:S01]  /*6880*/  FSEL R123, R123, -INF , P2 ;  /* 0xff8000007b7b7808 */ /* 0x000fe20001000000 */
[--C-:B------:R-:W-:Y:S01]  /*6890*/  FFMA.FTZ R109, R109, UR20, -R70.reuse ;  /* 0x000000146d6d7c23 */ /* 0x100fe20008010846 */
[----:B------:R-:W-:Y:S01]  /*68a0*/  FMNMX.FTZ R122, R120, R121, !PT ;  /* 0x00000079787a7209 */ /* 0x000fe20007810000 */
[----:B------:R-:W4:Y:S01]  /*68b0*/  MUFU.TANH R118, R118 ;  /* 0x0000007600767308 */ /* 0x000f220000002400 */
[----:B------:R-:W-:Y:S01]  /*68c0*/  ISETP.GT.AND P2, PT, R102, 0x20, PT ;  /* 0x000000206600780c */ /* 0x000fe20003f44270 */
[--C-:B------:R-:W-:Y:S01]  /*68d0*/  FFMA.FTZ R112, R112, UR20, -R70.reuse ;  /* 0x0000001470707c23 */ /* 0x100fe20008010846 */
[----:B------:R-:W-:Y:S01]  /*68e0*/  FMNMX.FTZ R121, R123, R122, !PT ;  /* 0x0000007a7b797209 */ /* 0x000fe20007810000 */
[--C-:B------:R-:W-:Y:S01]  /*68f0*/  FFMA.FTZ R113, R113, UR20, -R70.reuse ;  /* 0x0000001471717c23 */ /* 0x100fe20008010846 */
[----:B------:R-:W-:Y:S01]  /*6900*/  FSEL R106, R106, -INF , P2 ;  /* 0xff8000006a6a7808 */ /* 0x000fe20001000000 */
[--C-:B------:R-:W-:Y:S01]  /*6910*/  FFMA.FTZ R88, R88, UR20, -R70.reuse ;  /* 0x0000001458587c23 */ /* 0x100fe20008010846 */
[----:B------:R-:W-:Y:S01]  /*6920*/  FMNMX.FTZ R121, R124, R121, !PT ;  /* 0x000000797c797209 */ /* 0x000fe20007810000 */
[----:B------:R-:W5:Y:S01]  /*6930*/  MUFU.TANH R119, R119 ;  /* 0x0000007700777308 */ /* 0x000f620000002400 */
[----:B------:R-:W-:Y:S01]  /*6940*/  ISETP.GT.AND P2, PT, R102, 0x28, PT ;  /* 0x000000286600780c */ /* 0x000fe20003f44270 */
[--C-:B------:R-:W-:Y:S01]  /*6950*/  FFMA.FTZ R93, R93, UR20, -R70.reuse ;  /* 0x000000145d5d7c23 */ /* 0x100fe20008010846 */
[----:B------:R-:W-:Y:S01]  /*6960*/  FMNMX.FTZ R122, R106, R121, !PT ;  /* 0x000000796a7a7209 */ /* 0x000fe20007810000 */
[--C-:B------:R-:W-:Y:S01]  /*6970*/  FFMA.FTZ R101, R101, UR20, -R70.reuse ;  /* 0x0000001465657c23 */ /* 0x100fe20008010846 */
[----:B0-----:R-:W-:Y:S01]  /*6980*/  FSEL R110, R110, -INF , P2 ;  /* 0xff8000006e6e7808 */ /* 0x001fe20001000000 */
[--C-:B------:R-:W-:Y:S01]  /*6990*/  FFMA.FTZ R7, R7, UR20, -R70.reuse ;  /* 0x0000001407077c23 */ /* 0x100fe20008010846 */
[----:B------:R-:W-:Y:S01]  /*69a0*/  FMNMX.FTZ R121, R107, R122, !PT ;  /* 0x0000007a6b797209 */ /* 0x000fe20007810000 */
[----:B------:R-:W0:Y:S01]  /*69b0*/  MUFU.TANH R90, R90 ;  /* 0x0000005a005a7308 */ /* 0x000e220000002400 */
[----:B------:R-:W-:Y:S01]  /*69c0*/  ISETP.GT.AND P2, PT, R102, 0x30, PT ;  /* 0x000000306600780c */ /* 0x000fe20003f44270 */
[--C-:B------:R-:W-:Y:S01]  /*69d0*/  FFMA.FTZ R60, R60, UR20, -R70.reuse ;  /* 0x000000143c3c7c23 */ /* 0x100fe20008010846 */
[----:B--2---:R-:W-:Y:S01]  /*69e0*/  FSEL R111, R111, -INF , P3 ;  /* 0xff8000006f6f7808 */ /* 0x004fe20001800000 */
[--C-:B------:R-:W-:Y:S01]  /*69f0*/  FFMA.FTZ R61, R61, UR20, -R70.reuse ;  /* 0x000000143d3d7c23 */ /* 0x100fe20008010846 */
[----:B------:R-:W-:Y:S01]  /*6a00*/  FMNMX.FTZ R122, R110, R121, !PT ;  /* 0x000000796e7a7209 */ /* 0x000fe20007810000 */
[--C-:B------:R-:W-:Y:S01]  /*6a10*/  FFMA.FTZ R64, R64, UR20, -R70.reuse ;  /* 0x0000001440407c23 */ /* 0x100fe20008010846 */
[----:B------:R-:W-:Y:S01]  /*6a20*/  ISETP.GT.AND P3, PT, R102, 0x31, PT ;  /* 0x000000316600780c */ /* 0x000fe20003f64270 */
[----:B------:R-:W2:Y:S01]  /*6a30*/  MUFU.TANH R91, R91 ;  /* 0x0000005b005b7308 */ /* 0x000ea20000002400 */
[----:B-1----:R-:W-:Y:S01]  /*6a40*/  FSEL R114, R114, -INF , P2 ;  /* 0xff80000072727808 */ /* 0x002fe20001000000 */
[--C-:B------:R-:W-:Y:S01]  /*6a50*/  FFMA.FTZ R75, R75, UR20, -R70.reuse ;  /* 0x000000144b4b7c23 */ /* 0x100fe20008010846 */
[----:B------:R-:W-:Y:S01]  /*6a60*/  FMNMX.FTZ R121, R111, R122, !PT ;  /* 0x0000007a6f797209 */ /* 0x000fe20007810000 */
[--C-:B------:R-:W-:Y:S01]  /*6a70*/  FFMA.FTZ R65, R65, UR20, -R70.reuse ;  /* 0x0000001441417c23 */ /* 0x100fe20008010846 */
[----:B------:R-:W-:Y:S01]  /*6a80*/  ISETP.GT.AND P2, PT, R102, 0x38, PT ;  /* 0x000000386600780c */ /* 0x000fe20003f44270 */
[--C-:B------:R-:W-:Y:S01]  /*6a90*/  FFMA.FTZ R76, R76, UR20, -R70.reuse ;  /* 0x000000144c4c7c23 */ /* 0x100fe20008010846 */
[----:B---3--:R-:W-:Y:S01]  /*6aa0*/  FSEL R115, R115, -INF , P3 ;  /* 0xff80000073737808 */ /* 0x008fe20001800000 */
[----:B------:R-:W-:Y:S01]  /*6ab0*/  MUFU.TANH R94, R94 ;  /* 0x0000005e005e7308 */ /* 0x000fe20000002400 */
[----:B------:R-:W-:Y:S01]  /*6ac0*/  FMNMX.FTZ R122, R114, R121, !PT ;  /* 0x00000079727a7209 */ /* 0x000fe20007810000 */
[--C-:B------:R-:W-:Y:S01]  /*6ad0*/  FFMA.FTZ R68, R68, UR20, -R70.reuse ;  /* 0x0000001444447c23 */ /* 0x100fe20008010846 */
[----:B------:R-:W-:Y:S01]  /*6ae0*/  ISETP.GT.AND P3, PT, R102, 0x39, PT ;  /* 0x000000396600780c */ /* 0x000fe20003f64270 */
[--C-:B------:R-:W-:Y:S01]  /*6af0*/  FFMA.FTZ R77, R77, UR20, -R70.reuse ;  /* 0x000000144d4d7c23 */ /* 0x100fe20008010846 */
[----:B----4-:R-:W-:Y:S01]  /*6b00*/  FSEL R118, R118, -INF , P2 ;  /* 0xff80000076767808 */ /* 0x010fe20001000000 */
[--C-:B------:R-:W-:Y:S01]  /*6b10*/  FFMA.FTZ R80, R80, UR20, -R70.reuse ;  /* 0x0000001450507c23 */ /* 0x100fe20008010846 */
[----:B------:R-:W-:Y:S01]  /*6b20*/  FMNMX.FTZ R121, R115, R122, !PT ;  /* 0x0000007a73797209 */ /* 0x000fe20007810000 */
[----:B------:R-:W1:Y:S01]  /*6b30*/  MUFU.TANH R95, R95 ;  /* 0x0000005f005f7308 */ /* 0x000e620000002400 */
[----:B------:R-:W-:Y:S01]  /*6b40*/  ISETP.GT.AND P2, PT, R102, 0x40, PT ;  /* 0x000000406600780c */ /* 0x000fe20003f44270 */
[--C-:B------:R-:W-:Y:S01]  /*6b50*/  FFMA.FTZ R81, R81, UR20, -R70.reuse ;  /* 0x0000001451517c23 */ /* 0x100fe20008010846 */
[----:B-----5:R-:W-:Y:S01]  /*6b60*/  FSEL R119, R119, -INF , P3 ;  /* 0xff80000077777808 */ /* 0x020fe20001800000 */
[--C-:B------:R-:W-:Y:S01]  /*6b70*/  FFMA.FTZ R78, R78, UR20, -R70.reuse ;  /* 0x000000144e4e7c23 */ /* 0x100fe20008010846 */
[----:B------:R-:W-:Y:S01]  /*6b80*/  FMNMX.FTZ R122, R118, R121, !PT ;  /* 0x00000079767a7209 */ /* 0x000fe20007810000 */
[--C-:B------:R-:W-:Y:S01]  /*6b90*/  FFMA.FTZ R69, R69, UR20, -R70.reuse ;  /* 0x0000001445457c23 */ /* 0x100fe20008010846 */
[----:B------:R-:W-:Y:S01]  /*6ba0*/  ISETP.GT.AND P3, PT, R102, 0x41, PT ;  /* 0x000000416600780c */ /* 0x000fe20003f64270 */
[----:B------:R-:W3:Y:S01]  /*6bb0*/  MUFU.TANH R97, R97 ;  /* 0x0000006100617308 */ /* 0x000ee20000002400 */
[----:B0-----:R-:W-:Y:S01]  /*6bc0*/  FSEL R90, R90, -INF , P2 ;  /* 0xff8000005a5a7808 */ /* 0x001fe20001000000 */
[----:B------:R-:W-:Y:S01]  /*6bd0*/  FFMA.FTZ R85, R85, UR20, -R70 ;  /* 0x0000001455557c23 */ /* 0x000fe20008010846 */
[----:B------:R-:W-:-:S02]  /*6be0*/  FMNMX.FTZ R121, R119, R122, !PT ;  /* 0x0000007a77797209 */ /* 0x000fc40007810000 */
[----:B------:R-:W-:Y:S02]  /*6bf0*/  ISETP.GT.AND P2, PT, R102, 0x48, PT ;  /* 0x000000486600780c */ /* 0x000fe40003f44270 */
[----:B--2---:R-:W-:Y:S01]  /*6c00*/  FSEL R91, R91, -INF , P3 ;  /* 0xff8000005b5b7808 */ /* 0x004fe20001800000 */
[----:B------:R-:W0:Y:S01]  /*6c10*/  MUFU.TANH R99, R99 ;  /* 0x0000006300637308 */ /* 0x000e220000002400 */
[----:B------:R-:W-:Y:S02]  /*6c20*/  FMNMX.FTZ R122, R90, R121, !PT ;  /* 0x000000795a7a7209 */ /* 0x000fe40007810000 */
[C---:B------:R-:W-:Y:S02]  /*6c30*/  ISETP.GT.AND P3, PT, R102.reuse, 0x49, PT ;  /* 0x000000496600780c */ /* 0x040fe40003f64270 */
[----:B------:R-:W-:Y:S02]  /*6c40*/  FMNMX.FTZ R121, R91, R122, !PT ;  /* 0x0000007a5b797209 */ /* 0x000fe40007810000 */
[----:B-1----:R-:W-:Y:S01]  /*6c50*/  FSEL R95, R95, -INF , P3 ;  /* 0xff8000005f5f7808 */ /* 0x002fe20001800000 */
[----:B------:R1:W-:Y:S01]  /*6c60*/  MUFU.EX2 R13, R130 ;  /* 0x00000082000d7308 */ /* 0x0003e20000000800 */
[----:B------:R-:W-:-:S07]  /*6c70*/  ISETP.GT.AND P3, PT, R102, 0x51, PT ;  /* 0x000000516600780c */ /* 0x000fce0003f64270 */
[----:B------:R-:W2:Y:S01]  /*6c80*/  MUFU.TANH R126, R126 ;  /* 0x0000007e007e7308 */ /* 0x000ea20000002400 */
[----:B-1----:R-:W-:-:S01]  /*6c90*/  FFMA.FTZ R130, R116, UR20, -R70 ;  /* 0x0000001474827c23 */ /* 0x002fc20008010846 */
[----:B------:R-:W-:Y:S02]  /*6ca0*/  FSEL R116, R94, -INF , P2 ;  /* 0xff8000005e747808 */ /* 0x000fe40001000000 */
[----:B------:R-:W-:Y:S02]  /*6cb0*/  ISETP.GT.AND P2, PT, R102, 0x50, PT ;  /* 0x000000506600780c */ /* 0x000fe40003f44270 */
[----:B------:R-:W-:Y:S02]  /*6cc0*/  FMNMX.FTZ R122, R116, R121, !PT ;  /* 0x00000079747a7209 */ /* 0x000fe40007810000 */
[----:B------:R-:W1:Y:S01]  /*6cd0*/  MUFU.TANH R103, R103 ;  /* 0x0000006700677308 */ /* 0x000e620000002400 */
[----:B---3--:R-:W-:Y:S02]  /*6ce0*/  FSEL R117, R97, -INF , P2 ;  /* 0xff80000061757808 */ /* 0x008fe40001000000 */
[----:B------:R-:W-:-:S02]  /*6cf0*/  FMNMX.FTZ R122, R95, R122, !PT ;  /* 0x0000007a5f7a7209 */ /* 0x000fc40007810000 */
[C---:B------:R-:W-:Y:S02]  /*6d00*/  ISETP.GT.AND P2, PT, R102.reuse, 0x58, PT ;  /* 0x000000586600780c */ /* 0x040fe40003f44270 */
[----:B0-----:R-:W-:Y:S01]  /*6d10*/  FSEL R99, R99, -INF , P3 ;  /* 0xff80000063637808 */ /* 0x001fe20001800000 */
[----:B------:R-:W-:Y:S01]  /*6d20*/  MUFU.TANH R73, R73 ;  /* 0x0000004900497308 */ /* 0x000fe20000002400 */
[----:B------:R-:W-:Y:S02]  /*6d30*/  FMNMX.FTZ R122, R117, R122, !PT ;  /* 0x0000007a757a7209 */ /* 0x000fe40007810000 */
[----:B------:R-:W-:Y:S02]  /*6d40*/  ISETP.GT.AND P3, PT, R102, 0x59, PT ;  /* 0x000000596600780c */ /* 0x000fe40003f64270 */
[----:B--2---:R-:W-:Y:S02]  /*6d50*/  FSEL R126, R126, -INF , P2 ;  /* 0xff8000007e7e7808 */ /* 0x004fe40001000000 */
[----:B------:R-:W-:Y:S01]  /*6d60*/  FMNMX.FTZ R121, R99, R122, !PT ;  /* 0x0000007a63797209 */ /* 0x000fe20007810000 */
[----:B------:R-:W0:Y:S01]  /*6d70*/  MUFU.TANH R74, R74 ;  /* 0x0000004a004a7308 */ /* 0x000e220000002400 */
[----:B------:R-:W-:-:S02]  /*6d80*/  ISETP.GT.AND P2, PT, R102, 0x60, PT ;  /* 0x000000606600780c */ /* 0x000fc40003f44270 */
[----:B-1----:R-:W-:Y:S02]  /*6d90*/  FSEL R103, R103, -INF , P3 ;  /* 0xff80000067677808 */ /* 0x002fe40001800000 */
[----:B------:R-:W-:Y:S02]  /*6da0*/  FMNMX.FTZ R122, R126, R121, !PT ;  /* 0x000000797e7a7209 */ /* 0x000fe40007810000 */
[----:B------:R-:W-:Y:S01]  /*6db0*/  ISETP.GT.AND P3, PT, R102, 0x61, PT ;  /* 0x000000616600780c */ /* 0x000fe20003f64270 */
[----:B------:R-:W-:Y:S01]  /*6dc0*/  MUFU.TANH R84, R84 ;  /* 0x0000005400547308 */ /* 0x000fe20000002400 */
[----:B------:R-:W-:-:S07]  /*6dd0*/  FMNMX.FTZ R122, R103, R122, !PT ;  /* 0x0000007a677a7209 */ /* 0x000fce0007810000 */
[----:B------:R-:W1:Y:S01]  /*6de0*/  MUFU.TANH R127, R127 ;  /* 0x0000007f007f7308 */ /* 0x000e620000002400 */
[----:B0-----:R-:W-:Y:S02]  /*6df0*/  FSEL R74, R74, -INF , P3 ;  /* 0xff8000004a4a7808 */ /* 0x001fe40001800000 */
[----:B------:R-:W-:-:S05]  /*6e00*/  ISETP.GT.AND P3, PT, R102, 0x69, PT ;  /* 0x000000696600780c */ /* 0x000fca0003f64270 */
[----:B------:R0:W-:Y:S08]  /*6e10*/  MUFU.EX2 R94, R130 ;  /* 0x00000082005e7308 */ /* 0x0001f00000000800 */
[----:B------:R-:W2:Y:S01]  /*6e20*/  MUFU.TANH R82, R82 ;  /* 0x0000005200527308 */ /* 0x000ea20000002400 */
[----:B0-----:R-:W-:-:S01]  /*6e30*/  FFMA.FTZ R130, R89, UR20, -R70 ;  /* 0x0000001459827c23 */ /* 0x001fc20008010846 */
[----:B------:R-:W-:-:S02]  /*6e40*/  FSEL R89, R73, -INF , P2 ;  /* 0xff80000049597808 */ /* 0x000fc40001000000 */
[----:B------:R-:W-:Y:S02]  /*6e50*/  ISETP.GT.AND P2, PT, R102, 0x68, PT ;  /* 0x000000686600780c */ /* 0x000fe40003f44270 */
[----:B------:R-:W-:Y:S02]  /*6e60*/  FMNMX.FTZ R121, R89, R122, !PT ;  /* 0x0000007a59797209 */ /* 0x000fe40007810000 */
[----:B------:R-:W0:Y:S01]  /*6e70*/  MUFU.TANH R83, R83 ;  /* 0x0000005300537308 */ /* 0x000e220000002400 */
[----:B-1----:R-:W-:Y:S02]  /*6e80*/  FSEL R127, R127, -INF , P3 ;  /* 0xff8000007f7f7808 */ /* 0x002fe40001800000 */
[----:B------:R-:W-:Y:S02]  /*6e90*/  FMNMX.FTZ R121, R74, R121, !PT ;  /* 0x000000794a797209 */ /* 0x000fe40007810000 */
[----:B------:R-:W-:-:S03]  /*6ea0*/  ISETP.GT.AND P3, PT, R102, 0x71, PT ;  /* 0x000000716600780c */ /* 0x000fc60003f64270 */
[----:B------:R1:W-:Y:S08]  /*6eb0*/  MUFU.EX2 R97, R131 ;  /* 0x0000008300617308 */ /* 0x0003f00000000800 */
[----:B------:R-:W-:Y:S01]  /*6ec0*/  MUFU.TANH R86, R86 ;  /* 0x0000005600567308 */ /* 0x000fe20000002400 */
[----:B-1----:R-:W-:-:S01]  /*6ed0*/  FFMA.FTZ R131, R92, UR20, -R70 ;  /* 0x000000145c837c23 */ /* 0x002fc20008010846 */
[----:B------:R-:W-:-:S02]  /*6ee0*/  FSEL R92, R84, -INF , P2 ;  /* 0xff800000545c7808 */ /* 0x000fc40001000000 */
[----:B------:R-:W-:Y:S02]  /*6ef0*/  ISETP.GT.AND P2, PT, R102, 0x70, PT ;  /* 0x000000706600780c */ /* 0x000fe40003f44270 */
[----:B------:R-:W-:Y:S02]  /*6f00*/  FMNMX.FTZ R122, R92, R121, !PT ;  /* 0x000000795c7a7209 */ /* 0x000fe40007810000 */
[----:B------:R-:W1:Y:S01]  /*6f10*/  MUFU.TANH R87, R87 ;  /* 0x0000005700577308 */ /* 0x000e620000002400 */
[----:B--2---:R-:W-:Y:S02]  /*6f20*/  FSEL R82, R82, -INF , P2 ;  /* 0xff80000052527808 */ /* 0x004fe40001000000 */
[----:B------:R-:W-:Y:S02]  /*6f30*/  FMNMX.FTZ R121, R127, R122, !PT ;  /* 0x0000007a7f797209 */ /* 0x000fe40007810000 */
[----:B------:R-:W-:Y:S02]  /*6f40*/  ISETP.GT.AND P2, PT, R102, 0x78, PT ;  /* 0x000000786600780c */ /* 0x000fe40003f44270 */
[----:B0-----:R-:W-:Y:S01]  /*6f50*/  FSEL R83, R83, -INF , P3 ;  /* 0xff80000053537808 */ /* 0x001fe20001800000 */
[----:B------:R-:W0:Y:S01]  /*6f60*/  MUFU.TANH R58, R58 ;  /* 0x0000003a003a7308 */ /* 0x000e220000002400 */
[----:B------:R-:W-:-:S02]  /*6f70*/  FMNMX.FTZ R122, R82, R121, !PT ;  /* 0x00000079527a7209 */ /* 0x000fc40007810000 */
[----:B------:R-:W-:Y:S02]  /*6f80*/  ISETP.GT.AND P3, PT, R102, 0x79, PT ;  /* 0x000000796600780c */ /* 0x000fe40003f64270 */
[----:B------:R-:W-:-:S03]  /*6f90*/  FMNMX.FTZ R121, R83, R122, !PT ;  /* 0x0000007a53797209 */ /* 0x000fc60007810000 */
[----:B------:R-:W2:Y:S01]  /*6fa0*/  MUFU.TANH R59, R59 ;  /* 0x0000003b003b7308 */ /* 0x000ea20000002400 */
[----:B-1----:R-:W-:Y:S02]  /*6fb0*/  FSEL R87, R87, -INF , P3 ;  /* 0xff80000057577808 */ /* 0x002fe40001800000 */
[----:B------:R-:W-:-:S05]  /*6fc0*/  ISETP.GT.AND P3, PT, R102, 0x81, PT ;  /* 0x000000816600780c */ /* 0x000fca0003f64270 */
[----:B------:R1:W-:Y:S08]  /*6fd0*/  MUFU.EX2 R73, R130 ;  /* 0x0000008200497308 */ /* 0x0003f00000000800 */
[----:B------:R-:W-:Y:S01]  /*6fe0*/  MUFU.TANH R62, R62 ;  /* 0x0000003e003e7308 */ /* 0x000fe20000002400 */
[----:B-1----:R-:W-:-:S01]  /*6ff0*/  FFMA.FTZ R130, R96, UR20, -R70 ;  /* 0x0000001460827c23 */ /* 0x002fc20008010846 */
[----:B------:R-:W-:-:S02]  /*7000*/  FSEL R96, R86, -INF , P2 ;  /* 0xff80000056607808 */ /* 0x000fc40001000000 */
[----:B------:R-:W-:Y:S02]  /*7010*/  ISETP.GT.AND P2, PT, R102, 0x80, PT ;  /* 0x000000806600780c */ /* 0x000fe40003f44270 */
[----:B------:R-:W-:Y:S02]  /*7020*/  FMNMX.FTZ R122, R96, R121, !PT ;  /* 0x00000079607a7209 */ /* 0x000fe40007810000 */
[----:B------:R-:W1:Y:S01]  /*7030*/  MUFU.TANH R63, R63 ;  /* 0x0000003f003f7308 */ /* 0x000e620000002400 */
[----:B0-----:R-:W-:Y:S02]  /*7040*/  FSEL R58, R58, -INF , P2 ;  /* 0xff8000003a3a7808 */ /* 0x001fe40001000000 */
[C---:B------:R-:W-:Y:S02]  /*7050*/  ISETP.GT.AND P2, PT, R102.reuse, 0x88, PT ;  /* 0x000000886600780c */ /* 0x040fe40003f44270 */
[----:B--2---:R-:W-:Y:S02]  /*7060*/  FSEL R59, R59, -INF , P3 ;  /* 0xff8000003b3b7808 */ /* 0x004fe40001800000 */
[----:B------:R-:W-:Y:S01]  /*7070*/  ISETP.GT.AND P3, PT, R102, 0x89, PT ;  /* 0x000000896600780c */ /* 0x000fe20003f64270 */
[----:B------:R0:W-:Y:S08]  /*7080*/  MUFU.EX2 R84, R131 ;  /* 0x0000008300547308 */ /* 0x0001f00000000800 */
[----:B------:R-:W2:Y:S01]  /*7090*/  MUFU.TANH R66, R66 ;  /* 0x0000004200427308 */ /* 0x000ea20000002400 */
[----:B0-----:R-:W-:-:S01]  /*70a0*/  FFMA.FTZ R131, R125, UR20, -R70 ;  /* 0x000000147d837c23 */ /* 0x001fc20008010846 */
[----:B------:R-:W-:-:S02]  /*70b0*/  FMNMX.FTZ R125, R87, R122, !PT ;  /* 0x0000007a577d7209 */ /* 0x000fc40007810000 */
[----:B-1----:R-:W-:Y:S02]  /*70c0*/  FSEL R63, R63, -INF , P3 ;  /* 0xff8000003f3f7808 */ /* 0x002fe40001800000 */
[----:B------:R-:W-:Y:S02]  /*70d0*/  FMNMX.FTZ R122, R58, R125, !PT ;  /* 0x0000007d3a7a7209 */ /* 0x000fe40007810000 */
[----:B------:R-:W0:Y:S01]  /*70e0*/  MUFU.TANH R67, R67 ;  /* 0x0000004300437308 */ /* 0x000e220000002400 */
[----:B------:R-:W-:Y:S02]  /*70f0*/  ISETP.GT.AND P3, PT, R102, 0x91, PT ;  /* 0x000000916600780c */ /* 0x000fe40003f64270 */
[----:B------:R-:W-:-:S05]  /*7100*/  FMNMX.FTZ R125, R59, R122, !PT ;  /* 0x0000007a3b7d7209 */ /* 0x000fca0007810000 */
[----:B------:R1:W-:Y:S08]  /*7110*/  MUFU.EX2 R86, R130 ;  /* 0x0000008200567308 */ /* 0x0003f00000000800 */
[----:B------:R-:W3:Y:S01]  /*7120*/  MUFU.TANH R128, R128 ;  /* 0x0000008000807308 */ /* 0x000ee20000002400 */
        /* <DEDUP_REMOVED lines=9> */
[----:B------:R0:W-:Y:S01]  /*71c0*/  MUFU.EX2 R121, R131 ;  /* 0x0000008300797308 */ /* 0x0001e20000000800 */
[----:B------:R-:W-:-:S02]  /*71d0*/  FMNMX.FTZ R122, R66, R125, !PT ;  /* 0x0000007d427a7209 */ /* 0x000fc40007810000 */
[----:B------:R-:W-:Y:S01]  /*71e0*/  ISETP.GT.AND P3, PT, R102, 0x99, PT ;  /* 0x000000996600780c */ /* 0x000fe20003f64270 */
[----:B------:R-:W-:-:S01]  /*71f0*/  FFMA.FTZ R102, R57, UR20, -R70 ;  /* 0x0000001439667c23 */ /* 0x000fc20008010846 */
[----:B---3--:R-:W-:Y:S01]  /*7200*/  FSEL R128, R128, -INF , P2 ;  /* 0xff80000080807808 */ /* 0x008fe20001000000 */
[----:B------:R-:W-:-:S01]  /*7210*/  FFMA.FTZ R70, R79, UR20, -R70 ;  /* 0x000000144f467c23 */ /* 0x000fc20008010846 */
[----:B------:R-:W-:Y:S01]  /*7220*/  FMNMX.FTZ R125, R67, R122, !PT ;  /* 0x0000007a437d7209 */ /* 0x000fe20007810000 */
[----:B------:R-:W-:Y:S01]  /*7230*/  MUFU.EX2 R72, R72 ;  /* 0x0000004800487308 */ /* 0x000fe20000000800 */
[----:B-1----:R-:W-:Y:S02]  /*7240*/  FSEL R71, R71, -INF , P3 ;  /* 0xff80000047477808 */ /* 0x002fe40001800000 */
[----:B------:R-:W-:-:S04]  /*7250*/  FMNMX.FTZ R122, R128, R125, !PT ;  /* 0x0000007d807a7209 */ /* 0x000fc80007810000 */
[----:B------:R-:W-:Y:S01]  /*7260*/  FMNMX.FTZ R122, R71, R122, !PT ;  /* 0x0000007a477a7209 */ /* 0x000fe20007810000 */
[----:B------:R-:W-:Y:S04]  /*7270*/  MUFU.EX2 R129, R129 ;  /* 0x0000008100817308 */ /* 0x000fe80000000800 */
[----:B------:R-:W1:Y:S04]  /*7280*/  SHFL.BFLY PT, R57, R122, 0x2, 0x1f ;  /* 0x0c401f007a397f89 */ /* 0x000e6800000e0000 */
[----:B------:R-:W-:Y:S08]  /*7290*/  MUFU.EX2 R8, R8 ;  /* 0x0000000800087308 */ /* 0x000ff00000000800 */
[----:B------:R-:W-:Y:S08]  /*72a0*/  MUFU.EX2 R11, R11 ;  /* 0x0000000b000b7308 */ /* 0x000ff00000000800 */
[----:B------:R-:W-:Y:S01]  /*72b0*/  MUFU.EX2 R12, R12 ;  /* 0x0000000c000c7308 */ /* 0x000fe20000000800 */
[----:B-1----:R-:W-:-:S07]  /*72c0*/  FMNMX.FTZ R125, R122, R57, !PT ;  /* 0x000000397a7d7209 */ /* 0x002fce0007810000 */
[----:B------:R-:W-:Y:S01]  /*72d0*/  MUFU.EX2 R15, R15 ;  /* 0x0000000f000f7308 */ /* 0x000fe20000000800 */
[----:B------:R-:W1:Y:S07]  /*72e0*/  SHFL.BFLY PT, R122, R125, 0x1, 0x1f ;  /* 0x0c201f007d7a7f89 */ /* 0x000e6e00000e0000 */
[----:B------:R-:W-:Y:S08]  /*72f0*/  MUFU.EX2 R98, R98 ;  /* 0x0000006200627308 */ /* 0x000ff00000000800 */
[----:B------:R-:W-:Y:S08]  /*7300*/  MUFU.EX2 R104, R104 ;  /* 0x0000006800687308 */ /* 0x000ff00000000800 */
[----:B------:R-:W-:Y:S01]  /*7310*/  MUFU.EX2 R105, R105 ;  /* 0x0000006900697308 */ /* 0x000fe20000000800 */
[----:B-1----:R-:W-:Y:S01]  /*7320*/  FMNMX.FTZ R57, R125, R122, !PT ;  /* 0x0000007a7d397209 */ /* 0x002fe20007810000 */
[----:B------:R-:W-:-:S03]  /*7330*/  IMAD.U32 R122, RZ, RZ, UR20 ;  /* 0x00000014ff7a7e24 */ /* 0x000fc6000f8e00ff */
[C---:B------:R-:W-:Y:S01]  /*7340*/  FSETP.NEU.FTZ.AND P2, PT, R57.reuse, -INF , PT ;  /* 0xff8000003900780b */ /* 0x040fe20003f5d000 */
[----:B------:R-:W-:-:S02]  /*7350*/  FFMA.FTZ R122, R57, R122, -8 ;  /* 0xc1000000397a7423 */ /* 0x000fc4000001007a */
[----:B------:R-:W-:Y:S01]  /*7360*/  MUFU.EX2 R108, R108 ;  /* 0x0000006c006c7308 */ /* 0x000fe20000000800 */
[----:B------:R-:W-:Y:S02]  /*7370*/  FSEL R133, R57, RZ, P2 ;  /* 0x000000ff39857208 */ /* 0x000fe40001000000 */
[----:B------:R-:W-:Y:S02]  /*7380*/  FSEL R79, R122, RZ, P2 ;  /* 0x000000ff7a4f7208 */ /* 0x000fe40001000000 */
[----:B------:R-:W-:Y:S01]  /*7390*/  FSEL R122, R56, RZ, P1 ;  /* 0x000000ff387a7208 */ /* 0x000fe20000800000 */
[----:B------:R-:W-:Y:S02]  /*73a0*/  FADD.FTZ R133, -R133, R6 ;  /* 0x0000000685857221 */ /* 0x000fe40000010100 */
[----:B------:R-:W-:-:S01]  /*73b0*/  FFMA.FTZ R9, R9, UR20, -R79 ;  /* 0x0000001409097c23 */ /* 0x000fc2000801084f */
[----:B------:R-:W-:Y:S01]  /*73c0*/  FFMA.FTZ R10, R10, UR20, -R79 ;  /* 0x000000140a0a7c23 */ /* 0x000fe2000801084f */
[----:B------:R-:W-:-:S01]  /*73d0*/  FADD.FTZ R122, -R122, R5 ;  /* 0x000000057a7a7221 */ /* 0x000fc20000010100 */
[----:B------:R-:W-:Y:S01]  /*73e0*/  FMUL.FTZ R6, R133, UR20 ;  /* 0x0000001485067c20 */ /* 0x000fe20008410000 */
[----:B------:R-:W-:-:S01]  /*73f0*/  FFMA.FTZ R20, R20, UR20, -R79 ;  /* 0x0000001414147c23 */ /* 0x000fc2000801084f */
[--C-:B------:R-:W-:Y:S01]  /*7400*/  FFMA.FTZ R125, R14, UR20, -R79.reuse ;  /* 0x000000140e7d7c23 */ /* 0x100fe2000801084f */
[----:B0-----:R-:W-:Y:S01]  /*7410*/  FMUL.FTZ R131, R122, UR20 ;  /* 0x000000147a837c20 */ /* 0x001fe20008410000 */
        /* <DEDUP_REMOVED lines=25> */
[----:B0-----:R-:W-:-:S01]  /*75b0*/  FFMA.FTZ R124, R131, R3, R72 ;  /* 0x00000003837c7223 */ /* 0x001fc20000010048 */
[--C-:B------:R-:W-:Y:S01]  /*75c0*/  FFMA.FTZ R92, R92, UR20, -R79.reuse ;  /* 0x000000145c5c7c23 */ /* 0x100fe2000801084f */
[----:B------:R-:W-:-:S01]  /*75d0*/  FFMA.FTZ R82, R82, UR20, -R79 ;  /* 0x0000001452527c23 */ /* 0x000fc2000801084f */
[----:B------:R-:W-:Y:S01]  /*75e0*/  FFMA.FTZ R83, R83, UR20, -R79 ;  /* 0x0000001453537c23 */ /* 0x000fe2000801084f */
[----:B------:R-:W-:-:S01]  /*75f0*/  FADD.FTZ R117, R129, R124 ;  /* 0x0000007c81757221 */ /* 0x000fc20000010000 */
[--C-:B------:R-:W-:Y:S01]  /*7600*/  FFMA.FTZ R124, R103, UR20, -R79.reuse ;  /* 0x00000014677c7c23 */ /* 0x100fe2000801084f */
[----:B------:R-:W-:-:S01]  /*7610*/  FFMA.FTZ R96, R96, UR20, -R79 ;  /* 0x0000001460607c23 */ /* 0x000fc2000801084f */
[----:B------:R-:W0:Y:S01]  /*7620*/  MUFU.EX2 R20, R20 ;  /* 0x0000001400147308 */ /* 0x000e220000000800 */
[----:B-1----:R-:W-:-:S01]  /*7630*/  FFMA.FTZ R3, R6, R2, R9 ;  /* 0x0000000206037223 */ /* 0x002fc20000010009 */
[----:B------:R-:W-:Y:S01]  /*7640*/  FADD.FTZ R2, R8, R117 ;  /* 0x0000007508027221 */ /* 0x000fe20000010000 */
[----:B------:R-:W-:-:S01]  /*7650*/  FFMA.FTZ R87, R87, UR20, -R79 ;  /* 0x0000001457577c23 */ /* 0x000fc2000801084f */
[--C-:B------:R-:W-:Y:S01]  /*7660*/  FFMA.FTZ R58, R58, UR20, -R79.reuse ;  /* 0x000000143a3a7c23 */ /* 0x100fe2000801084f */
[----:B------:R-:W-:-:S01]  /*7670*/  FFMA.FTZ R59, R59, UR20, -R79 ;  /* 0x000000143b3b7c23 */ /* 0x000fc2000801084f */
[--C-:B------:R-:W-:Y:S01]  /*7680*/  FFMA.FTZ R100, R100, UR20, -R79.reuse ;  /* 0x0000001464647c23 */ /* 0x100fe2000801084f */
[----:B------:R-:W-:-:S01]  /*7690*/  FFMA.FTZ R63, R63, UR20, -R79 ;  /* 0x000000143f3f7c23 */ /* 0x000fc2000801084f */
[----:B------:R-:W1:Y:S01]  /*76a0*/  MUFU.EX2 R125, R125 ;  /* 0x0000007d007d7308 */ /* 0x000e620000000800 */
[----:B--2---:R-:W-:-:S01]  /*76b0*/  FADD.FTZ R3, R10, R3 ;  /* 0x000000030a037221 */ /* 0x004fc20000010000 */
[--C-:B------:R-:W-:Y:S01]  /*76c0*/  FFMA.FTZ R66, R66, UR20, -R79.reuse ;  /* 0x0000001442427c23 */ /* 0x100fe2000801084f */
[----:B------:R-:W-:-:S05]  /*76d0*/  FFMA.FTZ R67, R67, UR20, -R79 ;  /* 0x0000001443437c23 */ /* 0x000fca000801084f */
        /* <DEDUP_REMOVED lines=9> */
[----:B------:R-:W-:-:S04]  /*7770*/  FADD.FTZ R103, R13, R2 ;  /* 0x000000020d677221 */ /* 0x000fc80000010000 */
[----:B------:R-:W-:Y:S02]  /*7780*/  FADD.FTZ R103, R98, R103 ;  /* 0x0000006762677221 */ /* 0x000fe40000010000 */
[----:B------:R-:W2:Y:S01]  /*7790*/  MUFU.EX2 R123, R123 ;  /* 0x0000007b007b7308 */ /* 0x000ea20000000800 */
[----:B0-----:R-:W-:-:S07]  /*77a0*/  FADD.FTZ R3, R21, R126 ;  /* 0x0000007e15037221 */ /* 0x001fce0000010000 */
[----:B------:R-:W0:Y:S01]  /*77b0*/  MUFU.EX2 R106, R106 ;  /* 0x0000006a006a7308 */ /* 0x000e220000000800 */
[----:B-1----:R-:W-:-:S07]  /*77c0*/  FADD.FTZ R2, R120, R3 ;  /* 0x0000000378027221 */ /* 0x002fce0000010000 */
[----:B------:R-:W1:Y:S01]  /*77d0*/  MUFU.EX2 R107, R107 ;  /* 0x0000006b006b7308 */ /* 0x000e620000000800 */
[----:B--2---:R-:W-:-:S01]  /*77e0*/  FADD.FTZ R3, R123, R2 ;  /* 0x000000027b037221 */ /* 0x004fc20000010000 */
[----:B------:R-:W-:Y:S01]  /*77f0*/  FADD.FTZ R2, R104, R103 ;  /* 0x0000006768027221 */ /* 0x000fe20000010000 */
[----:B------:R-:W-:-:S05]  /*7800*/  FFMA.FTZ R103, R127, UR20, -R79 ;  /* 0x000000147f677c23 */ /* 0x000fca000801084f */
        /* <DEDUP_REMOVED lines=30> */
[----:B0-----:R-:W-:-:S01]  /*79f0*/  FADD.FTZ R126, R90, R117 ;  /* 0x000000755a7e7221 */ /* 0x001fc20000010000 */
[----:B------:R-:W-:-:S06]  /*7a00*/  FADD.FTZ R2, R84, R3 ;  /* 0x0000000354027221 */ /* 0x000fcc0000010000 */
        /* <DEDUP_REMOVED lines=52> */
[----:B------:R-:W-:-:S06]  /*7d50*/  FFMA.FTZ R117, R128, UR20, -R79 ;  /* 0x0000001480757c23 */ /* 0x000fcc000801084f */
        /* <DEDUP_REMOVED lines=9> */
[----:B0-----:R-:W-:-:S01]  /*7df0*/  FADD.FTZ R127, R59, R126 ;  /* 0x0000007e3b7f7221 */ /* 0x001fc20000010000 */
[----:B------:R-:W-:-:S06]  /*7e00*/  FFMA.FTZ R126, R71, UR20, -R79 ;  /* 0x00000014477e7c23 */ /* 0x000fcc000801084f */
        /* <DEDUP_REMOVED lines=24> */
.L_x_1897:
[----:B------:R-:W-:Y:S01]  /*7f90*/  UISETP.GT.AND UP0, UPT, UR24, UR23, UPT ;  /* 0x000000171800728c */ /* 0x000fe2000bf04270 */
[----:B------:R-:W-:Y:S01]  /*7fa0*/  F2FP.SATFINITE.E4M3.F32.PACK_AB_MERGE_C R5, R116, R5, RZ ;  /* 0x000000057405723e */ /* 0x000fe200048070ff */
[----:B------:R-:W-:Y:S01]  /*7fb0*/  UIADD3 UR6, UR11, 0x13260, URZ ;  /* 0x000132600b067890 */ /* 0x000fe2000fffe03f */
[----:B------:R-:W-:Y:S01]  /*7fc0*/  F2FP.SATFINITE.E4M3.F32.PACK_AB_MERGE_C R8, R11, R8, RZ ;  /* 0x000000080b08723e */ /* 0x000fe200048070ff */
[----:B------:R-:W-:Y:S01]  /*7fd0*/  UIADD3 UR24, UR24, -0x1, URZ ;  /* 0xffffffff18187890 */ /* 0x000fe2000fffe03f */
[----:B------:R-:W-:Y:S01]  /*7fe0*/  F2FP.SATFINITE.E4M3.F32.PACK_AB_MERGE_C R20, R125, R20, RZ ;  /* 0x000000147d14723e */ /* 0x000fe200048070ff */
[----:B------:R-:W-:Y:S01]  /*7ff0*/  UPRMT UR6, UR44, 0x654, UR6 ;  /* 0x000006542c067896 */ /* 0x000fe20008000006 */
[----:B------:R-:W-:Y:S01]  /*8000*/  PLOP3.LUT P1, PT, PT, PT, UP0, 0x80, 0x0 ;  /* 0x000000000000781c */ /* 0x000fe20003f2f008 */
[----:B------:R-:W-:Y:S01]  /*8010*/  UMOV UR26, UR37 ;  /* 0x00000025001a7c82 */ /* 0x000fe20008000000 */
[----:B------:R-:W-:Y:S01]  /*8020*/  F2FP.SATFINITE.E4M3.F32.PACK_AB_MERGE_C R13, R98, R13, RZ ;  /* 0x0000000d620d723e */ /* 0x000fe200048070ff */
[----:B------:R-:W-:Y:S01]  /*8030*/  UMOV UR25, UR38 ;  /* 0x0000002600197c82 */ /* 0x000fe20008000000 */
[----:B------:R-:W-:Y:S01]  /*8040*/  F2FP.SATFINITE.E4M3.F32.PACK_AB_MERGE_C R120, R123, R120, RZ ;  /* 0x000000787b78723e */ /* 0x000fe200048070ff */
[----:B------:R-:W-:Y:S01]  /*8050*/  FMUL.FTZ R26, R26, R6 ;  /* 0x000000061a1a7220 */ /* 0x000fe20000410000 */
        /* <DEDUP_REMOVED lines=29> */
[----:B------:R-:W-:Y:S01]  /*8230*/  FMUL.FTZ R54, R54, R6 ;  /* 0x0000000636367220 */ /* 0x000fe20000410000 */
[----:B------:R-:W-:Y:S01]  /*8240*/  F2FP.SATFINITE.E4M3.F32.PACK_AB_MERGE_C R145, R91, R90, R5 ;  /* 0x0000005a5b91723e */ /* 0x000fe20004807005 */
[----:B------:R-:W-:Y:S01]  /*8250*/  FMUL.FTZ R55, R55, R6 ;  /* 0x0000000637377220 */ /* 0x000fe20000410000 */
[----:B------:R-:W-:Y:S01]  /*8260*/  F2FP.SATFINITE.E4M3.F32.PACK_AB_MERGE_C R152, R129, R72, R8 ;  /* 0x000000488198723e */ /* 0x000fe20004807008 */
[----:B------:R-:W-:Y:S01]  /*8270*/  FMUL.FTZ R24, R24, R131 ;  /* 0x0000008318187220 */ /* 0x000fe20000410000 */
[----:B------:R-:W-:Y:S01]  /*8280*/  F2FP.SATFINITE.E4M3.F32.PACK_AB_MERGE_C R153, R10, R9, R20 ;  /* 0x000000090a99723e */ /* 0x000fe20004807014 */
[-C--:B------:R-:W-:Y:S01]  /*8290*/  FMUL.FTZ R25, R25, R131.reuse ;  /* 0x0000008319197220 */ /* 0x080fe20000410000 */
        /* <DEDUP_REMOVED lines=29> */
[----:B------:R-:W-:Y:S01]  /*8470*/  IMAD.MOV.U32 R6, RZ, RZ, R57 ;  /* 0x000000ffff067224 */ /* 0x000fe200078e0039 */
[----:B------:R-:W-:Y:S01]  /*8480*/  F2FP.SATFINITE.E4M3.F32.PACK_AB_MERGE_C R138, R69, R78, R70 ;  /* 0x0000004e458a723e */ /* 0x000fe20004807046 */
[----:B------:R-:W-:Y:S01]  /*8490*/  IMAD.MOV.U32 R5, RZ, RZ, R56 ;  /* 0x000000ffff057224 */ /* 0x000fe200078e0038 */
[----:B------:R-:W-:Y:S01]  /*84a0*/  F2FP.SATFINITE.E4M3.F32.PACK_AB_MERGE_C R139, R67, R66, R117 ;  /* 0x00000042438b723e */ /* 0x000fe20004807075 */
[----:B------:R-:W-:Y:S06]  /*84b0*/  @P1 BRA `(.L_x_1898) ;  /* 0xffffffc8000c1947 */ /* 0x000fec000383ffff */
.L_x_1887:
[----:B------:R-:W-:-:S13]  /*84c0*/  ISETP.LE.AND P1, PT, RZ, UR24, PT ;  /* 0x00000018ff007c0c */ /* 0x000fda000bf23270 */
[----:B------:R-:W-:Y:S05]  /*84d0*/  @!P1 BRA `(.L_x_1899) ;  /* 0x0000002c00249947 */ /* 0x000fea0003800000 */
[----:B------:R-:W-:Y:S01]  /*84e0*/  IMAD.MOV.U32 R6, RZ, RZ, R57 ;  /* 0x000000ffff067224 */ /* 0x000fe200078e0039 */
[----:B------:R-:W-:Y:S01]  /*84f0*/  UMOV UR22, UR37 ;  /* 0x0000002500167c82 */ /* 0x000fe20008000000 */
[----:B------:R-:W-:Y:S01]  /*8500*/  IMAD.MOV.U32 R5, RZ, RZ, R56 ;  /* 0x000000ffff057224 */ /* 0x000fe200078e0038 */
[----:B------:R-:W-:Y:S01]  /*8510*/  UMOV UR21, UR38 ;  /* 0x0000002600157c82 */ /* 0x000fe20008000000 */
[----:B------:R-:W-:-:S05]  /*8520*/  ULDC UR20, c[0x0][0x988] ;  /* 0x0002620000147ab9 */ /* 0x000fca0000000800 */
.L_x_1910:
[----:B------:R-:W-:-:S04]  /*8530*/  UIADD3 UR38, UR21, 0x1, URZ ;  /* 0x0000000115267890 */ /* 0x000fc8000fffe03f */
[----:B------:R-:W-:-:S04]  /*8540*/  UISETP.NE.AND UP0, UPT, UR38, 0x2, UPT ;  /* 0x000000022600788c */ /* 0x000fc8000bf05270 */
[----:B------:R-:W-:Y:S02]  /*8550*/  USEL UR37, URZ, 0x1, UP0 ;  /* 0x000000013f257887 */ /* 0x000fe40008000000 */
[----:B------:R-:W-:Y:S02]  /*8560*/  USEL UR38, UR38, URZ, UP0 ;  /* 0x0000003f26267287 */ /* 0x000fe40008000000 */
[----:B------:R-:W-:Y:S01]  /*8570*/  ULOP3.LUT UR37, UR22, UR37, URZ, 0x3c, !UPT ;  /* 0x0000002516257292 */ /* 0x000fe2000f8e3c3f */
[----:B------:R-:W-:Y:S11]  /*8580*/  @!P0 BRA `(.L_x_1900) ;  /* 0x0000000000048947 */ /* 0x000ff60003800000 */
[----:B------:R-:W-:Y:S01]  /*8590*/  BPT.TRAP 0x1 ;  /* 0x000000040000795c */ /* 0x000fe20000300000 */
.L_x_1900:
[----:B------:R-:W-:Y:S01]  /*85a0*/  ULEA UR6, UR38, UR45, 0x3 ;  /* 0x0000002d26067291 */ /* 0x000fe2000f8e183f */
[----:B------:R-:W-:-:S05]  /*85b0*/  IMAD.U32 R7, RZ, RZ, UR37 ;  /* 0x00000025ff077e24 */ /* 0x000fca000f8e00ff */
[----:B------:R-:W-:-:S04]  /*85c0*/  SHF.L.U32 R7, R7, 0x1f, RZ ;  /* 0x0000001f07077819 */ /* 0x000fc800000006ff */
[----:B------:R0:W1:Y:S01]  /*85d0*/  SYNCS.PHASECHK.TRANS64.TRYWAIT P1, [UR6+0x13230], R7 ;  /* 0x01323007ff0075a7 */ /* 0x0000620008020146 */
[----:B------:R-:W-:Y:S05]  /*85e0*/  @!P0 BRA `(.L_x_1901) ;  /* 0x0000000000048947 */ /* 0x000fea0003800000 */
[----:B------:R-:W-:Y:S01]  /*85f0*/  BPT.TRAP 0x1 ;  /* 0x000000040000795c */ /* 0x000fe20000300000 */
.L_x_1901:
[----:B-1----:R-:W-:Y:S05]  /*8600*/  @P1 BRA `(.L_x_1902) ;  /* 0x0000000000081947 */ /* 0x002fea0003800000 */
[----:B------:R-:W1:Y:S02]  /*8610*/  SYNCS.PHASECHK.TRANS64.TRYWAIT P1, [UR6+0x13230], R7 ;  /* 0x01323007ff0075a7 */ /* 0x000e640008020146 */
[----:B-1----:R-:W-:Y:S05]  /*8620*/  @!P1 BRA `(.L_x_1903) ;  /* 0x0000009c00609947 */ /* 0x002fea0003800000 */
.L_x_1902:
        /* <DEDUP_REMOVED lines=64> */
.L_x_1904:
[----:B------:R-:W-:Y:S01]  /*8a30*/  ULEA UR11, UR21, UR45, 0x3 ;  /* 0x0000002d150b7291 */ /* 0x000fe2000f8e183f */
[----:B01----:R-:W-:-:S05]  /*8a40*/  IMAD.U32 R7, RZ, RZ, UR22 ;  /* 0x00000016ff077e24 */ /* 0x003fca000f8e00ff */
[----:B------:R-:W-:-:S04]  /*8a50*/  SHF.L.U32 R7, R7, 0x1f, RZ ;  /* 0x0000001f07077819 */ /* 0x000fc800000006ff */
[----:B------:R0:W1:Y:S01]  /*8a60*/  SYNCS.PHASECHK.TRANS64.TRYWAIT P1, [UR11+0x13250], R7 ;  /* 0x01325007ff0075a7 */ /* 0x000062000802014b */
[----:B------:R-:W-:Y:S05]  /*8a70*/  @!P0 BRA `(.L_x_1905) ;  /* 0x0000000000048947 */ /* 0x000fea0003800000 */
[----:B------:R-:W-:Y:S01]  /*8a80*/  BPT.TRAP 0x1 ;  /* 0x000000040000795c */ /* 0x000fe20000300000 */
.L_x_1905:
[----:B-1----:R-:W-:Y:S05]  /*8a90*/  @P1 BRA `(.L_x_1906) ;  /* 0x0000000000081947 */ /* 0x002fea0003800000 */
[----:B------:R-:W1:Y:S02]  /*8aa0*/  SYNCS.PHASECHK.TRANS64.TRYWAIT P1, [UR11+0x13250], R7 ;  /* 0x01325007ff0075a7 */ /* 0x000e64000802014b */
[----:B-1----:R-:W-:Y:S05]  /*8ab0*/  @!P1 BRA `(.L_x_1907) ;  /* 0x0000009800549947 */ /* 0x002fea0003800000 */
.L_x_1906:
        /* <DEDUP_REMOVED lines=32> */
.L_x_1908:
        /* <DEDUP_REMOVED lines=104> */
[----:B------:R-:W-:Y:S01]  /*9340*/  ULEA UR6, UR38, UR45, 0x3 ;  /* 0x0000002d26067291 */ /* 0x000fe2000f8e183f */
[----:B------:R-:W-:-:S03]  /*9350*/  MOV R133, UR20 ;  /* 0x0000001400857c02 */ /* 0x000fc60008000f00 */
[----:B------:R-:W-:Y:S02]  /*9360*/  UIADD3 UR6, UR6, 0x13240, URZ ;  /* 0x0001324006067890 */ /* 0x000fe4000fffe03f */
[----:B------:R-:W1:Y:S01]  /*9370*/  MUFU.TANH R123, R123 ;  /* 0x0000007b007b7308 */ /* 0x000e620000002400 */
[----:B--2---:R-:W-:Y:S01]  /*9380*/  FMNMX.FTZ R128, R120, R129, !PT ;  /* 0x0000008178807209 */ /* 0x004fe20007810000 */
[----:B------:R-:W-:-:S06]  /*9390*/  UPRMT UR6, UR44, 0x654, UR6 ;  /* 0x000006542c067896 */ /* 0x000fcc0008000006 */
[----:B------:R-:W2:Y:S01]  /*93a0*/  MUFU.TANH R122, R122 ;  /* 0x0000007a007a7308 */ /* 0x000ea20000002400 */
[----:B0-----:R-:W-:Y:S02]  /*93b0*/  FMNMX.FTZ R127, R121, R56, !PT ;  /* 0x00000038797f7209 */ /* 0x001fe40007810000 */
[----:B------:R-:W-:Y:S05]  /*93c0*/  SYNCS.ARRIVE.TRANS64.RED.A1T0 RZ, [UR6], RZ ;  /* 0x000000ffffff79a7 */ /* 0x000fea0008100406 */
        /* <DEDUP_REMOVED lines=136> */
[----:B-1----:R-:W-:Y:S01]  /*9c50*/  FMNMX.FTZ R130, R128, R57, !PT ;  /* 0x0000003980827209 */ /* 0x002fe20007810000 */
[----:B------:R-:W-:-:S04]  /*9c60*/  IMAD.U32 R128, RZ, RZ, UR20 ;  /* 0x00000014ff807e24 */ /* 0x000fc8000f8e00ff */
[----:B------:R-:W1:Y:S01]  /*9c70*/  SHFL.BFLY PT, R57, R130, 0x1, 0x1f ;  /* 0x0c201f0082397f89 */ /* 0x000e6200000e0000 */
[----:B0-----:R-:W-:-:S05]  /*9c80*/  FMNMX.FTZ R56, R129, R56, !PT ;  /* 0x0000003881387209 */ /* 0x001fca0007810000 */
        /* <DEDUP_REMOVED lines=12> */
[----:B------:R-:W-:Y:S01]  /*9d50*/  MUFU.EX2 R6, R131 ;  /* 0x0000008300067308 */ /* 0x000fe20000000800 */
[----:B------:R-:W-:-:S01]  /*9d60*/  FFMA.FTZ R12, R12, UR20, -R127 ;  /* 0x000000140c0c7c23 */ /* 0x000fc2000801087f */
[----:B------:R-:W-:Y:S01]  /*9d70*/  FMUL.FTZ R5, R5, UR20 ;  /* 0x0000001405057c20 */ /* 0x000fe20008410000 */
        /* <DEDUP_REMOVED lines=9> */
[----:B------:R-:W-:Y:S01]  /*9e10*/  FFMA.FTZ R123, R124, UR20, -R125 ;  /* 0x000000147c7b7c23 */ /* 0x000fe2000801087d */
        /* <DEDUP_REMOVED lines=36> */
[----:B0-----:R-:W-:-:S01]  /*a060*/  FADD.FTZ R124, R8, R3 ;  /* 0x00000003087c7221 */ /* 0x001fc20000010000 */
[--C-:B------:R-:W-:Y:S01]  /*a070*/  FFMA.FTZ R65, R65, UR20, -R127.reuse ;  /* 0x0000001441417c23 */ /* 0x100fe2000801087f */
[----:B------:R-:W-:-:S01]  /*a080*/  FFMA.FTZ R68, R68, UR20, -R127 ;  /* 0x0000001444447c23 */ /* 0x000fc2000801087f */
[----:B------:R-:W-:Y:S01]  /*a090*/  FFMA.FTZ R69, R69, UR20, -R127 ;  /* 0x0000001445457c23 */ /* 0x000fe2000801087f */
[----:B------:R-:W-:-:S01]  /*a0a0*/  FFMA.FTZ R106, R106, UR20, -R125 ;  /* 0x000000146a6a7c23 */ /* 0x000fc2000801087d */
[--C-:B------:R-:W-:Y:S01]  /*a0b0*/  FFMA.FTZ R107, R107, UR20, -R125.reuse ;  /* 0x000000146b6b7c23 */ /* 0x100fe2000801087d */
[----:B------:R-:W-:-:S01]  /*a0c0*/  FFMA.FTZ R110, R110, UR20, -R125 ;  /* 0x000000146e6e7c23 */ /* 0x000fc2000801087d */
[----:B------:R-:W0:Y:S01]  /*a0d0*/  MUFU.EX2 R10, R10 ;  /* 0x0000000a000a7308 */ /* 0x000e220000000800 */
        /* <DEDUP_REMOVED lines=19> */
[--C-:B------:R-:W-:Y:S01]  /*a210*/  FFMA.FTZ R75, R75, UR20, -R125.reuse ;  /* 0x000000144b4b7c23 */ /* 0x100fe2000801087d */
        /* <DEDUP_REMOVED lines=17> */
[----:B------:R-:W-:-:S02]  /*a330*/  FFMA.FTZ R71, R71, UR20, -R125 ;  /* 0x0000001447477c23 */ /* 0x000fc4000801087d */
        /* <DEDUP_REMOVED lines=144> */
.L_x_1909:
        /* <DEDUP_REMOVED lines=83> */
.L_x_1899:
[----:B------:R-:W-:Y:S06]  /*b170*/  BAR.ARV 0x8, 0x200 ;  /* 0x0208000000007b1d */ /* 0x000fec0000002000 */
[----:B------:R-:W-:Y:S05]  /*b180*/  @!P0 BRA `(.L_x_1911) ;  /* 0x0000000000048947 */ /* 0x000fea0003800000 */
[----:B------:R-:W-:Y:S01]  /*b190*/  BPT.TRAP 0x1 ;  /* 0x000000040000795c */ /* 0x000fe20000300000 */
.L_x_1911:
[----:B------:R-:W-:Y:S01]  /*b1a0*/  ULEA UR14, UR38, UR45, 0x3 ;  /* 0x0000002d260e7291 */ /* 0x000fe2000f8e183f */
[----:B------:R-:W-:-:S05]  /*b1b0*/  IMAD.U32 R0, RZ, RZ, UR37 ;  /* 0x00000025ff007e24 */ /* 0x000fca000f8e00ff */
[----:B------:R-:W-:-:S04]  /*b1c0*/  SHF.L.U32 R0, R0, 0x1f, RZ ;  /* 0x0000001f00007819 */ /* 0x000fc800000006ff */
[----:B------:R0:W1:Y:S01]  /*b1d0*/  SYNCS.PHASECHK.TRANS64.TRYWAIT P1, [UR14+0x13250], R0 ;  /* 0x01325000ff0075a7 */ /* 0x000062000802014e */
[----:B------:R-:W-:Y:S05]  /*b1e0*/  @!P0 BRA `(.L_x_1912) ;  /* 0x0000000000048947 */ /* 0x000fea0003800000 */
[----:B------:R-:W-:Y:S01]  /*b1f0*/  BPT.TRAP 0x1 ;  /* 0x000000040000795c */ /* 0x000fe20000300000 */
.L_x_1912:
[----:B-1----:R-:W-:Y:S05]  /*b200*/  @P1 BRA `(.L_x_1913) ;  /* 0x0000000000081947 */ /* 0x002fea0003800000 */
[----:B------:R-:W1:Y:S02]  /*b210*/  SYNCS.PHASECHK.TRANS64.TRYWAIT P1, [UR14+0x13250], R0 ;  /* 0x01325000ff0075a7 */ /* 0x000e64000802014e */
[----:B-1----:R-:W-:Y:S05]  /*b220*/  @!P1 BRA `(.L_x_1914) ;  /* 0x0000007000909947 */ /* 0x002fea0003800000 */
.L_x_1913:
        /* <DEDUP_REMOVED lines=45> */
[----:B0-----:R-:W0:Y:S04]  /*b500*/  SHFL.BFLY PT, R0, R3, 0x2, 0x1f ;  /* 0x0c401f0003007f89 */ /* 0x001e2800000e0000 */
[----:B------:R-:W3:Y:S01]  /*b510*/  SHFL.BFLY PT, R7, R2, 0x2, 0x1f ;  /* 0x0c401f0002077f89 */ /* 0x000ee200000e0000 */
[----:B------:R-:W-:Y:S02]  /*b520*/  WARPGROUP.DEPBAR.LE gsb0, 0x0 ;  /* 0x00008000000079c5 */ /* 0x000fe40000010000 */
[----:B------:R-:W-:-:S06]  /*b530*/  WARPGROUP.ARRIVE ;  /* 0x00000000000079c5 */ /* 0x000fcc0000000000 */
[----:B------:R-:W-:Y:S01]  /*b540*/  QGMMA.64x64x32.F32.E4M3.E4M3 R24, R140, gdesc[UR4], R24, gsb0 ;  /* 0x00e000048c187df3 */ /* 0x000fe20008000818 */
[----:B0-----:R-:W-:-:S01]  /*b550*/  FADD.FTZ R0, R0, R3 ;  /* 0x0000000300007221 */ /* 0x001fc20000010000 */
[----:B------:R-:W-:Y:S01]  /*b560*/  UIADD3 UR10, UR10, 0x200, URZ ;  /* 0x000002000a0a7890 */ /* 0x000fe2000fffe03f */
[----:B---3--:R-:W-:-:S01]  /*b570*/  FADD.FTZ R7, R7, R2 ;  /* 0x0000000207077221 */ /* 0x008fc20000010000 */
[----:B------:R-:W-:Y:S02]  /*b580*/  UMOV UR11, 0xc0000010 ;  /* 0xc0000010000b7882 */ /* 0x000fe40000000000 */
[----:B-1----:R-:W0:Y:S04]  /*b590*/  SHFL.BFLY PT, R5, R0, 0x1, 0x1f ;  /* 0x0c201f0000057f89 */ /* 0x002e2800000e0000 */
        /* <DEDUP_REMOVED lines=33> */
.L_x_1915:
        /* <DEDUP_REMOVED lines=42> */
.L_x_1879:
        /* <DEDUP_REMOVED lines=11> */
[----:B------:R-:W1:Y:S01]  /*bb00*/  LDC R32, c[0x0][0xbe8] ;  /* 0x0002fa00ff207b82 */ /* 0x000e620000000800 */
[----:B------:R-:W2:Y:S01]  /*bb10*/  LDL R40, [R1] ;  /* 0x0000000001287983 */ /* 0x000ea20000100800 */
[----:B------:R-:W3:Y:S01]  /*bb20*/  S2R R34, SR_SWINHI ;  /* 0x0000000000227919 */ /* 0x000ee20000002f00 */
        /* <DEDUP_REMOVED lines=20> */
[----:B------:R-:W-:Y:S01]  /*bc70*/  USHF.R.S32.HI UR13, URZ, 0x1f, UR42 ;  /* 0x0000001f3f0d7899 */ /* 0x000fe2000801142a */
[----:B------:R-:W-:Y:S01]  /*bc80*/  BAR.SYNC.DEFER_BLOCKING 0x1, 0x180 ;  /* 0x0046000000007b1d */ /* 0x000fe20000010000 */
[----:B------:R-:W-:-:S05]  /*bc90*/  IADD3 R4, P0, R4, UR6, RZ ;  /* 0x0000000604047c10 */ /* 0x000fca000ff1e0ff */
[----:B------:R-:W-:Y:S01]  /*bca0*/  IMAD.X R5, RZ, RZ, UR7, P0 ;  /* 0x00000007ff057e24 */ /* 0x000fe200080e06ff */
[----:B------:R-:W-:-:S04]  /*bcb0*/  ULDC.64 UR10, c[0x0][0xb98] ;  /* 0x0002e600000a7ab9 */ /* 0x000fc80000000a00 */
[----:B------:R0:W4:Y:S01]  /*bcc0*/  LDG.E.CONSTANT R26, desc[UR48][R4.64] ;  /* 0x00000030041a7981 */ /* 0x000122000c1e9900 */
[----:B-1----:R-:W-:Y:S01]  /*bcd0*/  ISETP.NE.AND P2, PT, R32, 0x1, PT ;  /* 0x000000012000780c */ /* 0x002fe20003f45270 */
[----:B------:R-:W-:Y:S02]  /*bce0*/  UIMAD UR5, UR12, UR8, URZ ;  /* 0x000000080c0572a4 */ /* 0x000fe4000f8e023f */
[----:B------:R-:W-:Y:S02]  /*bcf0*/  UIMAD.WIDE.U32 UR6, UR43, UR8, URZ ;  /* 0x000000082b0672a5 */ /* 0x000fe4000f8e003f */
[----:B------:R-:W-:Y:S02]  /*bd00*/  UIMAD UR5, UR43, UR9, UR5 ;  /* 0x000000092b0572a4 */ /* 0x000fe4000f8e0205 */
[----:B------:R-:W-:Y:S01]  /*bd10*/  UIMAD UR8, UR13, UR10, URZ ;  /* 0x0000000a0d0872a4 */ /* 0x000fe2000f8e023f */
[----:B0-----:R-:W-:Y:S01]  /*bd20*/  LOP3.LUT P0, R4, R27, 0x3, RZ, 0xc0, !PT ;  /* 0x000000031b047812 */ /* 0x001fe2000780c0ff */
[----:B------:R-:W-:Y:S01]  /*bd30*/  UIADD3 UR7, UR7, UR5, URZ ;  /* 0x0000000507077290 */ /* 0x000fe2000fffe03f */
[----:B------:R-:W-:Y:S01]  /*bd40*/  LEA R5, R22, R19, 0x6 ;  /* 0x0000001316057211 */ /* 0x000fe200078e30ff */
[----:B------:R-:W-:Y:S01]  /*bd50*/  UIMAD UR8, UR42, UR11, UR8 ;  /* 0x0000000b2a0872a4 */ /* 0x000fe2000f8e0208 */
[----:B------:R-:W-:Y:S01]  /*bd60*/  ISETP.EQ.OR P0, PT, R4, 0x3, !P0 ;  /* 0x000000030400780c */ /* 0x000fe20004702670 */
[----:B------:R-:W-:Y:S01]  /*bd70*/  UIMAD.WIDE.U32 UR6, UR42, UR10, UR6 ;  /* 0x0000000a2a0672a5 */ /* 0x000fe2000f8e0006 */
[----:B------:R-:W-:-:S02]  /*bd80*/  ULDC UR5, c[0x0][0xa88] ;  /* 0x0002a20000057ab9 */ /* 0x000fc40000000800 */
[----:B------:R-:W-:Y:S01]  /*bd90*/  SEL R33, R13, R12, P0 ;  /* 0x0000000c0d217207 */ /* 0x000fe20000000000 */
[----:B------:R-:W-:Y:S01]  /*bda0*/  IMAD R46, R32, UR5, RZ ;  /* 0x00000005202e7c24 */ /* 0x000fe2000f8e02ff */
[----:B------:R-:W-:Y:S01]  /*bdb0*/  SEL R35, R12, R13, P0 ;  /* 0x0000000d0c237207 */ /* 0x000fe20000000000 */
[----:B------:R-:W-:Y:S01]  /*bdc0*/  ULDC.64 UR10, c[0x0][0xaf0] ;  /* 0x0002bc00000a7ab9 */ /* 0x000fe20000000a00 */
[----:B------:R-:W-:Y:S02]  /*bdd0*/  MOV R12, R3 ;  /* 0x00000003000c7202 */ /* 0x000fe40000000f00 */
[----:B---3--:R-:W-:Y:S02]  /*bde0*/  MOV R13, R34 ;  /* 0x00000022000d7202 */ /* 0x008fe40000000f00 */
[----:B------:R-:W-:Y:S02]  /*bdf0*/  SEL R37, R9, R8, P0 ;  /* 0x0000000809257207 */ /* 0x000fe40000000000 */
[----:B------:R-:W-:-:S02]  /*be00*/  SEL R39, R8, R9, P0 ;  /* 0x0000000908277207 */ /* 0x000fc40000000000 */
[----:B------:R-:W-:Y:S02]  /*be10*/  SEL R41, R25, R24, P0 ;  /* 0x0000001819297207 */ /* 0x000fe40000000000 */
[----:B------:R-:W-:Y:S02]  /*be20*/  SEL R25, R24, R25, P0 ;  /* 0x0000001918197207 */ /* 0x000fe40000000000 */
[----:B------:R-:W-:Y:S01]  /*be30*/  SEL R45, R11, R10, P0 ;  /* 0x0000000a0b2d7207 */ /* 0x000fe20000000000 */
[----:B------:R-:W0:Y:S01]  /*be40*/  @P2 LDC R24, c[0x0][0xbec] ;  /* 0x0002fb00ff182b82 */ /* 0x000e220000000800 */
[----:B------:R-:W-:Y:S02]  /*be50*/  SEL R47, R10, R11, P0 ;  /* 0x0000000b0a2f7207 */ /* 0x000fe40000000000 */
[----:B------:R-:W-:Y:S02]  /*be60*/  SEL R27, R28, R29, P0 ;  /* 0x0000001d1c1b7207 */ /* 0x000fe40000000000 */
[----:B------:R-:W-:-:S02]  /*be70*/  SEL R29, R29, R28, P0 ;  /* 0x0000001c1d1d7207 */ /* 0x000fc40000000000 */
[----:B------:R-:W-:Y:S01]  /*be80*/  SEL R31, R21, R20, P0 ;  /* 0x00000014151f7207 */ /* 0x000fe20000000000 */
[----:B------:R-:W1:Y:S01]  /*be90*/  @P2 LDC R28, c[0x0][0xbf0] ;  /* 0x0002fc00ff1c2b82 */ /* 0x000e620000000800 */
[----:B------:R-:W-:Y:S02]  /*bea0*/  SEL R21, R20, R21, P0 ;  /* 0x0000001514157207 */ /* 0x000fe40000000000 */
[----:B------:R-:W-:Y:S02]  /*beb0*/  SEL R43, R15, R14, P0 ;  /* 0x0000000e0f2b7207 */ /* 0x000fe40000000000 */
[----:B------:R-:W-:Y:S02]  /*bec0*/  SEL R15, R14, R15, P0 ;  /* 0x0000000f0e0f7207 */ /* 0x000fe40000000000 */
[----:B------:R-:W-:Y:S02]  /*bed0*/  SEL R49, R54, R55, P0 ;  /* 0x0000003736317207 */ /* 0x000fe40000000000 */
[----:B------:R-:W-:Y:S01]  /*bee0*/  SEL R55, R55, R54, P0 ;  /* 0x0000003637377207 */ /* 0x000fe20000000000 */
[----:B--2---:R-:W-:-:S04]  /*bef0*/  IMAD.WIDE R6, R40, 0x2, R12 ;  /* 0x0000000228067825 */ /* 0x004fc800078e020c */
[----:B------:R-:W-:Y:S01]  /*bf00*/  IMAD.WIDE R12, R5, 0x2, R12 ;  /* 0x00000002050c7825 */ /* 0x000fe200078e020c */
[C---:B------:R-:W-:Y:S02]  /*bf10*/  IADD3 R53, P1, R6.reuse, 0x60, RZ ;  /* 0x0000006006357810 */ /* 0x040fe40007f3e0ff */
[C---:B------:R-:W-:Y:S02]  /*bf20*/  LOP3.LUT R5, R6.reuse, 0x380, RZ, 0xc0, !PT ;  /* 0x0000038006057812 */ /* 0x040fe400078ec0ff */
[C---:B------:R-:W-:Y:S01]  /*bf30*/  IADD3 R51, P3, R6.reuse, 0x40, RZ ;  /* 0x0000004006337810 */ /* 0x040fe20007f7e0ff */
[--C-:B------:R-:W-:Y:S01]  /*bf40*/  IMAD.X R9, RZ, RZ, R7.reuse, P1 ;  /* 0x000000ffff097224 */ /* 0x100fe200008e0607 */
[----:B------:R-:W-:Y:S02]  /*bf50*/  LOP3.LUT R8, R53, 0x380, RZ, 0xc0, !PT ;  /* 0x0000038035087812 */ /* 0x000fe400078ec0ff */
[----:B------:R-:W-:Y:S01]  /*bf60*/  SHF.R.U64 R5, R5, 0x3, RZ ;  /* 0x0000000305057819 */ /* 0x000fe200000012ff */
[----:B------:R-:W-:Y:S01]  /*bf70*/  IMAD.X R11, RZ, RZ, R7, P3 ;  /* 0x000000ffff0b7224 */ /* 0x000fe200018e0607 */
[----:B------:R-:W-:-:S02]  /*bf80*/  IADD3 R57, P4, R6, 0x20, RZ ;  /* 0x0000002006397810 */ /* 0x000fc40007f9e0ff */
[----:B------:R-:W-:Y:S02]  /*bf90*/  LOP3.LUT R10, R51, 0x380, RZ, 0xc0, !PT ;  /* 0x00000380330a7812 */ /* 0x000fe400078ec0ff */
[----:B------:R-:W-:Y:S02]  /*bfa0*/  SHF.R.U64 R8, R8, 0x3, RZ ;  /* 0x0000000308087819 */ /* 0x000fe400000012ff */
[----:B------:R-:W-:Y:S01]  /*bfb0*/  LOP3.LUT R6, R5, R6, RZ, 0x3c, !PT ;  /* 0x0000000605067212 */ /* 0x000fe200078e3cff */
[----:B------:R-:W-:Y:S01]  /*bfc0*/  IMAD.X R5, RZ, RZ, R7, P4 ;  /* 0x000000ffff057224 */ /* 0x000fe200020e0607 */
[----:B------:R-:W-:Y:S02]  /*bfd0*/  SHF.R.U64 R10, R10, 0x3, RZ ;  /* 0x000000030a0a7819 */ /* 0x000fe400000012ff */
[----:B------:R-:W-:Y:S02]  /*bfe0*/  LOP3.LUT R8, R8, R53, RZ, 0x3c, !PT ;  /* 0x0000003508087212 */ /* 0x000fe400078e3cff */
[----:B------:R-:W-:-:S02]  /*bff0*/  IADD3 R53, P4, R12, 0x1800, RZ ;  /* 0x000018000c357810 */ /* 0x000fc40007f9e0ff */
[----:B------:R-:W-:Y:S02]  /*c000*/  LOP3.LUT R10, R10, R51, RZ, 0x3c, !PT ;  /* 0x000000330a0a7212 */ /* 0x000fe400078e3cff */
[----:B------:R-:W-:Y:S02]  /*c010*/  IADD3 R51, P3, R12, 0x3000, RZ ;  /* 0x000030000c337810 */ /* 0x000fe40007f7e0ff */
[----:B------:R-:W-:Y:S02]  /*c020*/  LOP3.LUT R20, R53, 0x380, RZ, 0xc0, !PT ;  /* 0x0000038035147812 */ /* 0x000fe400078ec0ff */
[----:B------:R-:W-:Y:S02]  /*c030*/  LOP3.LUT R14, R51, 0x380, RZ, 0xc0, !PT ;  /* 0x00000380330e7812 */ /* 0x000fe400078ec0ff */
[----:B------:R-:W-:Y:S02]  /*c040*/  SHF.R.U64 R20, R20, 0x3, RZ ;  /* 0x0000000314147819 */ /* 0x000fe400000012ff */
[----:B------:R-:W-:-:S02]  /*c050*/  SHF.R.U64 R14, R14, 0x3, RZ ;  /* 0x000000030e0e7819 */ /* 0x000fc400000012ff */
[----:B------:R-:W-:Y:S01]  /*c060*/  LOP3.LUT R20, R20, R53, RZ, 0x3c, !PT ;  /* 0x0000003514147212 */ /* 0x000fe200078e3cff */
[----:B------:R-:W-:Y:S01]  /*c070*/  VIADD R53, R17, UR40 ;  /* 0x0000002811357c36 */ /* 0x000fe20008000000 */
[----:B------:R-:W-:Y:S02]  /*c080*/  LOP3.LUT R14, R14, R51, RZ, 0x3c, !PT ;  /* 0x000000330e0e7212 */ /* 0x000fe400078e3cff */
[----:B------:R-:W-:Y:S01]  /*c090*/  MOV R51, R6 ;  /* 0x0000000600337202 */ /* 0x000fe20000000f00 */
[----:B0-----:R-:W-:Y:S01]  /*c0a0*/  @P2 IMAD.HI.U32 R7, R53, R24, RZ ;  /* 0x0000001835072227 */ /* 0x001fe200078e00ff */
[----:B------:R-:W-:Y:S02]  /*c0b0*/  MOV R50, R10 ;  /* 0x0000000a00327202 */ /* 0x000fe40000000f00 */
[----:B------:R-:W-:Y:S01]  /*c0c0*/  MOV R48, R8 ;  /* 0x0000000800307202 */ /* 0x000fe20000000f00 */
[----:B------:R-:W-:Y:S01]  /*c0d0*/  IMAD.MOV.U32 R6, RZ, RZ, R53 ;  /* 0x000000ffff067224 */ /* 0x000fe200078e0035 */
[----:B-1----:R-:W-:Y:S01]  /*c0e0*/  @P2 SHF.R.U32.HI R6, RZ, R28, R7 ;  /* 0x0000001cff062219 */ /* 0x002fe20000011607 */
[----:B------:R-:W-:Y:S01]  /*c0f0*/  IMAD.U32 R10, RZ, RZ, UR8 ;  /* 0x00000008ff0a7e24 */ /* 0x000fe2000f8e00ff */
[----:B----4-:R-:W-:Y:S01]  /*c100*/  LOP3.LUT R8, R26, 0x2, RZ, 0x3c, !PT ;  /* 0x000000021a087812 */ /* 0x010fe200078e3cff */
[----:B------:R-:W-:Y:S01]  /*c110*/  SHFL.IDX PT, R27, R27, R26, 0x1c1f ;  /* 0x001c1f1a1b1b7589 */ /* 0x000fe200000e0000 */
[--C-:B------:R-:W-:Y:S01]  /*c120*/  SHF.R.S32.HI R7, RZ, 0x1f, R6.reuse ;  /* 0x0000001fff077819 */ /* 0x100fe20000011406 */
[----:B------:R-:W-:Y:S01]  /*c130*/  IMAD.MOV R11, RZ, RZ, -R6 ;  /* 0x000000ffff0b7224 */ /* 0x000fe200078e0a06 */
[----:B------:R-:W-:Y:S01]  /*c140*/  IADD3 R6, P1, R6, UR6, RZ ;  /* 0x0000000606067c10 */ /* 0x000fe2000ff3e0ff */
[----:B------:R-:W-:Y:S01]  /*c150*/  SHFL.IDX PT, R31, R31, R26, 0x1c1f ;  /* 0x001c1f1a1f1f7589 */ /* 0x000fe200000e0000 */
[----:B------:R-:W-:Y:S01]  /*c160*/  LOP3.LUT R4, R57, 0x380, RZ, 0xc0, !PT ;  /* 0x0000038039047812 */ /* 0x000fe200078ec0ff */
[----:B------:R-:W-:Y:S01]  /*c170*/  IMAD R11, R32, R11, R53 ;  /* 0x0000000b200b7224 */ /* 0x000fe200078e0235 */
[----:B------:R-:W-:Y:S01]  /*c180*/  IADD3.X R7, R7, UR7, R10, P1, !PT ;  /* 0x0000000707077c10 */ /* 0x000fe20008ffe40a */
[----:B------:R0:W-:Y:S01]  /*c190*/  SHFL.IDX PT, R24, R21, R8, 0x1c1f ;  /* 0x001c1f0815187589 */ /* 0x0001e200000e0000 */
[----:B------:R-:W-:Y:S01]  /*c1a0*/  ULDC.64 UR6, c[0x0][0xb88] ;  /* 0x0002e20000067ab9 */ /* 0x000fe20000000a00 */
[----:B------:R-:W-:Y:S01]  /*c1b0*/  SHF.R.U64 R4, R4, 0x3, RZ ;  /* 0x0000000304047819 */ /* 0x000fe200000012ff */
[----:B------:R-:W-:Y:S01]  /*c1c0*/  ULDC.64 UR8, c[0x0][0xae8] ;  /* 0x0002ba0000087ab9 */ /* 0x000fe20000000a00 */
[----:B------:R1:W2:Y:S01]  /*c1d0*/  SHFL.IDX PT, R10, R29, R8, 0x1c1f ;  /* 0x001c1f081d0a7589 */ /* 0x0002a200000e0000 */
[----:B------:R-:W-:Y:S01]  /*c1e0*/  SHF.R.S32.HI R36, RZ, 0x1f, R11 ;  /* 0x0000001fff247819 */ /* 0x000fe2000001140b */
[----:B------:R-:W-:Y:S01]  /*c1f0*/  IMAD.WIDE.U32 R6, R11, UR6, R6 ;  /* 0x000000060b067c25 */ /* 0x000fe2000f8e0006 */
[----:B------:R-:W-:Y:S01]  /*c200*/  LOP3.LUT P1, RZ, R23, 0x3, RZ, 0xc0, !PT ;  /* 0x0000000317ff7812 */ /* 0x000fe2000782c0ff */
[----:B------:R-:W-:Y:S01]  /*c210*/  SHFL.IDX PT, R33, R33, R26, 0x1c1f ;  /* 0x001c1f1a21217589 */ /* 0x000fe200000e0000 */
[----:B------:R-:W-:Y:S01]  /*c220*/  LOP3.LUT R4, R4, R57, RZ, 0x3c, !PT ;  /* 0x0000003904047212 */ /* 0x000fe200078e3cff */
[----:B------:R-:W-:Y:S01]  /*c230*/  IMAD R36, R36, UR6, RZ ;  /* 0x0000000624247c24 */ /* 0x000fe2000f8e02ff */
[----:B0-----:R-:W-:Y:S01]  /*c240*/  IADD3 R21, R157, UR40, RZ ;  /* 0x000000289d157c10 */ /* 0x001fe2000fffe0ff */
[----:B------:R0:W3:Y:S02]  /*c250*/  SHFL.IDX PT, R28, R35, R8, 0x1c1f ;  /* 0x001c1f08231c7589 */ /* 0x0000e400000e0000 */
[----:B-1----:R-:W-:Y:S01]  /*c260*/  IMAD R29, R11, UR7, R36 ;  /* 0x000000070b1d7c24 */ /* 0x002fe2000f8e0224 */
[----:B------:R-:W-:Y:S01]  /*c270*/  ULDC.64 UR6, c[0x0][0xb50] ;  /* 0x0002d40000067ab9 */ /* 0x000fe20000000a00 */
[----:B------:R-:W-:Y:S01]  /*c280*/  SHFL.IDX PT, R30, R37, R26, 0x1c1f ;  /* 0x001c1f1a251e7589 */ /* 0x000fe200000e0000 */
[C---:B------:R-:W-:Y:S01]  /*c290*/  VIADD R11, R21.reuse, 0x8 ;  /* 0x00000008150b7836 */ /* 0x040fe20000000000 */
[-C--:B------:R-:W-:Y:S01]  /*c2a0*/  ISETP.GE.OR P5, PT, R21, R46.reuse, P1 ;  /* 0x0000002e1500720c */ /* 0x080fe20000fa6670 */
[----:B------:R-:W-:Y:S01]  /*c2b0*/  IMAD.IADD R7, R7, 0x1, R29 ;  /* 0x0000000107077824 */ /* 0x000fe200078e021d */
[----:B------:R-:W1:Y:S02]  /*c2c0*/  SHFL.IDX PT, R9, R39, R8, 0x1c1f ;  /* 0x001c1f0827097589 */ /* 0x000e6400000e0000 */
[----:B------:R-:W-:-:S02]  /*c2d0*/  ISETP.GE.OR P1, PT, R11, R46, P1 ;  /* 0x0000002e0b00720c */ /* 0x000fc40000f26670 */
[----:B------:R-:W-:Y:S01]  /*c2e0*/  SHFL.IDX PT, R41, R41, R26, 0x1c1f ;  /* 0x001c1f1a29297589 */ /* 0x000fe200000e0000 */
[----:B0-----:R-:W-:-:S03]  /*c2f0*/  LOP3.LUT R35, R12, 0x380, RZ, 0xc0, !PT ;  /* 0x000003800c237812 */ /* 0x001fc600078ec0ff */
[----:B------:R-:W0:Y:S01]  /*c300*/  SHFL.IDX PT, R34, R25, R8, 0x1c1f ;  /* 0x001c1f0819227589 */ /* 0x000e2200000e0000 */
[----:B------:R-:W-:-:S03]  /*c310*/  SHF.R.U64 R35, R35, 0x3, RZ ;  /* 0x0000000323237819 */ /* 0x000fc600000012ff */
[----:B------:R-:W-:Y:S04]  /*c320*/  SHFL.IDX PT, R43, R43, R26, 0x1c1f ;  /* 0x001c1f1a2b2b7589 */ /* 0x000fe800000e0000 */
[----:B------:R4:W0:Y:S04]  /*c330*/  SHFL.IDX PT, R40, R15, R8, 0x1c1f ;  /* 0x001c1f080f287589 */ /* 0x00082800000e0000 */
[----:B------:R-:W-:Y:S04]  /*c340*/  SHFL.IDX PT, R45, R45, R26, 0x1c1f ;  /* 0x001c1f1a2d2d7589 */ /* 0x000fe800000e0000 */
[----:B------:R3:W0:Y:S01]  /*c350*/  SHFL.IDX PT, R42, R47, R8, 0x1c1f ;  /* 0x001c1f082f2a7589 */ /* 0x00062200000e0000 */
[----:B----4-:R-:W-:-:S03]  /*c360*/  LEA R15, P6, R6, UR6, 0x2 ;  /* 0x00000006060f7c11 */ /* 0x010fc6000f8c10ff */
[----:B------:R4:W-:Y:S01]  /*c370*/  SHFL.IDX PT, R49, R49, R26, 0x1c1f ;  /* 0x001c1f1a31317589 */ /* 0x0009e200000e0000 */
[----:B------:R-:W-:-:S03]  /*c380*/  LEA.HI.X R21, R6, UR7, R7, 0x2, P6 ;  /* 0x0000000706157c11 */ /* 0x000fc6000b0f1407 */
[----:B------:R1:W0:Y:S01]  /*c390*/  SHFL.IDX PT, R44, R55, R8, 0x1c1f ;  /* 0x001c1f08372c7589 */ /* 0x00022200000e0000 */
[----:B--2---:R-:W-:Y:S02]  /*c3a0*/  SEL R6, R10, R27, P0 ;  /* 0x0000001b0a067207 */ /* 0x004fe40000000000 */
[----:B---3--:R-:W-:Y:S01]  /*c3b0*/  MOV R47, R4 ;  /* 0x00000004002f7202 */ /* 0x008fe20000000f00 */
[----:B------:R-:W-:Y:S01]  /*c3c0*/  SHFL.IDX PT, R36, R15, RZ, 0x1c1f ;  /* 0x001c1fff0f247589 */ /* 0x000fe200000e0000 */
[----:B------:R-:W-:Y:S02]  /*c3d0*/  SEL R4, R27, R10, P0 ;  /* 0x0000000a1b047207 */ /* 0x000fe40000000000 */
[----:B------:R-:W-:Y:S01]  /*c3e0*/  SEL R10, R24, R31, P0 ;  /* 0x0000001f180a7207 */ /* 0x000fe20000000000 */
[----:B------:R-:W2:Y:S01]  /*c3f0*/  SHFL.IDX PT, R37, R21, RZ, 0x1c1f ;  /* 0x001c1fff15257589 */ /* 0x000ea200000e0000 */
[----:B----4-:R-:W-:Y:S02]  /*c400*/  SEL R26, R28, R33, P0 ;  /* 0x000000211c1a7207 */ /* 0x010fe40000000000 */
[----:B-1----:R-:W-:Y:S01]  /*c410*/  SEL R8, R31, R24, P0 ;  /* 0x000000181f087207 */ /* 0x002fe20000000000 */
[----:B------:R1:W-:Y:S01]  /*c420*/  SHFL.IDX PT, R38, R15, 0x1, 0x1c1f ;  /* 0x003c1f000f267f89 */ /* 0x0003e200000e0000 */
[----:B------:R-:W-:-:S02]  /*c430*/  SEL R24, R33, R28, P0 ;  /* 0x0000001c21187207 */ /* 0x000fc40000000000 */
[----:B------:R-:W-:Y:S01]  /*c440*/  SEL R28, R30, R9, P0 ;  /* 0x000000091e1c7207 */ /* 0x000fe20000000000 */
[----:B------:R3:W4:Y:S01]  /*c450*/  SHFL.IDX PT, R39, R21, 0x1, 0x1c1f ;  /* 0x003c1f0015277f89 */ /* 0x00072200000e0000 */
[----:B------:R-:W-:Y:S01]  /*c460*/  SEL R30, R9, R30, P0 ;  /* 0x0000001e091e7207 */ /* 0x000fe20000000000 */
[----:B------:R-:W4:Y:S01]  /*c470*/  @P2 LDC R33, c[0x0][0xbf0] ;  /* 0x0002fc00ff212b82 */ /* 0x000f220000000800 */
[----:B0-----:R-:W-:Y:S01]  /*c480*/  SEL R5, R41, R34, P0 ;  /* 0x0000002229057207 */ /* 0x001fe20000000000 */
[--C-:B-1----:R-:W-:Y:S01]  /*c490*/  IMAD.X R15, RZ, RZ, R13.reuse, P3 ;  /* 0x000000ffff0f7224 */ /* 0x102fe200018e060d */
[----:B------:R-:W-:Y:S02]  /*c4a0*/  SEL R7, R34, R41, P0 ;  /* 0x0000002922077207 */ /* 0x000fe40000000000 */
[----:B------:R-:W-:Y:S01]  /*c4b0*/  SEL R9, R43, R40, P0 ;  /* 0x000000282b097207 */ /* 0x000fe20000000000 */
[----:B---3--:R-:W-:Y:S01]  /*c4c0*/  IMAD.X R21, RZ, RZ, R13, P4 ;  /* 0x000000ffff157224 */ /* 0x008fe200020e060d */
[----:B------:R-:W-:Y:S01]  /*c4d0*/  SEL R11, R40, R43, P0 ;  /* 0x0000002b280b7207 */ /* 0x000fe20000000000 */
[----:B------:R0:W-:Y:S01]  /*c4e0*/  STSM.16.M88.4 [R51], R4 ;  /* 0x0000000433007844 */ /* 0x0001e20000000200 */
[----:B------:R-:W-:-:S02]  /*c4f0*/  SEL R25, R45, R42, P0 ;  /* 0x0000002a2d197207 */ /* 0x000fc40000000000 */
[----:B------:R-:W-:Y:S01]  /*c500*/  SEL R27, R42, R45, P0 ;  /* 0x0000002d2a1b7207 */ /* 0x000fe20000000000 */
[----:B------:R1:W-:Y:S01]  /*c510*/  STSM.16.M88.4 [R47], R8 ;  /* 0x000000082f007844 */ /* 0x0003e20000000200 */
[----:B------:R-:W-:Y:S02]  /*c520*/  SEL R29, R49, R44, P0 ;  /* 0x0000002c311d7207 */ /* 0x000fe40000000000 */
[----:B------:R-:W-:Y:S01]  /*c530*/  SEL R31, R44, R49, P0 ;  /* 0x000000312c1f7207 */ /* 0x000fe20000000000 */
[----:B------:R-:W-:Y:S01]  /*c540*/  STSM.16.M88.4 [R50], R24 ;  /* 0x0000001832007844 */ /* 0x000fe20000000200 */
[----:B------:R-:W-:Y:S01]  /*c550*/  LOP3.LUT R34, R35, R12, RZ, 0x3c, !PT ;  /* 0x0000000c23227212 */ /* 0x000fe200078e3cff */
[----:B------:R-:W-:Y:S02]  /*c560*/  IMAD.MOV.U32 R35, RZ, RZ, R13 ;  /* 0x000000ffff237224 */ /* 0x000fe400078e000d */
[----:B------:R3:W-:Y:S01]  /*c570*/  STSM.16.M88.4 [R48], R28 ;  /* 0x0000001c30007844 */ /* 0x0007e20000000200 */
[----:B------:R-:W-:Y:S06]  /*c580*/  BAR.SYNC.DEFER_BLOCKING 0x1, 0x180 ;  /* 0x0046000000007b1d */ /* 0x000fec0000010000 */
[----:B--2---:R2:W-:Y:S04]  /*c590*/  @!P5 ST.E desc[UR48][R36.64], R2 ;  /* 0x000000022400d985 */ /* 0x0045e8000c101930 */
[----:B----4-:R4:W-:Y:S04]  /*c5a0*/  @!P1 ST.E desc[UR48][R38.64], R0 ;  /* 0x0000000026009985 */ /* 0x0109e8000c101930 */
[----:B0-----:R-:W4:Y:S04]  /*c5b0*/  LD.E.128 R4, desc[UR48][R34.64] ;  /* 0x0000003022047980 */ /* 0x001f28000c101d00 */
[----:B-1----:R-:W4:Y:S04]  /*c5c0*/  LD.E.128 R8, desc[UR48][R20.64] ;  /* 0x0000003014087980 */ /* 0x002f28000c101d00 */
[----:B---3--:R0:W3:Y:S01]  /*c5d0*/  LD.E.128 R28, desc[UR48][R14.64] ;  /* 0x000000300e1c7980 */ /* 0x0080e2000c101d00 */
[----:B------:R-:W-:-:S04]  /*c5e0*/  IADD3 R27, P0, R12, 0x4800, RZ ;  /* 0x000048000c1b7810 */ /* 0x000fc80007f1e0ff */
[----:B------:R-:W-:Y:S01]  /*c5f0*/  LOP3.LUT R12, R27, 0x380, RZ, 0xc0, !PT ;  /* 0x000003801b0c7812 */ /* 0x000fe200078ec0ff */
[----:B------:R-:W-:Y:S02]  /*c600*/  IMAD.X R25, RZ, RZ, R13, P0 ;  /* 0x000000ffff197224 */ /* 0x000fe400000e060d */
[----:B------:R-:W1:Y:S01]  /*c610*/  @P2 LDC R13, c[0x0][0xbec] ;  /* 0x0002fb00ff0d2b82 */ /* 0x000e620000000800 */
[----:B--2---:R-:W-:Y:S01]  /*c620*/  SHF.R.U64 R2, R12, 0x3, RZ ;  /* 0x000000030c027819 */ /* 0x004fe200000012ff */
[----:B----4-:R-:W-:Y:S01]  /*c630*/  IMAD R0, R18, 0x30, R22 ;  /* 0x0000003012007824 */ /* 0x010fe200078e0216 */
[----:B------:R-:W-:Y:S02]  /*c640*/  UIMAD UR5, UR12, UR8, URZ ;  /* 0x000000080c0572a4 */ /* 0x000fe4000f8e023f */
[----:B------:R-:W-:Y:S01]  /*c650*/  LOP3.LUT R24, R2, R27, RZ, 0x3c, !PT ;  /* 0x0000001b02187212 */ /* 0x000fe200078e3cff */
[----:B------:R-:W-:Y:S01]  /*c660*/  VIADD R2, R0, UR40 ;  /* 0x0000002800027c36 */ /* 0x000fe20008000000 */
[----:B------:R-:W-:-:S02]  /*c670*/  UIMAD.WIDE.U32 UR6, UR43, UR8, URZ ;  /* 0x000000082b0672a5 */ /* 0x000fc4000f8e003f */
[----:B------:R-:W-:Y:S02]  /*c680*/  UIMAD UR5, UR43, UR9, UR5 ;  /* 0x000000092b0572a4 */ /* 0x000fe4000f8e0205 */
[----:B------:R-:W-:Y:S01]  /*c690*/  UIMAD UR8, UR13, UR10, URZ ;  /* 0x0000000a0d0872a4 */ /* 0x000fe2000f8e023f */
[----:B------:R-:W5:Y:S01]  /*c6a0*/  LD.E.128 R24, desc[UR48][R24.64] ;  /* 0x0000003018187980 */ /* 0x000f62000c101d00 */
[----:B------:R-:W-:Y:S01]  /*c6b0*/  UIADD3 UR7, UR7, UR5, URZ ;  /* 0x0000000507077290 */ /* 0x000fe2000fffe03f */
[----:B0-----:R-:W-:Y:S01]  /*c6c0*/  MOV R15, R2 ;  /* 0x00000002000f7202 */ /* 0x001fe20000000f00 */
[----:B------:R-:W-:Y:S01]  /*c6d0*/  UIMAD UR5, UR42, UR11, UR8 ;  /* 0x0000000b2a0572a4 */ /* 0x000fe2000f8e0208 */
[----:B------:R-:W-:Y:S01]  /*c6e0*/  @!PT LDS RZ, [RZ] ;  /* 0x00000000fffff984 */ /* 0x000fe20000000800 */
[----:B------:R-:W-:Y:S01]  /*c6f0*/  @!PT LDS RZ, [RZ] ;  /* 0x00000000fffff984 */ /* 0x000fe20000000800 */
[----:B------:R-:W-:Y:S01]  /*c700*/  @!PT LDS RZ, [RZ] ;  /* 0x00000000fffff984 */ /* 0x000fe20000000800 */
[----:B------:R-:W-:Y:S01]  /*c710*/  @!PT LDS RZ, [RZ] ;  /* 0x00000000fffff984 */ /* 0x000fe20000000800 */
[----:B------:R0:W-:Y:S06]  /*c720*/  MEMBAR.ALL.CTA ;  /* 0x0000000000007992 */ /* 0x0001ec0000008000 */
[----:B0-----:R-:W0:Y:S01]  /*c730*/  FENCE.VIEW.ASYNC.S ;  /* 0x00000000000073c6 */ /* 0x001e220000000000 */
[----:B------:R-:W-:Y:S01]  /*c740*/  UIMAD.WIDE.U32 UR42, UR42, UR10, UR6 ;  /* 0x0000000a2a2a72a5 */ /* 0x000fe2000f8e0006 */
[----:B------:R-:W-:Y:S01]  /*c750*/  VIADD R3, R3, 0x13220 ;  /* 0x0001322003037836 */ /* 0x000fe20000000000 */
[----:B------:R-:W-:Y:S01]  /*c760*/  SHF.R.S32.HI R52, RZ, 0x1f, R19 ;  /* 0x0000001fff347819 */ /* 0x000fe20000011413 */
[----:B------:R-:W-:Y:S01]  /*c770*/  ULDC.64 UR6, c[0x0][0xae0] ;  /* 0x0002b80000067ab9 */ /* 0x000fe20000000a00 */
[----:B------:R-:W-:-:S02]  /*c780*/  UIADD3 UR5, UR43, UR5, URZ ;  /* 0x000000052b057290 */ /* 0x000fc4000fffe03f */
[----:B------:R-:W-:Y:S02]  /*c790*/  IMAD.U32 R12, RZ, RZ, UR42 ;  /* 0x0000002aff0c7e24 */ /* 0x000fe4000f8e00ff */
[----:B-1----:R-:W-:-:S04]  /*c7a0*/  @P2 IMAD.HI.U32 R0, R2, R13, RZ ;  /* 0x0000000d02002227 */ /* 0x002fc800078e00ff */
[----:B------:R-:W-:Y:S01]  /*c7b0*/  IMAD.U32 R13, RZ, RZ, UR43 ;  /* 0x0000002bff0d7e24 */ /* 0x000fe2000f8e00ff */
[----:B------:R-:W-:Y:S01]  /*c7c0*/  @P2 SHF.R.U32.HI R15, RZ, R33, R0 ;  /* 0x00000021ff0f2219 */ /* 0x000fe20000011600 */
[----:B------:R-:W-:Y:S01]  /*c7d0*/  IMAD.U32 R13, RZ, RZ, UR5 ;  /* 0x00000005ff0d7e24 */ /* 0x000fe2000f8e00ff */
[----:B------:R-:W-:Y:S02]  /*c7e0*/  ULDC UR5, c[0x0][0xac8] ;  /* 0x0002b20000057ab9 */ /* 0x000fe40000000800 */
[--C-:B------:R-:W-:Y:S01]  /*c7f0*/  SHF.R.S32.HI R0, RZ, 0x1f, R15.reuse ;  /* 0x0000001fff007819 */ /* 0x100fe2000001140f */
[----:B------:R-:W-:Y:S02]  /*c800*/  IMAD.MOV R21, RZ, RZ, -R15 ;  /* 0x000000ffff157224 */ /* 0x000fe400078e0a0f */
        /* <DEDUP_REMOVED lines=10> */
[----:B------:R-:W-:Y:S01]  /*c8b0*/  ULDC.64 UR6, c[0x0][0xa80] ;  /* 0x0002a00000067ab9 */ /* 0x000fe20000000a00 */
[----:B------:R-:W-:Y:S01]  /*c8c0*/  VIADD R21, R22, UR40 ;  /* 0x0000002816157c36 */ /* 0x000fe20008000000 */
[C---:B------:R-:W-:Y:S01]  /*c8d0*/  LEA R20, P0, R12.reuse, UR6, 0x1 ;  /* 0x000000060c147c11 */ /* 0x040fe2000f8008ff */
[----:B------:R-:W-:Y:S01]  /*c8e0*/  IMAD.IADD R13, R13, 0x1, R15 ;  /* 0x000000010d0d7824 */ /* 0x000fe200078e020f */
[----:B------:R-:W-:Y:S01]  /*c8f0*/  PRMT R0, RZ, 0x654, R3 ;  /* 0x00000654ff007816 */ /* 0x000fe20000000003 */
[----:B------:R-:W-:Y:S02]  /*c900*/  VIADD R15, R21, 0x60 ;  /* 0x00000060150f7836 */ /* 0x000fe40000000000 */
[----:B0-----:R-:W0:Y:S01]  /*c910*/  SHFL.IDX PT, R2, R20, RZ, 0x181f ;  /* 0x00181fff14027589 */ /* 0x001e2200000e0000 */
[----:B------:R-:W-:Y:S01]  /*c920*/  LEA.HI.X R32, R12, UR7, R13, 0x1, P0 ;  /* 0x000000070c207c11 */ /* 0x000fe200080f0c0d */
[----:B------:R2:W-:Y:S01]  /*c930*/  SYNCS.ARRIVE.TRANS64.RED.A1T0 RZ, [R0+URZ], RZ ;  /* 0x000000ff00ff79a7 */ /* 0x0005e2000810043f */
[----:B------:R-:W-:Y:S01]  /*c940*/  ISETP.GE.AND P0, PT, R19, UR5, PT ;  /* 0x0000000513007c0c */ /* 0x000fe2000bf06270 */
[----:B------:R-:W1:Y:S01]  /*c950*/  SHFL.IDX PT, R12, R20, 0x1, 0x181f ;  /* 0x00381f00140c7f89 */ /* 0x000e6200000e0000 */
[----:B------:R-:W-:-:S02]  /*c960*/  IADD3 R13, R21, 0x30, RZ ;  /* 0x00000030150d7810 */ /* 0x000fc40007ffe0ff */
[-C--:B------:R-:W-:Y:S01]  /*c970*/  ISETP.GE.OR P1, PT, R21, R46.reuse, P0 ;  /* 0x0000002e1500720c */ /* 0x080fe20000726670 */
[----:B------:R-:W4:Y:S01]  /*c980*/  SHFL.IDX PT, R14, R20, 0x2, 0x181f ;  /* 0x00581f00140e7f89 */ /* 0x000f2200000e0000 */
[-C--:B------:R-:W-:Y:S01]  /*c990*/  ISETP.GE.OR P2, PT, R13, R46.reuse, P0 ;  /* 0x0000002e0d00720c */ /* 0x080fe20000746670 */
[----:B------:R-:W-:Y:S01]  /*c9a0*/  VIADD R21, R21, 0x90 ;  /* 0x0000009015157836 */ /* 0x000fe20000000000 */
[-C--:B------:R-:W-:Y:S01]  /*c9b0*/  ISETP.GE.OR P3, PT, R15, R46.reuse, P0 ;  /* 0x0000002e0f00720c */ /* 0x080fe20000766670 */
[----:B------:R-:W2:Y:S03]  /*c9c0*/  SHFL.IDX PT, R34, R32, RZ, 0x181f ;  /* 0x00181fff20227589 */ /* 0x000ea600000e0000 */
[----:B------:R-:W-:Y:S01]  /*c9d0*/  ISETP.GE.OR P0, PT, R21, R46, P0 ;  /* 0x0000002e1500720c */ /* 0x000fe20000706670 */
[----:B------:R-:W2:Y:S04]  /*c9e0*/  SHFL.IDX PT, R36, R32, 0x1, 0x181f ;  /* 0x00381f0020247f89 */ /* 0x000ea800000e0000 */
[----:B------:R-:W2:Y:S01]  /*c9f0*/  SHFL.IDX PT, R38, R32, 0x2, 0x181f ;  /* 0x00581f0020267f89 */ /* 0x000ea200000e0000 */
[----:B0-----:R-:W-:-:S03]  /*ca00*/  @!P1 LEA R2, P4, R19, R2, 0x1 ;  /* 0x0000000213029211 */ /* 0x001fc600078808ff */
[----:B------:R-:W0:Y:S01]  /*ca10*/  SHFL.IDX PT, R20, R20, 0x3, 0x181f ;  /* 0x00781f0014147f89 */ /* 0x000e2200000e0000 */
[----:B-1----:R-:W-:-:S03]  /*ca20*/  @!P2 LEA R12, P5, R19, R12, 0x1 ;  /* 0x0000000c130ca211 */ /* 0x002fc600078a08ff */
[----:B------:R-:W1:Y:S01]  /*ca30*/  SHFL.IDX PT, R32, R32, 0x3, 0x181f ;  /* 0x00781f0020207f89 */ /* 0x000e6200000e0000 */
[C---:B----4-:R-:W-:Y:S02]  /*ca40*/  @!P3 LEA R14, P6, R19.reuse, R14, 0x1 ;  /* 0x0000000e130eb211 */ /* 0x050fe400078c08ff */
[C-C-:B--2---:R-:W-:Y:S02]  /*ca50*/  @!P1 LEA.HI.X R3, R19.reuse, R34, R52.reuse, 0x1, P4 ;  /* 0x0000002213039211 */ /* 0x144fe400020f0c34 */
[C-C-:B------:R-:W-:Y:S02]  /*ca60*/  @!P2 LEA.HI.X R13, R19.reuse, R36, R52.reuse, 0x1, P5 ;  /* 0x00000024130da211 */ /* 0x140fe400028f0c34 */
[----:B------:R-:W-:Y:S01]  /*ca70*/  @!P3 LEA.HI.X R15, R19, R38, R52, 0x1, P6 ;  /* 0x00000026130fb211 */ /* 0x000fe200030f0c34 */
[----:B------:R2:W-:Y:S04]  /*ca80*/  @!P1 ST.E.128 desc[UR48][R2.64], R4 ;  /* 0x0000000402009985 */ /* 0x0005e8000c101d30 */
[----:B------:R2:W-:Y:S04]  /*ca90*/  @!P2 ST.E.128 desc[UR48][R12.64], R8 ;  /* 0x000000080c00a985 */ /* 0x0005e8000c101d30 */
[----:B---3--:R2:W-:Y:S01]  /*caa0*/  @!P3 ST.E.128 desc[UR48][R14.64], R28 ;  /* 0x0000001c0e00b985 */ /* 0x0085e2000c101d30 */
[----:B01----:R-:W-:Y:S05]  /*cab0*/  @P0 BRA `(.L_x_1918) ;  /* 0x0000000400f00947 */ /* 0x003fea0003800000 */
[----:B--2---:R-:W-:-:S04]  /*cac0*/  LEA R2, P0, R19, R20, 0x1 ;  /* 0x0000001413027211 */ /* 0x004fc800078008ff */
[----:B------:R-:W-:-:S05]  /*cad0*/  LEA.HI.X R3, R19, R32, R52, 0x1, P0 ;  /* 0x0000002013037211 */ /* 0x000fca00000f0c34 */
[----:B-----5:R0:W-:Y:S01]  /*cae0*/  ST.E.128 desc[UR48][R2.64], R24 ;  /* 0x0000001802007985 */ /* 0x0201e2000c101d30 */
[----:B------:R-:W-:Y:S05]  /*caf0*/  BRA `(.L_x_1918) ;  /* 0x0000000400e07947 */ /* 0x000fea0003800000 */
.L_x_1917:
        /* <DEDUP_REMOVED lines=38> */
[----:B------:R-:W-:Y:S02]  /*cd60*/  SHF.R.S32.HI R3, RZ, 0x1f, R2 ;  /* 0x0000001fff037819 */ /* 0x000fe40000011402 */
[----:B------:R-:W-:Y:S02]  /*cd70*/  MOV R4, UR5 ;  /* 0x0000000500047c02 */ /* 0x000fe40008000f00 */
[----:B------:R-:W-:Y:S02]  /*cd80*/  IADD3 R2, P0, R2, UR6, RZ ;  /* 0x0000000602027c10 */ /* 0x000fe4000ff1e0ff */
[----:B------:R-:W-:Y:S02]  /*cd90*/  SHF.R.S32.HI R0, RZ, 0x1f, R5 ;  /* 0x0000001fff007819 */ /* 0x000fe40000011405 */
[----:B------:R-:W-:Y:S01]  /*cda0*/  IADD3.X R3, R3, UR7, R4, P0, !PT ;  /* 0x0000000703037c10 */ /* 0x000fe200087fe404 */
[----:B------:R-:W-:-:S02]  /*cdb0*/  ULDC.64 UR6, c[0x0][0xb50] ;  /* 0x0002d40000067ab9 */ /* 0x000fc40000000a00 */
[----:B------:R-:W-:Y:S02]  /*cdc0*/  IMAD R0, R0, UR10, RZ ;  /* 0x0000000a00007c24 */ /* 0x000fe4000f8e02ff */
[----:B------:R-:W-:-:S04]  /*cdd0*/  IMAD.WIDE.U32 R2, R5, UR10, R2 ;  /* 0x0000000a05027c25 */ /* 0x000fc8000f8e0002 */
[----:B------:R-:W-:Y:S01]  /*cde0*/  IMAD R7, R5, UR11, R0 ;  /* 0x0000000b05077c24 */ /* 0x000fe2000f8e0200 */
[----:B------:R-:W-:-:S03]  /*cdf0*/  LEA R4, P0, R2, UR6, 0x2 ;  /* 0x0000000602047c11 */ /* 0x000fc6000f8010ff */
[----:B------:R-:W-:-:S05]  /*ce00*/  IMAD.IADD R3, R3, 0x1, R7 ;  /* 0x0000000103037824 */ /* 0x000fca00078e0207 */
[----:B------:R-:W-:Y:S01]  /*ce10*/  LEA.HI.X R5, R2, UR7, R3, 0x2, P0 ;  /* 0x0000000702057c11 */ /* 0x000fe200080f1403 */
[----:B------:R-:W-:-:S05]  /*ce20*/  IMAD.MOV.U32 R3, RZ, RZ, -0x800000 ;  /* 0xff800000ff037424 */ /* 0x000fca00078e00ff */
[----:B------:R2:W-:Y:S02]  /*ce30*/  STG.E desc[UR48][R4.64], R3 ;  /* 0x0000000304007986 */ /* 0x0005e4000c101930 */
.L_x_1920:
[----:B------:R-:W-:Y:S05]  /*ce40*/  BSYNC B1 ;  /* 0x0000000000017941 */ /* 0x000fea0003800000 */
.L_x_1919:
        /* <DEDUP_REMOVED lines=12> */
[----:B-1----:R-:W-:-:S03]  /*cf10*/  @P1 SHF.R.U32.HI R5, RZ, R13, R0 ;  /* 0x0000000dff051219 */ /* 0x002fc60000011600 */
[----:B------:R-:W-:Y:S01]  /*cf20*/  UIMAD UR5, UR42, UR11, UR5 ;  /* 0x0000000b2a0572a4 */ /* 0x000fe2000f8e0205 */
[--C-:B------:R-:W-:Y:S01]  /*cf30*/  SHF.R.S32.HI R0, RZ, 0x1f, R5.reuse ;  /* 0x0000001fff007819 */ /* 0x100fe20000011405 */
[----:B------:R-:W-:Y:S01]  /*cf40*/  UIMAD.WIDE.U32 UR42, UR42, UR10, UR6 ;  /* 0x0000000a2a2a72a5 */ /* 0x000fe2000f8e0006 */
[----:B------:R-:W-:Y:S02]  /*cf50*/  IMAD.MOV R7, RZ, RZ, -R5 ;  /* 0x000000ffff077224 */ /* 0x000fe400078e0a05 */
[----:B------:R-:W-:Y:S01]  /*cf60*/  ULDC.64 UR6, c[0x0][0xae0] ;  /* 0x0002b80000067ab9 */ /* 0x000fe20000000a00 */
[----:B------:R-:W-:Y:S01]  /*cf70*/  UIADD3 UR5, UR43, UR5, URZ ;  /* 0x000000052b057290 */ /* 0x000fe2000fffe03f */
[----:B------:R-:W-:Y:S02]  /*cf80*/  IMAD R7, R11, R7, R6 ;  /* 0x000000070b077224 */ /* 0x000fe400078e0206 */
[----:B------:R-:W-:Y:S02]  /*cf90*/  IMAD R0, R0, UR6, RZ ;  /* 0x0000000600007c24 */ /* 0x000fe4000f8e02ff */
[----:B------:R-:W-:Y:S01]  /*cfa0*/  IMAD.U32 R3, RZ, RZ, UR43 ;  /* 0x0000002bff037e24 */ /* 0x000fe2000f8e00ff */
[----:B------:R-:W-:Y:S01]  /*cfb0*/  MOV R3, UR5 ;  /* 0x0000000500037c02 */ /* 0x000fe20008000f00 */
[----:B------:R-:W-:Y:S01]  /*cfc0*/  IMAD.U32 R2, RZ, RZ, UR42 ;  /* 0x0000002aff027e24 */ /* 0x000fe2000f8e00ff */
[----:B------:R-:W-:Y:S01]  /*cfd0*/  ULDC UR5, c[0x0][0xac8] ;  /* 0x0002b20000057ab9 */ /* 0x000fe20000000800 */
[C---:B------:R-:W-:Y:S01]  /*cfe0*/  IMAD R9, R5.reuse, UR7, R0 ;  /* 0x0000000705097c24 */ /* 0x040fe2000f8e0200 */
[----:B------:R-:W-:Y:S01]  /*cff0*/  SHF.R.S32.HI R0, RZ, 0x1f, R7 ;  /* 0x0000001fff007819 */ /* 0x000fe20000011407 */
        /* <DEDUP_REMOVED lines=40> */
.L_x_1918:
[----:B------:R-:W-:Y:S05]  /*d280*/  BSYNC B0 ;  /* 0x0000000000007941 */ /* 0x000fea0003800000 */
.L_x_1916:
[----:B------:R-:W-:Y:S02]  /*d290*/  ULDC UR5, c[0x0][0xc38] ;  /* 0x00030e0000057ab9 */ /* 0x000fe40000000800 */
[----:B------:R-:W-:-:S06]  /*d2a0*/  UISETP.GE.AND UP0, UPT, UR4, UR5, UPT ;  /* 0x000000050400728c */ /* 0x000fcc000bf06270 */
[----:B------:R-:W-:-:S13]  /*d2b0*/  PLOP3.LUT P0, PT, PT, PT, UP0, 0x80, 0x0 ;  /* 0x000000000000781c */ /* 0x000fda0003f0f008 */
[----:B------:R-:W-:Y:S05]  /*d2c0*/  @!P0 BRA `(.L_x_1921) ;  /* 0xffffff38007c8947 */ /* 0x000fea000383ffff */
[----:B------:R-:W-:Y:S05]  /*d2d0*/  EXIT ;  /* 0x000000000000794d */ /* 0x000fea0003800000 */
.L_x_1875:
[----:B------:R-:W-:-:S08]  /*d2e0*/  NOP ;  /* 0x0000000000007918 */ /* 0x000fd00000000000 */
[----:B------:R-:W0:-:S00]  /*d2f0*/  USETMAXREG.DEALLOC.CTAPOOL 0x20 ;  /* 0x00000020000079c8 */ /* 0x000e0000080e0500 */
[----:B0-----:R-:W-:-:S06]  /*d300*/  LOP3.LUT R0, R0, 0x3, RZ, 0xc0, !PT ;  /* 0x0000000300007812 */ /* 0x001fcc00078ec0ff */
[----:B------:R-:W0:Y:S01]  /*d310*/  S2UR UR7, SR_CTAID.X ;  /* 0x00000000000779c3 */ /* 0x000e220000002500 */
[----:B------:R-:W-:Y:S01]  /*d320*/  LOP3.LUT R29, R29, 0xffffff7f, RZ, 0xc0, !PT ;  /* 0xffffff7f1d1d7812 */ /* 0x000fe200078ec0ff */
[----:B------:R-:W-:Y:S01]  /*d330*/  STL [R1+0x2c], RZ ;  /* 0x00002cff01007387 */ /* 0x000fe20000100800 */
[----:B------:R-:W-:-:S03]  /*d340*/  MOV R27, RZ ;  /* 0x000000ff001b7202 */ /* 0x000fc60000000f00 */
        /* <DEDUP_REMOVED lines=19> */
[C---:B-1----:R-:W-:Y:S01]  /*d480*/  IMAD.SHL.U32 R6, R11.reuse, 0x10, RZ ;  /* 0x000000100b067824 */ /* 0x042fe200078e00ff */
[----:B------:R-:W-:Y:S01]  /*d490*/  SHF.R.U32.HI R4, RZ, 0x1, R11 ;  /* 0x00000001ff047819 */ /* 0x000fe2000001160b */
[----:B------:R-:W-:-:S02]  /*d4a0*/  IMAD.SHL.U32 R8, R11, 0x2, RZ ;  /* 0x000000020b087824 */ /* 0x000fc400078e00ff */
[C---:B------:R-:W-:Y:S01]  /*d4b0*/  IMAD.SHL.U32 R2, R11.reuse, 0x40, RZ ;  /* 0x000000400b027824 */ /* 0x040fe200078e00ff */
[----:B------:R-:W-:Y:S01]  /*d4c0*/  LOP3.LUT R7, R6, 0x1b0, RZ, 0xc0, !PT ;  /* 0x000001b006077812 */ /* 0x000fe200078ec0ff */
[C---:B0-----:R-:W-:Y:S02]  /*d4d0*/  IMAD.SHL.U32 R0, R11.reuse, 0x20, RZ ;  /* 0x000000200b007824 */ /* 0x041fe400078e00ff */
[----:B------:R-:W-:Y:S01]  /*d4e0*/  IMAD.SHL.U32 R10, R11, 0x4, RZ ;  /* 0x000000040b0a7824 */ /* 0x000fe200078e00ff */
[----:B------:R-:W-:Y:S02]  /*d4f0*/  LOP3.LUT R7, R7, 0x30, R8, 0x78, !PT ;  /* 0x0000003007077812 */ /* 0x000fe400078e7808 */
[----:B------:R-:W2:Y:S01]  /*d500*/  LDL R8, [R1+0x14] ;  /* 0x0000140001087983 */ /* 0x000ea20000100800 */
[----:B------:R-:W-:Y:S02]  /*d510*/  LOP3.LUT R3, R2, 0x180, RZ, 0xc0, !PT ;  /* 0x0000018002037812 */ /* 0x000fe400078ec0ff */
[----:B------:R-:W-:-:S02]  /*d520*/  LOP3.LUT R5, R0, 0x80, RZ, 0xc0, !PT ;  /* 0x0000008000057812 */ /* 0x000fc400078ec0ff */
[----:B------:R-:W-:Y:S01]  /*d530*/  LOP3.LUT R3, R3, 0x30, R4, 0xf8, !PT ;  /* 0x0000003003037812 */ /* 0x000fe200078ef804 */
[----:B------:R-:W-:Y:S01]  /*d540*/  IMAD.SHL.U32 R4, R11, 0x8, RZ ;  /* 0x000000080b047824 */ /* 0x000fe200078e00ff */
[----:B------:R-:W-:-:S04]  /*d550*/  LOP3.LUT R5, R5, 0x10, R11, 0xf8, !PT ;  /* 0x0000001005057812 */ /* 0x000fc800078ef80b */
[----:B------:R-:W-:Y:S02]  /*d560*/  LOP3.LUT R3, R3, 0x30, R4, 0x78, !PT ;  /* 0x0000003003037812 */ /* 0x000fe400078e7804 */
[----:B------:R-:W-:Y:S02]  /*d570*/  LOP3.LUT R4, R5, 0x10, R10, 0x78, !PT ;  /* 0x0000001005047812 */ /* 0x000fe400078e780a */
[----:B------:R-:W-:Y:S02]  /*d580*/  LOP3.LUT R5, R6, 0x600, RZ, 0xc0, !PT ;  /* 0x0000060006057812 */ /* 0x000fe400078ec0ff */
[----:B------:R-:W-:Y:S02]  /*d590*/  LOP3.LUT R2, R3, 0x640, R2, 0xf8, !PT ;  /* 0x0000064003027812 */ /* 0x000fe400078ef802 */
[----:B------:R-:W-:-:S04]  /*d5a0*/  LOP3.LUT R5, R5, 0x60, R0, 0xf8, !PT ;  /* 0x0000006005057812 */ /* 0x000fc800078ef800 */
[----:B------:R-:W-:Y:S01]  /*d5b0*/  LOP3.LUT R5, R5, 0x100, R0, 0xf8, !PT ;  /* 0x0000010005057812 */ /* 0x000fe200078ef800 */
[----:B------:R0:W-:Y:S01]  /*d5c0*/  STL [R1+0x20], R2 ;  /* 0x0000200201007387 */ /* 0x0001e20000100800 */
[----:B------:R-:W-:Y:S02]  /*d5d0*/  LOP3.LUT R7, R7, 0x640, R6, 0xf8, !PT ;  /* 0x0000064007077812 */ /* 0x000fe400078ef806 */
        /* <DEDUP_REMOVED lines=8> */
[----:B------:R-:W-:Y:S02]  /*d660*/  LOP3.LUT R0, R2, 0x60, R0, 0xf8, !PT ;  /* 0x0000006002007812 */ /* 0x000fe400078ef800 */
[----:B------:R-:W-:Y:S02]  /*d670*/  ISETP.GE.AND P0, PT, R9, UR37, PT ;  /* 0x0000002509007c0c */ /* 0x000fe4000bf06270 */
[----:B------:R-:W-:Y:S01]  /*d680*/  MOV R3, 0x1 ;  /* 0x0000000100037802 */ /* 0x000fe20000000f00 */
[----:B------:R0:W-:Y:S01]  /*d690*/  STL [R1+0x24], R4 ;  /* 0x0000240401007387 */ /* 0x0001e20000100800 */
[----:B------:R-:W-:Y:S01]  /*d6a0*/  LOP3.LUT R2, R0, 0x80, RZ, 0xfc, !PT ;  /* 0x0000008000027812 */ /* 0x000fe200078efcff */
[----:B------:R-:W-:Y:S01]  /*d6b0*/  USEL UR4, UR4, 0x1, UP0 ;  /* 0x0000000104047887 */ /* 0x000fe20008000000 */
[----:B------:R-:W-:Y:S01]  /*d6c0*/  @P1 LOP3.LUT R29, R29, 0x1, RZ, 0xfc, !PT ;  /* 0x000000011d1d1812 */ /* 0x000fe200078efcff */
[----:B------:R0:W-:Y:S01]  /*d6d0*/  STL [R1], R3 ;  /* 0x0000000301007387 */ /* 0x0001e20000100800 */
[----:B------:R-:W-:-:S03]  /*d6e0*/  ULDC UR37, c[0x0][0x448] ;  /* 0x0001120000257ab9 */ /* 0x000fc60000000800 */
[----:B------:R0:W-:Y:S01]  /*d6f0*/  STL [R1+0x2c], RZ ;  /* 0x00002cff01007387 */ /* 0x0001e20000100800 */
[----:B------:R-:W-:Y:S01]  /*d700*/  LOP3.LUT R29, R29, 0xffffffef, RZ, 0xc0, !PT ;  /* 0xffffffef1d1d7812 */ /* 0x000fe200078ec0ff */
[----:B------:R-:W-:-:S03]  /*d710*/  UIMAD UR36, UR4, UR36, URZ ;  /* 0x00000024042472a4 */ /* 0x000fc6000f8e023f */
[----:B------:R-:W-:Y:S02]  /*d720*/  @P0 LOP3.LUT R29, R29, 0x10, RZ, 0xfc, !PT ;  /* 0x000000101d1d0812 */ /* 0x000fe400078efcff */
[----:B------:R-:W-:Y:S01]  /*d730*/  ISETP.GE.AND P0, PT, R9, UR6, PT ;  /* 0x0000000609007c0c */ /* 0x000fe2000bf06270 */
[----:B------:R-:W-:Y:S01]  /*d740*/  UIADD3 UR4, UR36, 0x9f, URZ ;  /* 0x0000009f24047890 */ /* 0x000fe2000fffe03f */
[----:B------:R-:W-:-:S03]  /*d750*/  LOP3.LUT R29, R29, 0xffffffbf, RZ, 0xc0, !PT ;  /* 0xffffffbf1d1d7812 */ /* 0x000fc600078ec0ff */
[----:B------:R-:W-:Y:S01]  /*d760*/  UIMAD.WIDE UR4, UR4, 0x66666667, URZ ;  /* 0x66666667040478a5 */ /* 0x000fe2000f8e023f */
[----:B------:R-:W-:-:S03]  /*d770*/  IMAD.MOV.U32 R27, RZ, RZ, RZ ;  /* 0x000000ffff1b7224 */ /* 0x000fc600078e00ff */
[----:B------:R-:W-:Y:S02]  /*d780*/  USHF.R.U32.HI UR40, URZ, 0x1f, UR5 ;  /* 0x0000001f3f287899 */ /* 0x000fe40008011605 */
[----:B------:R-:W-:Y:S02]  /*d790*/  UIMAD UR37, UR37, UR38, URZ ;  /* 0x00000026252572a4 */ /* 0x000fe4000f8e023f */
[----:B------:R-:W-:Y:S01]  /*d7a0*/  @P0 LOP3.LUT R29, R29, 0x40, RZ, 0xfc, !PT ;  /* 0x000000401d1d0812 */ /* 0x000fe200078efcff */
[----:B------:R-:W-:Y:S02]  /*d7b0*/  ULOP3.LUT UR45, UR39, 0x2, URZ, 0xfc, !UPT ;  /* 0x00000002272d7892 */ /* 0x000fe4000f8efc3f */
[----:B------:R-:W-:Y:S02]  /*d7c0*/  ULOP3.LUT UR46, UR39, 0x1, URZ, 0xfc, !UPT ;  /* 0x00000001272e7892 */ /* 0x000fe4000f8efc3f */
[----:B------:R-:W-:Y:S02]  /*d7d0*/  UIADD3 UR38, UR36, 0xa0, -UR38 ;  /* 0x000000a024267890 */ /* 0x000fe4000fffe826 */
[----:B------:R-:W-:Y:S01]  /*d7e0*/  ULEA.HI.SX32 UR40, UR5, UR40, 0x1a ;  /* 0x0000002805287291 */ /* 0x000fe2000f8fd23f */
[----:B------:R-:W-:Y:S01]  /*d7f0*/  ULDC UR47, c[0x0][0xc] ;  /* 0x00000300002f7ab9 */ /* 0x000fe20000000800 */
[----:B--2---:R-:W-:-:S05]  /*d800*/  LEA R16, R8, R16, 0x18 ;  /* 0x0000001008107211 */ /* 0x004fca00078ec0ff */
[----:B------:R-:W-:-:S05]  /*d810*/  IMAD.IADD R0, R16, 0x1, R7 ;  /* 0x0000000110007824 */ /* 0x000fca00078e0207 */
[----:B------:R0:W-:Y:S02]  /*d820*/  STL [R1+0x28], R0 ;  /* 0x0000280001007387 */ /* 0x0001e40000100800 */
.L_x_1989:
        /* <DEDUP_REMOVED lines=23> */
.L_x_1923:
[----:B------:R-:W-:Y:S01]  /*d9a0*/  ULDC UR8, c[0x0][0xc54] ;  /* 0x0003150000087ab9 */ /* 0x000fe20000000800 */
[----:B------:R-:W-:Y:S01]  /*d9b0*/  UMOV UR6, UR7 ;  /* 0x0000000700067c82 */ /* 0x000fe20008000000 */
[----:B------:R-:W-:-:S11]  /*d9c0*/  UISETP.NE.AND UP0, UPT, UR8, 0x1, UPT ;  /* 0x000000010800788c */ /* 0x000fd6000bf05270 */
[----:B------:R-:W-:Y:S02]  /*d9d0*/  @UP0 ULDC.64 UR10, c[0x0][0xc58] ;  /* 0x00031600000a0ab9 */ /* 0x000fe40000000a00 */
[----:B------:R-:W-:-:S04]  /*d9e0*/  UIMAD.WIDE.U32 UR4, UR7, UR10, URZ ;  /* 0x0000000a070472a5 */ /* 0x000fc8000f8e003f */
[----:B------:R-:W-:-:S04]  /*d9f0*/  @UP0 USHF.R.U32.HI UR6, URZ, UR11, UR5 ;  /* 0x0000000b3f060299 */ /* 0x000fc80008011605 */
[----:B------:R-:W-:-:S12]  /*da00*/  UIMAD UR4, UR6, UR8, URZ ;  /* 0x00000008060472a4 */ /* 0x000fd8000f8e023f */
.L_x_1924:
        /* <DEDUP_REMOVED lines=23> */
[----:B------:R-:W-:Y:S01]  /*db80*/  UISETP.NE.AND UP2, UPT, UR5, 0x1, UPT ;  /* 0x000000010500788c */ /* 0x000fe2000bf45270 */
[----:B------:R-:W-:Y:S01]  /*db90*/  BSSY B7, `(.L_x_1925) ;  /* 0x000040a000077945 */ /* 0x000fe20003800000 */
[----:B------:R-:W-:Y:S02]  /*dba0*/  UIADD3 UR43, UR43, UR4, URZ ;  /* 0x000000042b2b7290 */ /* 0x000fe4000fffe03f */
[----:B------:R-:W-:Y:S02]  /*dbb0*/  UP2UR UR50, UPR, URZ, 0x4 ;  /* 0x000000043f327883 */ /* 0x000fe40008000000 */
[----:B------:R-:W-:-:S04]  /*dbc0*/  UIMAD UR6, UR43, 0xc0, URZ ;  /* 0x000000c02b0678a4 */ /* 0x000fc8000f8e023f */
[----:B------:R-:W-:Y:S01]  /*dbd0*/  UIADD3 UR6, UR6, 0xbf, URZ ;  /* 0x000000bf06067890 */ /* 0x000fe2000fffe03f */
[----:B------:R-:W-:Y:S01]  /*dbe0*/  @UP2 ULDC UR4, c[0x0][0x44c] ;  /* 0x0001130000042ab9 */ /* 0x000fe20000000800 */
[----:B------:R-:W-:Y:S02]  /*dbf0*/  @UP2 ULDC UR7, c[0x0][0x450] ;  /* 0x0001140000072ab9 */ /* 0x000fe40000000800 */
[----:B------:R-:W-:-:S04]  /*dc00*/  UIMAD.WIDE.U32 UR4, UR6, UR4, URZ ;  /* 0x00000004060472a5 */ /* 0x000fc8000f8e003f */
[----:B------:R-:W-:-:S04]  /*dc10*/  @UP2 USHF.R.U32.HI UR6, URZ, UR7, UR5 ;  /* 0x000000073f062299 */ /* 0x000fc80008011605 */
[----:B------:R-:W-:-:S04]  /*dc20*/  UIADD3 UR4, UR38, UR6, URZ ;  /* 0x0000000626047290 */ /* 0x000fc8000fffe03f */
[----:B------:R-:W-:-:S04]  /*dc30*/  UIMAD.WIDE UR4, UR4, 0x66666667, URZ ;  /* 0x66666667040478a5 */ /* 0x000fc8000f8e023f */
[----:B------:R-:W-:-:S04]  /*dc40*/  USHF.R.U32.HI UR4, URZ, 0x1f, UR5 ;  /* 0x0000001f3f047899 */ /* 0x000fc80008011605 */
[----:B------:R-:W-:-:S04]  /*dc50*/  ULEA.HI.SX32 UR4, UR5, UR4, 0x1a ;  /* 0x0000000405047291 */ /* 0x000fc8000f8fd23f */
[----:B------:R-:W-:-:S04]  /*dc60*/  UISETP.LT.AND UP0, UPT, UR40, UR4, UPT ;  /* 0x000000042800728c */ /* 0x000fc8000bf01270 */
[----:B------:R-:W-:-:S06]  /*dc70*/  USEL UR44, UR40, UR4, UP0 ;  /* 0x00000004282c7287 */ /* 0x000fcc0008000000 */
[----:B------:R-:W-:Y:S01]  /*dc80*/  ISETP.LT.AND P0, PT, RZ, UR44, PT ;  /* 0x0000002cff007c0c */ /* 0x000fe2000bf01270 */
[----:B--2---:R0:W-:-:S12]  /*dc90*/  STL [R1+0x10], R22 ;  /* 0x0000101601007387 */ /* 0x0041d80000100800 */
        /* <DEDUP_REMOVED lines=19> */
.L_x_1926:
        /* <DEDUP_REMOVED lines=11> */
[----:B------:R-:W-:Y:S02]  /*de80*/  IMAD.U32 R6, RZ, RZ, UR8 ;  /* 0x00000008ff067e24 */ /* 0x000fe4000f8e00ff */
[----:B------:R-:W-:Y:S02]  /*de90*/  IMAD.U32 R7, RZ, RZ, UR9 ;  /* 0x00000009ff077e24 */ /* 0x000fe4000f8e00ff */
[----:B------:R-:W-:-:S02]  /*dea0*/  IMAD.U32 R10, RZ, RZ, UR4 ;  /* 0x00000004ff0a7e24 */ /* 0x000fc4000f8e00ff */
[----:B------:R-:W-:Y:S02]  /*deb0*/  IMAD.U32 R11, RZ, RZ, UR5 ;  /* 0x00000005ff0b7e24 */ /* 0x000fe4000f8e00ff */
[----:B------:R-:W-:Y:S02]  /*dec0*/  IMAD.MOV.U32 R8, RZ, RZ, 0x70 ;  /* 0x00000070ff087424 */ /* 0x000fe400078e00ff */
[----:B------:R-:W-:Y:S02]  /*ded0*/  IMAD.MOV.U32 R12, RZ, RZ, 0x1 ;  /* 0x00000001ff0c7424 */ /* 0x000fe400078e00ff */
[----:B------:R-:W-:-:S07]  /*dee0*/  IMAD.MOV.U32 R13, RZ, RZ, RZ ;  /* 0x000000ffff0d7224 */ /* 0x000fce00078e00ff */
[----:B------:R-:W-:-:S07]  /*def0*/  LEPC R20, `(.L_x_1929) ;  /* 0x000000001014794e */ /* 0x000fce0000000000 */
[----:B01----:R-:W-:Y:S05]  /*df00*/  CALL.ABS.NOINC R2 ;  /* 0x0000000002007343 */ /* 0x003fea0003c00000 */
.L_x_1929:
[----:B------:R-:W-:Y:S05]  /*df10*/  BSYNC B6 ;  /* 0x0000000000067941 */ /* 0x000fea0003800000 */
.L_x_1928:
[----:B------:R-:W-:Y:S01]  /*df20*/  IADD3 R0, R16, 0x6000, RZ ;  /* 0x0000600010007810 */ /* 0x000fe20007ffe0ff */
[----:B------:R-:W-:Y:S01]  /*df30*/  BSSY B6, `(.L_x_1930) ;  /* 0x0000015000067945 */ /* 0x000fe20003800000 */
[----:B------:R-:W-:Y:S02]  /*df40*/  LOP3.LUT R29, R29, 0xfffffffd, RZ, 0xc0, !PT ;  /* 0xfffffffd1d1d7812 */ /* 0x000fe400078ec0ff */
        /* <DEDUP_REMOVED lines=8> */
[----:B------:R-:W-:Y:S01]  /*dfd0*/  MOV R12, 0x1 ;  /* 0x00000001000c7802 */ /* 0x000fe20000000f00 */
[----:B------:R-:W1:Y:S01]  /*dfe0*/  LDC.64 R2, c[0x4][R2] ;  /* 0x0100000002027b82 */ /* 0x000e620000000a00 */
[----:B------:R-:W-:Y:S02]  /*dff0*/  IMAD.U32 R5, RZ, RZ, UR7 ;  /* 0x00000007ff057e24 */ /* 0x000fe4000f8e00ff */
[----:B------:R-:W-:Y:S02]  /*e000*/  IMAD.U32 R6, RZ, RZ, UR8 ;  /* 0x00000008ff067e24 */ /* 0x000fe4000f8e00ff */
[----:B------:R-:W-:-:S02]  /*e010*/  IMAD.U32 R7, RZ, RZ, UR9 ;  /* 0x00000009ff077e24 */ /* 0x000fc4000f8e00ff */
[----:B------:R-:W-:Y:S02]  /*e020*/  IMAD.U32 R10, RZ, RZ, UR4 ;  /* 0x00000004ff0a7e24 */ /* 0x000fe4000f8e00ff */
[----:B------:R-:W-:Y:S02]  /*e030*/  IMAD.U32 R11, RZ, RZ, UR5 ;  /* 0x00000005ff0b7e24 */ /* 0x000fe4000f8e00ff */
[----:B------:R-:W-:Y:S02]  /*e040*/  IMAD.MOV.U32 R8, RZ, RZ, 0x70 ;  /* 0x00000070ff087424 */ /* 0x000fe400078e00ff */
[----:B------:R-:W-:-:S07]  /*e050*/  IMAD.MOV.U32 R13, RZ, RZ, RZ ;  /* 0x000000ffff0d7224 */ /* 0x000fce00078e00ff */
[----:B------:R-:W-:-:S07]  /*e060*/  LEPC R20, `(.L_x_1931) ;  /* 0x000000001014794e */ /* 0x000fce0000000000 */
[----:B01----:R-:W-:Y:S05]  /*e070*/  CALL.ABS.NOINC R2 ;  /* 0x0000000002007343 */ /* 0x003fea0003c00000 */
.L_x_1931:
[----:B------:R-:W-:Y:S05]  /*e080*/  BSYNC B6 ;  /* 0x0000000000067941 */ /* 0x000fea0003800000 */
.L_x_1930:
        /* <DEDUP_REMOVED lines=20> */
.L_x_1933:
[----:B------:R-:W-:Y:S05]  /*e1d0*/  BSYNC B6 ;  /* 0x0000000000067941 */ /* 0x000fea0003800000 */
.L_x_1932:
[----:B------:R-:W-:Y:S01]  /*e1e0*/  LOP3.LUT P6, RZ, R29, 0x2, RZ, 0xc0, !PT ;  /* 0x000000021dff7812 */ /* 0x000fe200078cc0ff */
[----:B------:R-:W-:-:S12]  /*e1f0*/  BSSY B6, `(.L_x_1934) ;  /* 0x0000012000067945 */ /* 0x000fd80003800000 */
        /* <DEDUP_REMOVED lines=17> */
.L_x_1935:
[----:B------:R-:W-:Y:S05]  /*e310*/  BSYNC B6 ;  /* 0x0000000000067941 */ /* 0x000fea0003800000 */
.L_x_1934:
        /* <DEDUP_REMOVED lines=14> */
[----:B------:R-:W-:Y:S02]  /*e400*/  LOP3.LUT R29, R29, 0xfffffff7, RZ, 0xc0, !PT ;  /* 0xfffffff71d1d7812 */ /* 0x000fe400078ec0ff */
[----:B------:R-:W-:-:S09]  /*e410*/  MOV R17, UR4 ;  /* 0x0000000400117c02 */ /* 0x000fd20008000f00 */
[----:B------:R-:W-:Y:S01]  /*e420*/  @P2 LOP3.LUT R29, R29, 0x8, RZ, 0xfc, !PT ;  /* 0x000000081d1d2812 */ /* 0x000fe200078efcff */
[----:B--2---:R1:W-:Y:S01]  /*e430*/  STL [R1+0x4], R19 ;  /* 0x0000041301007387 */ /* 0x0043e20000100800 */
[----:B------:R-:W-:Y:S05]  /*e440*/  BRA.DIV UR5, `(.L_x_1936) ;  /* 0x0000004205207947 */ /* 0x000fea000b800000 */
.L_x_2009:
        /* <DEDUP_REMOVED lines=33> */
[----:B------:R-:W-:Y:S02]  /*e660*/  @!P0 LEA.HI.X R11, R2, R5, R9, 0x2, P1 ;  /* 0x00000005020b8211 */ /* 0x000fe400008f1409 */
[----:B------:R-:W-:-:S03]  /*e670*/  IADD3 R9, R12, UR4, RZ ;  /* 0x000000040c097c10 */ /* 0x000fc6000fffe0ff */
        /* <DEDUP_REMOVED lines=15> */
[----:B------:R-:W-:Y:S01]  /*e770*/  IMAD.MOV R3, RZ, RZ, -R0 ;  /* 0x000000ffff037224 */ /* 0x000fe200078e0a00 */
[----:B------:R-:W-:Y:S02]  /*e780*/  IADD3 R0, -R12, RZ, RZ ;  /* 0x000000ff0c007210 */ /* 0x000fe40007ffe1ff */
[----:B0-----:R-:W-:-:S04]  /*e790*/  @!P1 LEA R4, P0, R2, R4, 0x2 ;  /* 0x0000000402049211 */ /* 0x001fc800078010ff */
[----:B------:R-:W-:Y:S01]  /*e7a0*/  @!P1 LEA.HI.X R5, R2, R5, R7, 0x2, P0 ;  /* 0x0000000502059211 */ /* 0x000fe200000f1407 */
[----:B------:R-:W-:-:S06]  /*e7b0*/  IMAD.MOV.U32 R7, RZ, RZ, RZ ;  /* 0x000000ffff077224 */ /* 0x000fcc00078e00ff */
[----:B------:R0:W5:Y:S02]  /*e7c0*/  @!P1 LDG.E R7, desc[UR48][R4.64] ;  /* 0x0000003004079981 */ /* 0x000164000c1e1900 */
[C---:B0-----:R-:W-:Y:S02]  /*e7d0*/  IMAD R5, R18.reuse, R3, R8 ;  /* 0x0000000312057224 */ /* 0x041fe400078e0208 */
[----:B------:R-:W-:Y:S02]  /*e7e0*/  IMAD R8, R18, R0, R9 ;  /* 0x0000000012087224 */ /* 0x000fe400078e0209 */
[----:B------:R-:W-:-:S04]  /*e7f0*/  IMAD R0, RZ, RZ, -UR42 ;  /* 0x8000002aff007e24 */ /* 0x000fc8000f8e02ff */
[----:B------:R-:W-:-:S05]  /*e800*/  IMAD R17, R17, R0, UR41 ;  /* 0x0000002911117e24 */ /* 0x000fca000f8e0200 */
        /* <DEDUP_REMOVED lines=13> */
.L_x_1937:
[----:B------:R-:W2:Y:S01]  /*e8e0*/  LDL R0, [R1] ;  /* 0x0000000001007983 */ /* 0x000ea20000100800 */
[----:B------:R-:W-:Y:S01]  /*e8f0*/  IMAD R4, R27, 0x8, R16 ;  /* 0x000000081b047824 */ /* 0x000fe200078e0210 */
[----:B------:R-:W-:Y:S01]  /*e900*/  BSSY B0, `(.L_x_1938) ;  /* 0x0000005000007945 */ /* 0x000fe20003800000 */
[----:B------:R-:W-:Y:S02]  /*e910*/  SHF.R.S32.HI R24, RZ, 0x1f, R8 ;  /* 0x0000001fff187819 */ /* 0x000fe40000011408 */
[----:B--2---:R-:W-:-:S04]  /*e920*/  SHF.L.U32 R26, R0, 0x1f, RZ ;  /* 0x0000001f001a7819 */ /* 0x004fc800000006ff */
[----:B------:R-:W0:Y:S02]  /*e930*/  SYNCS.PHASECHK.TRANS64.TRYWAIT P0, [R4+URZ+0x13280], R26 ;  /* 0x0132801a040075a7 */ /* 0x000e24000800017f */
[----:B0-----:R-:W-:Y:S05]  /*e940*/  @!P0 BRA `(.L_x_1939) ;  /* 0x0000003c000c8947 */ /* 0x001fea0003800000 */
.L_x_2010:
[----:B------:R-:W-:Y:S05]  /*e950*/  BSYNC B0 ;  /* 0x0000000000007941 */ /* 0x000fea0003800000 */
.L_x_1938:
        /* <DEDUP_REMOVED lines=68> */
[----:B--2---:R-:W-:-:S04]  /*eda0*/  IADD3 R12, P0, R11, R12, RZ ;  /* 0x0000000c0b0c7210 */ /* 0x004fc80007f1e0ff */
[----:B------:R-:W-:Y:S02]  /*edb0*/  IADD3.X R13, RZ, R2, RZ, P0, !PT ;  /* 0x00000002ff0d7210 */ /* 0x000fe400007fe4ff */
        /* <DEDUP_REMOVED lines=10> */
.L_x_2022:
        /* <DEDUP_REMOVED lines=12> */
.L_x_1941:
        /* <DEDUP_REMOVED lines=11> */
.L_x_1942:
[----:B------:R3:W-:Y:S01]  /*efd0*/  SYNCS.ARRIVE.TRANS64.A1T0 RZ, [R4+URZ+0x13270], RZ ;  /* 0x013270ff04ff79a7 */ /* 0x0007e2000810003f */
[----:B------:R-:W-:Y:S05]  /*efe0*/  @!P6 BRA `(.L_x_1943) ;  /* 0x000000000004e947 */ /* 0x000fea0003800000 */
[----:B------:R-:W-:Y:S01]  /*eff0*/  BPT.TRAP 0x1 ;  /* 0x000000040000795c */ /* 0x000fe20000300000 */
.L_x_1943:
[----:B------:R-:W4:Y:S01]  /*f000*/  SYNCS.PHASECHK.TRANS64.TRYWAIT P0, [R4+URZ+0x13240], R26 ;  /* 0x0132401a040075a7 */ /* 0x000f22000800017f */
[----:B------:R-:W-:Y:S04]  /*f010*/  BSSY B0, `(.L_x_1944) ;  /* 0x0000002000007945 */ /* 0x000fe80003800000 */
[----:B----4-:R-:W-:Y:S05]  /*f020*/  @!P0 BRA `(.L_x_1945) ;  /* 0x0000003c00208947 */ /* 0x010fea0003800000 */
.L_x_2023:
[----:B------:R-:W-:Y:S05]  /*f030*/  BSYNC B0 ;  /* 0x0000000000007941 */ /* 0x000fea0003800000 */
.L_x_1944:
        /* <DEDUP_REMOVED lines=16> */
[----:B------:R-:W-:Y:S01]  /*f140*/  IMAD R10, R23, UR6, RZ ;  /* 0x00000006170a7c24 */ /* 0x000fe2000f8e02ff */
[----:B------:R-:W-:-:S03]  /*f150*/  IADD3 R3, R3, R7, RZ ;  /* 0x0000000703037210 */ /* 0x000fc60007ffe0ff */
[C---:B------:R-:W-:Y:S02]  /*f160*/  IMAD R10, R6.reuse, UR7, R10 ;  /* 0x00000007060a7c24 */ /* 0x040fe4000f8e020a */
[----:B------:R-:W-:Y:S01]  /*f170*/  IMAD.WIDE.U32 R2, R6, UR6, R2 ;  /* 0x0000000606027c25 */ /* 0x000fe2000f8e0002 */
[----:B------:R-:W-:-:S03]  /*f180*/  ULDC.64 UR6, c[0x0][0x2e8] ;  /* 0x0000ba0000067ab9 */ /* 0x000fc60000000a00 */
        /* <DEDUP_REMOVED lines=46> */
.L_x_2035:
[----:B------:R-:W-:Y:S01]  /*f470*/  LOP3.LUT P0, RZ, R29, 0x20, RZ, 0xc0, !PT ;  /* 0x000000201dff7812 */ /* 0x000fe2000780c0ff */
        /* <DEDUP_REMOVED lines=12> */
.L_x_1948:
[----:B------:R-:W-:Y:S05]  /*f540*/  BSYNC B0 ;  /* 0x0000000000007941 */ /* 0x000fea0003800000 */
.L_x_1947:
[----:B------:R-:W-:Y:S01]  /*f550*/  NOP ;  /* 0x0000000000007918 */ /* 0x000fe20000000000 */
[----:B------:R-:W-:-:S13]  /*f560*/  PLOP3.LUT P0, PT, PT, PT, PT, 0x80, 0x0 ;  /* 0x000000000000781c */ /* 0x000fda0003f0f070 */
.L_x_1949:
        /* <DEDUP_REMOVED lines=11> */
.L_x_1950:
        /* <DEDUP_REMOVED lines=11> */
[----:B0--34-:R-:W-:Y:S01]  /*f6d0*/  IMAD.U32 R4, RZ, RZ, UR6 ;  /* 0x00000006ff047e24 */ /* 0x019fe2000f8e00ff */
[----:B------:R-:W-:Y:S01]  /*f6e0*/  MOV R11, UR5 ;  /* 0x00000005000b7c02 */ /* 0x000fe20008000f00 */
[----:B------:R-:W0:Y:S01]  /*f6f0*/  LDC.64 R2, c[0x4][R2] ;  /* 0x0100000002027b82 */ /* 0x000e220000000a00 */
        /* <DEDUP_REMOVED lines=8> */
[----:B0-----:R-:W-:Y:S05]  /*f780*/  CALL.ABS.NOINC R2 ;  /* 0x0000000002007343 */ /* 0x001fea0003c00000 */
.L_x_1952:
[----:B------:R-:W-:Y:S05]  /*f790*/  BSYNC B6 ;  /* 0x0000000000067941 */ /* 0x000fea0003800000 */
.L_x_1951:
[----:B------:R-:W1:Y:S01]  /*f7a0*/  S2R R2, SR_TID.X ;  /* 0x0000000000027919 */ /* 0x000e620000002100 */
[----:B------:R2:W5:Y:S01]  /*f7b0*/  LDL R8, [R1+0x28] ;  /* 0x0000280001087983 */ /* 0x0005620000100800 */
[----:B------:R-:W-:Y:S01]  /*f7c0*/  UISETP.NE.AND UP0, UPT, UR50, URZ, UPT ;  /* 0x0000003f3200728c */ /* 0x000fe2000bf05270 */
[----:B------:R-:W-:Y:S01]  /*f7d0*/  IMAD.U32 R6, RZ, RZ, UR43 ;  /* 0x0000002bff067e24 */ /* 0x000fe2000f8e00ff */
[----:B------:R-:W-:Y:S01]  /*f7e0*/  R2UR UR7, R17 ;  /* 0x00000000110772ca */ /* 0x000fe200000e0000 */
[----:B------:R-:W-:Y:S01]  /*f7f0*/  ULDC.64 UR8, c[0x0][0x2d8] ;  /* 0x0000b60000087ab9 */ /* 0x000fe20000000a00 */
[----:B------:R-:W-:Y:S01]  /*f800*/  ULDC UR12, c[0x0][0x448] ;  /* 0x00011200000c7ab9 */ /* 0x000fe20000000800 */
[----:B------:R-:W-:Y:S01]  /*f810*/  ULDC.64 UR10, c[0x0][0x280] ;  /* 0x0000a000000a7ab9 */ /* 0x000fe20000000a00 */
[----:B-1----:R-:W-:-:S05]  /*f820*/  LOP3.LUT R18, R2, 0x7f, RZ, 0xc0, !PT ;  /* 0x0000007f02127812 */ /* 0x002fca00078ec0ff */
        /* <DEDUP_REMOVED lines=8> */
[----:B------:R-:W-:-:S04]  /*f8b0*/  IMAD R6, R6, 0xc0, R2 ;  /* 0x000000c006067824 */ /* 0x000fc800078e0202 */
        /* <DEDUP_REMOVED lines=22> */
[----:B------:R-:W-:Y:S01]  /*fa20*/  IMAD R3, R0, UR8, RZ ;  /* 0x0000000800037c24 */ /* 0x000fe2000f8e02ff */
[C---:B------:R-:W-:Y:S01]  /*fa30*/  IADD3 R0, -R2.reuse, RZ, RZ ;  /* 0x000000ff02007210 */ /* 0x040fe20007ffe1ff */
[----:B------:R-:W-:Y:S01]  /*fa40*/  IMAD.U32 R5, RZ, RZ, UR8 ;  /* 0x00000008ff057e24 */ /* 0x000fe2000f8e00ff */
[----:B------:R-:W-:Y:S01]  /*fa50*/  ULDC.64 UR6, c[0x0][0x2c8] ;  /* 0x0000b20000067ab9 */ /* 0x000fe20000000a00 */
        /* <DEDUP_REMOVED lines=35> */
[----:B------:R-:W-:-:S03]  /*fc90*/  IMAD.U32 R6, RZ, RZ, UR43 ;  /* 0x0000002bff067e24 */ /* 0x000fc6000f8e00ff */
[----:B------:R-:W1:Y:S01]  /*fca0*/  SHFL.IDX PT, R2, R4, RZ, 0x1c1f ;  /* 0x001c1fff04027589 */ /* 0x000e6200000e0000 */
[----:B------:R-:W-:-:S03]  /*fcb0*/  IMAD R6, R6, 0xc0, R10 ;  /* 0x000000c006067824 */ /* 0x000fc600078e020a */
[----:B------:R-:W-:Y:S02]  /*fcc0*/  SHFL.IDX PT, R14, R5, 0x1, 0x1c1f ;  /* 0x003c1f00050e7f89 */ /* 0x000fe400000e0000 */
[----:B------:R-:W-:-:S13]  /*fcd0*/  ISETP.GE.AND P1, PT, R6, UR37, PT ;  /* 0x0000002506007c0c */ /* 0x000fda000bf26270 */
[----:B0-----:R-:W-:-:S04]  /*fce0*/  @!P1 IADD3 R3, P0, R9, R3, RZ ;  /* 0x0000000309039210 */ /* 0x001fc80007f1e0ff */
[----:B-1----:R-:W-:-:S04]  /*fcf0*/  @!P1 IADD3.X R2, RZ, R2, RZ, P0, !PT ;  /* 0x00000002ff029210 */ /* 0x002fc800007fe4ff */
        /* <DEDUP_REMOVED lines=36> */
[----:B0-----:R-:W-:-:S04]  /*ff40*/  @!P1 IADD3 R2, P0, R9, R2, RZ ;  /* 0x0000000209029210 */ /* 0x001fc80007f1e0ff */
[----:B------:R-:W-:-:S05]  /*ff50*/  @!P1 IADD3.X R3, RZ, R0, RZ, P0, !PT ;  /* 0x00000000ff039210 */ /* 0x000fca00007fe4ff */
[----:B------:R0:W-:Y:S04]  /*ff60*/  @!P1 LDGSTS.E.BYPASS.LTC128B.128 [R8+0xd000], desc[UR48][R2.64], !P5 ;  /* 0x0d00000002089fae */ /* 0x0001e8000e901d70 */
.L_x_2048:
        /* <DEDUP_REMOVED lines=10> */
.L_x_1954:
        /* <DEDUP_REMOVED lines=18> */
.L_x_2049:
[----:B------:R-:W-:Y:S05]  /*10130*/  BSYNC B0 ;  /* 0x0000000000007941 */ /* 0x000fea0003800000 */
.L_x_1955:
[----:B------:R-:W-:-:S06]  /*10140*/  UISETP.GE.AND UP0, UPT, UR44, 0x2, UPT ;  /* 0x000000022c00788c */ /* 0x000fcc000bf06270 */
[----:B------:R-:W-:-:S13]  /*10150*/  PLOP3.LUT P0, PT, PT, PT, UP0, 0x40, 0x0 ;  /* 0x000000000000781c */ /* 0x000fda0003f0e808 */
[----:B------:R-:W-:Y:S05]  /*10160*/  @P0 BRA `(.L_x_1957) ;  /* 0x0000001400180947 */ /* 0x000fea0003800000 */
[----:B------:R1:W5:Y:S01]  /*10170*/  LDL.LU R21, [R1] ;  /* 0x0000000001157983 */ /* 0x0003620000300800 */
[----:B------:R-:W-:Y:S01]  /*10180*/  UIADD3 UR4, UR44, -0x2, URZ ;  /* 0xfffffffe2c047890 */ /* 0x000fe2000fffe03f */
[----:B------:R-:W-:-:S05]  /*10190*/  IMAD.MOV.U32 R20, RZ, RZ, R27 ;  /* 0x000000ffff147224 */ /* 0x000fca00078e001b */
[----:B------:R-:W-:-:S07]  /*101a0*/  IMAD.U32 R28, RZ, RZ, UR4 ;  /* 0x00000004ff1c7e24 */ /* 0x000fce000f8e00ff */
.L_x_1977:
[----:B--2---:R-:W2:Y:S01]  /*101b0*/  LDL R2, [R1+0x10] ;  /* 0x0000100001027983 */ /* 0x004ea20000100800 */
[----:B0-----:R-:W0:Y:S03]  /*101c0*/  LDC R3, c[0x0][0x430] ;  /* 0x00010c00ff037b82 */ /* 0x001e260000000800 */
[----:B------:R-:W3:Y:S04]  /*101d0*/  LDL R5, [R1+0xc] ;  /* 0x00000c0001057983 */ /* 0x000ee80000100800 */
[----:B------:R-:W4:Y:S01]  /*101e0*/  LDL R10, [R1+0x4] ;  /* 0x00000400010a7983 */ /* 0x000f220000100800 */
[----:B-1----:R-:W1:Y:S01]  /*101f0*/  S2R R0, SR_TID.X ;  /* 0x0000000000007919 */ /* 0x002e620000002100 */
[----:B------:R-:W1:Y:S01]  /*10200*/  S2R R7, SR_TID.X ;  /* 0x0000000000077919 */ /* 0x000e620000002100 */
[----:B0-----:R-:W-:-:S13]  /*10210*/  ISETP.NE.AND P0, PT, R3, 0x1, PT ;  /* 0x000000010300780c */ /* 0x001fda0003f05270 */
[----:B------:R-:W0:Y:S01]  /*10220*/  @P0 LDC R4, c[0x0][0x434] ;  /* 0x00010d00ff040b82 */ /* 0x000e220000000800 */
[----:B-1----:R-:W-:-:S07]  /*10230*/  LOP3.LUT R6, R0, 0x7f, RZ, 0xc0, !PT ;  /* 0x0000007f00067812 */ /* 0x002fce00078ec0ff */
[----:B------:R-:W1:Y:S01]  /*10240*/  @P0 LDC R3, c[0x0][0x438] ;  /* 0x00010e00ff030b82 */ /* 0x000e620000000800 */
[----:B------:R-:W-:Y:S01]  /*10250*/  IMAD.SHL.U32 R9, R7, 0x20, RZ ;  /* 0x0000002007097824 */ /* 0x000fe200078e00ff */
[----:B------:R-:W-:-:S06]  /*10260*/  SHF.R.U32.HI R6, RZ, 0x2, R6 ;  /* 0x00000002ff067819 */ /* 0x000fcc0000011606 */
[----:B------:R-:W1:Y:S01]  /*10270*/  @P0 LDC R0, c[0x0][0x434] ;  /* 0x00010d00ff000b82 */ /* 0x000e620000000800 */
[----:B------:R-:W-:Y:S01]  /*10280*/  LOP3.LUT R9, R6, 0x60, R9, 0xf8, !PT ;  /* 0x0000006006097812 */ /* 0x000fe200078ef809 */
[C---:B------:R-:W-:Y:S01]  /*10290*/  IMAD.SHL.U32 R11, R7.reuse, 0x20, RZ ;  /* 0x00000020070b7824 */ /* 0x040fe200078e00ff */
        /* <DEDUP_REMOVED lines=8> */
[----:B------:R-:W-:Y:S02]  /*10320*/  LOP3.LUT R11, R6, 0x60, R11, 0xf8, !PT ;  /* 0x00000060060b7812 */ /* 0x000fe400078ef80b */
[----:B------:R-:W-:Y:S02]  /*10330*/  IADD3 R9, R9, R8, RZ ;  /* 0x0000000809097210 */ /* 0x000fe40007ffe0ff */
[----:B------:R-:W-:-:S03]  /*10340*/  LOP3.LUT R11, R11, 0x80, RZ, 0xfc, !PT ;  /* 0x000000800b0b7812 */ /* 0x000fc600078efcff */
[----:B0-----:R-:W-:-:S04]  /*10350*/  @P0 IMAD.HI.U32 R4, R9, R4, RZ ;  /* 0x0000000409040227 */ /* 0x001fc800078e00ff */
[----:B------:R-:W-:Y:S02]  /*10360*/  IMAD.IADD R8, R11, 0x1, R8 ;  /* 0x000000010b087824 */ /* 0x000fe400078e0208 */
[----:B------:R-:W-:Y:S01]  /*10370*/  IMAD.MOV.U32 R7, RZ, RZ, R9 ;  /* 0x000000ffff077224 */ /* 0x000fe200078e0009 */
[----:B-1----:R-:W-:Y:S01]  /*10380*/  @P0 SHF.R.U32.HI R7, RZ, R3, R4 ;  /* 0x00000003ff070219 */ /* 0x002fe20000011604 */
[----:B------:R-:W-:-:S04]  /*10390*/  @P0 IMAD.HI.U32 R3, R8, R0, RZ ;  /* 0x0000000008030227 */ /* 0x000fc800078e00ff */
[----:B------:R-:W-:Y:S01]  /*103a0*/  IMAD.MOV.U32 R0, RZ, RZ, R8 ;  /* 0x000000ffff007224 */ /* 0x000fe200078e0008 */
[----:B--2---:R-:W-:Y:S01]  /*103b0*/  @P0 SHF.R.U32.HI R0, RZ, R2, R3 ;  /* 0x00000002ff000219 */ /* 0x004fe20000011603 */
[----:B---3--:R-:W-:Y:S01]  /*103c0*/  IMAD R6, R5, UR6, RZ ;  /* 0x0000000605067c24 */ /* 0x008fe2000f8e02ff */
[--C-:B------:R-:W-:Y:S01]  /*103d0*/  SHF.R.S32.HI R3, RZ, 0x1f, R7.reuse ;  /* 0x0000001fff037819 */ /* 0x100fe20000011407 */
[----:B------:R-:W-:Y:S02]  /*103e0*/  IMAD.MOV.U32 R2, RZ, RZ, R7 ;  /* 0x000000ffff027224 */ /* 0x000fe400078e0007 */
[C---:B----4-:R-:W-:Y:S02]  /*103f0*/  IMAD R6, R10.reuse, UR7, R6 ;  /* 0x000000070a067c24 */ /* 0x050fe4000f8e0206 */
        /* <DEDUP_REMOVED lines=8> */
[----:B------:R-:W-:Y:S02]  /*10480*/  @!P1 SHF.R.S32.HI R3, RZ, 0x1f, R0 ;  /* 0x0000001fff039819 */ /* 0x000fe40000011400 */
[----:B------:R-:W-:-:S05]  /*10490*/  @!P1 MOV R2, R0 ;  /* 0x0000000000029202 */ /* 0x000fca0000000f00 */
        /* <DEDUP_REMOVED lines=18> */
[----:B------:R-:W-:Y:S02]  /*105c0*/  ISETP.GT.AND P1, PT, R0, RZ, PT ;  /* 0x000000ff0000720c */ /* 0x000fe40003f24270 */
[----:B--2---:R-:W-:Y:S01]  /*105d0*/  SHF.R.S32.HI R25, RZ, 0x1f, R4 ;  /* 0x0000001fff197819 */ /* 0x004fe20000011404 */
[----:B0-----:R-:W-:Y:S10]  /*105e0*/  @!P2 BRA `(.L_x_1958) ;  /* 0x000000000004a947 */ /* 0x001ff40003800000 */
[----:B------:R-:W-:Y:S01]  /*105f0*/  BPT.TRAP 0x1 ;  /* 0x000000040000795c */ /* 0x000fe20000300000 */
.L_x_1958:
[----:B------:R-:W-:Y:S01]  /*10600*/  LEA R0, R27, R16, 0x3 ;  /* 0x000000101b007211 */ /* 0x000fe200078e18ff */
[----:B------:R-:W-:Y:S01]  /*10610*/  BSSY B0, `(.L_x_1959) ;  /* 0x0000005000007945 */ /* 0x000fe20003800000 */
[----:B------:R-:W-:Y:S02]  /*10620*/  SHF.L.U32 R26, R2, 0x1f, RZ ;  /* 0x0000001f021a7819 */ /* 0x000fe400000006ff */
[----:B------:R-:W-:Y:S02]  /*10630*/  SHF.R.S32.HI R24, RZ, 0x1f, R9 ;  /* 0x0000001fff187819 */ /* 0x000fe40000011409 */
[----:B------:R-:W0:Y:S02]  /*10640*/  SYNCS.PHASECHK.TRANS64.TRYWAIT P0, [R0+URZ+0x13280], R26 ;  /* 0x0132801a000075a7 */ /* 0x000e24000800017f */
[----:B0-----:R-:W-:Y:S05]  /*10650*/  @!P0 BRA `(.L_x_1960) ;  /* 0x0000003400208947 */ /* 0x001fea0003800000 */
.L_x_2050:
[----:B------:R-:W-:Y:S05]  /*10660*/  BSYNC B0 ;  /* 0x0000000000007941 */ /* 0x000fea0003800000 */
.L_x_1959:
        /* <DEDUP_REMOVED lines=48> */
[----:B-1----:R-:W-:-:S04]  /*10970*/  IADD3 R2, P0, R11, R2, RZ ;  /* 0x000000020b027210 */ /* 0x002fc80007f1e0ff */
[----:B--2---:R-:W-:-:S05]  /*10980*/  IADD3.X R3, RZ, R3, RZ, P0, !PT ;  /* 0x00000003ff037210 */ /* 0x004fca00007fe4ff */
        /* <DEDUP_REMOVED lines=12> */
.L_x_2062:
        /* <DEDUP_REMOVED lines=11> */
.L_x_1962:
        /* <DEDUP_REMOVED lines=11> */
.L_x_1963:
[----:B------:R2:W-:Y:S01]  /*10bb0*/  SYNCS.ARRIVE.TRANS64.A1T0 RZ, [R0+URZ+0x13270], RZ ;  /* 0x013270ff00ff79a7 */ /* 0x0005e2000810003f */
[----:B------:R-:W-:Y:S05]  /*10bc0*/  @!P3 BRA `(.L_x_1964) ;  /* 0x000000000004b947 */ /* 0x000fea0003800000 */
[----:B------:R-:W-:Y:S01]  /*10bd0*/  BPT.TRAP 0x1 ;  /* 0x000000040000795c */ /* 0x000fe20000300000 */
.L_x_1964:
[----:B------:R-:W3:Y:S01]  /*10be0*/  SYNCS.PHASECHK.TRANS64.TRYWAIT P0, [R0+URZ+0x13240], R26 ;  /* 0x0132401a000075a7 */ /* 0x000ee2000800017f */
[----:B------:R-:W-:Y:S04]  /*10bf0*/  BSSY B0, `(.L_x_1965) ;  /* 0x0000002000007945 */ /* 0x000fe80003800000 */
[----:B---3--:R-:W-:Y:S05]  /*10c00*/  @!P0 BRA `(.L_x_1966) ;  /* 0x0000003400648947 */ /* 0x008fea0003800000 */
.L_x_2063:
[----:B------:R-:W-:Y:S05]  /*10c10*/  BSYNC B0 ;  /* 0x0000000000007941 */ /* 0x000fea0003800000 */
.L_x_1965:
        /* <DEDUP_REMOVED lines=13> */
[----:B------:R-:W-:Y:S01]  /*10cf0*/  IMAD.IADD R5, R3, 0x1, R4 ;  /* 0x0000000103057824 */ /* 0x000fe200078e0204 */
[----:B------:R-:W-:Y:S01]  /*10d00*/  MOV R4, R2 ;  /* 0x0000000200047202 */ /* 0x000fe20000000f00 */
        /* <DEDUP_REMOVED lines=43> */
.L_x_2075:
[----:B0-----:R-:W-:-:S04]  /*10fc0*/  IADD3 R2, P0, R10, R2, RZ ;  /* 0x000000020a027210 */ /* 0x001fc80007f1e0ff */
[----:B------:R-:W-:Y:S02]  /*10fd0*/  IADD3.X R3, RZ, R8, RZ, P0, !PT ;  /* 0x00000008ff037210 */ /* 0x000fe400007fe4ff */
[----:B------:R-:W-:-:S03]  /*10fe0*/  PLOP3.LUT P0, PT, PT, PT, PT, 0x80, 0x0 ;  /* 0x000000000000781c */ /* 0x000fc60003f0f070 */
[----:B------:R-:W-:Y:S01]  /*10ff0*/  @!PT LDS RZ, [RZ] ;  /* 0x00000000fffff984 */ /* 0x000fe20000000800 */
[----:B------:R-:W-:Y:S01]  /*11000*/  @!PT LDS RZ, [RZ] ;  /* 0x00000000fffff984 */ /* 0x000fe20000000800 */
[----:B------:R-:W-:Y:S01]  /*11010*/  @!PT LDS RZ, [RZ] ;  /* 0x00000000fffff984 */ /* 0x000fe20000000800 */
[----:B------:R0:W-:Y:S01]  /*11020*/  LDGSTS.E.BYPASS.LTC128B.128 [R6+0x10000], desc[UR48][R2.64], !P2 ;  /* 0x1000000002067fae */ /* 0x0001e2000d101d70 */
[----:B------:R-:W-:-:S09]  /*11030*/  NOP ;  /* 0x0000000000007918 */ /* 0x000fd20000000000 */
.L_x_1968:
        /* <DEDUP_REMOVED lines=11> */
.L_x_1969:
[----:B------:R2:W-:Y:S02]  /*110f0*/  SYNCS.ARRIVE.TRANS64.A1T0 RZ, [R0+URZ+0x13230], RZ ;  /* 0x013230ff00ff79a7 */ /* 0x0005e4000810003f */
[----:B--23--:R-:W-:-:S05]  /*11100*/  IMAD.U32 R0, RZ, RZ, UR46 ;  /* 0x0000002eff007e24 */ /* 0x00cfca000f8e00ff */
[----:B------:R-:W-:-:S13]  /*11110*/  ISETP.NE.AND P0, PT, R0, 0x3, PT ;  /* 0x000000030000780c */ /* 0x000fda0003f05270 */
[----:B------:R-:W-:Y:S05]  /*11120*/  @!P0 BRA `(.L_x_1970) ;  /* 0x0000000000048947 */ /* 0x000fea0003800000 */
[----:B------:R-:W-:Y:S01]  /*11130*/  BPT.TRAP 0x1 ;  /* 0x000000040000795c */ /* 0x000fe20000300000 */
.L_x_1970:
[----:B------:R-:W-:Y:S01]  /*11140*/  LOP3.LUT R3, R21, 0x1, RZ, 0x3c, !PT ;  /* 0x0000000115037812 */ /* 0x000fe200078e3cff */
[----:B------:R-:W-:Y:S01]  /*11150*/  IMAD R2, R20, 0x8, R16 ;  /* 0x0000000814027824 */ /* 0x000fe200078e0210 */
[----:B------:R-:W-:Y:S02]  /*11160*/  BSSY B0, `(.L_x_1971) ;  /* 0x0000004000007945 */ /* 0x000fe40003800000 */
[----:B------:R-:W-:-:S04]  /*11170*/  SHF.L.U32 R3, R3, 0x1f, RZ ;  /* 0x0000001f03037819 */ /* 0x000fc800000006ff */
[----:B------:R-:W0:Y:S02]  /*11180*/  SYNCS.PHASECHK.TRANS64.TRYWAIT P2, [R2+URZ+0x13270], R3 ;  /* 0x01327003020075a7 */ /* 0x000e24000804017f */
[----:B0-----:R-:W-:Y:S05]  /*11190*/  @!P2 BRA `(.L_x_1972) ;  /* 0x000000340070a947 */ /* 0x001fea0003800000 */
.L_x_2076:
[----:B------:R-:W-:Y:S05]  /*111a0*/  BSYNC B0 ;  /* 0x0000000000007941 */ /* 0x000fea0003800000 */
.L_x_1971:
[----:B------:R-:W-:-:S05]  /*111b0*/  IMAD.U32 R0, RZ, RZ, UR45 ;  /* 0x0000002dff007e24 */ /* 0x000fca000f8e00ff */
[----:B------:R-:W-:-:S13]  /*111c0*/  ISETP.NE.AND P2, PT, R0, 0x3, PT ;  /* 0x000000030000780c */ /* 0x000fda0003f45270 */
[----:B------:R-:W-:Y:S05]  /*111d0*/  @!P2 BRA `(.L_x_1973) ;  /* 0x000000000004a947 */ /* 0x000fea0003800000 */
[----:B------:R-:W-:Y:S01]  /*111e0*/  BPT.TRAP 0x1 ;  /* 0x000000040000795c */ /* 0x000fe20000300000 */
.L_x_1973:
[----:B------:R-:W-:Y:S01]  /*111f0*/  SHF.L.U32 R5, R21, 0x1f, RZ ;  /* 0x0000001f15057819 */ /* 0x000fe200000006ff */
[----:B0-----:R-:W-:-:S03]  /*11200*/  IMAD R3, R20, 0x2800, RZ ;  /* 0x0000280014037824 */ /* 0x001fc600078e02ff */
[----:B------:R-:W0:Y:S02]  /*11210*/  SYNCS.PHASECHK.TRANS64.TRYWAIT P2, [R2+URZ+0x13260], R5 ;  /* 0x01326005020075a7 */ /* 0x000e24000804017f */
[----:B0-----:R-:W-:Y:S05]  /*11220*/  @!P2 BRA `(.L_x_1974) ;  /* 0x000000340060a947 */ /* 0x001fea0003800000 */
.L_x_2077:
        /* <DEDUP_REMOVED lines=47> */
.L_x_1975:
[----:B--2---:R2:W-:Y:S01]  /*11520*/  SYNCS.ARRIVE.TRANS64.A1T0 RZ, [R2+URZ+0x13250], RZ ;  /* 0x013250ff02ff79a7 */ /* 0x0045e2000810003f */
[----:B------:R-:W-:Y:S06]  /*11530*/  BAR.SYNC.DEFER_BLOCKING 0x2, 0x80 ;  /* 0x0082000000007b1d */ /* 0x000fec0000010000 */
[----:B------:R-:W-:Y:S05]  /*11540*/  @!P0 BRA `(.L_x_1976) ;  /* 0x0000000000048947 */ /* 0x000fea0003800000 */
[----:B------:R-:W-:Y:S01]  /*11550*/  BPT.TRAP 0x1 ;  /* 0x000000040000795c */ /* 0x000fe20000300000 */
.L_x_1976:
[----:B------:R-:W3:Y:S01]  /*11560*/  LDL R0, [R1+0x14] ;  /* 0x0000140001007983 */ /* 0x000ee20000100800 */
[----:B--2---:R-:W-:-:S03]  /*11570*/  IADD3 R2, R2, 0x13280, RZ ;  /* 0x0001328002027810 */ /* 0x004fc60007ffe0ff */
[----:B------:R2:W5:Y:S01]  /*11580*/  LDL R21, [R1] ;  /* 0x0000000001157983 */ /* 0x0005620000100800 */
[----:B------:R-:W-:Y:S01]  /*11590*/  IMAD.MOV.U32 R20, RZ, RZ, R27 ;  /* 0x000000ffff147224 */ /* 0x000fe200078e001b */
[----:B---3--:R-:W-:-:S04]  /*115a0*/  PRMT R2, R0, 0x654, R2 ;  /* 0x0000065400027816 */ /* 0x008fc80000000002 */
[----:B------:R2:W-:Y:S01]  /*115b0*/  SYNCS.ARRIVE.TRANS64.RED.A1T0 RZ, [R2+URZ], RZ ;  /* 0x000000ff02ff79a7 */ /* 0x0005e2000810043f */
[----:B------:R-:W-:Y:S05]  /*115c0*/  @P1 BRA `(.L_x_1977) ;  /* 0xffffffe800f81947 */ /* 0x000fea000383ffff */
.L_x_1957:
[----:B------:R-:W3:Y:S01]  /*115d0*/  S2R R0, SR_TID.X ;  /* 0x0000000000007919 */ /* 0x000ee20000002100 */
[----:B------:R-:W-:Y:S01]  /*115e0*/  BSSY B0, `(.L_x_1978) ;  /* 0x0000012000007945 */ /* 0x000fe20003800000 */
[----:B------:R-:W-:Y:S01]  /*115f0*/  IMAD.U32 R6, RZ, RZ, UR46 ;  /* 0x0000002eff067e24 */ /* 0x000fe2000f8e00ff */
[----:B---3--:R-:W-:-:S04]  /*11600*/  LOP3.LUT R0, R0, 0x7f, RZ, 0xc0, !PT ;  /* 0x0000007f00007812 */ /* 0x008fc800078ec0ff */
[----:B------:R-:W-:-:S13]  /*11610*/  ISETP.NE.AND P0, PT, R0, RZ, PT ;  /* 0x000000ff0000720c */ /* 0x000fda0003f05270 */
[----:B------:R-:W-:Y:S05]  /*11620*/  @P0 BRA `(.L_x_1979) ;  /* 0x0000000000340947 */ /* 0x000fea0003800000 */
[----:B------:R-:W3:Y:S01]  /*11630*/  S2R R5, SR_LANEID ;  /* 0x0000000000057919 */ /* 0x000ee20000000000 */
[----:B------:R-:W-:Y:S01]  /*11640*/  VOTEU.ANY UR4, UPT, PT ;  /* 0x0000000000047886 */ /* 0x000fe200038e0100 */
[----:B0-2---:R-:W0:Y:S01]  /*11650*/  LDC.64 R2, c[0x0][0xc80] ;  /* 0x00032000ff027b82 */ /* 0x005e220000000a00 */
[----:B------:R-:W3:Y:S02]  /*11660*/  FLO.U32 R0, UR4 ;  /* 0x0000000400007d00 */ /* 0x000ee400080e0000 */
[----:B---3--:R-:W-:-:S06]  /*11670*/  ISETP.EQ.U32.AND P1, PT, R0, R5, PT ;  /* 0x000000050000720c */ /* 0x008fcc0003f22070 */
[----:B------:R-:W0:Y:S07]  /*11680*/  POPC R5, UR4 ;  /* 0x0000000400057d09 */ /* 0x000e2e0008000000 */
[----:B0-----:R-:W2:Y:S01]  /*11690*/  @P1 ATOMG.E.ADD.STRONG.GPU PT, R3, desc[UR48][R2.64], R5 ;  /* 0x00000005020319a8 */ /* 0x001ea200081ee1f0 */
[----:B------:R-:W0:Y:S02]  /*116a0*/  S2R R4, SR_LTMASK ;  /* 0x0000000000047919 */ /* 0x000e240000003900 */
[----:B0-----:R-:W-:-:S04]  /*116b0*/  LOP3.LUT R4, R4, UR4, RZ, 0xc0, !PT ;  /* 0x0000000404047c12 */ /* 0x001fc8000f8ec0ff */
[----:B------:R-:W0:Y:S01]  /*116c0*/  POPC R7, R4 ;  /* 0x0000000400077309 */ /* 0x000e220000000000 */
[----:B--2---:R-:W0:Y:S02]  /*116d0*/  SHFL.IDX PT, R0, R3, R0, 0x1f ;  /* 0x00001f0003007589 */ /* 0x004e2400000e0000 */
[----:B0-----:R-:W-:-:S05]  /*116e0*/  IADD3 R0, R0, UR47, R7 ;  /* 0x0000002f00007c10 */ /* 0x001fca000fffe007 */
[----:B------:R3:W-:Y:S02]  /*116f0*/  STL [R1+0x24], R0 ;  /* 0x0000240001007387 */ /* 0x0007e40000100800 */
.L_x_1979:
[----:B------:R-:W-:Y:S05]  /*11700*/  BSYNC B0 ;  /* 0x0000000000007941 */ /* 0x000fea0003800000 */
.L_x_1978:
[----:B------:R-:W-:-:S13]  /*11710*/  ISETP.NE.AND P1, PT, R6, 0x3, PT ;  /* 0x000000030600780c */ /* 0x000fda0003f25270 */
[----:B------:R-:W-:Y:S05]  /*11720*/  @!P1 BRA `(.L_x_1980) ;  /* 0x0000000000049947 */ /* 0x000fea0003800000 */
[----:B------:R-:W-:Y:S01]  /*11730*/  BPT.TRAP 0x1 ;  /* 0x000000040000795c */ /* 0x000fe20000300000 */
.L_x_1980:
[----:B---3--:R-:W3:Y:S01]  /*11740*/  LDL R0, [R1] ;  /* 0x0000000001007983 */ /* 0x008ee20000100800 */
[----:B0-----:R-:W-:Y:S01]  /*11750*/  IMAD R3, R27, 0x8, R16 ;  /* 0x000000081b037824 */ /* 0x001fe200078e0210 */
[----:B------:R-:W-:Y:S01]  /*11760*/  BSSY B0, `(.L_x_1981) ;  /* 0x0000005000007945 */ /* 0x000fe20003800000 */
[----:B---3--:R-:W-:-:S04]  /*11770*/  LOP3.LUT R0, R0, 0x1, RZ, 0x3c, !PT ;  /* 0x0000000100007812 */ /* 0x008fc800078e3cff */
[----:B------:R-:W-:-:S04]  /*11780*/  SHF.L.U32 R0, R0, 0x1f, RZ ;  /* 0x0000001f00007819 */ /* 0x000fc800000006ff */
[----:B------:R-:W0:Y:S02]  /*11790*/  SYNCS.PHASECHK.TRANS64.TRYWAIT P2, [R3+URZ+0x13270], R0 ;  /* 0x01327000030075a7 */ /* 0x000e24000804017f */
[----:B0-----:R-:W-:Y:S05]  /*117a0*/  @!P2 BRA `(.L_x_1982) ;  /* 0x000000300014a947 */ /* 0x001fea0003800000 */
.L_x_2078:
[----:B------:R-:W-:Y:S05]  /*117b0*/  BSYNC B0 ;  /* 0x0000000000007941 */ /* 0x000fea0003800000 */
.L_x_1981:
[----:B--2---:R-:W-:-:S05]  /*117c0*/  IMAD.U32 R2, RZ, RZ, UR45 ;  /* 0x0000002dff027e24 */ /* 0x004fca000f8e00ff */
[----:B------:R-:W-:-:S13]  /*117d0*/  ISETP.NE.AND P2, PT, R2, 0x3, PT ;  /* 0x000000030200780c */ /* 0x000fda0003f45270 */
[----:B------:R-:W-:Y:S05]  /*117e0*/  @!P2 BRA `(.L_x_1983) ;  /* 0x000000000004a947 */ /* 0x000fea0003800000 */
[----:B------:R-:W-:Y:S01]  /*117f0*/  BPT.TRAP 0x1 ;  /* 0x000000040000795c */ /* 0x000fe20000300000 */
.L_x_1983:
[----:B0-----:R-:W2:Y:S02]  /*11800*/  LDL R0, [R1] ;  /* 0x0000000001007983 */ /* 0x001ea40000100800 */
[----:B--2---:R-:W-:-:S04]  /*11810*/  SHF.L.U32 R0, R0, 0x1f, RZ ;  /* 0x0000001f00007819 */ /* 0x004fc800000006ff */
[----:B------:R-:W0:Y:S02]  /*11820*/  SYNCS.PHASECHK.TRANS64.TRYWAIT P2, [R3+URZ+0x13260], R0 ;  /* 0x01326000030075a7 */ /* 0x000e24000804017f */
[----:B0-----:R-:W-:Y:S05]  /*11830*/  @!P2 BRA `(.L_x_1984) ;  /* 0x000000300004a947 */ /* 0x001fea0003800000 */
.L_x_2079:
        /* <DEDUP_REMOVED lines=48> */
.L_x_1985:
[----:B--2---:R2:W-:Y:S01]  /*11b40*/  SYNCS.ARRIVE.TRANS64.A1T0 RZ, [R3+URZ+0x13250], RZ ;  /* 0x013250ff03ff79a7 */ /* 0x0045e2000810003f */
[----:B------:R-:W-:Y:S06]  /*11b50*/  BAR.SYNC.DEFER_BLOCKING 0x2, 0x80 ;  /* 0x0082000000007b1d */ /* 0x000fec0000010000 */
[----:B------:R-:W-:Y:S05]  /*11b60*/  @!P1 BRA `(.L_x_1986) ;  /* 0x0000000000049947 */ /* 0x000fea0003800000 */
[----:B------:R-:W-:Y:S01]  /*11b70*/  BPT.TRAP 0x1 ;  /* 0x000000040000795c */ /* 0x000fe20000300000 */
.L_x_1986:
[----:B------:R-:W3:Y:S04]  /*11b80*/  LDL R0, [R1+0x14] ;  /* 0x0000140001007983 */ /* 0x000ee80000100800 */
[----:B0-----:R-:W4:Y:S01]  /*11b90*/  LDL.LU R2, [R1] ;  /* 0x0000000001027983 */ /* 0x001f220000300800 */
        /* <DEDUP_REMOVED lines=8> */
[----:B------:R0:W-:Y:S02]  /*11c20*/  STL [R1], R2 ;  /* 0x0000000201007387 */ /* 0x0001e40000100800 */
.L_x_1927:
[----:B------:R-:W-:Y:S05]  /*11c30*/  BSYNC B7 ;  /* 0x0000000000077941 */ /* 0x000fea0003800000 */
.L_x_1925:
        /* <DEDUP_REMOVED lines=14> */
.L_x_1987:
        /* <DEDUP_REMOVED lines=10> */
.L_x_1988:
[----:B--2---:R-:W2:Y:S01]  /*11dc0*/  LDL R0, [R1+0x24] ;  /* 0x0000240001007983 */ /* 0x004ea20000100800 */
[----:B------:R-:W-:Y:S02]  /*11dd0*/  ULDC UR4, c[0x0][0xc38] ;  /* 0x00030e0000047ab9 */ /* 0x000fe40000000800 */
[----:B--2---:R-:W-:-:S13]  /*11de0*/  ISETP.GE.AND P0, PT, R0, UR4, PT ;  /* 0x0000000400007c0c */ /* 0x004fda000bf06270 */
[----:B------:R-:W-:Y:S05]  /*11df0*/  @!P0 BRA `(.L_x_1989) ;  /* 0xffffffb8008c8947 */ /* 0x000fea000383ffff */
.L_x_1922:
        /* <DEDUP_REMOVED lines=12> */
.L_x_2080:
[----:B------:R-:W-:Y:S05]  /*11ec0*/  BSYNC B0 ;  /* 0x0000000000007941 */ /* 0x000fea0003800000 */
.L_x_1990:
[----:B------:R-:W-:-:S03]  /*11ed0*/  UMOV UR4, 0xffffffff ;  /* 0xffffffff00047882 */ /* 0x000fc60000000000 */
[----:B------:R-:W-:Y:S05]  /*11ee0*/  BRA.DIV UR4, `(.L_x_1992) ;  /* 0x0000002a04807947 */ /* 0x000fea000b800000 */
[----:B0-----:R-:W0:Y:S02]  /*11ef0*/  S2R R0, SR_TID.X ;  /* 0x0000000000007919 */ /* 0x001e240000002100 */
[----:B0-----:R-:W-:-:S04]  /*11f00*/  SHF.R.U32.HI R0, RZ, 0x5, R0 ;  /* 0x00000005ff007819 */ /* 0x001fc80000011600 */
[----:B------:R-:W-:-:S05]  /*11f10*/  LOP3.LUT R0, R0, 0x3, RZ, 0xc0, !PT ;  /* 0x0000000300007812 */ /* 0x000fca00078ec0ff */
[----:B------:R0:W2:Y:S02]  /*11f20*/  SHFL.IDX PT, R14, R0, RZ, 0x1f ;  /* 0x00001fff000e7589 */ /* 0x0000a400000e0000 */
.L_x_2083:
[----:B--2---:R-:W-:Y:S01]  /*11f30*/  ISETP.NE.AND P0, PT, R14, RZ, PT ;  /* 0x000000ff0e00720c */ /* 0x004fe20003f05270 */
[----:B------:R-:W-:-:S12]  /*11f40*/  BSSY B0, `(.L_x_1993) ;  /* 0x000002e000007945 */ /* 0x000fd80003800000 */
[----:B------:R-:W-:Y:S05]  /*11f50*/  @P0 BRA `(.L_x_1994) ;  /* 0x0000000000b00947 */ /* 0x000fea0003800000 */
[----:B------:R-:W-:-:S03]  /*11f60*/  UMOV UR4, 0xffffffff ;  /* 0xffffffff00047882 */ /* 0x000fc60000000000 */
[----:B------:R-:W-:Y:S05]  /*11f70*/  BRA.DIV UR4, `(.L_x_1995) ;  /* 0x0000002a04907947 */ /* 0x000fea000b800000 */
[----:B------:R-:W-:-:S13]  /*11f80*/  ELECT P6, URZ, PT ;  /* 0x00000000003f782f */ /* 0x000fda00038c0000 */
.L_x_2086:
[----:B------:R-:W-:Y:S05]  /*11f90*/  @!P6 BRA `(.L_x_1994) ;  /* 0x0000000000a0e947 */ /* 0x000fea0003800000 */
[----:B------:R-:W-:-:S06]  /*11fa0*/  ULOP3.LUT UR4, UR39, 0x2, URZ, 0xfc, !UPT ;  /* 0x0000000227047892 */ /* 0x000fcc000f8efc3f */
[----:B0-----:R-:W-:-:S05]  /*11fb0*/  IMAD.U32 R0, RZ, RZ, UR4 ;  /* 0x00000004ff007e24 */ /* 0x001fca000f8e00ff */
[----:B------:R-:W-:-:S13]  /*11fc0*/  ISETP.NE.AND P0, PT, R0, 0x3, PT ;  /* 0x000000030000780c */ /* 0x000fda0003f05270 */
[----:B------:R-:W-:Y:S05]  /*11fd0*/  @!P0 BRA `(.L_x_1996) ;  /* 0x0000000000048947 */ /* 0x000fea0003800000 */
[----:B------:R-:W-:Y:S01]  /*11fe0*/  BPT.TRAP 0x1 ;  /* 0x000000040000795c */ /* 0x000fe20000300000 */
.L_x_1996:
[----:B------:R-:W2:Y:S01]  /*11ff0*/  LDL R0, [R1] ;  /* 0x0000000001007983 */ /* 0x000ea20000100800 */
[C---:B------:R-:W-:Y:S01]  /*12000*/  IMAD R3, R27.reuse, 0x8, R5 ;  /* 0x000000081b037824 */ /* 0x040fe200078e0205 */
[----:B------:R-:W-:-:S04]  /*12010*/  IADD3 R27, R27, 0x1, RZ ;  /* 0x000000011b1b7810 */ /* 0x000fc80007ffe0ff */
[----:B------:R-:W-:Y:S02]  /*12020*/  ISETP.NE.AND P2, PT, R27, 0x2, PT ;  /* 0x000000021b00780c */ /* 0x000fe40003f45270 */
[----:B--2---:R-:W-:Y:S02]  /*12030*/  SHF.L.U32 R2, R0, 0x1f, RZ ;  /* 0x0000001f00027819 */ /* 0x004fe400000006ff */
[----:B------:R-:W-:Y:S02]  /*12040*/  SEL R0, RZ, 0x1, P2 ;  /* 0x00000001ff007807 */ /* 0x000fe40001000000 */
[----:B------:R-:W0:Y:S02]  /*12050*/  SYNCS.PHASECHK.TRANS64.TRYWAIT P1, [R3+URZ+0x13240], R2 ;  /* 0x01324002030075a7 */ /* 0x000e24000802017f */
[----:B0-----:R-:W-:Y:S05]  /*12060*/  @!P1 BRA `(.L_x_1997) ;  /* 0x0000002800749947 */ /* 0x001fea0003800000 */
.L_x_2087:
[----:B------:R-:W2:Y:S01]  /*12070*/  LDL.LU R4, [R1] ;  /* 0x0000000001047983 */ /* 0x000ea20000300800 */
[----:B------:R-:W-:Y:S02]  /*12080*/  SEL R27, R27, RZ, P2 ;  /* 0x000000ff1b1b7207 */ /* 0x000fe40001000000 */
[----:B--2---:R-:W-:Y:S01]  /*12090*/  LOP3.LUT R0, R4, R0, RZ, 0x3c, !PT ;  /* 0x0000000004007212 */ /* 0x004fe200078e3cff */
[----:B------:R-:W-:Y:S06]  /*120a0*/  @!P0 BRA `(.L_x_1998) ;  /* 0x0000000000048947 */ /* 0x000fec0003800000 */
[----:B------:R-:W-:Y:S01]  /*120b0*/  BPT.TRAP 0x1 ;  /* 0x000000040000795c */ /* 0x000fe20000300000 */
.L_x_1998:
[----:B------:R-:W-:Y:S01]  /*120c0*/  IMAD R27, R27, 0x8, R5 ;  /* 0x000000081b1b7824 */ /* 0x000fe200078e0205 */
[----:B------:R-:W-:-:S04]  /*120d0*/  SHF.L.U32 R0, R0, 0x1f, RZ ;  /* 0x0000001f00007819 */ /* 0x000fc800000006ff */
[----:B------:R-:W2:Y:S02]  /*120e0*/  SYNCS.PHASECHK.TRANS64.TRYWAIT P1, [R27+URZ+0x13240], R0 ;  /* 0x013240001b0075a7 */ /* 0x000ea4000802017f */
[----:B--2---:R-:W-:Y:S05]  /*120f0*/  @!P1 BRA `(.L_x_1999) ;  /* 0x0000002800649947 */ /* 0x004fea0003800000 */
.L_x_2088:
[----:B------:R-:W-:Y:S05]  /*12100*/  @!P0 BRA `(.L_x_2000) ;  /* 0x0000000000048947 */ /* 0x000fea0003800000 */
[----:B------:R-:W-:Y:S01]  /*12110*/  BPT.TRAP 0x1 ;  /* 0x000000040000795c */ /* 0x000fe20000300000 */
.L_x_2000:
[----:B------:R-:W3:Y:S02]  /*12120*/  SYNCS.PHASECHK.TRANS64.TRYWAIT P1, [R3+URZ+0x13260], R2 ;  /* 0x01326002030075a7 */ /* 0x000ee4000802017f */
[----:B---3--:R-:W-:Y:S05]  /*12130*/  @!P1 BRA `(.L_x_2001) ;  /* 0x0000002800689947 */ /* 0x008fea0003800000 */
.L_x_2089:
[----:B------:R-:W-:Y:S05]  /*12140*/  @!P0 BRA `(.L_x_2002) ;  /* 0x0000000000048947 */ /* 0x000fea0003800000 */
[----:B------:R-:W-:Y:S01]  /*12150*/  BPT.TRAP 0x1 ;  /* 0x000000040000795c */ /* 0x000fe20000300000 */
.L_x_2002:
[----:B------:R-:W4:Y:S02]  /*12160*/  SYNCS.PHASECHK.TRANS64.TRYWAIT P1, [R27+URZ+0x13260], R0 ;  /* 0x013260001b0075a7 */ /* 0x000f24000802017f */
[----:B----4-:R-:W-:Y:S05]  /*12170*/  @!P1 BRA `(.L_x_2003) ;  /* 0x00000028006c9947 */ /* 0x010fea0003800000 */
.L_x_2090:
[----:B------:R-:W-:Y:S05]  /*12180*/  @!P0 BRA `(.L_x_2004) ;  /* 0x0000000000048947 */ /* 0x000fea0003800000 */
[----:B------:R-:W-:Y:S01]  /*12190*/  BPT.TRAP 0x1 ;  /* 0x000000040000795c */ /* 0x000fe20000300000 */
.L_x_2004:
[----:B------:R-:W5:Y:S02]  /*121a0*/  SYNCS.PHASECHK.TRANS64.TRYWAIT P1, [R3+URZ+0x13280], R2 ;  /* 0x01328002030075a7 */ /* 0x000f64000802017f */
[----:B-----5:R-:W-:Y:S05]  /*121b0*/  @!P1 BRA `(.L_x_2005) ;  /* 0x0000002800709947 */ /* 0x020fea0003800000 */
.L_x_2091:
[----:B------:R-:W-:Y:S05]  /*121c0*/  @!P0 BRA `(.L_x_2006) ;  /* 0x0000000000048947 */ /* 0x000fea0003800000 */
[----:B------:R-:W-:Y:S01]  /*121d0*/  BPT.TRAP 0x1 ;  /* 0x000000040000795c */ /* 0x000fe20000300000 */
.L_x_2006:
[----:B------:R0:W0:Y:S02]  /*121e0*/  SYNCS.PHASECHK.TRANS64.TRYWAIT P0, [R27+URZ+0x13280], R0 ;  /* 0x013280001b0075a7 */ /* 0x000024000800017f */
[----:B0-----:R-:W-:Y:S05]  /*121f0*/  @!P0 NANOSLEEP.SYNCS 0x989680 ;  /* 0x009896800000895d */ /* 0x001fea0003900000 */
[----:B------:R-:W0:Y:S02]  /*12200*/  @!P0 SYNCS.PHASECHK.TRANS64 P0, [R27+URZ+0x13280], R0 ;  /* 0x013280001b0085a7 */ /* 0x000e24000800007f */
[----:B0-----:R-:W-:Y:S05]  /*12210*/  @!P0 BRA `(.L_x_2006) ;  /* 0xfffffffc00f08947 */ /* 0x001fea000383ffff */
.L_x_1994:
[----:B------:R-:W-:Y:S05]  /*12220*/  BSYNC B0 ;  /* 0x0000000000007941 */ /* 0x000fea0003800000 */
.L_x_1993:
[----:B------:R-:W-:Y:S05]  /*12230*/  EXIT ;  /* 0x000000000000794d */ /* 0x000fea0003800000 */
.L_x_1881:
[----:B0-----:R-:W-:-:S04]  /*12240*/  IMAD.U32 R3, RZ, RZ, UR45 ;  /* 0x0000002dff037e24 */ /* 0x001fc8000f8e00ff */
[----:B------:R0:W1:Y:S03]  /*12250*/  SYNCS.PHASECHK.TRANS64.TRYWAIT P1, [R3+URZ+0x13200], R6 ;  /* 0x01320006030075a7 */ /* 0x000066000802017f */
[----:B-1----:R-:W-:Y:S05]  /*12260*/  @!P1 NANOSLEEP.SYNCS 0x989680 ;  /* 0x009896800000995d */ /* 0x002fea0003900000 */
[----:B------:R-:W1:Y:S02]  /*12270*/  @!P1 SYNCS.PHASECHK.TRANS64 P1, [R3+URZ+0x13200], R6 ;  /* 0x01320006030095a7 */ /* 0x000e64000802007f */
[----:B-1----:R-:W-:Y:S05]  /*12280*/  @!P1 BRA `(.L_x_1881) ;  /* 0xfffffffc00ec9947 */ /* 0x002fea000383ffff */
[----:B------:R-:W-:Y:S05]  /*12290*/  BRA `(.L_x_2007) ;  /* 0xfffffef400587947 */ /* 0x000fea000383ffff */
.L_x_1885:
[----:B-1----:R1:W2:Y:S02]  /*122a0*/  SYNCS.PHASECHK.TRANS64.TRYWAIT P1, [R2+URZ+0x13230], R3 ;  /* 0x01323003020075a7 */ /* 0x0022a4000802017f */
[----:B--2---:R-:W-:Y:S05]  /*122b0*/  @!P1 NANOSLEEP.SYNCS 0x989680 ;  /* 0x009896800000995d */ /* 0x004fea0003900000 */
[----:B------:R-:W2:Y:S02]  /*122c0*/  @!P1 SYNCS.PHASECHK.TRANS64 P1, [R2+URZ+0x13230], R3 ;  /* 0x01323003020095a7 */ /* 0x000ea4000802007f */
[----:B--2---:R-:W-:Y:S05]  /*122d0*/  @!P1 BRA `(.L_x_1885) ;  /* 0xfffffffc00f09947 */ /* 0x004fea000383ffff */
[----:B------:R-:W-:Y:S05]  /*122e0*/  BRA `(.L_x_1884) ;  /* 0xfffffef400747947 */ /* 0x000fea000383ffff */
.L_x_1891:
[----:B-1----:R-:W-:-:S04]  /*122f0*/  IMAD.U32 R8, RZ, RZ, UR22 ;  /* 0x00000016ff087e24 */ /* 0x002fc8000f8e00ff */
[----:B------:R1:W2:Y:S03]  /*12300*/  SYNCS.PHASECHK.TRANS64.TRYWAIT P1, [R8+URZ+0x13230], R7 ;  /* 0x01323007080075a7 */ /* 0x0002a6000802017f */
[----:B--2---:R-:W-:Y:S05]  /*12310*/  @!P1 NANOSLEEP.SYNCS 0x989680 ;  /* 0x009896800000995d */ /* 0x004fea0003900000 */
[----:B------:R-:W2:Y:S02]  /*12320*/  @!P1 SYNCS.PHASECHK.TRANS64 P1, [R8+URZ+0x13230], R7 ;  /* 0x01323007080095a7 */ /* 0x000ea4000802007f */
[----:B--2---:R-:W-:Y:S05]  /*12330*/  @!P1 BRA `(.L_x_1891) ;  /* 0xfffffffc00ec9947 */ /* 0x004fea000383ffff */
[----:B------:R-:W-:Y:S05]  /*12340*/  BRA `(.L_x_1890) ;  /* 0xffffff2800ac7947 */ /* 0x000fea000383ffff */
.L_x_1895:
[----:B-1----:R-:W-:-:S04]  /*12350*/  IMAD.U32 R8, RZ, RZ, UR11 ;  /* 0x0000000bff087e24 */ /* 0x002fc8000f8e00ff */
[----:B------:R1:W2:Y:S03]  /*12360*/  SYNCS.PHASECHK.TRANS64.TRYWAIT P1, [R8+URZ+0x13250], R7 ;  /* 0x01325007080075a7 */ /* 0x0002a6000802017f */
[----:B--2---:R-:W-:Y:S05]  /*12370*/  @!P1 NANOSLEEP.SYNCS 0x989680 ;  /* 0x009896800000995d */ /* 0x004fea0003900000 */
[----:B------:R-:W2:Y:S02]  /*12380*/  @!P1 SYNCS.PHASECHK.TRANS64 P1, [R8+URZ+0x13250], R7 ;  /* 0x01325007080095a7 */ /* 0x000ea4000802007f */
[----:B--2---:R-:W-:Y:S05]  /*12390*/  @!P1 BRA `(.L_x_1895) ;  /* 0xfffffffc00ec9947 */ /* 0x004fea000383ffff */
[----:B------:R-:W-:Y:S05]  /*123a0*/  BRA `(.L_x_1894) ;  /* 0xffffff2c00b87947 */ /* 0x000fea000383ffff */
.L_x_1903:
[----:B-1----:R-:W-:-:S04]  /*123b0*/  IMAD.U32 R8, RZ, RZ, UR6 ;  /* 0x00000006ff087e24 */ /* 0x002fc8000f8e00ff */
[----:B------:R1:W2:Y:S03]  /*123c0*/  SYNCS.PHASECHK.TRANS64.TRYWAIT P1, [R8+URZ+0x13230], R7 ;  /* 0x01323007080075a7 */ /* 0x0002a6000802017f */
[----:B--2---:R-:W-:Y:S05]  /*123d0*/  @!P1 NANOSLEEP.SYNCS 0x989680 ;  /* 0x009896800000995d */ /* 0x004fea0003900000 */
[----:B------:R-:W2:Y:S02]  /*123e0*/  @!P1 SYNCS.PHASECHK.TRANS64 P1, [R8+URZ+0x13230], R7 ;  /* 0x01323007080095a7 */ /* 0x000ea4000802007f */
[----:B--2---:R-:W-:Y:S05]  /*123f0*/  @!P1 BRA `(.L_x_1903) ;  /* 0xfffffffc00ec9947 */ /* 0x004fea000383ffff */
[----:B------:R-:W-:Y:S05]  /*12400*/  BRA `(.L_x_1902) ;  /* 0xffffff6000887947 */ /* 0x000fea000383ffff */
.L_x_1907:
[----:B-1----:R-:W-:-:S04]  /*12410*/  IMAD.U32 R8, RZ, RZ, UR11 ;  /* 0x0000000bff087e24 */ /* 0x002fc8000f8e00ff */
[----:B------:R1:W2:Y:S03]  /*12420*/  SYNCS.PHASECHK.TRANS64.TRYWAIT P1, [R8+URZ+0x13250], R7 ;  /* 0x01325007080075a7 */ /* 0x0002a6000802017f */
[----:B--2---:R-:W-:Y:S05]  /*12430*/  @!P1 NANOSLEEP.SYNCS 0x989680 ;  /* 0x009896800000995d */ /* 0x004fea0003900000 */
[----:B------:R-:W2:Y:S02]  /*12440*/  @!P1 SYNCS.PHASECHK.TRANS64 P1, [R8+URZ+0x13250], R7 ;  /* 0x01325007080095a7 */ /* 0x000ea4000802007f */
[----:B--2---:R-:W-:Y:S05]  /*12450*/  @!P1 BRA `(.L_x_1907) ;  /* 0xfffffffc00ec9947 */ /* 0x004fea000383ffff */
[----:B------:R-:W-:Y:S05]  /*12460*/  BRA `(.L_x_1906) ;  /* 0xffffff6400947947 */ /* 0x000fea000383ffff */
.L_x_1914:
[----:B-1----:R-:W-:-:S04]  /*12470*/  IMAD.U32 R5, RZ, RZ, UR14 ;  /* 0x0000000eff057e24 */ /* 0x002fc8000f8e00ff */
[----:B------:R1:W2:Y:S03]  /*12480*/  SYNCS.PHASECHK.TRANS64.TRYWAIT P1, [R5+URZ+0x13250], R0 ;  /* 0x01325000050075a7 */ /* 0x0002a6000802017f */
[----:B--2---:R-:W-:Y:S05]  /*12490*/  @!P1 NANOSLEEP.SYNCS 0x989680 ;  /* 0x009896800000995d */ /* 0x004fea0003900000 */
[----:B------:R-:W2:Y:S02]  /*124a0*/  @!P1 SYNCS.PHASECHK.TRANS64 P1, [R5+URZ+0x13250], R0 ;  /* 0x01325000050095a7 */ /* 0x000ea4000802007f */
[----:B--2---:R-:W-:Y:S05]  /*124b0*/  @!P1 BRA `(.L_x_1914) ;  /* 0xfffffffc00ec9947 */ /* 0x004fea000383ffff */
[----:B------:R-:W-:Y:S05]  /*124c0*/  BRA `(.L_x_1913) ;  /* 0xffffff8c00587947 */ /* 0x000fea000383ffff */
.L_x_1936:
[----:B------:R-:W2:Y:S01]  /*124d0*/  S2R R20, SR_TID.X ;  /* 0x0000000000147919 */ /* 0x000ea20000002100 */
[----:B------:R-:W-:Y:S02]  /*124e0*/  IMAD.MOV.U32 R12, RZ, RZ, RZ ;  /* 0x000000ffff0c7224 */ /* 0x000fe400078e00ff */
[----:B------:R-:W-:Y:S02]  /*124f0*/  IMAD.MOV.U32 R11, RZ, RZ, 0x1f ;  /* 0x0000001fff0b7424 */ /* 0x000fe400078e00ff */
[----:B------:R-:W-:Y:S01]  /*12500*/  IMAD.MOV.U32 R15, RZ, RZ, -0x1 ;  /* 0xffffffffff0f7424 */ /* 0x000fe200078e00ff */
[----:B--2---:R-:W-:-:S04]  /*12510*/  SHF.R.U32.HI R20, RZ, 0x5, R20 ;  /* 0x00000005ff147819 */ /* 0x004fc80000011614 */
[----:B------:R-:W-:-:S04]  /*12520*/  LOP3.LUT R20, R20, 0x3, RZ, 0xc0, !PT ;  /* 0x0000000314147812 */ /* 0x000fc800078ec0ff */
[----:B------:R-:W-:-:S07]  /*12530*/  MOV R13, R20 ;  /* 0x00000014000d7202 */ /* 0x000fce0000000f00 */
[----:B01----:R-:W-:Y:S05]  /*12540*/  WARPSYNC.COLLECTIVE R15, `(.L_x_2008) ;  /* 0x000000000f087348 */ /* 0x003fea0003c00000 */
[----:B------:R2:W3:Y:S02]  /*12550*/  SHFL.IDX P6, R14, R13, R12, R11 ;  /* 0x0000000c0d0e7389 */ /* 0x0004e400000c000b */
[----:B0123--:R-:W-:Y:S01]  /*12560*/  ENDCOLLECTIVE ;  /* 0x000000000000791b */ /* 0x00ffe20003800000 */
.L_x_2008:
[----:B------:R-:W-:Y:S05]  /*12570*/  BRA `(.L_x_2009) ;  /* 0xffffffbc00b47947 */ /* 0x000fea000383ffff */
.L_x_1939:
[----:B0-----:R0:W2:Y:S02]  /*12580*/  SYNCS.PHASECHK.TRANS64.TRYWAIT P0, [R4+URZ+0x13280], R26 ;  /* 0x0132801a040075a7 */ /* 0x0010a4000800017f */
[----:B--2---:R-:W-:Y:S05]  /*12590*/  @!P0 NANOSLEEP.SYNCS 0x989680 ;  /* 0x009896800000895d */ /* 0x004fea0003900000 */
[----:B------:R-:W2:Y:S02]  /*125a0*/  @!P0 SYNCS.PHASECHK.TRANS64 P0, [R4+URZ+0x13280], R26 ;  /* 0x0132801a040085a7 */ /* 0x000ea4000800007f */
[----:B--2---:R-:W-:Y:S05]  /*125b0*/  @!P0 BRA `(.L_x_1939) ;  /* 0xfffffffc00f08947 */ /* 0x004fea000383ffff */
[----:B------:R-:W-:Y:S05]  /*125c0*/  BRA `(.L_x_2010) ;  /* 0xffffffc000e07947 */ /* 0x000fea000383ffff */
.L_x_1940:
        /* <DEDUP_REMOVED lines=8> */
.L_x_2012:
[----:B------:R-:W-:Y:S05]  /*12650*/  BSYNC B0 ;  /* 0x0000000000007941 */ /* 0x000fea0003800000 */
.L_x_2011:
[----:B------:R-:W0:Y:S01]  /*12660*/  S2R R18, SR_TID.X ;  /* 0x0000000000127919 */ /* 0x000e220000002100 */
[----:B------:R-:W-:Y:S01]  /*12670*/  IMAD.MOV.U32 R13, RZ, RZ, R9 ;  /* 0x000000ffff0d7224 */ /* 0x000fe200078e0009 */
[----:B------:R-:W-:Y:S01]  /*12680*/  MOV R0, R14 ;  /* 0x0000000e00007202 */ /* 0x000fe20000000f00 */
[----:B------:R-:W-:Y:S01]  /*12690*/  IMAD.MOV.U32 R12, RZ, RZ, RZ ;  /* 0x000000ffff0c7224 */ /* 0x000fe200078e00ff */
[----:B------:R-:W-:Y:S01]  /*126a0*/  LOP3.LUT R29, R29, 0xffffffdf, RZ, 0xc0, !PT ;  /* 0xffffffdf1d1d7812 */ /* 0x000fe200078ec0ff */
[----:B------:R-:W-:Y:S01]  /*126b0*/  IMAD.MOV.U32 R11, RZ, RZ, 0x1c1f ;  /* 0x00001c1fff0b7424 */ /* 0x000fe200078e00ff */
[C---:B------:R-:W-:Y:S01]  /*126c0*/  ISETP.GE.AND P4, PT, R3.reuse, 0x21, PT ;  /* 0x000000210300780c */ /* 0x040fe20003f86270 */
[----:B------:R-:W-:Y:S01]  /*126d0*/  IMAD.MOV.U32 R15, RZ, RZ, -0x1 ;  /* 0xffffffffff0f7424 */ /* 0x000fe200078e00ff */
[C---:B------:R-:W-:Y:S02]  /*126e0*/  ISETP.GE.AND P3, PT, R3.reuse, 0x41, PT ;  /* 0x000000410300780c */ /* 0x040fe40003f66270 */
[----:B------:R-:W-:-:S13]  /*126f0*/  ISETP.GE.AND P1, PT, R3, 0x61, PT ;  /* 0x000000610300780c */ /* 0x000fda0003f26270 */
[----:B0-----:R-:W-:Y:S05]  /*12700*/  WARPSYNC.COLLECTIVE R15, `(.L_x_2013) ;  /* 0x000000000f087348 */ /* 0x001fea0003c00000 */
[----:B------:R1:W2:Y:S02]  /*12710*/  SHFL.IDX P6, R14, R13, R12, R11 ;  /* 0x0000000c0d0e7389 */ /* 0x0002a400000c000b */
[----:B012---:R-:W-:Y:S01]  /*12720*/  ENDCOLLECTIVE ;  /* 0x000000000000791b */ /* 0x007fe20003800000 */
.L_x_2013:
        /* <DEDUP_REMOVED lines=11> */
.L_x_2014:
[----:B------:R-:W-:-:S05]  /*127e0*/  IADD3 R0, R16, R2, RZ ;  /* 0x0000000210007210 */ /* 0x000fca0007ffe0ff */
        /* <DEDUP_REMOVED lines=10> */
.L_x_2015:
[----:B------:R-:W-:Y:S01]  /*12890*/  MOV R13, R10 ;  /* 0x0000000a000d7202 */ /* 0x000fe20000000f00 */
        /* <DEDUP_REMOVED lines=10> */
.L_x_2016:
        /* <DEDUP_REMOVED lines=10> */
.L_x_2017:
[----:B------:R-:W-:Y:S02]  /*129e0*/  IMAD.MOV.U32 R13, RZ, RZ, R10 ;  /* 0x000000ffff0d7224 */ /* 0x000fe400078e000a */
[----:B------:R-:W-:Y:S02]  /*129f0*/  IMAD.MOV.U32 R12, RZ, RZ, R14 ;  /* 0x000000ffff0c7224 */ /* 0x000fe400078e000e */
[----:B------:R-:W-:-:S05]  /*12a00*/  IMAD.SHL.U32 R19, R19, 0x10, RZ ;  /* 0x0000001013137824 */ /* 0x000fca00078e00ff */
[----:B------:R-:W-:-:S04]  /*12a10*/  LOP3.LUT R19, R19, 0x30, RZ, 0xc0, !PT ;  /* 0x0000003013137812 */ /* 0x000fc800078ec0ff */
[----:B------:R-:W-:Y:S02]  /*12a20*/  IADD3 R18, P0, R19, R12, RZ ;  /* 0x0000000c13127210 */ /* 0x000fe40007f1e0ff */
[----:B------:R-:W-:-:S03]  /*12a30*/  MOV R12, 0x3 ;  /* 0x00000003000c7802 */ /* 0x000fc60000000f00 */
[----:B------:R-:W-:Y:S01]  /*12a40*/  IMAD.X R19, RZ, RZ, R2, P0 ;  /* 0x000000ffff137224 */ /* 0x000fe200000e0602 */
[----:B------:R-:W-:-:S13]  /*12a50*/  ISETP.LT.OR P0, PT, R3, 0x41, P2 ;  /* 0x000000410300780c */ /* 0x000fda0001701670 */
[----:B------:R-:W-:Y:S05]  /*12a60*/  WARPSYNC.COLLECTIVE R15, `(.L_x_2018) ;  /* 0x000000000f087348 */ /* 0x000fea0003c00000 */
[----:B------:R0:W1:Y:S02]  /*12a70*/  SHFL.IDX P6, R14, R13, R12, R11 ;  /* 0x0000000c0d0e7389 */ /* 0x00006400000c000b */
[----:B01----:R-:W-:Y:S01]  /*12a80*/  ENDCOLLECTIVE ;  /* 0x000000000000791b */ /* 0x003fe20003800000 */
.L_x_2018:
[----:B------:R-:W0:Y:S01]  /*12a90*/  S2R R2, SR_TID.X ;  /* 0x0000000000027919 */ /* 0x000e220000002100 */
[----:B------:R-:W-:Y:S01]  /*12aa0*/  @!PT LDS RZ, [RZ] ;  /* 0x00000000fffff984 */ /* 0x000fe20000000800 */
[----:B------:R-:W-:Y:S01]  /*12ab0*/  @!PT LDS RZ, [RZ] ;  /* 0x00000000fffff984 */ /* 0x000fe20000000800 */
[----:B------:R-:W-:Y:S01]  /*12ac0*/  @!PT LDS RZ, [RZ] ;  /* 0x00000000fffff984 */ /* 0x000fe20000000800 */
[----:B------:R1:W-:Y:S01]  /*12ad0*/  LDGSTS.E.BYPASS.LTC128B.128 [R0+0x7000], desc[UR48][R18.64], !P0 ;  /* 0x0700000012007fae */ /* 0x0003e2000c101d70 */
[----:B------:R-:W-:Y:S02]  /*12ae0*/  IMAD.MOV.U32 R13, RZ, RZ, R9 ;  /* 0x000000ffff0d7224 */ /* 0x000fe400078e0009 */
[----:B------:R-:W-:-:S07]  /*12af0*/  IMAD.MOV.U32 R10, RZ, RZ, R14 ;  /* 0x000000ffff0a7224 */ /* 0x000fce00078e000e */
[----:B01----:R-:W-:Y:S05]  /*12b00*/  WARPSYNC.COLLECTIVE R15, `(.L_x_2019) ;  /* 0x000000000f087348 */ /* 0x003fea0003c00000 */
[----:B------:R2:W3:Y:S02]  /*12b10*/  SHFL.IDX P6, R14, R13, R12, R11 ;  /* 0x0000000c0d0e7389 */ /* 0x0004e400000c000b */
[----:B0123--:R-:W-:Y:S01]  /*12b20*/  ENDCOLLECTIVE ;  /* 0x000000000000791b */ /* 0x00ffe20003800000 */
.L_x_2019:
[----:B------:R-:W-:Y:S02]  /*12b30*/  IMAD.SHL.U32 R2, R2, 0x10, RZ ;  /* 0x0000001002027824 */ /* 0x000fe400078e00ff */
[----:B------:R-:W-:Y:S01]  /*12b40*/  IMAD.MOV.U32 R13, RZ, RZ, R20 ;  /* 0x000000ffff0d7224 */ /* 0x000fe200078e0014 */
[----:B------:R-:W-:Y:S02]  /*12b50*/  MOV R12, RZ ;  /* 0x000000ff000c7202 */ /* 0x000fe40000000f00 */
[----:B------:R-:W-:Y:S01]  /*12b60*/  LOP3.LUT R2, R2, 0x30, RZ, 0xc0, !PT ;  /* 0x0000003002027812 */ /* 0x000fe200078ec0ff */
[----:B------:R-:W-:-:S07]  /*12b70*/  IMAD.MOV.U32 R9, RZ, RZ, R14 ;  /* 0x000000ffff097224 */ /* 0x000fce00078e000e */
[----:B------:R-:W-:Y:S05]  /*12b80*/  WARPSYNC.COLLECTIVE R15, `(.L_x_2020) ;  /* 0x000000000f087348 */ /* 0x000fea0003c00000 */
[----:B------:R0:W1:Y:S02]  /*12b90*/  SHFL.IDX P6, R14, R13, R12, R11 ;  /* 0x0000000c0d0e7389 */ /* 0x00006400000c000b */
[----:B01----:R-:W-:Y:S01]  /*12ba0*/  ENDCOLLECTIVE ;  /* 0x000000000000791b */ /* 0x003fe20003800000 */
.L_x_2020:
        /* <DEDUP_REMOVED lines=13> */
.L_x_2021:
[----:B------:R-:W-:Y:S01]  /*12c80*/  @P0 LOP3.LUT R29, R29, 0x20, RZ, 0xfc, !PT ;  /* 0x000000201d1d0812 */ /* 0x000fe200078efcff */
[----:B------:R-:W-:Y:S01]  /*12c90*/  IMAD.MOV.U32 R10, RZ, RZ, R14 ;  /* 0x000000ffff0a7224 */ /* 0x000fe200078e000e */
[----:B------:R-:W-:Y:S06]  /*12ca0*/  BRA `(.L_x_2022) ;  /* 0xffffffc0006c7947 */ /* 0x000fec000383ffff */
.L_x_1945:
[----:B----4-:R4:W0:Y:S02]  /*12cb0*/  SYNCS.PHASECHK.TRANS64.TRYWAIT P0, [R4+URZ+0x13240], R26 ;  /* 0x0132401a040075a7 */ /* 0x010824000800017f */
[----:B0-----:R-:W-:Y:S05]  /*12cc0*/  @!P0 NANOSLEEP.SYNCS 0x989680 ;  /* 0x009896800000895d */ /* 0x001fea0003900000 */
[----:B------:R-:W0:Y:S02]  /*12cd0*/  @!P0 SYNCS.PHASECHK.TRANS64 P0, [R4+URZ+0x13240], R26 ;  /* 0x0132401a040085a7 */ /* 0x000e24000800007f */
[----:B0-----:R-:W-:Y:S05]  /*12ce0*/  @!P0 BRA `(.L_x_1945) ;  /* 0xfffffffc00f08947 */ /* 0x001fea000383ffff */
[----:B------:R-:W-:Y:S05]  /*12cf0*/  BRA `(.L_x_2023) ;  /* 0xffffffc000cc7947 */ /* 0x000fea000383ffff */
.L_x_1946:
[----:B------:R-:W-:Y:S01]  /*12d00*/  BSSY B0, `(.L_x_2024) ;  /* 0x0000008000007945 */ /* 0x000fe20003800000 */
[----:B------:R-:W-:Y:S01]  /*12d10*/  IMAD.MOV.U32 R13, RZ, RZ, R6 ;  /* 0x000000ffff0d7224 */ /* 0x000fe200078e0006 */
[----:B------:R-:W-:Y:S01]  /*12d20*/  MOV R15, 0xffffffff ;  /* 0xffffffff000f7802 */ /* 0x000fe20000000f00 */
[----:B------:R-:W-:Y:S02]  /*12d30*/  IMAD.MOV.U32 R12, RZ, RZ, RZ ;  /* 0x000000ffff0c7224 */ /* 0x000fe400078e00ff */
[----:B------:R-:W-:-:S07]  /*12d40*/  IMAD.MOV.U32 R11, RZ, RZ, 0x1c1f ;  /* 0x00001c1fff0b7424 */ /* 0x000fce00078e00ff */
[----:B01-34-:R-:W-:Y:S05]  /*12d50*/  WARPSYNC.COLLECTIVE R15, `(.L_x_2025) ;  /* 0x000000000f087348 */ /* 0x01bfea0003c00000 */
[----:B------:R2:W0:Y:S02]  /*12d60*/  SHFL.IDX P6, R14, R13, R12, R11 ;  /* 0x0000000c0d0e7389 */ /* 0x00042400000c000b */
[----:B01234-:R-:W-:Y:S01]  /*12d70*/  ENDCOLLECTIVE ;  /* 0x000000000000791b */ /* 0x01ffe20003800000 */
.L_x_2025:
[----:B------:R-:W-:Y:S05]  /*12d80*/  BSYNC B0 ;  /* 0x0000000000007941 */ /* 0x000fea0003800000 */
.L_x_2024:
        /* <DEDUP_REMOVED lines=10> */
.L_x_2026:
        /* <DEDUP_REMOVED lines=8> */
.L_x_2027:
        /* <DEDUP_REMOVED lines=14> */
.L_x_2028:
[----:B------:R-:W-:Y:S02]  /*12f90*/  IMAD.MOV.U32 R13, RZ, RZ, R6 ;  /* 0x000000ffff0d7224 */ /* 0x000fe400078e0006 */
[----:B------:R-:W-:Y:S02]  /*12fa0*/  IMAD.MOV.U32 R12, RZ, RZ, 0x2 ;  /* 0x00000002ff0c7424 */ /* 0x000fe400078e00ff */
[----:B------:R-:W-:-:S07]  /*12fb0*/  IMAD.MOV.U32 R3, RZ, RZ, R14 ;  /* 0x000000ffff037224 */ /* 0x000fce00078e000e */
[----:B------:R-:W-:Y:S05]  /*12fc0*/  WARPSYNC.COLLECTIVE R15, `(.L_x_2029) ;  /* 0x000000000f087348 */ /* 0x000fea0003c00000 */
[----:B------:R0:W1:Y:S02]  /*12fd0*/  SHFL.IDX P6, R14, R13, R12, R11 ;  /* 0x0000000c0d0e7389 */ /* 0x00006400000c000b */
[----:B01----:R-:W-:Y:S01]  /*12fe0*/  ENDCOLLECTIVE ;  /* 0x000000000000791b */ /* 0x003fe20003800000 */
.L_x_2029:
[----:B------:R-:W-:-:S04]  /*12ff0*/  @P4 IADD3 R3, P0, R18, R3, RZ ;  /* 0x0000000312034210 */ /* 0x000fc80007f1e0ff */
[----:B------:R-:W-:-:S04]  /*13000*/  @P4 IADD3.X R2, RZ, R2, RZ, P0, !PT ;  /* 0x00000002ff024210 */ /* 0x000fc800007fe4ff */
        /* <DEDUP_REMOVED lines=12> */
.L_x_2030:
[----:B------:R-:W-:Y:S01]  /*130d0*/  MOV R13, R6 ;  /* 0x00000006000d7202 */ /* 0x000fe20000000f00 */
[----:B------:R-:W-:Y:S02]  /*130e0*/  IMAD.MOV.U32 R12, RZ, RZ, 0x3 ;  /* 0x00000003ff0c7424 */ /* 0x000fe400078e00ff */
[----:B------:R-:W-:-:S07]  /*130f0*/  IMAD.MOV.U32 R3, RZ, RZ, R14 ;  /* 0x000000ffff037224 */ /* 0x000fce00078e000e */
[----:B------:R-:W-:Y:S05]  /*13100*/  WARPSYNC.COLLECTIVE R15, `(.L_x_2031) ;  /* 0x000000000f087348 */ /* 0x000fea0003c00000 */
[----:B------:R0:W1:Y:S02]  /*13110*/  SHFL.IDX P6, R14, R13, R12, R11 ;  /* 0x0000000c0d0e7389 */ /* 0x00006400000c000b */
[----:B01----:R-:W-:Y:S01]  /*13120*/  ENDCOLLECTIVE ;  /* 0x000000000000791b */ /* 0x003fe20003800000 */
.L_x_2031:
        /* <DEDUP_REMOVED lines=10> */
.L_x_2032:
[----:B------:R-:W-:Y:S01]  /*131d0*/  @!PT LDS RZ, [RZ] ;  /* 0x00000000fffff984 */ /* 0x000fe20000000800 */
[----:B------:R-:W-:Y:S01]  /*131e0*/  @!PT LDS RZ, [RZ] ;  /* 0x00000000fffff984 */ /* 0x000fe20000000800 */
[----:B------:R-:W-:Y:S01]  /*131f0*/  @!PT LDS RZ, [RZ] ;  /* 0x00000000fffff984 */ /* 0x000fe20000000800 */
[----:B------:R0:W-:Y:S01]  /*13200*/  @P3 LDGSTS.E.BYPASS.LTC128B.128 [R0+0xf000], desc[UR48][R2.64], !P2 ;  /* 0x0f00000002003fae */ /* 0x0001e2000d101d70 */
[----:B------:R-:W-:Y:S01]  /*13210*/  IMAD.MOV.U32 R13, RZ, RZ, R7 ;  /* 0x000000ffff0d7224 */ /* 0x000fe200078e0007 */
[----:B------:R-:W-:Y:S01]  /*13220*/  MOV R12, RZ ;  /* 0x000000ff000c7202 */ /* 0x000fe20000000f00 */
[----:B------:R-:W-:-:S07]  /*13230*/  IMAD.MOV.U32 R5, RZ, RZ, R14 ;  /* 0x000000ffff057224 */ /* 0x000fce00078e000e */
[----:B0-----:R-:W-:Y:S05]  /*13240*/  WARPSYNC.COLLECTIVE R15, `(.L_x_2033) ;  /* 0x000000000f087348 */ /* 0x001fea0003c00000 */
[----:B------:R1:W2:Y:S02]  /*13250*/  SHFL.IDX P6, R14, R13, R12, R11 ;  /* 0x0000000c0d0e7389 */ /* 0x0002a400000c000b */
[----:B012---:R-:W-:Y:S01]  /*13260*/  ENDCOLLECTIVE ;  /* 0x000000000000791b */ /* 0x007fe20003800000 */
.L_x_2033:
        /* <DEDUP_REMOVED lines=11> */
.L_x_2034:
[----:B------:R-:W-:Y:S05]  /*13320*/  BRA `(.L_x_2035) ;  /* 0xffffffc000507947 */ /* 0x000fea000383ffff */
.L_x_1953:
[----:B------:R-:W-:Y:S02]  /*13330*/  IMAD.MOV.U32 R13, RZ, RZ, R4 ;  /* 0x000000ffff0d7224 */ /* 0x000fe400078e0004 */
[----:B------:R-:W-:Y:S02]  /*13340*/  IMAD.MOV.U32 R12, RZ, RZ, RZ ;  /* 0x000000ffff0c7224 */ /* 0x000fe400078e00ff */
[----:B------:R-:W-:Y:S02]  /*13350*/  IMAD.MOV.U32 R11, RZ, RZ, 0x1c1f ;  /* 0x00001c1fff0b7424 */ /* 0x000fe400078e00ff */
[----:B------:R-:W-:Y:S02]  /*13360*/  IMAD.MOV.U32 R15, RZ, RZ, -0x1 ;  /* 0xffffffffff0f7424 */ /* 0x000fe400078e00ff */
[----:B------:R-:W-:-:S07]  /*13370*/  IMAD.U32 R6, RZ, RZ, UR43 ;  /* 0x0000002bff067e24 */ /* 0x000fce000f8e00ff */
[----:B-----5:R-:W-:Y:S05]  /*13380*/  WARPSYNC.COLLECTIVE R15, `(.L_x_2036) ;  /* 0x000000000f087348 */ /* 0x020fea0003c00000 */
[----:B------:R0:W1:Y:S02]  /*13390*/  SHFL.IDX P6, R14, R13, R12, R11 ;  /* 0x0000000c0d0e7389 */ /* 0x00006400000c000b */
[----:B01---5:R-:W-:Y:S01]  /*133a0*/  ENDCOLLECTIVE ;  /* 0x000000000000791b */ /* 0x023fe20003800000 */
.L_x_2036:
[----:B------:R-:W-:-:S05]  /*133b0*/  IMAD R6, R6, 0xc0, R10 ;  /* 0x000000c006067824 */ /* 0x000fca00078e020a */
[----:B------:R-:W-:Y:S01]  /*133c0*/  ISETP.GE.AND P1, PT, R6, UR37, PT ;  /* 0x0000002506007c0c */ /* 0x000fe2000bf26270 */
[----:B------:R-:W-:Y:S01]  /*133d0*/  IMAD.MOV.U32 R13, RZ, RZ, R0 ;  /* 0x000000ffff0d7224 */ /* 0x000fe200078e0000 */
[----:B------:R-:W-:-:S11]  /*133e0*/  MOV R2, R14 ;  /* 0x0000000e00027202 */ /* 0x000fd60000000f00 */
[----:B------:R-:W-:Y:S05]  /*133f0*/  WARPSYNC.COLLECTIVE R15, `(.L_x_2037) ;  /* 0x000000000f087348 */ /* 0x000fea0003c00000 */
[----:B------:R0:W1:Y:S02]  /*13400*/  SHFL.IDX P6, R14, R13, R12, R11 ;  /* 0x0000000c0d0e7389 */ /* 0x00006400000c000b */
[----:B01----:R-:W-:Y:S01]  /*13410*/  ENDCOLLECTIVE ;  /* 0x000000000000791b */ /* 0x003fe20003800000 */
.L_x_2037:
[----:B------:R-:W-:Y:S01]  /*13420*/  IMAD.MOV.U32 R13, RZ, RZ, R4 ;  /* 0x000000ffff0d7224 */ /* 0x000fe200078e0004 */
[----:B------:R-:W-:Y:S01]  /*13430*/  MOV R12, 0x1 ;  /* 0x00000001000c7802 */ /* 0x000fe20000000f00 */
[----:B------:R-:W-:-:S07]  /*13440*/  IMAD.MOV.U32 R3, RZ, RZ, R14 ;  /* 0x000000ffff037224 */ /* 0x000fce00078e000e */
[----:B------:R-:W-:Y:S05]  /*13450*/  WARPSYNC.COLLECTIVE R15, `(.L_x_2038) ;  /* 0x000000000f087348 */ /* 0x000fea0003c00000 */
[----:B------:R0:W1:Y:S02]  /*13460*/  SHFL.IDX P6, R14, R13, R12, R11 ;  /* 0x0000000c0d0e7389 */ /* 0x00006400000c000b */
[----:B01----:R-:W-:Y:S01]  /*13470*/  ENDCOLLECTIVE ;  /* 0x000000000000791b */ /* 0x003fe20003800000 */
.L_x_2038:
        /* <DEDUP_REMOVED lines=16> */
.L_x_2039:
[----:B------:R-:W-:Y:S01]  /*13580*/  IMAD.MOV.U32 R13, RZ, RZ, R4 ;  /* 0x000000ffff0d7224 */ /* 0x000fe200078e0004 */
[----:B------:R-:W-:Y:S01]  /*13590*/  MOV R12, 0x2 ;  /* 0x00000002000c7802 */ /* 0x000fe20000000f00 */
[----:B------:R-:W-:-:S07]  /*135a0*/  IMAD.MOV.U32 R3, RZ, RZ, R14 ;  /* 0x000000ffff037224 */ /* 0x000fce00078e000e */
[----:B------:R-:W-:Y:S05]  /*135b0*/  WARPSYNC.COLLECTIVE R15, `(.L_x_2040) ;  /* 0x000000000f087348 */ /* 0x000fea0003c00000 */
[----:B------:R0:W1:Y:S02]  /*135c0*/  SHFL.IDX P6, R14, R13, R12, R11 ;  /* 0x0000000c0d0e7389 */ /* 0x00006400000c000b */
[----:B01----:R-:W-:Y:S01]  /*135d0*/  ENDCOLLECTIVE ;  /* 0x000000000000791b */ /* 0x003fe20003800000 */
.L_x_2040:
        /* <DEDUP_REMOVED lines=16> */
.L_x_2041:
[----:B------:R-:W-:Y:S02]  /*136e0*/  IMAD.MOV.U32 R13, RZ, RZ, R4 ;  /* 0x000000ffff0d7224 */ /* 0x000fe400078e0004 */
[----:B------:R-:W-:Y:S02]  /*136f0*/  IMAD.MOV.U32 R12, RZ, RZ, 0x3 ;  /* 0x00000003ff0c7424 */ /* 0x000fe400078e00ff */
[----:B------:R-:W-:-:S07]  /*13700*/  IMAD.MOV.U32 R3, RZ, RZ, R14 ;  /* 0x000000ffff037224 */ /* 0x000fce00078e000e */
[----:B------:R-:W-:Y:S05]  /*13710*/  WARPSYNC.COLLECTIVE R15, `(.L_x_2042) ;  /* 0x000000000f087348 */ /* 0x000fea0003c00000 */
[----:B------:R0:W1:Y:S02]  /*13720*/  SHFL.IDX P6, R14, R13, R12, R11 ;  /* 0x0000000c0d0e7389 */ /* 0x00006400000c000b */
[----:B01----:R-:W-:Y:S01]  /*13730*/  ENDCOLLECTIVE ;  /* 0x000000000000791b */ /* 0x003fe20003800000 */
.L_x_2042:
[----:B------:R-:W-:-:S05]  /*13740*/  @!P1 IADD3 R3, P0, R9, R3, RZ ;  /* 0x0000000309039210 */ /* 0x000fca0007f1e0ff */
[----:B------:R-:W-:-:S05]  /*13750*/  @!P1 IMAD.X R2, RZ, RZ, R2, P0 ;  /* 0x000000ffff029224 */ /* 0x000fca00000e0602 */
[----:B------:R-:W-:Y:S01]  /*13760*/  @!P1 LOP3.LUT R3, R3, R2, RZ, 0x3c, !PT ;  /* 0x0000000203039212 */ /* 0x000fe200078e3cff */
[----:B------:R-:W-:-:S03]  /*13770*/  IMAD.MOV.U32 R13, RZ, RZ, R0 ;  /* 0x000000ffff0d7224 */ /* 0x000fc600078e0000 */
[----:B------:R-:W-:-:S04]  /*13780*/  @!P1 LOP3.LUT R2, R3, R2, RZ, 0x3c, !PT ;  /* 0x0000000203029212 */ /* 0x000fc800078e3cff */
[----:B------:R-:W-:Y:S02]  /*13790*/  @!P1 LOP3.LUT R3, R3, R2, RZ, 0x3c, !PT ;  /* 0x0000000203039212 */ /* 0x000fe400078e3cff */
[----:B------:R-:W-:-:S07]  /*137a0*/  MOV R4, R14 ;  /* 0x0000000e00047202 */ /* 0x000fce0000000f00 */
[----:B------:R-:W-:Y:S05]  /*137b0*/  WARPSYNC.COLLECTIVE R15, `(.L_x_2043) ;  /* 0x000000000f087348 */ /* 0x000fea0003c00000 */
[----:B------:R0:W1:Y:S02]  /*137c0*/  SHFL.IDX P6, R14, R13, R12, R11 ;  /* 0x0000000c0d0e7389 */ /* 0x00006400000c000b */
[----:B01----:R-:W-:Y:S01]  /*137d0*/  ENDCOLLECTIVE ;  /* 0x000000000000791b */ /* 0x003fe20003800000 */
.L_x_2043:
[----:B------:R-:W-:Y:S01]  /*137e0*/  @!PT LDS RZ, [RZ] ;  /* 0x00000000fffff984 */ /* 0x000fe20000000800 */
[----:B------:R-:W-:Y:S01]  /*137f0*/  @!PT LDS RZ, [RZ] ;  /* 0x00000000fffff984 */ /* 0x000fe20000000800 */
[----:B------:R-:W-:Y:S01]  /*13800*/  @!PT LDS RZ, [RZ] ;  /* 0x00000000fffff984 */ /* 0x000fe20000000800 */
[----:B------:R0:W-:Y:S01]  /*13810*/  @!P1 LDGSTS.E.BYPASS.LTC128B.128 [R8+0xc000], desc[UR48][R2.64], !P5 ;  /* 0x0c00000002089fae */ /* 0x0001e2000e901d70 */
[----:B------:R-:W-:Y:S01]  /*13820*/  IMAD.MOV.U32 R13, RZ, RZ, R7 ;  /* 0x000000ffff0d7224 */ /* 0x000fe200078e0007 */
[----:B------:R-:W-:Y:S01]  /*13830*/  MOV R12, RZ ;  /* 0x000000ff000c7202 */ /* 0x000fe20000000f00 */
[----:B0-----:R-:W-:-:S05]  /*13840*/  VIADD R2, R6, 0x60 ;  /* 0x0000006006027836 */ /* 0x001fca0000000000 */
[----:B------:R-:W-:Y:S01]  /*13850*/  ISETP.GE.AND P1, PT, R2, UR37, PT ;  /* 0x0000002502007c0c */ /* 0x000fe2000bf26270 */
[----:B------:R-:W-:-:S12]  /*13860*/  IMAD.MOV.U32 R0, RZ, RZ, R14 ;  /* 0x000000ffff007224 */ /* 0x000fd800078e000e */
[----:B------:R-:W-:Y:S05]  /*13870*/  WARPSYNC.COLLECTIVE R15, `(.L_x_2044) ;  /* 0x000000000f087348 */ /* 0x000fea0003c00000 */
[----:B------:R0:W1:Y:S02]  /*13880*/  SHFL.IDX P6, R14, R13, R12, R11 ;  /* 0x0000000c0d0e7389 */ /* 0x00006400000c000b */
[----:B01----:R-:W-:Y:S01]  /*13890*/  ENDCOLLECTIVE ;  /* 0x000000000000791b */ /* 0x003fe20003800000 */
.L_x_2044:
        /* <DEDUP_REMOVED lines=13> */
.L_x_2045:
[----:B------:R-:W-:Y:S02]  /*13970*/  IMAD.MOV.U32 R13, RZ, RZ, R7 ;  /* 0x000000ffff0d7224 */ /* 0x000fe400078e0007 */
[----:B------:R-:W-:Y:S02]  /*13980*/  IMAD.MOV.U32 R12, RZ, RZ, 0x1 ;  /* 0x00000001ff0c7424 */ /* 0x000fe400078e00ff */
[----:B------:R-:W-:-:S07]  /*13990*/  IMAD.MOV.U32 R2, RZ, RZ, R14 ;  /* 0x000000ffff027224 */ /* 0x000fce00078e000e */
[----:B------:R-:W-:Y:S05]  /*139a0*/  WARPSYNC.COLLECTIVE R15, `(.L_x_2046) ;  /* 0x000000000f087348 */ /* 0x000fea0003c00000 */
[----:B------:R0:W1:Y:S02]  /*139b0*/  SHFL.IDX P6, R14, R13, R12, R11 ;  /* 0x0000000c0d0e7389 */ /* 0x00006400000c000b */
[----:B01----:R-:W-:Y:S01]  /*139c0*/  ENDCOLLECTIVE ;  /* 0x000000000000791b */ /* 0x003fe20003800000 */
.L_x_2046:
[----:B------:R-:W-:-:S05]  /*139d0*/  @!P1 IADD3 R2, P0, R9, R2, RZ ;  /* 0x0000000209029210 */ /* 0x000fca0007f1e0ff */
[----:B------:R-:W-:-:S05]  /*139e0*/  @!P1 IMAD.X R3, RZ, RZ, R0, P0 ;  /* 0x000000ffff039224 */ /* 0x000fca00000e0600 */
[----:B------:R-:W-:Y:S01]  /*139f0*/  @!PT LDS RZ, [RZ] ;  /* 0x00000000fffff984 */ /* 0x000fe20000000800 */
[----:B------:R-:W-:Y:S01]  /*13a00*/  @!PT LDS RZ, [RZ] ;  /* 0x00000000fffff984 */ /* 0x000fe20000000800 */
[----:B------:R-:W-:Y:S01]  /*13a10*/  @!PT LDS RZ, [RZ] ;  /* 0x00000000fffff984 */ /* 0x000fe20000000800 */
[----:B------:R0:W-:Y:S01]  /*13a20*/  @!P1 LDGSTS.E.BYPASS.LTC128B.128 [R8+0xd000], desc[UR48][R2.64], !P5 ;  /* 0x0d00000002089fae */ /* 0x0001e2000e901d70 */
[----:B------:R-:W-:Y:S01]  /*13a30*/  IMAD.MOV.U32 R13, RZ, RZ, R5 ;  /* 0x000000ffff0d7224 */ /* 0x000fe200078e0005 */
[----:B------:R-:W-:-:S07]  /*13a40*/  MOV R7, R14 ;  /* 0x0000000e00077202 */ /* 0x000fce0000000f00 */
[----:B0-----:R-:W-:Y:S05]  /*13a50*/  WARPSYNC.COLLECTIVE R15, `(.L_x_2047) ;  /* 0x000000000f087348 */ /* 0x001fea0003c00000 */
[----:B------:R1:W2:Y:S02]  /*13a60*/  SHFL.IDX P6, R14, R13, R12, R11 ;  /* 0x0000000c0d0e7389 */ /* 0x0002a400000c000b */
[----:B012---:R-:W-:Y:S01]  /*13a70*/  ENDCOLLECTIVE ;  /* 0x000000000000791b */ /* 0x007fe20003800000 */
.L_x_2047:
[----:B------:R-:W-:Y:S05]  /*13a80*/  BRA `(.L_x_2048) ;  /* 0xffffffc400387947 */ /* 0x000fea000383ffff */
.L_x_1956:
[----:B0-----:R0:W1:Y:S02]  /*13a90*/  SYNCS.PHASECHK.TRANS64.TRYWAIT P0, [R16+URZ+0x13220], R3 ;  /* 0x01322003100075a7 */ /* 0x001064000800017f */
[----:B-1----:R-:W-:Y:S05]  /*13aa0*/  @!P0 NANOSLEEP.SYNCS 0x989680 ;  /* 0x009896800000895d */ /* 0x002fea0003900000 */
[----:B------:R-:W1:Y:S02]  /*13ab0*/  @!P0 SYNCS.PHASECHK.TRANS64 P0, [R16+URZ+0x13220], R3 ;  /* 0x01322003100085a7 */ /* 0x000e64000800007f */
[----:B-1----:R-:W-:Y:S05]  /*13ac0*/  @!P0 BRA `(.L_x_1956) ;  /* 0xfffffffc00f08947 */ /* 0x002fea000383ffff */
[----:B------:R-:W-:Y:S05]  /*13ad0*/  BRA `(.L_x_2049) ;  /* 0xffffffc400947947 */ /* 0x000fea000383ffff */
.L_x_1960:
[----:B0-----:R0:W1:Y:S02]  /*13ae0*/  SYNCS.PHASECHK.TRANS64.TRYWAIT P0, [R0+URZ+0x13280], R26 ;  /* 0x0132801a000075a7 */ /* 0x001064000800017f */
[----:B-1----:R-:W-:Y:S05]  /*13af0*/  @!P0 NANOSLEEP.SYNCS 0x989680 ;  /* 0x009896800000895d */ /* 0x002fea0003900000 */
[----:B------:R-:W1:Y:S02]  /*13b00*/  @!P0 SYNCS.PHASECHK.TRANS64 P0, [R0+URZ+0x13280], R26 ;  /* 0x0132801a000085a7 */ /* 0x000e64000800007f */
[----:B-1----:R-:W-:Y:S05]  /*13b10*/  @!P0 BRA `(.L_x_1960) ;  /* 0xfffffffc00f08947 */ /* 0x002fea000383ffff */
[----:B------:R-:W-:Y:S05]  /*13b20*/  BRA `(.L_x_2050) ;  /* 0xffffffc800cc7947 */ /* 0x000fea000383ffff */
.L_x_1961:
        /* <DEDUP_REMOVED lines=8> */
.L_x_2052:
[----:B------:R-:W-:Y:S05]  /*13bb0*/  BSYNC B0 ;  /* 0x0000000000007941 */ /* 0x000fea0003800000 */
.L_x_2051:
[----:B------:R-:W0:Y:S01]  /*13bc0*/  S2R R2, SR_TID.X ;  /* 0x0000000000027919 */ /* 0x000e220000002100 */
[----:B------:R-:W-:Y:S01]  /*13bd0*/  MOV R13, R5 ;  /* 0x00000005000d7202 */ /* 0x000fe20000000f00 */
[----:B------:R-:W-:Y:S01]  /*13be0*/  IMAD.MOV.U32 R12, RZ, RZ, RZ ;  /* 0x000000ffff0c7224 */ /* 0x000fe200078e00ff */
[----:B------:R-:W-:Y:S01]  /*13bf0*/  IADD3 R6, R16, R6, RZ ;  /* 0x0000000610067210 */ /* 0x000fe20007ffe0ff */
[----:B------:R-:W-:Y:S02]  /*13c00*/  IMAD.MOV.U32 R11, RZ, RZ, 0x1c1f ;  /* 0x00001c1fff0b7424 */ /* 0x000fe400078e00ff */
[----:B------:R-:W-:Y:S02]  /*13c10*/  IMAD.MOV.U32 R15, RZ, RZ, -0x1 ;  /* 0xffffffffff0f7424 */ /* 0x000fe400078e00ff */
[----:B------:R-:W-:-:S07]  /*13c20*/  IMAD.MOV.U32 R3, RZ, RZ, R14 ;  /* 0x000000ffff037224 */ /* 0x000fce00078e000e */
[----:B0-----:R-:W-:Y:S05]  /*13c30*/  WARPSYNC.COLLECTIVE R15, `(.L_x_2053) ;  /* 0x000000000f087348 */ /* 0x001fea0003c00000 */
[----:B------:R1:W2:Y:S02]  /*13c40*/  SHFL.IDX P6, R14, R13, R12, R11 ;  /* 0x0000000c0d0e7389 */ /* 0x0002a400000c000b */
[----:B012---:R-:W-:Y:S01]  /*13c50*/  ENDCOLLECTIVE ;  /* 0x000000000000791b */ /* 0x007fe20003800000 */
.L_x_2053:
        /* <DEDUP_REMOVED lines=11> */
.L_x_2054:
        /* <DEDUP_REMOVED lines=10> */
.L_x_2055:
        /* <DEDUP_REMOVED lines=11> */
.L_x_2056:
        /* <DEDUP_REMOVED lines=10> */
.L_x_2057:
[----:B------:R-:W-:Y:S02]  /*13f00*/  IMAD.MOV.U32 R13, RZ, RZ, R10 ;  /* 0x000000ffff0d7224 */ /* 0x000fe400078e000a */
[----:B------:R-:W-:Y:S01]  /*13f10*/  IMAD.MOV.U32 R12, RZ, RZ, 0x3 ;  /* 0x00000003ff0c7424 */ /* 0x000fe200078e00ff */
[----:B------:R-:W-:Y:S01]  /*13f20*/  SHF.L.U32 R15, R2, 0x4, RZ ;  /* 0x00000004020f7819 */ /* 0x000fe200000006ff */
        /* <DEDUP_REMOVED lines=8> */
.L_x_2058:
        /* <DEDUP_REMOVED lines=10> */
.L_x_2059:
[----:B------:R-:W-:Y:S02]  /*14050*/  IMAD.MOV.U32 R13, RZ, RZ, R18 ;  /* 0x000000ffff0d7224 */ /* 0x000fe400078e0012 */
[----:B------:R-:W-:Y:S02]  /*14060*/  IMAD.MOV.U32 R12, RZ, RZ, RZ ;  /* 0x000000ffff0c7224 */ /* 0x000fe400078e00ff */
[----:B------:R-:W-:Y:S02]  /*14070*/  IMAD.SHL.U32 R3, R3, 0x10, RZ ;  /* 0x0000001003037824 */ /* 0x000fe400078e00ff */
[----:B------:R-:W-:-:S07]  /*14080*/  IMAD.MOV.U32 R2, RZ, RZ, R14 ;  /* 0x000000ffff027224 */ /* 0x000fce00078e000e */
[----:B------:R-:W-:Y:S05]  /*14090*/  WARPSYNC.COLLECTIVE R15, `(.L_x_2060) ;  /* 0x000000000f087348 */ /* 0x000fea0003c00000 */
[----:B------:R0:W1:Y:S02]  /*140a0*/  SHFL.IDX P6, R14, R13, R12, R11 ;  /* 0x0000000c0d0e7389 */ /* 0x00006400000c000b */
[----:B01----:R-:W-:Y:S01]  /*140b0*/  ENDCOLLECTIVE ;  /* 0x000000000000791b */ /* 0x003fe20003800000 */
.L_x_2060:
        /* <DEDUP_REMOVED lines=12> */
.L_x_2061:
[----:B------:R-:W-:Y:S01]  /*14180*/  IMAD.MOV.U32 R2, RZ, RZ, R14 ;  /* 0x000000ffff027224 */ /* 0x000fe200078e000e */
[----:B------:R-:W-:Y:S06]  /*14190*/  BRA `(.L_x_2062) ;  /* 0xffffffc8002c7947 */ /* 0x000fec000383ffff */
.L_x_1966:
[----:B---3--:R3:W4:Y:S02]  /*141a0*/  SYNCS.PHASECHK.TRANS64.TRYWAIT P0, [R0+URZ+0x13240], R26 ;  /* 0x0132401a000075a7 */ /* 0x008724000800017f */
[----:B----4-:R-:W-:Y:S05]  /*141b0*/  @!P0 NANOSLEEP.SYNCS 0x989680 ;  /* 0x009896800000895d */ /* 0x010fea0003900000 */
[----:B------:R-:W4:Y:S02]  /*141c0*/  @!P0 SYNCS.PHASECHK.TRANS64 P0, [R0+URZ+0x13240], R26 ;  /* 0x0132401a000085a7 */ /* 0x000f24000800007f */
[----:B----4-:R-:W-:Y:S05]  /*141d0*/  @!P0 BRA `(.L_x_1966) ;  /* 0xfffffffc00f08947 */ /* 0x010fea000383ffff */
[----:B------:R-:W-:Y:S05]  /*141e0*/  BRA `(.L_x_2063) ;  /* 0xffffffc800887947 */ /* 0x000fea000383ffff */
.L_x_1967:
        /* <DEDUP_REMOVED lines=8> */
.L_x_2065:
[----:B------:R-:W-:Y:S05]  /*14270*/  BSYNC B0 ;  /* 0x0000000000007941 */ /* 0x000fea0003800000 */
.L_x_2064:
        /* <DEDUP_REMOVED lines=8> */
.L_x_2066:
[----:B------:R-:W-:Y:S01]  /*14300*/  IMAD.MOV.U32 R13, RZ, RZ, R5 ;  /* 0x000000ffff0d7224 */ /* 0x000fe200078e0005 */
[----:B------:R-:W-:Y:S01]  /*14310*/  MOV R12, 0x1 ;  /* 0x00000001000c7802 */ /* 0x000fe20000000f00 */
[----:B------:R-:W-:-:S07]  /*14320*/  IMAD.MOV.U32 R2, RZ, RZ, R14 ;  /* 0x000000ffff027224 */ /* 0x000fce00078e000e */
[----:B------:R-:W-:Y:S05]  /*14330*/  WARPSYNC.COLLECTIVE R15, `(.L_x_2067) ;  /* 0x000000000f087348 */ /* 0x000fea0003c00000 */
[----:B------:R0:W1:Y:S02]  /*14340*/  SHFL.IDX P6, R14, R13, R12, R11 ;  /* 0x0000000c0d0e7389 */ /* 0x00006400000c000b */
[----:B01----:R-:W-:Y:S01]  /*14350*/  ENDCOLLECTIVE ;  /* 0x000000000000791b */ /* 0x003fe20003800000 */
.L_x_2067:
        /* <DEDUP_REMOVED lines=11> */
.L_x_2068:
[----:B------:R-:W-:Y:S02]  /*14410*/  IMAD.MOV.U32 R13, RZ, RZ, R5 ;  /* 0x000000ffff0d7224 */ /* 0x000fe400078e0005 */
[----:B------:R-:W-:Y:S02]  /*14420*/  IMAD.MOV.U32 R12, RZ, RZ, 0x2 ;  /* 0x00000002ff0c7424 */ /* 0x000fe400078e00ff */
[----:B------:R-:W-:-:S07]  /*14430*/  IMAD.MOV.U32 R2, RZ, RZ, R14 ;  /* 0x000000ffff027224 */ /* 0x000fce00078e000e */
[----:B------:R-:W-:Y:S05]  /*14440*/  WARPSYNC.COLLECTIVE R15, `(.L_x_2069) ;  /* 0x000000000f087348 */ /* 0x000fea0003c00000 */
[----:B------:R0:W1:Y:S02]  /*14450*/  SHFL.IDX P6, R14, R13, R12, R11 ;  /* 0x0000000c0d0e7389 */ /* 0x00006400000c000b */
[----:B01----:R-:W-:Y:S01]  /*14460*/  ENDCOLLECTIVE ;  /* 0x000000000000791b */ /* 0x003fe20003800000 */
.L_x_2069:
        /* <DEDUP_REMOVED lines=11> */
.L_x_2070:
[----:B------:R-:W-:Y:S02]  /*14520*/  IMAD.MOV.U32 R13, RZ, RZ, R5 ;  /* 0x000000ffff0d7224 */ /* 0x000fe400078e0005 */
[----:B------:R-:W-:Y:S02]  /*14530*/  IMAD.MOV.U32 R12, RZ, RZ, 0x3 ;  /* 0x00000003ff0c7424 */ /* 0x000fe400078e00ff */
[----:B------:R-:W-:-:S07]  /*14540*/  IMAD.MOV.U32 R2, RZ, RZ, R14 ;  /* 0x000000ffff027224 */ /* 0x000fce00078e000e */
[----:B------:R-:W-:Y:S05]  /*14550*/  WARPSYNC.COLLECTIVE R15, `(.L_x_2071) ;  /* 0x000000000f087348 */ /* 0x000fea0003c00000 */
[----:B------:R0:W1:Y:S02]  /*14560*/  SHFL.IDX P6, R14, R13, R12, R11 ;  /* 0x0000000c0d0e7389 */ /* 0x00006400000c000b */
[----:B01----:R-:W-:Y:S01]  /*14570*/  ENDCOLLECTIVE ;  /* 0x000000000000791b */ /* 0x003fe20003800000 */
.L_x_2071:
[----:B------:R-:W-:-:S05]  /*14580*/  IADD3 R2, P0, R10, R2, RZ ;  /* 0x000000020a027210 */ /* 0x000fca0007f1e0ff */
[----:B------:R-:W-:-:S05]  /*14590*/  IMAD.X R3, RZ, RZ, R3, P0 ;  /* 0x000000ffff037224 */ /* 0x000fca00000e0603 */
        /* <DEDUP_REMOVED lines=9> */
.L_x_2072:
[----:B------:R-:W-:Y:S02]  /*14630*/  IMAD.MOV.U32 R13, RZ, RZ, R8 ;  /* 0x000000ffff0d7224 */ /* 0x000fe400078e0008 */
[----:B------:R-:W-:Y:S02]  /*14640*/  IMAD.MOV.U32 R12, RZ, RZ, RZ ;  /* 0x000000ffff0c7224 */ /* 0x000fe400078e00ff */
[----:B------:R-:W-:-:S07]  /*14650*/  IMAD.MOV.U32 R2, RZ, RZ, R14 ;  /* 0x000000ffff027224 */ /* 0x000fce00078e000e */
[----:B------:R-:W-:Y:S05]  /*14660*/  WARPSYNC.COLLECTIVE R15, `(.L_x_2073) ;  /* 0x000000000f087348 */ /* 0x000fea0003c00000 */
[----:B------:R0:W1:Y:S02]  /*14670*/  SHFL.IDX P6, R14, R13, R12, R11 ;  /* 0x0000000c0d0e7389 */ /* 0x00006400000c000b */
[----:B01----:R-:W-:Y:S01]  /*14680*/  ENDCOLLECTIVE ;  /* 0x000000000000791b */ /* 0x003fe20003800000 */
.L_x_2073:
        /* <DEDUP_REMOVED lines=11> */
.L_x_2074:
[----:B------:R-:W-:Y:S01]  /*14740*/  MOV R2, R14 ;  /* 0x0000000e00027202 */ /* 0x000fe20000000f00 */
[----:B------:R-:W-:Y:S06]  /*14750*/  BRA `(.L_x_2075) ;  /* 0xffffffc800187947 */ /* 0x000fec000383ffff */
.L_x_1972:
[----:B0-----:R0:W2:Y:S02]  /*14760*/  SYNCS.PHASECHK.TRANS64.TRYWAIT P2, [R2+URZ+0x13270], R3 ;  /* 0x01327003020075a7 */ /* 0x0010a4000804017f */
[----:B--2---:R-:W-:Y:S05]  /*14770*/  @!P2 NANOSLEEP.SYNCS 0x989680 ;  /* 0x009896800000a95d */ /* 0x004fea0003900000 */
[----:B------:R-:W2:Y:S02]  /*14780*/  @!P2 SYNCS.PHASECHK.TRANS64 P2, [R2+URZ+0x13270], R3 ;  /* 0x013270030200a5a7 */ /* 0x000ea4000804007f */
[----:B--2---:R-:W-:Y:S05]  /*14790*/  @!P2 BRA `(.L_x_1972) ;  /* 0xfffffffc00f0a947 */ /* 0x004fea000383ffff */
[----:B------:R-:W-:Y:S05]  /*147a0*/  BRA `(.L_x_2076) ;  /* 0xffffffc8007c7947 */ /* 0x000fea000383ffff */
.L_x_1974:
[----:B0-----:R0:W2:Y:S02]  /*147b0*/  SYNCS.PHASECHK.TRANS64.TRYWAIT P2, [R2+URZ+0x13260], R5 ;  /* 0x01326005020075a7 */ /* 0x0010a4000804017f */
[----:B--2---:R-:W-:Y:S05]  /*147c0*/  @!P2 NANOSLEEP.SYNCS 0x989680 ;  /* 0x009896800000a95d */ /* 0x004fea0003900000 */
[----:B------:R-:W2:Y:S02]  /*147d0*/  @!P2 SYNCS.PHASECHK.TRANS64 P2, [R2+URZ+0x13260], R5 ;  /* 0x013260050200a5a7 */ /* 0x000ea4000804007f */
[----:B--2---:R-:W-:Y:S05]  /*147e0*/  @!P2 BRA `(.L_x_1974) ;  /* 0xfffffffc00f0a947 */ /* 0x004fea000383ffff */
[----:B------:R-:W-:Y:S05]  /*147f0*/  BRA `(.L_x_2077) ;  /* 0xffffffc8008c7947 */ /* 0x000fea000383ffff */
.L_x_1982:
[----:B0-----:R0:W3:Y:S02]  /*14800*/  SYNCS.PHASECHK.TRANS64.TRYWAIT P2, [R3+URZ+0x13270], R0 ;  /* 0x01327000030075a7 */ /* 0x0010e4000804017f */
[----:B---3--:R-:W-:Y:S05]  /*14810*/  @!P2 NANOSLEEP.SYNCS 0x989680 ;  /* 0x009896800000a95d */ /* 0x008fea0003900000 */
[----:B------:R-:W3:Y:S02]  /*14820*/  @!P2 SYNCS.PHASECHK.TRANS64 P2, [R3+URZ+0x13270], R0 ;  /* 0x013270000300a5a7 */ /* 0x000ee4000804007f */
[----:B---3--:R-:W-:Y:S05]  /*14830*/  @!P2 BRA `(.L_x_1982) ;  /* 0xfffffffc00f0a947 */ /* 0x008fea000383ffff */
[----:B------:R-:W-:Y:S05]  /*14840*/  BRA `(.L_x_2078) ;  /* 0xffffffcc00d87947 */ /* 0x000fea000383ffff */
.L_x_1984:
[----:B0-----:R0:W2:Y:S02]  /*14850*/  SYNCS.PHASECHK.TRANS64.TRYWAIT P2, [R3+URZ+0x13260], R0 ;  /* 0x01326000030075a7 */ /* 0x0010a4000804017f */
[----:B--2---:R-:W-:Y:S05]  /*14860*/  @!P2 NANOSLEEP.SYNCS 0x989680 ;  /* 0x009896800000a95d */ /* 0x004fea0003900000 */
[----:B------:R-:W2:Y:S02]  /*14870*/  @!P2 SYNCS.PHASECHK.TRANS64 P2, [R3+URZ+0x13260], R0 ;  /* 0x013260000300a5a7 */ /* 0x000ea4000804007f */
[----:B--2---:R-:W-:Y:S05]  /*14880*/  @!P2 BRA `(.L_x_1984) ;  /* 0xfffffffc00f0a947 */ /* 0x004fea000383ffff */
[----:B------:R-:W-:Y:S05]  /*14890*/  BRA `(.L_x_2079) ;  /* 0xffffffcc00e87947 */ /* 0x000fea000383ffff */
.L_x_1991:
[----:B0-----:R0:W2:Y:S02]  /*148a0*/  SYNCS.PHASECHK.TRANS64.TRYWAIT P0, [R5+URZ+0x13220], R0 ;  /* 0x01322000050075a7 */ /* 0x0010a4000800017f */
[----:B--2---:R-:W-:Y:S05]  /*148b0*/  @!P0 NANOSLEEP.SYNCS 0x989680 ;  /* 0x009896800000895d */ /* 0x004fea0003900000 */
[----:B------:R-:W2:Y:S02]  /*148c0*/  @!P0 SYNCS.PHASECHK.TRANS64 P0, [R5+URZ+0x13220], R0 ;  /* 0x01322000050085a7 */ /* 0x000ea4000800007f */
[----:B--2---:R-:W-:Y:S05]  /*148d0*/  @!P0 BRA `(.L_x_1991) ;  /* 0xfffffffc00f08947 */ /* 0x004fea000383ffff */
[----:B------:R-:W-:Y:S05]  /*148e0*/  BRA `(.L_x_2080) ;  /* 0xffffffd400747947 */ /* 0x000fea000383ffff */
.L_x_1992:
        /* <DEDUP_REMOVED lines=11> */
.L_x_2082:
[----:B------:R-:W-:Y:S05]  /*149a0*/  BSYNC B0 ;  /* 0x0000000000007941 */ /* 0x000fea0003800000 */
.L_x_2081:
[----:B------:R-:W-:Y:S05]  /*149b0*/  BRA `(.L_x_2083) ;  /* 0xffffffd4005c7947 */ /* 0x000fea000383ffff */
.L_x_1995:
[----:B------:R-:W-:Y:S01]  /*149c0*/  BSSY B1, `(.L_x_2084) ;  /* 0x0000006000017945 */ /* 0x000fe20003800000 */
[----:B------:R-:W-:-:S07]  /*149d0*/  IMAD.MOV.U32 R15, RZ, RZ, -0x1 ;  /* 0xffffffffff0f7424 */ /* 0x000fce00078e00ff */
[----:B01----:R-:W-:Y:S05]  /*149e0*/  WARPSYNC.COLLECTIVE R15, `(.L_x_2085) ;  /* 0x000000000f0c7348 */ /* 0x003fea0003c00000 */
[----:B------:R-:W-:Y:S02]  /*149f0*/  ELECT P6, UR62, PT ;  /* 0x00000000003e782f */ /* 0x000fe400038c0000 */
[----:B------:R-:W-:Y:S01]  /*14a00*/  MOV R14, UR62 ;  /* 0x0000003e000e7c02 */ /* 0x000fe20008000f00 */
[----:B01----:R-:W-:Y:S10]  /*14a10*/  ENDCOLLECTIVE ;  /* 0x000000000000791b */ /* 0x003ff40003800000 */
.L_x_2085:
[----:B------:R-:W-:Y:S05]  /*14a20*/  BSYNC B1 ;  /* 0x0000000000017941 */ /* 0x000fea0003800000 */
.L_x_2084:
[----:B------:R-:W-:Y:S05]  /*14a30*/  BRA `(.L_x_2086) ;  /* 0xffffffd400547947 */ /* 0x000fea000383ffff */
.L_x_1997:
[----:B0-----:R0:W2:Y:S02]  /*14a40*/  SYNCS.PHASECHK.TRANS64.TRYWAIT P1, [R3+URZ+0x13240], R2 ;  /* 0x01324002030075a7 */ /* 0x0010a4000802017f */
[----:B--2---:R-:W-:Y:S05]  /*14a50*/  @!P1 NANOSLEEP.SYNCS 0x989680 ;  /* 0x009896800000995d */ /* 0x004fea0003900000 */
[----:B------:R-:W2:Y:S02]  /*14a60*/  @!P1 SYNCS.PHASECHK.TRANS64 P1, [R3+URZ+0x13240], R2 ;  /* 0x01324002030095a7 */ /* 0x000ea4000802007f */
[----:B--2---:R-:W-:Y:S05]  /*14a70*/  @!P1 BRA `(.L_x_1997) ;  /* 0xfffffffc00f09947 */ /* 0x004fea000383ffff */
[----:B------:R-:W-:Y:S05]  /*14a80*/  BRA `(.L_x_2087) ;  /* 0xffffffd400787947 */ /* 0x000fea000383ffff */
.L_x_1999:
[----:B--2---:R2:W3:Y:S02]  /*14a90*/  SYNCS.PHASECHK.TRANS64.TRYWAIT P1, [R27+URZ+0x13240], R0 ;  /* 0x013240001b0075a7 */ /* 0x0044e4000802017f */
[----:B---3--:R-:W-:Y:S05]  /*14aa0*/  @!P1 NANOSLEEP.SYNCS 0x989680 ;  /* 0x009896800000995d */ /* 0x008fea0003900000 */
[----:B------:R-:W3:Y:S02]  /*14ab0*/  @!P1 SYNCS.PHASECHK.TRANS64 P1, [R27+URZ+0x13240], R0 ;  /* 0x013240001b0095a7 */ /* 0x000ee4000802007f */
[----:B---3--:R-:W-:Y:S05]  /*14ac0*/  @!P1 BRA `(.L_x_1999) ;  /* 0xfffffffc00f09947 */ /* 0x008fea000383ffff */
[----:B------:R-:W-:Y:S05]  /*14ad0*/  BRA `(.L_x_2088) ;  /* 0xffffffd400887947 */ /* 0x000fea000383ffff */
.L_x_2001:
[----:B---3--:R3:W4:Y:S02]  /*14ae0*/  SYNCS.PHASECHK.TRANS64.TRYWAIT P1, [R3+URZ+0x13260], R2 ;  /* 0x01326002030075a7 */ /* 0x008724000802017f */
[----:B----4-:R-:W-:Y:S05]  /*14af0*/  @!P1 NANOSLEEP.SYNCS 0x989680 ;  /* 0x009896800000995d */ /* 0x010fea0003900000 */
[----:B------:R-:W4:Y:S02]  /*14b00*/  @!P1 SYNCS.PHASECHK.TRANS64 P1, [R3+URZ+0x13260], R2 ;  /* 0x01326002030095a7 */ /* 0x000f24000802007f */
[----:B----4-:R-:W-:Y:S05]  /*14b10*/  @!P1 BRA `(.L_x_2001) ;  /* 0xfffffffc00f09947 */ /* 0x010fea000383ffff */
[----:B------:R-:W-:Y:S05]  /*14b20*/  BRA `(.L_x_2089) ;  /* 0xffffffd400847947 */ /* 0x000fea000383ffff */
.L_x_2003:
[----:B----4-:R4:W0:Y:S02]  /*14b30*/  SYNCS.PHASECHK.TRANS64.TRYWAIT P1, [R27+URZ+0x13260], R0 ;  /* 0x013260001b0075a7 */ /* 0x010824000802017f */
[----:B0-----:R-:W-:Y:S05]  /*14b40*/  @!P1 NANOSLEEP.SYNCS 0x989680 ;  /* 0x009896800000995d */ /* 0x001fea0003900000 */
[----:B------:R-:W0:Y:S02]  /*14b50*/  @!P1 SYNCS.PHASECHK.TRANS64 P1, [R27+URZ+0x13260], R0 ;  /* 0x013260001b0095a7 */ /* 0x000e24000802007f */
[----:B0-----:R-:W-:Y:S05]  /*14b60*/  @!P1 BRA `(.L_x_2003) ;  /* 0xfffffffc00f09947 */ /* 0x001fea000383ffff */
[----:B------:R-:W-:Y:S05]  /*14b70*/  BRA `(.L_x_2090) ;  /* 0xffffffd400807947 */ /* 0x000fea000383ffff */
.L_x_2005:
[----:B------:R0:W0:Y:S02]  /*14b80*/  SYNCS.PHASECHK.TRANS64.TRYWAIT P1, [R3+URZ+0x13280], R2 ;  /* 0x01328002030075a7 */ /* 0x000024000802017f */
[----:B0-----:R-:W-:Y:S05]  /*14b90*/  @!P1 NANOSLEEP.SYNCS 0x989680 ;  /* 0x009896800000995d */ /* 0x001fea0003900000 */
[----:B------:R-:W0:Y:S02]  /*14ba0*/  @!P1 SYNCS.PHASECHK.TRANS64 P1, [R3+URZ+0x13280], R2 ;  /* 0x01328002030095a7 */ /* 0x000e24000802007f */
[----:B0-----:R-:W-:Y:S05]  /*14bb0*/  @!P1 BRA `(.L_x_2005) ;  /* 0xfffffffc00f09947 */ /* 0x001fea000383ffff */
[----:B------:R-:W-:Y:S05]  /*14bc0*/  BRA `(.L_x_2091) ;  /* 0xffffffd4007c7947 */ /* 0x000fea000383ffff */
.L_x_2092:
        /* <DEDUP_REMOVED lines=11> */
.L_x_2753:


//--------------------- .text._ZN7cutlass13device_kernelIN5flash11enable_sm90INS1_16FlashAttnFwdSm90INS1_25CollectiveMainloopFwdSm90ILi2EN4cute5tupleIJNS5_1CILi1EEES8_S8_EEENS6_IJNS7_ILi192EEENS7_ILi160EEENS7_ILi64EEEEEELi64ENS_12float_e4m3_tEfNS_4arch4Sm90ELb1ELb0ELb1ELb1ELb1ELb0ELb0ELb1ELb1ELb1ELb0ELb0EEENS1_21CollectiveEpilogueFwdINS6_IJSA_SC_SB_EEES9_NS_10bfloat16_tESG_Li384ELb1ELb1ELb0ELb1EEENS1_36VarlenDynamicPersistentTileSchedulerILi192ELi160ELi384ELi128ELb0ELb1ELb1ELb1ELb1ELb1EEEEEEEEEvNT_6ParamsE --------------------------
	.section	.text._ZN7cutlass13device_kernelIN5flash11enable_sm90INS1_16FlashAttnFwdSm90INS1_25CollectiveMainloopFwdSm90ILi2EN4cute5tupleIJNS5_1CILi1EEES8_S8_EEENS6_IJNS7_ILi192EEENS7_ILi160EEENS7_ILi64EEEEEELi64ENS_12float_e4m3_tEfNS_4arch4Sm90ELb1ELb0ELb1ELb1ELb1ELb0ELb0ELb1ELb1ELb1ELb0ELb0EEENS1_21CollectiveEpilogueFwdINS6_IJSA_SC_SB_EEES9_NS_10bfloat16_tESG_Li384ELb1ELb1ELb0ELb1EEENS1_36VarlenDynamicPersistentTileSchedulerILi192ELi160ELi384ELi128ELb0ELb1ELb1ELb1ELb1ELb1EEEEEEEEEvNT_6ParamsE,"ax",@progbits
	.align	128
.text._ZN7cutlass13device_kernelIN5flash11enable_sm90INS1_16FlashAttnFwdSm90INS1_25CollectiveMainloopFwdSm90ILi2EN4cute5tupleIJNS5_1CILi1EEES8_S8_EEENS6_IJNS7_ILi192EEENS7_ILi160EEENS7_ILi64EEEEEELi64ENS_12float_e4m3_tEfNS_4arch4Sm90ELb1ELb0ELb1ELb1ELb1ELb0ELb0ELb1ELb1ELb1ELb0ELb0EEENS1_21CollectiveEpilogueFwdINS6_IJSA_SC_SB_EEES9_NS_10bfloat16_tESG_Li384ELb1ELb1ELb0ELb1EEENS1_36VarlenDynamicPersistentTileSchedulerILi192ELi160ELi384ELi128ELb0ELb1ELb1ELb1ELb1ELb1EEEEEEEEEvNT_6ParamsE:
        .type           _ZN7cutlass13device_kernelIN5flash11enable_sm90INS1_16FlashAttnFwdSm90INS1_25CollectiveMainloopFwdSm90ILi2EN4cute5tupleIJNS5_1CILi1EEES8_S8_EEENS6_IJNS7_ILi192EEENS7_ILi160EEENS7_ILi64EEEEEELi64ENS_12float_e4m3_tEfNS_4arch4Sm90ELb1ELb0ELb1ELb1ELb1ELb0ELb0ELb1ELb1ELb1ELb0ELb0EEENS1_21CollectiveEpilogueFwdINS6_IJSA_SC_SB_EEES9_NS_10bfloat16_tESG_Li384ELb1ELb1ELb0ELb1EEENS1_36VarlenDynamicPersistentTileSchedulerILi192ELi160ELi384ELi128ELb0ELb1ELb1ELb1ELb1ELb1EEEEEEEEEvNT_6ParamsE,@function
        .size           _ZN7cutlass13device_kernelIN5flash11enable_sm90INS1_16FlashAttnFwdSm90INS1_25CollectiveMainloopFwdSm90ILi2EN4cute5tupleIJNS5_1CILi1EEES8_S8_EEENS6_IJNS7_ILi192EEENS7_ILi160EEENS7_ILi64EEEEEELi64ENS_12float_e4m3_tEfNS_4arch4Sm90ELb1ELb0ELb1ELb1ELb1ELb0ELb0ELb1ELb1ELb1ELb0ELb0EEENS1_21CollectiveEpilogueFwdINS6_IJSA_SC_SB_EEES9_NS_10bfloat16_tESG_Li384ELb1ELb1ELb0ELb1EEENS1_36VarlenDynamicPersistentTileSchedulerILi192ELi160ELi384ELi128ELb0ELb1ELb1ELb1ELb1ELb1EEEEEEEEEvNT_6ParamsE,(.L_x_2754 - _ZN7cutlass13device_kernelIN5flash11enable_sm90INS1_16FlashAttnFwdSm90INS1_25CollectiveMainloopFwdSm90ILi2EN4cute5tupleIJNS5_1CILi1EEES8_S8_EEENS6_IJNS7_ILi192EEENS7_ILi160EEENS7_ILi64EEEEEELi64ENS_12float_e4m3_tEfNS_4arch4Sm90ELb1ELb0ELb1ELb1ELb1ELb0ELb0ELb1ELb1ELb1ELb0ELb0EEENS1_21CollectiveEpilogueFwdINS6_IJSA_SC_SB_EEES9_NS_10bfloat16_tESG_Li384ELb1ELb1ELb0ELb1EEENS1_36VarlenDynamicPersistentTileSchedulerILi192ELi160ELi384ELi128ELb0ELb1ELb1ELb1ELb1ELb1EEEEEEEEEvNT_6ParamsE)
        .other          _ZN7cutlass13device_kernelIN5flash11enable_sm90INS1_16FlashAttnFwdSm90INS1_25CollectiveMainloopFwdSm90ILi2EN4cute5tupleIJNS5_1CILi1EEES8_S8_EEENS6_IJNS7_ILi192EEENS7_ILi160EEENS7_ILi64EEEEEELi64ENS_12float_e4m3_tEfNS_4arch4Sm90ELb1ELb0ELb1ELb1ELb1ELb0ELb0ELb1ELb1ELb1ELb0ELb0EEENS1_21CollectiveEpilogueFwdINS6_IJSA_SC_SB_EEES9_NS_10bfloat16_tESG_Li384ELb1ELb1ELb0ELb1EEENS1_36VarlenDynamicPersistentTileSchedulerILi192ELi160ELi384ELi128ELb0ELb1ELb1ELb1ELb1ELb1EEEEEEEEEvNT_6ParamsE,@"STO_CUDA_ENTRY STV_DEFAULT"
_ZN7cutlass13device_kernelIN5flash11enable_sm90INS1_16FlashAttnFwdSm90INS1_25CollectiveMainloopFwdSm90ILi2EN4cute5tupleIJNS5_1CILi1EEES8_S8_EEENS6_IJNS7_ILi192EEENS7_ILi160EEENS7_ILi64EEEEEELi64ENS_12float_e4m3_tEfNS_4arch4Sm90ELb1ELb0ELb1ELb1ELb1ELb0ELb0ELb1ELb1ELb1ELb0ELb0EEENS1_21CollectiveEpilogueFwdINS6_IJSA_SC_SB_EEES9_NS_10bfloat16_tESG_Li384ELb1ELb1ELb0ELb1EEENS1_36VarlenDynamicPersistentTileSchedulerILi192ELi160ELi384ELi128ELb0ELb1ELb1ELb1ELb1ELb1EEEEEEEEEvNT_6ParamsE:
        /* <DEDUP_REMOVED lines=45> */
.L_x_2093:
        /* <DEDUP_REMOVED lines=22> */
.L_x_2094:
        /* <DEDUP_REMOVED lines=18> */
.L_x_2095:
        /* <DEDUP_REMOVED lines=22> */
.L_x_2096:
        /* <DEDUP_REMOVED lines=24> */
.L_x_2097:
        /* <DEDUP_REMOVED lines=8> */
.L_x_2099:
        /* <DEDUP_REMOVED lines=34> */
[----:B------:R-:W-:Y:S02]  /*0ad0*/  LOP3.LUT R2, R2, 0x1ffffffe, RZ, 0xc0, !PT ;  /* 0x1ffffffe02027812 */ /* 0x000fe400078ec0ff */
[----:B------:R-:W-:Y:S01]  /*0ae0*/  SHF.R.S32.HI R6, RZ, 0x1f, R23 ;  /* 0x0000001fff067819 */ /* 0x000fe20000011417 */
[----:B------:R-:W-:Y:S01]  /*0af0*/  IMAD R3, R3, 0x40, R4 ;  /* 0x0000004003037824 */ /* 0x000fe200078e0204 */
[----:B------:R-:W-:Y:S01]  /*0b00*/  LEA.HI R10, R0, R12, RZ, 0x2 ;  /* 0x0000000c000a7211 */ /* 0x000fe200078f10ff */
[----:B------:R-:W-:Y:S01]  /*0b10*/  IMAD.IADD R2, R5, 0x1, -R2 ;  /* 0x0000000105027824 */ /* 0x000fe200078e0a02 */
[----:B------:R-:W-:Y:S02]  /*0b20*/  LEA.HI R7, R6, R23, RZ, 0x2 ;  /* 0x0000001706077211 */ /* 0x000fe400078f10ff */
[----:B------:R-:W-:Y:S01]  /*0b30*/  SHF.R.S32.HI R156, RZ, 0x7, R156 ;  /* 0x00000007ff9c7819 */ /* 0x000fe2000001149c */
[----:B------:R-:W-:Y:S01]  /*0b40*/  IMAD R2, R2, 0x8, R3 ;  /* 0x0000000802027824 */ /* 0x000fe200078e0203 */
[----:B------:R-:W-:-:S02]  /*0b50*/  SHF.R.S32.HI R8, RZ, 0x2, R7 ;  /* 0x00000002ff087819 */ /* 0x000fc40000011407 */
[----:B------:R-:W-:Y:S01]  /*0b60*/  SHF.R.S32.HI R9, RZ, 0x1f, R7 ;  /* 0x0000001fff097819 */ /* 0x000fe20000011407 */
[----:B------:R-:W-:Y:S01]  /*0b70*/  IMAD.HI R4, R156, 0x55555556, RZ ;  /* 0x555555569c047827 */ /* 0x000fe200078e02ff */
[----:B------:R-:W-:Y:S01]  /*0b80*/  LOP3.LUT R10, R10, 0xfffffffc, RZ, 0xc0, !PT ;  /* 0xfffffffc0a0a7812 */ /* 0x000fe200078ec0ff */
[----:B------:R0:W-:Y:S01]  /*0b90*/  STL [R1], R2 ;  /* 0x0000000201007387 */ /* 0x0001e20000100800 */
[----:B------:R-:W-:Y:S02]  /*0ba0*/  LEA.HI R9, R9, R8, RZ, 0x3 ;  /* 0x0000000809097211 */ /* 0x000fe400078f18ff */
[----:B------:R-:W-:Y:S02]  /*0bb0*/  LEA.HI R0, R0, R12, RZ, 0x3 ;  /* 0x0000000c00007211 */ /* 0x000fe400078f18ff */
[----:B------:R-:W-:Y:S02]  /*0bc0*/  IADD3 R10, R12, -R10, RZ ;  /* 0x8000000a0c0a7210 */ /* 0x000fe40007ffe0ff */
[----:B------:R-:W-:-:S02]  /*0bd0*/  LOP3.LUT R9, R9, 0xfffffff8, RZ, 0xc0, !PT ;  /* 0xfffffff809097812 */ /* 0x000fc400078ec0ff */
[----:B------:R-:W-:Y:S02]  /*0be0*/  LEA.HI R6, R6, R23, RZ, 0x5 ;  /* 0x0000001706067211 */ /* 0x000fe400078f28ff */
[----:B------:R-:W-:Y:S01]  /*0bf0*/  LEA.HI R5, R4, R4, RZ, 0x1 ;  /* 0x0000000404057211 */ /* 0x000fe200078f08ff */
[----:B------:R-:W-:Y:S01]  /*0c00*/  IMAD.IADD R9, R8, 0x1, -R9 ;  /* 0x0000000108097824 */ /* 0x000fe200078e0a09 */
[----:B------:R-:W-:Y:S02]  /*0c10*/  LOP3.LUT R18, R0, 0xfffffff8, RZ, 0xc0, !PT ;  /* 0xfffffff800127812 */ /* 0x000fe400078ec0ff */
[----:B------:R-:W-:Y:S01]  /*0c20*/  LEA.HI R4, R10, R10, RZ, 0x1 ;  /* 0x0000000a0a047211 */ /* 0x000fe200078f08ff */
[----:B------:R-:W-:Y:S01]  /*0c30*/  IMAD R5, R5, -0x3, R156 ;  /* 0xfffffffd05057824 */ /* 0x000fe200078e029c */
[----:B------:R-:W-:Y:S01]  /*0c40*/  SHF.R.S32.HI R6, RZ, 0x5, R6 ;  /* 0x00000005ff067819 */ /* 0x000fe20000011406 */
[----:B------:R-:W-:Y:S01]  /*0c50*/  IMAD.IADD R18, R12, 0x1, -R18 ;  /* 0x000000010c127824 */ /* 0x000fe200078e0a12 */
[----:B------:R-:W-:-:S02]  /*0c60*/  LOP3.LUT R11, R4, 0x1ffffffe, RZ, 0xc0, !PT ;  /* 0x1ffffffe040b7812 */ /* 0x000fc400078ec0ff */
[----:B------:R-:W-:Y:S01]  /*0c70*/  LOP3.LUT R16, R7, 0x7ffffffc, RZ, 0xc0, !PT ;  /* 0x7ffffffc07107812 */ /* 0x000fe200078ec0ff */
[----:B------:R-:W-:Y:S01]  /*0c80*/  IMAD R6, R6, 0x10, R9 ;  /* 0x0000001006067824 */ /* 0x000fe200078e0209 */
[----:B------:R-:W-:Y:S01]  /*0c90*/  SHF.R.S32.HI R22, RZ, 0x3, R0 ;  /* 0x00000003ff167819 */ /* 0x000fe20000011400 */
[----:B------:R-:W-:Y:S01]  /*0ca0*/  IMAD.SHL.U32 R19, R18, 0x8, RZ ;  /* 0x0000000812137824 */ /* 0x000fe200078e00ff */
[----:B------:R-:W-:Y:S01]  /*0cb0*/  IADD3 R16, R23, -R16, RZ ;  /* 0x8000001017107210 */ /* 0x000fe20007ffe0ff */
[----:B------:R-:W-:Y:S02]  /*0cc0*/  IMAD.IADD R10, R10, 0x1, -R11 ;  /* 0x000000010a0a7824 */ /* 0x000fe400078e0a0b */
[----:B------:R-:W-:Y:S01]  /*0cd0*/  IMAD R157, R5, 0x40, R6 ;  /* 0x00000040059d7824 */ /* 0x000fe200078e0206 */
[----:B------:R-:W-:-:S03]  /*0ce0*/  SHF.R.S32.HI R0, RZ, 0x1f, R19 ;  /* 0x0000001fff007819 */ /* 0x000fc60000011413 */
[----:B0-----:R-:W-:-:S07]  /*0cf0*/  IMAD R17, R10, 0x8, R157 ;  /* 0x000000080a117824 */ /* 0x001fce00078e029d */
.L_x_2147:
        /* <DEDUP_REMOVED lines=14> */
[----:B------:R-:W-:-:S04]  /*0de0*/  @UP0 ULEA UR6, UP2, UR40, UR6, 0x2 ;  /* 0x0000000628060291 */ /* 0x000fc8000f84103f */
[----:B------:R-:W-:Y:S02]  /*0df0*/  @UP0 ULEA.HI.X UR7, UR40, UR7, UR41, 0x2, UP2 ;  /* 0x0000000728070291 */ /* 0x000fe400090f1429 */
[----:B------:R-:W-:Y:S01]  /*0e00*/  @UP1 ULEA UR8, UP0, UR40, UR8, 0x2 ;  /* 0x0000000828081291 */ /* 0x000fe2000f80103f */
[----:B------:R-:W-:-:S03]  /*0e10*/  IMAD.U32 R2, RZ, RZ, UR6 ;  /* 0x00000006ff027e24 */ /* 0x000fc6000f8e00ff */
[----:B------:R-:W-:Y:S01]  /*0e20*/  @UP1 ULEA.HI.X UR9, UR40, UR9, UR41, 0x2, UP0 ;  /* 0x0000000928091291 */ /* 0x000fe200080f1429 */
[----:B------:R-:W-:Y:S01]  /*0e30*/  IMAD.U32 R3, RZ, RZ, UR7 ;  /* 0x00000007ff037e24 */ /* 0x000fe2000f8e00ff */
[----:B------:R-:W-:Y:S01]  /*0e40*/  ULDC.64 UR6, c[0x0][0x418] ;  /* 0x0001060000067ab9 */ /* 0x000fe20000000a00 */
[----:B------:R-:W-:-:S03]  /*0e50*/  IMAD.U32 R4, RZ, RZ, UR8 ;  /* 0x00000008ff047e24 */ /* 0x000fc6000f8e00ff */
[----:B------:R-:W-:Y:S01]  /*0e60*/  IMAD.U32 R5, RZ, RZ, UR9 ;  /* 0x00000009ff057e24 */ /* 0x000fe2000f8e00ff */
[----:B------:R-:W2:Y:S01]  /*0e70*/  @P0 LDG.E R2, desc[UR52][R2.64] ;  /* 0x0000003402020981 */ /* 0x000ea2000c1e1900 */
[----:B------:R-:W-:Y:S01]  /*0e80*/  UISETP.NE.U32.AND UP0, UPT, UR6, URZ, UPT ;  /* 0x0000003f0600728c */ /* 0x000fe2000bf05070 */
[----:B------:R-:W-:Y:S02]  /*0e90*/  ULDC.64 UR8, c[0x0][0xa20] ;  /* 0x0002880000087ab9 */ /* 0x000fe40000000a00 */
[----:B------:R-:W3:Y:S01]  /*0ea0*/  @P2 LDG.E R4, desc[UR52][R4.64] ;  /* 0x0000003404042981 */ /* 0x000ee2000c1e1900 */
[----:B------:R-:W-:Y:S01]  /*0eb0*/  UISETP.NE.AND.EX UP0, UPT, UR7, URZ, UPT, UP0 ;  /* 0x0000003f0700728c */ /* 0x000fe2000bf05300 */
[----:B------:R-:W-:Y:S01]  /*0ec0*/  ISETP.NE.U32.AND P1, PT, RZ, UR8, PT ;  /* 0x00000008ff007c0c */ /* 0x000fe2000bf25070 */
[----:B------:R-:W-:Y:S01]  /*0ed0*/  ULDC UR6, c[0x0][0x2f0] ;  /* 0x0000bc0000067ab9 */ /* 0x000fe20000000800 */
[----:B------:R-:W-:Y:S01]  /*0ee0*/  UMOV UR48, URZ ;  /* 0x0000003f00307c82 */ /* 0x000fe20008000000 */
[----:B------:R-:W-:Y:S01]  /*0ef0*/  USEL UR4, UR4, 0x1, UP0 ;  /* 0x0000000104047887 */ /* 0x000fe20008000000 */
[----:B------:R-:W-:-:S03]  /*0f00*/  ISETP.NE.AND.EX P1, PT, RZ, UR9, PT, P1 ;  /* 0x00000009ff007c0c */ /* 0x000fc6000bf25310 */
[----:B------:R-:W-:Y:S01]  /*0f10*/  UIMAD UR4, UR4, UR6, URZ ;  /* 0x00000006040472a4 */ /* 0x000fe2000f8e023f */
[----:B--2---:R-:W-:Y:S02]  /*0f20*/  @P0 R2UR UR48, R2 ;  /* 0x00000000023002ca */ /* 0x004fe400000e0000 */
[----:B---3--:R-:W-:Y:S01]  /*0f30*/  @P2 R2UR UR49, R4 ;  /* 0x00000000043122ca */ /* 0x008fe200000e0000 */
[----:B-----5:R-:W-:-:S14]  /*0f40*/  @P2 BRA `(.L_x_2100) ;  /* 0x0000000000382947 */ /* 0x020fdc0003800000 */
[----:B------:R-:W-:Y:S01]  /*0f50*/  ULDC.64 UR6, c[0x0][0xa00] ;  /* 0x0002800000067ab9 */ /* 0x000fe20000000a00 */
[----:B------:R-:W-:Y:S01]  /*0f60*/  ULDC UR49, c[0x0][0x288] ;  /* 0x0000a20000317ab9 */ /* 0x000fe20000000800 */
        /* <DEDUP_REMOVED lines=12> */
.L_x_2100:
[----:B------:R-:W-:Y:S01]  /*1030*/  UMOV UR42, UR47 ;  /* 0x0000002f002a7c82 */ /* 0x000fe20008000000 */
[----:B------:R-:W-:Y:S05]  /*1040*/  @!P1 BRA `(.L_x_2101) ;  /* 0x00000000001c9947 */ /* 0x000fea0003800000 */
[----:B------:R-:W-:-:S04]  /*1050*/  ULEA UR4, UP0, UR40, UR8, 0x2 ;  /* 0x0000000828047291 */ /* 0x000fc8000f80103f */
[----:B------:R-:W-:Y:S02]  /*1060*/  ULEA.HI.X UR6, UR40, UR9, UR41, 0x2, UP0 ;  /* 0x0000000928067291 */ /* 0x000fe400080f1429 */
[----:B------:R-:W-:-:S04]  /*1070*/  MOV R2, UR4 ;  /* 0x0000000400027c02 */ /* 0x000fc80008000f00 */
[----:B------:R-:W-:-:S05]  /*1080*/  IMAD.U32 R3, RZ, RZ, UR6 ;  /* 0x00000006ff037e24 */ /* 0x000fca000f8e00ff */
[----:B------:R-:W2:Y:S02]  /*1090*/  LDG.E R2, desc[UR52][R2.64] ;  /* 0x0000003402027981 */ /* 0x000ea4000c1e1900 */
[----:B--2---:R-:W-:Y:S01]  /*10a0*/  R2UR UR4, R2 ;  /* 0x00000000020472ca */ /* 0x004fe200000e0000 */
[----:B------:R-:W-:-:S14]  /*10b0*/  BRA `(.L_x_2102) ;  /* 0x0000000000347947 */ /* 0x000fdc0003800000 */
.L_x_2101:
        /* <DEDUP_REMOVED lines=13> */
.L_x_2102:
[----:B------:R-:W-:Y:S01]  /*1190*/  ULDC UR6, c[0x0][0x448] ;  /* 0x0001120000067ab9 */ /* 0x000fe20000000800 */
[----:B------:R-:W-:Y:S01]  /*11a0*/  UIMAD UR43, UR5, 0xc0, URZ ;  /* 0x000000c0052b78a4 */ /* 0x000fe2000f8e023f */
[----:B------:R-:W-:Y:S01]  /*11b0*/  PLOP3.LUT P0, PT, PT, PT, PT, 0x80, 0x0 ;  /* 0x000000000000781c */ /* 0x000fe20003f0f070 */
[----:B------:R-:W-:Y:S01]  /*11c0*/  UISETP.NE.AND UP0, UPT, UR6, 0x1, UPT ;  /* 0x000000010600788c */ /* 0x000fe2000bf05270 */
[----:B------:R-:W-:Y:S01]  /*11d0*/  IMAD.MOV.U32 R0, RZ, RZ, RZ ;  /* 0x000000ffff007224 */ /* 0x000fe200078e00ff */
[----:B------:R-:W-:Y:S01]  /*11e0*/  UIADD3 UR6, UR43, 0xbf, URZ ;  /* 0x000000bf2b067890 */ /* 0x000fe2000fffe03f */
[----:B------:R-:W-:Y:S01]  /*11f0*/  IMAD.MOV.U32 R2, RZ, RZ, RZ ;  /* 0x000000ffff027224 */ /* 0x000fe200078e00ff */
[----:B------:R-:W-:Y:S01]  /*1200*/  UIADD3 UR48, -UR48, UR4, URZ ;  /* 0x0000000430307290 */ /* 0x000fe2000fffe13f */
[----:B------:R-:W-:Y:S01]  /*1210*/  CS2R R54, SRZ ;  /* 0x0000000000367805 */ /* 0x000fe2000001ff00 */
[----:B------:R-:W-:Y:S01]  /*1220*/  UP2UR UR50, UPR, URZ, 0x1 ;  /* 0x000000013f327883 */ /* 0x000fe20008000000 */
[----:B------:R-:W-:Y:S01]  /*1230*/  CS2R R6, SRZ ;  /* 0x0000000000067805 */ /* 0x000fe2000001ff00 */
[----:B------:R-:W-:Y:S01]  /*1240*/  UIADD3 UR7, UR48, 0xa0, -UR49 ;  /* 0x000000a030077890 */ /* 0x000fe2000fffe831 */
[----:B------:R-:W-:-:S02]  /*1250*/  CS2R R52, SRZ ;  /* 0x0000000000347805 */ /* 0x000fc4000001ff00 */
[----:B------:R-:W-:Y:S01]  /*1260*/  CS2R R8, SRZ ;  /* 0x0000000000087805 */ /* 0x000fe2000001ff00 */
[----:B------:R-:W-:Y:S01]  /*1270*/  @UP0 ULDC UR4, c[0x0][0x44c] ;  /* 0x0001130000040ab9 */ /* 0x000fe20000000800 */
[----:B------:R-:W-:Y:S01]  /*1280*/  @UP0 ULDC UR8, c[0x0][0x450] ;  /* 0x0001140000080ab9 */ /* 0x000fe20000000800 */
[----:B------:R-:W-:Y:S01]  /*1290*/  UIMAD.WIDE.U32 UR4, UR6, UR4, URZ ;  /* 0x00000004060472a5 */ /* 0x000fe2000f8e003f */
[----:B------:R-:W-:Y:S01]  /*12a0*/  CS2R R46, SRZ ;  /* 0x00000000002e7805 */ /* 0x000fe2000001ff00 */
[----:B------:R-:W-:Y:S01]  /*12b0*/  UIADD3 UR4, UR48, 0x9f, URZ ;  /* 0x0000009f30047890 */ /* 0x000fe2000fffe03f */
[----:B------:R-:W-:Y:S01]  /*12c0*/  CS2R R10, SRZ ;  /* 0x00000000000a7805 */ /* 0x000fe2000001ff00 */
[----:B------:R-:W-:Y:S01]  /*12d0*/  @UP0 USHF.R.U32.HI UR6, URZ, UR8, UR5 ;  /* 0x000000083f060299 */ /* 0x000fe20008011605 */
[----:B------:R-:W-:Y:S01]  /*12e0*/  CS2R R44, SRZ ;  /* 0x00000000002c7805 */ /* 0x000fe2000001ff00 */
[----:B------:R-:W-:Y:S01]  /*12f0*/  UIMAD.WIDE UR4, UR4, 0x66666667, URZ ;  /* 0x66666667040478a5 */ /* 0x000fe2000f8e023f */
[----:B------:R-:W-:Y:S01]  /*1300*/  CS2R R12, SRZ ;  /* 0x00000000000c7805 */ /* 0x000fe2000001ff00 */
[----:B------:R-:W-:Y:S01]  /*1310*/  UIADD3 UR6, UR7, UR6, URZ ;  /* 0x0000000607067290 */ /* 0x000fe2000fffe03f */
[----:B------:R-:W-:Y:S01]  /*1320*/  CS2R R38, SRZ ;  /* 0x0000000000267805 */ /* 0x000fe2000001ff00 */
[----:B------:R-:W-:Y:S01]  /*1330*/  USHF.R.U32.HI UR4, URZ, 0x1f, UR5 ;  /* 0x0000001f3f047899 */ /* 0x000fe20008011605 */
[----:B------:R-:W-:Y:S01]  /*1340*/  CS2R R14, SRZ ;  /* 0x00000000000e7805 */ /* 0x000fe2000001ff00 */
[----:B------:R-:W-:Y:S01]  /*1350*/  UIMAD.WIDE UR6, UR6, 0x66666667, URZ ;  /* 0x66666667060678a5 */ /* 0x000fe2000f8e023f */
[----:B------:R-:W-:Y:S01]  /*1360*/  CS2R R36, SRZ ;  /* 0x0000000000247805 */ /* 0x000fe2000001ff00 */
[----:B------:R-:W-:Y:S01]  /*1370*/  ULEA.HI.SX32 UR4, UR5, UR4, 0x1a ;  /* 0x0000000405047291 */ /* 0x000fe2000f8fd23f */
[----:B------:R-:W-:Y:S01]  /*1380*/  CS2R R20, SRZ ;  /* 0x0000000000147805 */ /* 0x000fe2000001ff00 */
[----:B------:R-:W-:Y:S01]  /*1390*/  USHF.R.U32.HI UR6, URZ, 0x1f, UR7 ;  /* 0x0000001f3f067899 */ /* 0x000fe20008011607 */
[----:B------:R-:W-:-:S02]  /*13a0*/  CS2R R24, SRZ ;  /* 0x0000000000187805 */ /* 0x000fc4000001ff00 */
[----:B------:R-:W-:Y:S02]  /*13b0*/  CS2R R26, SRZ ;  /* 0x00000000001a7805 */ /* 0x000fe4000001ff00 */
[----:B------:R-:W-:Y:S01]  /*13c0*/  CS2R R56, SRZ ;  /* 0x0000000000387805 */ /* 0x000fe2000001ff00 */
[----:B------:R-:W-:Y:S01]  /*13d0*/  ULEA.HI.SX32 UR6, UR7, UR6, 0x1a ;  /* 0x0000000607067291 */ /* 0x000fe2000f8fd23f */
[----:B------:R-:W-:Y:S02]  /*13e0*/  IMAD.MOV.U32 R33, RZ, RZ, RZ ;  /* 0x000000ffff217224 */ /* 0x000fe400078e00ff */
[----:B------:R-:W-:Y:S01]  /*13f0*/  IMAD.MOV.U32 R58, RZ, RZ, RZ ;  /* 0x000000ffff3a7224 */ /* 0x000fe200078e00ff */
[----:B------:R-:W-:-:S04]  /*1400*/  UISETP.LT.AND UP0, UPT, UR4, UR6, UPT ;  /* 0x000000060400728c */ /* 0x000fc8000bf01270 */
[----:B------:R-:W-:-:S04]  /*1410*/  USEL UR51, UR4, UR6, UP0 ;  /* 0x0000000604337287 */ /* 0x000fc80008000000 */
[----:B------:R-:W-:-:S06]  /*1420*/  UISETP.GE.AND UP0, UPT, UR51, 0x1, UPT ;  /* 0x000000013300788c */ /* 0x000fcc000bf06270 */
[----:B------:R-:W-:-:S13]  /*1430*/  PLOP3.LUT P1, PT, PT, PT, UP0, 0x80, 0x0 ;  /* 0x000000000000781c */ /* 0x000fda0003f2f008 */
[----:B------:R-:W-:Y:S05]  /*1440*/  @!P1 BRA `(.L_x_2103) ;  /* 0x000000a400cc9947 */ /* 0x000fea0003800000 */
        /* <DEDUP_REMOVED lines=18> */
[----:B------:R-:W-:Y:S01]  /*1570*/  MOV R4, UR4 ;  /* 0x0000000400047c02 */ /* 0x000fe20008000f00 */
[----:B------:R0:W1:Y:S01]  /*1580*/  LDC.64 R2, c[0x4][R0] ;  /* 0x0100000000027b82 */ /* 0x0000620000000a00 */
[----:B------:R-:W-:Y:S01]  /*1590*/  IMAD.U32 R5, RZ, RZ, UR5 ;  /* 0x00000005ff057e24 */ /* 0x000fe2000f8e00ff */
[----:B------:R-:W-:Y:S01]  /*15a0*/  ULDC.64 UR4, c[0x4][0xa0] ;  /* 0x0100280000047ab9 */ /* 0x000fe20000000a00 */
[----:B------:R-:W-:Y:S01]  /*15b0*/  IMAD.U32 R10, RZ, RZ, UR6 ;  /* 0x00000006ff0a7e24 */ /* 0x000fe2000f8e00ff */
[----:B------:R-:W-:Y:S01]  /*15c0*/  MOV R13, RZ ;  /* 0x000000ff000d7202 */ /* 0x000fe20000000f00 */
[----:B------:R-:W-:Y:S02]  /*15d0*/  IMAD.U32 R6, RZ, RZ, UR4 ;  /* 0x00000004ff067e24 */ /* 0x000fe4000f8e00ff */
[----:B------:R-:W-:-:S02]  /*15e0*/  IMAD.U32 R7, RZ, RZ, UR5 ;  /* 0x00000005ff077e24 */ /* 0x000fc4000f8e00ff */
[----:B------:R-:W-:Y:S02]  /*15f0*/  IMAD.U32 R11, RZ, RZ, UR7 ;  /* 0x00000007ff0b7e24 */ /* 0x000fe4000f8e00ff */
[----:B------:R-:W-:Y:S02]  /*1600*/  IMAD.MOV.U32 R8, RZ, RZ, 0x70 ;  /* 0x00000070ff087424 */ /* 0x000fe400078e00ff */
[----:B0-----:R-:W-:-:S07]  /*1610*/  IMAD.MOV.U32 R12, RZ, RZ, 0x1 ;  /* 0x00000001ff0c7424 */ /* 0x001fce00078e00ff */
[----:B------:R-:W-:-:S07]  /*1620*/  LEPC R20, `(.L_x_2104) ;  /* 0x000000001014794e */ /* 0x000fce0000000000 */
[----:B-1----:R-:W-:Y:S05]  /*1630*/  CALL.ABS.NOINC R2 ;  /* 0x0000000002007343 */ /* 0x002fea0003c00000 */
.L_x_2104:
        /* <DEDUP_REMOVED lines=10> */
[----:B------:R-:W-:Y:S02]  /*16e0*/  @UP0 ULDC.64 UR16, c[0x0][0x9a8] ;  /* 0x00026a0000100ab9 */ /* 0x000fe40000000a00 */
[----:B------:R-:W-:Y:S01]  /*16f0*/  @UP1 ULDC.64 UR12, c[0x0][0x9b8] ;  /* 0x00026e00000c1ab9 */ /* 0x000fe20000000a00 */
[----:B------:R-:W-:Y:S02]  /*1700*/  @UP0 UIMAD UR8, UR41, UR16, URZ ;  /* 0x00000010290802a4 */ /* 0x000fe4000f8e023f */
[----:B------:R-:W-:Y:S02]  /*1710*/  @UP1 UIMAD UR9, UR41, UR12, URZ ;  /* 0x0000000c290912a4 */ /* 0x000fe4000f8e023f */
[----:B------:R-:W-:Y:S02]  /*1720*/  @UP0 UIMAD.WIDE.U32 UR14, UR40, UR16, URZ ;  /* 0x00000010280e02a5 */ /* 0x000fe4000f8e003f */
[----:B------:R-:W-:Y:S02]  /*1730*/  @UP0 UIMAD UR17, UR40, UR17, UR8 ;  /* 0x00000011281102a4 */ /* 0x000fe4000f8e0208 */
[----:B------:R-:W-:-:S02]  /*1740*/  @UP0 USHF.R.S32.HI UR16, URZ, 0x1f, UR47 ;  /* 0x0000001f3f100899 */ /* 0x000fc4000801142f */
[----:B------:R-:W-:Y:S02]  /*1750*/  @UP1 USHF.R.S32.HI UR19, URZ, 0x1f, UR47 ;  /* 0x0000001f3f131899 */ /* 0x000fe4000801142f */
[----:B------:R-:W-:Y:S02]  /*1760*/  @UP1 UIMAD.WIDE.U32 UR10, UR40, UR12, URZ ;  /* 0x0000000c280a12a5 */ /* 0x000fe4000f8e003f */
[----:B------:R-:W-:Y:S02]  /*1770*/  @UP1 UIMAD UR18, UR40, UR13, UR9 ;  /* 0x0000000d281212a4 */ /* 0x000fe4000f8e0209 */
[----:B------:R-:W-:Y:S01]  /*1780*/  @UP0 UIADD3 UR15, UR15, UR17, URZ ;  /* 0x000000110f0f0290 */ /* 0x000fe2000fffe03f */
[----:B------:R-:W-:Y:S01]  /*1790*/  @UP0 ULDC.64 UR12, c[0x0][0x9b0] ;  /* 0x00026c00000c0ab9 */ /* 0x000fe20000000a00 */
[----:B------:R-:W-:Y:S01]  /*17a0*/  @UP1 ULDC.64 UR8, c[0x0][0x9c0] ;  /* 0x0002700000081ab9 */ /* 0x000fe20000000a00 */
        /* <DEDUP_REMOVED lines=12> */
[----:B------:R-:W-:Y:S01]  /*1870*/  IMAD.U32 R2, RZ, RZ, UR6 ;  /* 0x00000006ff027e24 */ /* 0x000fe2000f8e00ff */
[----:B------:R-:W-:Y:S02]  /*1880*/  @UP1 ULEA.HI.X UR5, UR8, UR5, UR9, 0x2, UP3 ;  /* 0x0000000508051291 */ /* 0x000fe400098f1409 */
[----:B------:R-:W-:-:S02]  /*1890*/  IMAD.U32 R4, RZ, RZ, UR4 ;  /* 0x00000004ff047e24 */ /* 0x000fc4000f8e00ff */
[----:B------:R-:W-:Y:S02]  /*18a0*/  IMAD.U32 R3, RZ, RZ, UR7 ;  /* 0x00000007ff037e24 */ /* 0x000fe4000f8e00ff */
[----:B------:R-:W-:-:S03]  /*18b0*/  IMAD.U32 R5, RZ, RZ, UR5 ;  /* 0x00000005ff057e24 */ /* 0x000fc6000f8e00ff */
[----:B------:R-:W2:Y:S04]  /*18c0*/  @P0 LDG.E R7, desc[UR52][R2.64] ;  /* 0x0000003402070981 */ /* 0x000ea8000c1e1900 */
[----:B------:R-:W2:Y:S01]  /*18d0*/  @P1 LDG.E R0, desc[UR52][R4.64] ;  /* 0x0000003404001981 */ /* 0x000ea2000c1e1900 */
[----:B------:R-:W-:Y:S01]  /*18e0*/  ULEA.HI UR4, UR36, UR36, URZ, 0x1 ;  /* 0x0000002424047291 */ /* 0x000fe2000f8f083f */
[----:B------:R-:W-:-:S03]  /*18f0*/  MOV R8, UR46 ;  /* 0x0000002e00087c02 */ /* 0x000fc60008000f00 */
[----:B------:R-:W-:Y:S01]  /*1900*/  ULOP3.LUT UR4, UR4, 0xfffffffe, URZ, 0xc0, !UPT ;  /* 0xfffffffe04047892 */ /* 0x000fe2000f8ec03f */
[----:B------:R-:W-:-:S03]  /*1910*/  ISETP.NE.AND P0, PT, R8, 0x3, PT ;  /* 0x000000030800780c */ /* 0x000fc60003f05270 */
        /* <DEDUP_REMOVED lines=8> */
.L_x_2249:
[----:B------:R-:W-:Y:S05]  /*19a0*/  @!P0 BRA `(.L_x_2106) ;  /* 0x0000000000048947 */ /* 0x000fea0003800000 */
[----:B------:R-:W-:Y:S01]  /*19b0*/  BPT.TRAP 0x1 ;  /* 0x000000040000795c */ /* 0x000fe20000300000 */
.L_x_2106:
[----:B------:R-:W-:Y:S02]  /*19c0*/  IMAD.U32 R2, RZ, RZ, UR38 ;  /* 0x00000026ff027e24 */ /* 0x000fe4000f8e00ff */
[----:B0-----:R-:W-:-:S03]  /*19d0*/  IMAD.U32 R3, RZ, RZ, UR37 ;  /* 0x00000025ff037e24 */ /* 0x001fc6000f8e00ff */
[----:B------:R-:W-:Y:S02]  /*19e0*/  LEA R2, R2, UR45, 0x3 ;  /* 0x0000002d02027c11 */ /* 0x000fe4000f8e18ff */
[----:B------:R-:W-:-:S04]  /*19f0*/  SHF.L.U32 R3, R3, 0x1f, RZ ;  /* 0x0000001f03037819 */ /* 0x000fc800000006ff */
[----:B------:R0:W1:Y:S01]  /*1a00*/  SYNCS.PHASECHK.TRANS64.TRYWAIT P1, [R2+URZ+0x13230], R3 ;  /* 0x01323003020075a7 */ /* 0x000062000802017f */
[----:B------:R-:W-:Y:S05]  /*1a10*/  @!P0 BRA `(.L_x_2107) ;  /* 0x0000000000048947 */ /* 0x000fea0003800000 */
[----:B------:R-:W-:Y:S01]  /*1a20*/  BPT.TRAP 0x1 ;  /* 0x000000040000795c */ /* 0x000fe20000300000 */
.L_x_2107:
[----:B-1----:R-:W-:Y:S05]  /*1a30*/  @P1 BRA `(.L_x_2108) ;  /* 0x0000000000081947 */ /* 0x002fea0003800000 */
[----:B------:R-:W1:Y:S02]  /*1a40*/  SYNCS.PHASECHK.TRANS64.TRYWAIT P1, [R2+URZ+0x13230], R3 ;  /* 0x01323003020075a7 */ /* 0x000e64000802017f */
[----:B-1----:R-:W-:Y:S05]  /*1a50*/  @!P1 BRA `(.L_x_2109) ;  /* 0x0000012400709947 */ /* 0x002fea0003800000 */
.L_x_2108:
        /* <DEDUP_REMOVED lines=73> */
.L_x_2110:
        /* <DEDUP_REMOVED lines=10> */
[----:B------:R-:W-:Y:S01]  /*1f90*/  UMOV UR7, 0xffffff60 ;  /* 0xffffff6000077882 */ /* 0x000fe20000000000 */
[----:B------:R-:W-:Y:S01]  /*1fa0*/  @UP0 ULDC UR6, c[0x0][0x44c] ;  /* 0x0001130000060ab9 */ /* 0x000fe20000000800 */
[----:B------:R-:W-:Y:S01]  /*1fb0*/  UIMAD UR7, UR51, UR7, 0xa1 ;  /* 0x000000a1330774a4 */ /* 0x000fe2000f8e0207 */
[C---:B01----:R-:W-:Y:S01]  /*1fc0*/  FMUL.FTZ R3, R0.reuse, R88 ;  /* 0x0000005800037220 */ /* 0x043fe20000410000 */
[C---:B------:R-:W-:Y:S01]  /*1fd0*/  FMUL.FTZ R5, R0.reuse, R89 ;  /* 0x0000005900057220 */ /* 0x040fe20000410000 */
[C---:B------:R-:W-:Y:S01]  /*1fe0*/  FMUL.FTZ R88, R0.reuse, R90 ;  /* 0x0000005a00587220 */ /* 0x040fe20000410000 */
[C---:B------:R-:W-:Y:S01]  /*1ff0*/  FMUL.FTZ R89, R0.reuse, R91 ;  /* 0x0000005b00597220 */ /* 0x040fe20000410000 */
[C---:B------:R-:W-:Y:S01]  /*2000*/  FMUL.FTZ R13, R0.reuse, R73 ;  /* 0x00000049000d7220 */ /* 0x040fe20000410000 */
[----:B------:R-:W-:Y:S01]  /*2010*/  FMUL.FTZ R73, R0, R85 ;  /* 0x0000005500497220 */ /* 0x000fe20000410000 */
[----:B------:R-:W-:Y:S01]  /*2020*/  @P1 IMAD.HI.U32 R57, R82, UR6, RZ ;  /* 0x0000000652391c27 */ /* 0x000fe2000f8e00ff */
[----:B------:R-:W-:-:S03]  /*2030*/  @UP0 ULDC UR6, c[0x0][0x450] ;  /* 0x0001140000060ab9 */ /* 0x000fc60000000800 */
[C---:B------:R-:W-:Y:S01]  /*2040*/  FMUL.FTZ R90, R0.reuse, R94 ;  /* 0x0000005e005a7220 */ /* 0x040fe20000410000 */
[C---:B------:R-:W-:Y:S01]  /*2050*/  FMUL.FTZ R105, R0.reuse, R62 ;  /* 0x0000003e00697220 */ /* 0x040fe20000410000 */
[----:B------:R-:W-:Y:S01]  /*2060*/  IMAD.U32 R85, RZ, RZ, UR7 ;  /* 0x00000007ff557e24 */ /* 0x000fe2000f8e00ff */
[----:B------:R-:W-:Y:S01]  /*2070*/  @P2 SHF.R.U32.HI R82, RZ, UR6, R57 ;  /* 0x00000006ff522c19 */ /* 0x000fe20008011639 */
[----:B------:R-:W-:Y:S01]  /*2080*/  UIMAD UR6, UR51, -0xa0, UR48 ;  /* 0xffffff60330678a4 */ /* 0x000fe2000f8e0230 */
[C---:B------:R-:W-:Y:S01]  /*2090*/  FMUL.FTZ R106, R0.reuse, R63 ;  /* 0x0000003f006a7220 */ /* 0x040fe20000410000 */
[C---:B------:R-:W-:Y:S01]  /*20a0*/  FMUL.FTZ R62, R0.reuse, R68 ;  /* 0x00000044003e7220 */ /* 0x040fe20000410000 */
[----:B------:R-:W-:Y:S01]  /*20b0*/  FMUL.FTZ R63, R0, R69 ;  /* 0x00000045003f7220 */ /* 0x000fe20000410000 */
[----:B------:R-:W0:Y:S01]  /*20c0*/  SHFL.IDX PT, R57, R82, 0x1, 0x1c1f ;  /* 0x003c1f0052397f89 */ /* 0x000e2200000e0000 */
[----:B------:R-:W-:Y:S01]  /*20d0*/  UIADD3 UR6, UR6, 0xa0, URZ ;  /* 0x000000a006067890 */ /* 0x000fe2000fffe03f */
[----:B------:R-:W1:Y:S01]  /*20e0*/  MUFU.TANH R88, R88 ;  /* 0x0000005800587308 */ /* 0x000e620000002400 */
[----:B------:R-:W-:-:S02]  /*20f0*/  IMAD R85, R16, -0x2, R85 ;  /* 0xfffffffe10557824 */ /* 0x000fc400078e0255 */
[C---:B------:R-:W-:Y:S01]  /*2100*/  FMUL.FTZ R91, R0.reuse, R95 ;  /* 0x0000005f005b7220 */ /* 0x040fe20000410000 */
[----:B------:R-:W-:Y:S02]  /*2110*/  IMAD.U32 R68, RZ, RZ, UR49 ;  /* 0x00000031ff447e24 */ /* 0x000fe4000f8e00ff */
[C---:B------:R-:W-:Y:S01]  /*2120*/  FMUL.FTZ R12, R0.reuse, R72 ;  /* 0x00000048000c7220 */ /* 0x040fe20000410000 */
[----:B------:R-:W-:Y:S02]  /*2130*/  IMAD.U32 R69, RZ, RZ, UR6 ;  /* 0x00000006ff457e24 */ /* 0x000fe4000f8e00ff */
[C---:B------:R-:W-:Y:S01]  /*2140*/  FMUL.FTZ R72, R0.reuse, R84 ;  /* 0x0000005400487220 */ /* 0x040fe20000410000 */
[----:B------:R-:W-:Y:S01]  /*2150*/  FMUL.FTZ R6, R0, R92 ;  /* 0x0000005c00067220 */ /* 0x000fe20000410000 */
[----:B------:R-:W2:Y:S01]  /*2160*/  MUFU.TANH R89, R89 ;  /* 0x0000005900597308 */ /* 0x000ea20000002400 */
[----:B------:R-:W-:Y:S01]  /*2170*/  IMAD R84, R16, -0x2, R69 ;  /* 0xfffffffe10547824 */ /* 0x000fe200078e0245 */
[----:B------:R-:W-:Y:S01]  /*2180*/  IADD3 R85, -R68, UR48, R85 ;  /* 0x0000003044557c10 */ /* 0x000fe2000fffe155 */
        /* <DEDUP_REMOVED lines=11> */
[----:B0-----:R-:W-:Y:S01]  /*2240*/  VIADDMNMX R57, R57, R85, R84, PT ;  /* 0x0000005539397246 */ /* 0x001fe20003800154 */
        /* <DEDUP_REMOVED lines=53> */
[C---:B------:R-:W-:Y:S01]  /*25a0*/  FMUL.FTZ R55, R0.reuse, R55 ;  /* 0x0000003700377220 */ /* 0x040fe20000410000 */
[----:B------:R-:W-:Y:S01]  /*25b0*/  FMNMX.FTZ R69, R87, R68, !PT ;  /* 0x0000004457457209 */ /* 0x000fe20007810000 */
[----:B------:R-:W-:Y:S01]  /*25c0*/  FMUL.FTZ R54, R0, R54 ;  /* 0x0000003600367220 */ /* 0x000fe20000410000 */
[----:B------:R-:W-:Y:S01]  /*25d0*/  ULDC UR20, c[0x0][0x988] ;  /* 0x0002620000147ab9 */ /* 0x000fe20000000800 */
[----:B------:R-:W2:Y:S01]  /*25e0*/  MUFU.TANH R76, R76 ;  /* 0x0000004c004c7308 */ /* 0x000ea20000002400 */
        /* <DEDUP_REMOVED lines=16> */
[----:B--2---:R-:W-:Y:S01]  /*26f0*/  FSEL R81, R76, -INF , P2 ;  /* 0xff8000004c517808 */ /* 0x004fe20001000000 */
[----:B------:R-:W-:Y:S01]  /*2700*/  @UP0 USHF.R.U32.HI UR10, URZ, UR12, UR7 ;  /* 0x0000000c3f0a0299 */ /* 0x000fe20008011607 */
[----:B------:R-:W-:Y:S01]  /*2710*/  ISETP.GT.AND P2, PT, R57, 0x30, PT ;  /* 0x000000303900780c */ /* 0x000fe20003f44270 */
[----:B------:R-:W-:-:S02]  /*2720*/  UIADD3 UR23, UR51, -0x2, URZ ;  /* 0xfffffffe33177890 */ /* 0x000fc4000fffe03f */
[----:B------:R-:W-:Y:S02]  /*2730*/  UIADD3 UR6, UR10, UR48, -UR49 ;  /* 0x000000300a067290 */ /* 0x000fe4000fffe831 */
[----:B------:R-:W2:Y:S01]  /*2740*/  MUFU.TANH R79, R79 ;  /* 0x0000004f004f7308 */ /* 0x000ea20000002400 */
[----:B-1----:R-:W-:Y:S01]  /*2750*/  FSEL R80, R77, -INF , P1 ;  /* 0xff8000004d507808 */ /* 0x002fe20000800000 */
[----:B------:R-:W-:Y:S01]  /*2760*/  UIMAD.WIDE UR6, UR6, 0x66666667, URZ ;  /* 0x66666667060678a5 */ /* 0x000fe2000f8e023f */
[----:B------:R-:W-:-:S03]  /*2770*/  ISETP.GT.AND P1, PT, R57, 0x31, PT ;  /* 0x000000313900780c */ /* 0x000fc60003f24270 */
[----:B------:R-:W-:Y:S02]  /*2780*/  USHF.R.U32.HI UR6, URZ, 0x1f, UR7 ;  /* 0x0000001f3f067899 */ /* 0x000fe40008011607 */
[----:B------:R1:W-:Y:S01]  /*2790*/  MUFU.TANH R88, R42 ;  /* 0x0000002a00587308 */ /* 0x0003e20000002400 */
[----:B0-----:R-:W-:Y:S01]  /*27a0*/  FSEL R76, R78, -INF , P2 ;  /* 0xff8000004e4c7808 */ /* 0x001fe20001000000 */
[----:B------:R-:W-:Y:S01]  /*27b0*/  ULEA.HI.SX32 UR7, UR7, UR6, 0x1a ;  /* 0x0000000607077291 */ /* 0x000fe2000f8fd23f */
[----:B------:R-:W-:Y:S01]  /*27c0*/  ISETP.GT.AND P2, PT, R57, 0x38, PT ;  /* 0x000000383900780c */ /* 0x000fe20003f44270 */
[----:B------:R-:W-:Y:S02]  /*27d0*/  UIADD3 UR6, UR11, 0x13240, URZ ;  /* 0x000132400b067890 */ /* 0x000fe4000fffe03f */
[----:B------:R-:W-:Y:S02]  /*27e0*/  UISETP.LT.AND UP0, UPT, URZ, UR7, UPT ;  /* 0x000000073f00728c */ /* 0x000fe4000bf01270 */
[----:B------:R-:W0:Y:S01]  /*27f0*/  MUFU.TANH R98, R98 ;  /* 0x0000006200627308 */ /* 0x000e220000002400 */
[----:B-1----:R-:W-:Y:S01]  /*2800*/  FMNMX.FTZ R42, R86, R69, !PT ;  /* 0x00000045562a7209 */ /* 0x002fe20007810000 */
[----:B------:R-:W-:Y:S01]  /*2810*/  USEL UR22, URZ, UR7, !UP0 ;  /* 0x000000073f167287 */ /* 0x000fe2000c000000 */
[----:B--2---:R-:W-:Y:S01]  /*2820*/  FSEL R75, R79, -INF , P1 ;  /* 0xff8000004f4b7808 */ /* 0x004fe20000800000 */
[----:B------:R-:W-:Y:S01]  /*2830*/  UPRMT UR6, UR44, 0x654, UR6 ;  /* 0x000006542c067896 */ /* 0x000fe20008000006 */
[----:B------:R-:W-:Y:S01]  /*2840*/  FMNMX.FTZ R42, R83, R42, !PT ;  /* 0x0000002a532a7209 */ /* 0x000fe20007810000 */
[----:B------:R-:W-:Y:S01]  /*2850*/  UISETP.GE.AND UP0, UPT, UR23, UR22, UPT ;  /* 0x000000161700728c */ /* 0x000fe2000bf06270 */
[----:B------:R-:W-:Y:S01]  /*2860*/  ISETP.GT.AND P1, PT, R57, 0x39, PT ;  /* 0x000000393900780c */ /* 0x000fe20003f24270 */
[----:B------:R-:W1:Y:S05]  /*2870*/  MUFU.TANH R100, R100 ;  /* 0x0000006400647308 */ /* 0x000e6a0000002400 */
[----:B------:R-:W-:Y:S03]  /*2880*/  SYNCS.ARRIVE.TRANS64.RED.A1T0 RZ, [UR6], RZ ;  /* 0x000000ffffff79a7 */ /* 0x000fe60008100406 */
[----:B------:R2:W-:Y:S01]  /*2890*/  MUFU.TANH R90, R43 ;  /* 0x0000002b005a7308 */ /* 0x0005e20000002400 */
[----:B0-----:R-:W-:-:S02]  /*28a0*/  FSEL R71, R98, -INF , P2 ;  /* 0xff80000062477808 */ /* 0x001fc40001000000 */
[----:B------:R-:W-:-:S05]  /*28b0*/  ISETP.GT.AND P2, PT, R57, 0x40, PT ;  /* 0x000000403900780c */ /* 0x000fca0003f44270 */
[----:B------:R-:W0:Y:S01]  /*28c0*/  MUFU.TANH R102, R102 ;  /* 0x0000006600667308 */ /* 0x000e220000002400 */
[----:B--2---:R-:W-:Y:S02]  /*28d0*/  FMNMX.FTZ R43, R81, R42, !PT ;  /* 0x0000002a512b7209 */ /* 0x004fe40007810000 */
[----:B-1----:R-:W-:Y:S02]  /*28e0*/  FSEL R70, R100, -INF , P1 ;  /* 0xff80000064467808 */ /* 0x002fe40000800000 */
[----:B------:R-:W-:Y:S02]  /*28f0*/  FMNMX.FTZ R43, R80, R43, !PT ;  /* 0x0000002b502b7209 */ /* 0x000fe40007810000 */
[----:B------:R-:W-:Y:S01]  /*2900*/  ISETP.GT.AND P1, PT, R57, 0x41, PT ;  /* 0x000000413900780c */ /* 0x000fe20003f24270 */
[----:B------:R-:W1:Y:S01]  /*2910*/  MUFU.TANH R104, R104 ;  /* 0x0000006800687308 */ /* 0x000e620000002400 */
[----:B------:R-:W-:-:S04]  /*2920*/  FMNMX.FTZ R42, R76, R43, !PT ;  /* 0x0000002b4c2a7209 */ /* 0x000fc80007810000 */
[----:B------:R-:W-:-:S03]  /*2930*/  FMNMX.FTZ R42, R75, R42, !PT ;  /* 0x0000002a4b2a7209 */ /* 0x000fc60007810000 */
[----:B------:R-:W2:Y:S01]  /*2940*/  MUFU.TANH R105, R105 ;  /* 0x0000006900697308 */ /* 0x000ea20000002400 */
        /* <DEDUP_REMOVED lines=8> */
[----:B------:R-:W3:Y:S01]  /*29d0*/  MUFU.TANH R65, R65 ;  /* 0x0000004100417308 */ /* 0x000ee20000002400 */
[----:B-1----:R-:W-:-:S02]  /*29e0*/  FMNMX.FTZ R46, R70, R43, !PT ;  /* 0x0000002b462e7209 */ /* 0x002fc40007810000 */
[----:B--2---:R-:W-:Y:S02]  /*29f0*/  FSEL R43, R105, -INF , P2 ;  /* 0xff800000692b7808 */ /* 0x004fe40001000000 */
[----:B------:R-:W-:-:S03]  /*2a00*/  ISETP.GT.AND P2, PT, R57, 0x50, PT ;  /* 0x000000503900780c */ /* 0x000fc60003f44270 */
[----:B------:R1:W-:Y:S08]  /*2a10*/  MUFU.TANH R92, R47 ;  /* 0x0000002f005c7308 */ /* 0x0003f00000002400 */
[----:B------:R-:W2:Y:S01]  /*2a20*/  MUFU.TANH R66, R66 ;  /* 0x0000004200427308 */ /* 0x000ea20000002400 */
[----:B-1----:R-:W-:Y:S02]  /*2a30*/  FMNMX.FTZ R47, R69, R46, !PT ;  /* 0x0000002e452f7209 */ /* 0x002fe40007810000 */
[----:B0-----:R-:W-:-:S02]  /*2a40*/  FSEL R46, R106, -INF , P1 ;  /* 0xff8000006a2e7808 */ /* 0x001fc40000800000 */
[----:B------:R-:W-:-:S03]  /*2a50*/  ISETP.GT.AND P1, PT, R57, 0x51, PT ;  /* 0x000000513900780c */ /* 0x000fc60003f24270 */
[----:B------:R0:W-:Y:S08]  /*2a60*/  MUFU.TANH R78, R50 ;  /* 0x00000032004e7308 */ /* 0x0001f00000002400 */
[----:B------:R-:W1:Y:S01]  /*2a70*/  MUFU.TANH R67, R67 ;  /* 0x0000004300437308 */ /* 0x000e620000002400 */
[----:B0-----:R-:W-:-:S04]  /*2a80*/  FMNMX.FTZ R50, R42, R47, !PT ;  /* 0x0000002f2a327209 */ /* 0x001fc80007810000 */
[----:B------:R-:W-:-:S03]  /*2a90*/  FMNMX.FTZ R47, R43, R50, !PT ;  /* 0x000000322b2f7209 */ /* 0x000fc60007810000 */
[----:B------:R0:W4:Y:S01]  /*2aa0*/  MUFU.TANH R79, R51 ;  /* 0x00000033004f7308 */ /* 0x0001220000002400 */
[----:B------:R-:W-:Y:S02]  /*2ab0*/  FMNMX.FTZ R77, R46, R47, !PT ;  /* 0x0000002f2e4d7209 */ /* 0x000fe40007810000 */
[----:B---3--:R-:W-:Y:S02]  /*2ac0*/  FSEL R47, R65, -INF , P1 ;  /* 0xff800000412f7808 */ /* 0x008fe40000800000 */
[----:B------:R-:W-:-:S03]  /*2ad0*/  ISETP.GT.AND P1, PT, R57, 0x59, PT ;  /* 0x000000593900780c */ /* 0x000fc60003f24270 */
[----:B------:R3:W-:Y:S01]  /*2ae0*/  MUFU.TANH R95, R55 ;  /* 0x00000037005f7308 */ /* 0x0007e20000002400 */
[----:B0-----:R-:W-:Y:S01]  /*2af0*/  FMUL.FTZ R51, R0, R26 ;  /* 0x0000001a00337220 */ /* 0x001fe20000410000 */
[----:B------:R-:W-:Y:S02]  /*2b00*/  FSEL R26, R64, -INF , P2 ;  /* 0xff800000401a7808 */ /* 0x000fe40001000000 */
[----:B------:R-:W-:Y:S02]  /*2b10*/  ISETP.GT.AND P2, PT, R57, 0x58, PT ;  /* 0x000000583900780c */ /* 0x000fe40003f44270 */
[----:B------:R-:W-:Y:S02]  /*2b20*/  FMNMX.FTZ R64, R26, R77, !PT ;  /* 0x0000004d1a407209 */ /* 0x000fe40007810000 */
[----:B--2---:R-:W-:Y:S01]  /*2b30*/  FSEL R50, R66, -INF , P2 ;  /* 0xff80000042327808 */ /* 0x004fe20001000000 */
[----:B------:R0:W2:Y:S01]  /*2b40*/  MUFU.TANH R94, R54 ;  /* 0x00000036005e7308 */ /* 0x0000a20000002400 */
[----:B---3--:R-:W-:-:S02]  /*2b50*/  FMNMX.FTZ R55, R47, R64, !PT ;  /* 0x000000402f377209 */ /* 0x008fc40007810000 */
[----:B------:R-:W-:Y:S02]  /*2b60*/  ISETP.GT.AND P2, PT, R57, 0x60, PT ;  /* 0x000000603900780c */ /* 0x000fe40003f44270 */
[----:B------:R-:W-:Y:S01]  /*2b70*/  FMNMX.FTZ R64, R50, R55, !PT ;  /* 0x0000003732407209 */ /* 0x000fe20007810000 */
[----:B------:R-:W-:Y:S01]  /*2b80*/  FMUL.FTZ R55, R0, R30 ;  /* 0x0000001e00377220 */ /* 0x000fe20000410000 */
[----:B------:R-:W-:Y:S01]  /*2b90*/  FSEL R30, R88, -INF , P2 ;  /* 0xff800000581e7808 */ /* 0x000fe20001000000 */
[----:B------:R3:W5:Y:S01]  /*2ba0*/  MUFU.TANH R96, R51 ;  /* 0x0000003300607308 */ /* 0x0007620000002400 */
[C---:B0-----:R-:W-:Y:S01]  /*2bb0*/  FMUL.FTZ R54, R0.reuse, R27 ;  /* 0x0000001b00367220 */ /* 0x041fe20000410000 */
[----:B-1----:R-:W-:Y:S02]  /*2bc0*/  FSEL R27, R67, -INF , P1 ;  /* 0xff800000431b7808 */ /* 0x002fe40000800000 */
[----:B------:R-:W-:Y:S02]  /*2bd0*/  ISETP.GT.AND P1, PT, R57, 0x61, PT ;  /* 0x000000613900780c */ /* 0x000fe40003f24270 */
[----:B------:R-:W-:Y:S01]  /*2be0*/  FMNMX.FTZ R65, R27, R64, !PT ;  /* 0x000000401b417209 */ /* 0x000fe20007810000 */
[----:B------:R-:W-:Y:S01]  /*2bf0*/  FMUL.FTZ R64, R0, R31 ;  /* 0x0000001f00407220 */ /* 0x000fe20000410000 */
[----:B------:R-:W-:Y:S01]  /*2c00*/  ISETP.GT.AND P2, PT, R57, 0x68, PT ;  /* 0x000000683900780c */ /* 0x000fe20003f44270 */
[----:B------:R0:W1:Y:S01]  /*2c10*/  MUFU.TANH R77, R54 ;  /* 0x00000036004d7308 */ /* 0x0000620000002400 */
[----:B---3--:R-:W-:-:S02]  /*2c20*/  FSEL R51, R90, -INF , P1 ;  /* 0xff8000005a337808 */ /* 0x008fc40000800000 */
        /* <DEDUP_REMOVED lines=12> */
[----:B---3--:R-:W-:Y:S02]  /*2cf0*/  FSEL R55, R78, -INF , P2 ;  /* 0xff8000004e377808 */ /* 0x008fe40001000000 */
[----:B------:R-:W-:Y:S02]  /*2d00*/  FMNMX.FTZ R66, R31, R66, !PT ;  /* 0x000000421f427209 */ /* 0x000fe40007810000 */
[----:B------:R-:W-:Y:S02]  /*2d10*/  ISETP.GT.AND P2, PT, R57, 0x78, PT ;  /* 0x000000783900780c */ /* 0x000fe40003f44270 */
[----:B----4-:R-:W-:Y:S01]  /*2d20*/  FSEL R34, R79, -INF , P1 ;  /* 0xff8000004f227808 */ /* 0x010fe20000800000 */
[----:B------:R5:W3:Y:S01]  /*2d30*/  MUFU.TANH R92, R65 ;  /* 0x00000041005c7308 */ /* 0x000ae20000002400 */
[----:B------:R-:W-:Y:S01]  /*2d40*/  FMNMX.FTZ R67, R55, R66, !PT ;  /* 0x0000004237437209 */ /* 0x000fe20007810000 */
[----:B------:R-:W-:Y:S01]  /*2d50*/  FMUL.FTZ R66, R0, R35 ;  /* 0x0000002300427220 */ /* 0x000fe20000410000 */
[----:B------:R-:W-:-:S02]  /*2d60*/  ISETP.GT.AND P1, PT, R57, 0x79, PT ;  /* 0x000000793900780c */ /* 0x000fc40003f24270 */
[----:B--2---:R-:W-:Y:S02]  /*2d70*/  FSEL R64, R94, -INF , P2 ;  /* 0xff8000005e407808 */ /* 0x004fe40001000000 */
[----:B------:R-:W-:Y:S01]  /*2d80*/  FMNMX.FTZ R67, R34, R67, !PT ;  /* 0x0000004322437209 */ /* 0x000fe20007810000 */
[----:B------:R2:W4:Y:S01]  /*2d90*/  MUFU.TANH R94, R66 ;  /* 0x00000042005e7308 */ /* 0x0005220000002400 */
[----:B------:R-:W-:Y:S02]  /*2da0*/  ISETP.GT.AND P2, PT, R57, 0x80, PT ;  /* 0x000000803900780c */ /* 0x000fe40003f44270 */
[----:B------:R-:W-:Y:S02]  /*2db0*/  FSEL R35, R95, -INF , P1 ;  /* 0xff8000005f237808 */ /* 0x000fe40000800000 */
[----:B------:R-:W-:Y:S02]  /*2dc0*/  FMNMX.FTZ R78, R64, R67, !PT ;  /* 0x00000043404e7209 */ /* 0x000fe40007810000 */
[----:B------:R-:W-:Y:S01]  /*2dd0*/  ISETP.GT.AND P1, PT, R57, 0x81, PT ;  /* 0x000000813900780c */ /* 0x000fe20003f24270 */
[----:B------:R-:W-:Y:S01]  /*2de0*/  MUFU.TANH R3, R3 ;  /* 0x0000000300037308 */ /* 0x000fe20000002400 */
[----:B-----5:R-:W-:-:S02]  /*2df0*/  FSEL R65, R96, -INF , P2 ;  /* 0xff80000060417808 */ /* 0x020fc40001000000 */
[----:B------:R-:W-:Y:S02]  /*2e00*/  FMNMX.FTZ R78, R35, R78, !PT ;  /* 0x0000004e234e7209 */ /* 0x000fe40007810000 */
[----:B------:R-:W-:Y:S02]  /*2e10*/  ISETP.GT.AND P2, PT, R57, 0x88, PT ;  /* 0x000000883900780c */ /* 0x000fe40003f44270 */
[----:B-1----:R-:W-:Y:S01]  /*2e20*/  FSEL R38, R77, -INF , P1 ;  /* 0xff8000004d267808 */ /* 0x002fe20000800000 */
[C---:B------:R-:W-:Y:S01]  /*2e30*/  FMUL.FTZ R77, R0.reuse, R39 ;  /* 0x00000027004d7220 */ /* 0x040fe20000410000 */
[----:B------:R-:W-:Y:S01]  /*2e40*/  FMNMX.FTZ R79, R65, R78, !PT ;  /* 0x0000004e414f7209 */ /* 0x000fe20007810000 */
[----:B------:R1:W5:Y:S01]  /*2e50*/  MUFU.TANH R96, R68 ;  /* 0x0000004400607308 */ /* 0x0003620000002400 */
[----:B------:R-:W-:Y:S01]  /*2e60*/  ISETP.GT.AND P1, PT, R57, 0x89, PT ;  /* 0x000000893900780c */ /* 0x000fe20003f24270 */
[----:B------:R-:W-:Y:S01]  /*2e70*/  FMUL.FTZ R78, R0, R45 ;  /* 0x0000002d004e7220 */ /* 0x000fe20000410000 */
[----:B------:R-:W-:-:S02]  /*2e80*/  FSEL R67, R88, -INF , P2 ;  /* 0xff80000058437808 */ /* 0x000fc40001000000 */
[----:B--2---:R-:W-:Y:S01]  /*2e90*/  FMNMX.FTZ R66, R38, R79, !PT ;  /* 0x0000004f26427209 */ /* 0x004fe20007810000 */
[----:B------:R-:W-:Y:S01]  /*2ea0*/  FMUL.FTZ R79, R0, R44 ;  /* 0x0000002c004f7220 */ /* 0x000fe20000410000 */
[----:B------:R-:W-:Y:S01]  /*2eb0*/  ISETP.GT.AND P2, PT, R57, 0x90, PT ;  /* 0x000000903900780c */ /* 0x000fe20003f44270 */
[----:B------:R-:W2:Y:S01]  /*2ec0*/  MUFU.TANH R77, R77 ;  /* 0x0000004d004d7308 */ /* 0x000ea20000002400 */
[----:B0-----:R-:W-:Y:S02]  /*2ed0*/  FSEL R39, R90, -INF , P1 ;  /* 0xff8000005a277808 */ /* 0x001fe40000800000 */
[----:B-1----:R-:W-:Y:S02]  /*2ee0*/  FMNMX.FTZ R68, R67, R66, !PT ;  /* 0x0000004243447209 */ /* 0x002fe40007810000 */
[----:B------:R-:W-:Y:S02]  /*2ef0*/  ISETP.GT.AND P1, PT, R57, 0x91, PT ;  /* 0x000000913900780c */ /* 0x000fe40003f24270 */
[----:B---3--:R-:W-:Y:S01]  /*2f00*/  FSEL R66, R92, -INF , P2 ;  /* 0xff8000005c427808 */ /* 0x008fe20001000000 */
[----:B------:R-:W0:Y:S01]  /*2f10*/  MUFU.TANH R5, R5 ;  /* 0x0000000500057308 */ /* 0x000e220000002400 */
[----:B------:R-:W-:Y:S01]  /*2f20*/  FMNMX.FTZ R95, R39, R68, !PT ;  /* 0x00000044275f7209 */ /* 0x000fe20007810000 */
[----:B------:R-:W1:Y:S01]  /*2f30*/  SHFL.IDX PT, R92, R82, RZ, 0x1c1f ;  /* 0x001c1fff525c7589 */ /* 0x000e6200000e0000 */
[----:B------:R-:W-:-:S02]  /*2f40*/  ISETP.GT.AND P2, PT, R57, 0x98, PT ;  /* 0x000000983900780c */ /* 0x000fc40003f44270 */
[----:B----4-:R-:W-:Y:S02]  /*2f50*/  FSEL R44, R94, -INF , P1 ;  /* 0xff8000005e2c7808 */ /* 0x010fe40000800000 */
[----:B------:R-:W-:Y:S01]  /*2f60*/  FMNMX.FTZ R95, R66, R95, !PT ;  /* 0x0000005f425f7209 */ /* 0x000fe20007810000 */
[----:B------:R-:W3:Y:S01]  /*2f70*/  MUFU.TANH R6, R6 ;  /* 0x0000000600067308 */ /* 0x000ee20000002400 */
[----:B------:R-:W-:Y:S02]  /*2f80*/  ISETP.GT.AND P1, PT, R57, 0x99, PT ;  /* 0x000000993900780c */ /* 0x000fe40003f24270 */
[----:B-----5:R-:W-:Y:S02]  /*2f90*/  FSEL R45, R96, -INF , P2 ;  /* 0xff800000602d7808 */ /* 0x020fe40001000000 */
[----:B------:R-:W-:Y:S02]  /*2fa0*/  FMNMX.FTZ R88, R44, R95, !PT ;  /* 0x0000005f2c587209 */ /* 0x000fe40007810000 */
[----:B--2---:R-:W-:Y:S01]  /*2fb0*/  FSEL R68, R77, -INF , P1 ;  /* 0xff8000004d447808 */ /* 0x004fe20000800000 */
        /* <DEDUP_REMOVED lines=13> */
[----:B------:R-:W-:Y:S01]  /*3090*/  MOV R36, UR20 ;  /* 0x0000001400247c02 */ /* 0x000fe20008000f00 */
[----:B------:R-:W4:Y:S01]  /*30a0*/  MUFU.TANH R7, R7 ;  /* 0x0000000700077308 */ /* 0x000f220000002400 */
[----:B-1----:R-:W-:-:S04]  /*30b0*/  VIADDMNMX R92, R92, R85, R84, PT ;  /* 0x000000555c5c7246 */ /* 0x002fc80003800154 */
[C---:B------:R-:W-:Y:S02]  /*30c0*/  ISETP.GT.AND P2, PT, R92.reuse, 0x1, PT ;  /* 0x000000015c00780c */ /* 0x040fe40003f44270 */
[----:B------:R-:W-:Y:S01]  /*30d0*/  ISETP.GT.AND P3, PT, R92, 0x8, PT ;  /* 0x000000085c00780c */ /* 0x000fe20003f64270 */
[----:B------:R-:W1:Y:S01]  /*30e0*/  MUFU.TANH R8, R8 ;  /* 0x0000000800087308 */ /* 0x000e620000002400 */
[----:B0-----:R-:W-:Y:S02]  /*30f0*/  FSEL R84, R5, -INF , P2 ;  /* 0xff80000005547808 */ /* 0x001fe40001000000 */
[----:B---3--:R-:W-:Y:S02]  /*3100*/  FSEL R6, R6, -INF , P3 ;  /* 0xff80000006067808 */ /* 0x008fe40001800000 */
[----:B------:R-:W-:-:S03]  /*3110*/  ISETP.GT.AND P2, PT, R92, 0x10, PT ;  /* 0x000000105c00780c */ /* 0x000fc60003f44270 */
[----:B------:R-:W0:Y:S01]  /*3120*/  MUFU.TANH R9, R9 ;  /* 0x0000000900097308 */ /* 0x000e220000002400 */
[----:B--2---:R-:W-:-:S07]  /*3130*/  FMNMX.FTZ R88, R57, R88, !PT ;  /* 0x0000005839587209 */ /* 0x004fce0007810000 */
[----:B------:R-:W2:Y:S01]  /*3140*/  MUFU.TANH R10, R10 ;  /* 0x0000000a000a7308 */ /* 0x000ea20000002400 */
[----:B------:R-:W3:Y:S07]  /*3150*/  SHFL.BFLY PT, R57, R88, 0x1, 0x1f ;  /* 0x0c201f0058397f89 */ /* 0x000eee00000e0000 */
[----:B------:R-:W5:Y:S08]  /*3160*/  MUFU.TANH R11, R11 ;  /* 0x0000000b000b7308 */ /* 0x000f700000002400 */
[----:B------:R-:W5:Y:S08]  /*3170*/  MUFU.TANH R12, R12 ;  /* 0x0000000c000c7308 */ /* 0x000f700000002400 */
[----:B------:R-:W5:Y:S01]  /*3180*/  MUFU.TANH R13, R13 ;  /* 0x0000000d000d7308 */ /* 0x000f620000002400 */
[----:B---3--:R-:W-:-:S04]  /*3190*/  FMNMX.FTZ R57, R88, R57, !PT ;  /* 0x0000003958397209 */ /* 0x008fc80007810000 */
[C---:B------:R-:W-:Y:S01]  /*31a0*/  FSETP.NEU.FTZ.AND P1, PT, R57.reuse, -INF , PT ;  /* 0xff8000003900780b */ /* 0x040fe20003f3d000 */
[----:B------:R-:W-:-:S02]  /*31b0*/  FFMA.FTZ R36, R57, R36, -8 ;  /* 0xc100000039247423 */ /* 0x000fc40000010024 */
[----:B------:R-:W3:Y:S03]  /*31c0*/  MUFU.TANH R14, R14 ;  /* 0x0000000e000e7308 */ /* 0x000ee60000002400 */
[----:B------:R-:W-:Y:S02]  /*31d0*/  FSEL R36, R36, RZ, P1 ;  /* 0x000000ff24247208 */ /* 0x000fe40000800000 */
[----:B------:R-:W-:-:S03]  /*31e0*/  ISETP.GT.AND P1, PT, R92, RZ, PT ;  /* 0x000000ff5c00720c */ /* 0x000fc60003f24270 */
[--C-:B------:R-:W-:Y:S01]  /*31f0*/  FFMA.FTZ R95, R93, UR20, -R36.reuse ;  /* 0x000000145d5f7c23 */ /* 0x100fe20008010824 */
[----:B------:R-:W-:Y:S01]  /*3200*/  FSEL R3, R3, -INF , P1 ;  /* 0xff80000003037808 */ /* 0x000fe20000800000 */
[----:B------:R-:W3:Y:S01]  /*3210*/  MUFU.TANH R15, R15 ;  /* 0x0000000f000f7308 */ /* 0x000ee20000002400 */
[----:B------:R-:W-:Y:S01]  /*3220*/  ISETP.GT.AND P1, PT, R92, 0x9, PT ;  /* 0x000000095c00780c */ /* 0x000fe20003f24270 */
[--C-:B------:R-:W-:Y:S01]  /*3230*/  FFMA.FTZ R96, R81, UR20, -R36.reuse ;  /* 0x0000001451607c23 */ /* 0x100fe20008010824 */
[----:B------:R-:W-:Y:S01]  /*3240*/  FMNMX.FTZ R85, R3, R84, !PT ;  /* 0x0000005403557209 */ /* 0x000fe20007810000 */
[--C-:B------:R-:W-:Y:S01]  /*3250*/  FFMA.FTZ R88, R97, UR20, -R36.reuse ;  /* 0x0000001461587c23 */ /* 0x100fe20008010824 */
[----:B----4-:R-:W-:Y:S01]  /*3260*/  FSEL R7, R7, -INF , P1 ;  /* 0xff80000007077808 */ /* 0x010fe20000800000 */
[--C-:B------:R-:W-:Y:S01]  /*3270*/  FFMA.FTZ R90, R99, UR20, -R36.reuse ;  /* 0x00000014635a7c23 */ /* 0x100fe20008010824 */
[----:B------:R-:W-:Y:S01]  /*3280*/  FMNMX.FTZ R94, R6, R85, !PT ;  /* 0x00000055065e7209 */ /* 0x000fe20007810000 */
[----:B------:R-:W4:Y:S01]  /*3290*/  MUFU.TANH R20, R20 ;  /* 0x0000001400147308 */ /* 0x000f220000002400 */
[----:B------:R-:W-:Y:S01]  /*32a0*/  ISETP.GT.AND P1, PT, R92, 0x11, PT ;  /* 0x000000115c00780c */ /* 0x000fe20003f24270 */
[--C-:B------:R-:W-:Y:S01]  /*32b0*/  FFMA.FTZ R89, R89, UR20, -R36.reuse ;  /* 0x0000001459597c23 */ /* 0x100fe20008010824 */
[----:B-1----:R-:W-:Y:S01]  /*32c0*/  FSEL R85, R8, -INF , P2 ;  /* 0xff80000008557808 */ /* 0x002fe20001000000 */
        /* <DEDUP_REMOVED lines=11> */
[----:B--2---:R-:W-:Y:S01]  /*3380*/  FSEL R10, R10, -INF , P2 ;  /* 0xff8000000a0a7808 */ /* 0x004fe20001000000 */
[----:B------:R-:W0:Y:S01]  /*3390*/  MUFU.TANH R21, R21 ;  /* 0x0000001500157308 */ /* 0x000e220000002400 */
[----:B------:R-:W-:Y:S01]  /*33a0*/  FMNMX.FTZ R93, R9, R94, !PT ;  /* 0x0000005e095d7209 */ /* 0x000fe20007810000 */
[--C-:B-1----:R-:W-:Y:S01]  /*33b0*/  FFMA.FTZ R95, R86, UR20, -R36.reuse ;  /* 0x00000014565f7c23 */ /* 0x102fe20008010824 */
        /* <DEDUP_REMOVED lines=13> */
[----:B------:R-:W2:Y:S01]  /*3490*/  MUFU.TANH R73, R73 ;  /* 0x0000004900497308 */ /* 0x000ea20000002400 */
[----:B------:R-:W-:Y:S01]  /*34a0*/  FSEL R13, R13, -INF , P1 ;  /* 0xff8000000d0d7808 */ /* 0x000fe20000800000 */
[--C-:B------:R-:W-:Y:S01]  /*34b0*/  FFMA.FTZ R47, R47, UR20, -R36.reuse ;  /* 0x000000142f2f7c23 */ /* 0x100fe20008010824 */
[----:B------:R-:W-:Y:S01]  /*34c0*/  FMNMX.FTZ R94, R86, R93, !PT ;  /* 0x0000005d565e7209 */ /* 0x000fe20007810000 */
[--C-:B------:R-:W-:Y:S01]  /*34d0*/  FFMA.FTZ R31, R31, UR20, -R36.reuse ;  /* 0x000000141f1f7c23 */ /* 0x100fe20008010824 */
[----:B------:R-:W-:Y:S01]  /*34e0*/  ISETP.GT.AND P1, PT, R92, 0x29, PT ;  /* 0x000000295c00780c */ /* 0x000fe20003f24270 */
[--C-:B------:R-:W-:Y:S01]  /*34f0*/  FFMA.FTZ R34, R34, UR20, -R36.reuse ;  /* 0x0000001422227c23 */ /* 0x100fe20008010824 */
[----:B---3--:R-:W-:Y:S01]  /*3500*/  FSEL R14, R14, -INF , P2 ;  /* 0xff8000000e0e7808 */ /* 0x008fe20001000000 */
[----:B------:R-:W3:Y:S01]  /*3510*/  MUFU.TANH R56, R56 ;  /* 0x0000003800387308 */ /* 0x000ee20000002400 */
        /* <DEDUP_REMOVED lines=10> */
[----:B----4-:R-:W-:-:S02]  /*35c0*/  FSEL R81, R20, -INF , P2 ;  /* 0xff80000014517808 */ /* 0x010fc40001000000 */
[----:B------:R-:W-:Y:S02]  /*35d0*/  FMNMX.FTZ R94, R15, R94, !PT ;  /* 0x0000005e0f5e7209 */ /* 0x000fe40007810000 */
[C---:B------:R-:W-:Y:S01]  /*35e0*/  ISETP.GT.AND P2, PT, R92.reuse, 0x38, PT ;  /* 0x000000385c00780c */ /* 0x040fe20003f44270 */
[----:B------:R-:W4:Y:S01]  /*35f0*/  MUFU.TANH R58, R58 ;  /* 0x0000003a003a7308 */ /* 0x000f220000002400 */
[----:B0-----:R-:W-:Y:S02]  /*3600*/  FSEL R21, R21, -INF , P1 ;  /* 0xff80000015157808 */ /* 0x001fe40000800000 */
[----:B------:R-:W-:Y:S02]  /*3610*/  FMNMX.FTZ R94, R81, R94, !PT ;  /* 0x0000005e515e7209 */ /* 0x000fe40007810000 */
[----:B------:R-:W-:Y:S02]  /*3620*/  ISETP.GT.AND P1, PT, R92, 0x39, PT ;  /* 0x000000395c00780c */ /* 0x000fe40003f24270 */
[----:B-1----:R-:W-:Y:S01]  /*3630*/  FSEL R72, R72, -INF , P2 ;  /* 0xff80000048487808 */ /* 0x002fe20001000000 */
[----:B------:R0:W-:Y:S01]  /*3640*/  MUFU.EX2 R12, R95 ;  /* 0x0000005f000c7308 */ /* 0x0001e20000000800 */
[----:B------:R-:W-:-:S02]  /*3650*/  ISETP.GT.AND P2, PT, R92, 0x40, PT ;  /* 0x000000405c00780c */ /* 0x000fc40003f44270 */
[----:B--2---:R-:W-:Y:S02]  /*3660*/  FSEL R73, R73, -INF , P1 ;  /* 0xff80000049497808 */ /* 0x004fe40000800000 */
[----:B------:R-:W-:Y:S02]  /*3670*/  ISETP.GT.AND P1, PT, R92, 0x41, PT ;  /* 0x000000415c00780c */ /* 0x000fe40003f24270 */
[----:B---3--:R-:W-:Y:S01]  /*3680*/  FSEL R80, R56, -INF , P2 ;  /* 0xff80000038507808 */ /* 0x008fe20001000000 */
        /* <DEDUP_REMOVED lines=10> */
[----:B----4-:R-:W-:Y:S01]  /*3730*/  FSEL R58, R58, -INF , P2 ;  /* 0xff8000003a3a7808 */ /* 0x010fe20001000000 */
        /* <DEDUP_REMOVED lines=361> */
[----:B------:R-:W-:Y:S01]  /*4dd0*/  IMAD.MOV.U32 R6, RZ, RZ, R57 ;  /* 0x000000ffff067224 */ /* 0x000fe200078e0039 */
[----:B------:R-:W-:Y:S01]  /*4de0*/  UMOV UR25, UR37 ;  /* 0x0000002500197c82 */ /* 0x000fe20008000000 */
[----:B------:R-:W-:Y:S01]  /*4df0*/  IMAD.MOV.U32 R5, RZ, RZ, R56 ;  /* 0x000000ffff057224 */ /* 0x000fe200078e0038 */
[----:B------:R-:W-:Y:S01]  /*4e00*/  UMOV UR24, UR38 ;  /* 0x0000002600187c82 */ /* 0x000fe20008000000 */
[----:B------:R-:W-:Y:S01]  /*4e10*/  IMAD.MOV.U32 R55, RZ, RZ, RZ ;  /* 0x000000ffff377224 */ /* 0x000fe200078e00ff */
[----:B------:R-:W-:-:S06]  /*4e20*/  ULDC UR20, c[0x0][0x988] ;  /* 0x0002620000147ab9 */ /* 0x000fcc0000000800 */
.L_x_2122:
[----:B------:R-:W-:-:S04]  /*4e30*/  UISETP.NE.AND UP0, UPT, UR24, 0x1, UPT ;  /* 0x000000011800788c */ /* 0x000fc8000bf05270 */
[----:B------:R-:W-:-:S04]  /*4e40*/  USEL UR37, URZ, 0x1, UP0 ;  /* 0x000000013f257887 */ /* 0x000fc80008000000 */
[----:B------:R-:W-:Y:S01]  /*4e50*/  ULOP3.LUT UR37, UR25, UR37, URZ, 0x3c, !UPT ;  /* 0x0000002519257292 */ /* 0x000fe2000f8e3c3f */
[----:B------:R-:W-:Y:S11]  /*4e60*/  @!P0 BRA `(.L_x_2112) ;  /* 0x0000000000048947 */ /* 0x000ff60003800000 */
[----:B------:R-:W-:Y:S01]  /*4e70*/  BPT.TRAP 0x1 ;  /* 0x000000040000795c */ /* 0x000fe20000300000 */
.L_x_2112:
        /* <DEDUP_REMOVED lines=9> */
.L_x_2113:
[----:B-1----:R-:W-:Y:S05]  /*4f10*/  @P1 BRA `(.L_x_2114) ;  /* 0x0000000000081947 */ /* 0x002fea0003800000 */
[----:B------:R-:W1:Y:S02]  /*4f20*/  SYNCS.PHASECHK.TRANS64.TRYWAIT P1, [UR21+0x13230], R7 ;  /* 0x01323007ff0075a7 */ /* 0x000e640008020155 */
[----:B-1----:R-:W-:Y:S05]  /*4f30*/  @!P1 BRA `(.L_x_2115) ;  /* 0x000000f0004c9947 */ /* 0x002fea0003800000 */
.L_x_2114:
        /* <DEDUP_REMOVED lines=64> */
.L_x_2116:
[----:B------:R-:W-:Y:S01]  /*5340*/  ULEA UR11, UR24, UR45, 0x3 ;  /* 0x0000002d180b7291 */ /* 0x000fe2000f8e183f */
[----:B01----:R-:W-:-:S05]  /*5350*/  IMAD.U32 R7, RZ, RZ, UR25 ;  /* 0x00000019ff077e24 */ /* 0x003fca000f8e00ff */
[----:B------:R-:W-:-:S04]  /*5360*/  SHF.L.U32 R7, R7, 0x1f, RZ ;  /* 0x0000001f07077819 */ /* 0x000fc800000006ff */
[----:B------:R0:W1:Y:S01]  /*5370*/  SYNCS.PHASECHK.TRANS64.TRYWAIT P1, [UR11+0x13250], R7 ;  /* 0x01325007ff0075a7 */ /* 0x000062000802014b */
[----:B------:R-:W-:Y:S05]  /*5380*/  @!P0 BRA `(.L_x_2117) ;  /* 0x0000000000048947 */ /* 0x000fea0003800000 */
[----:B------:R-:W-:Y:S01]  /*5390*/  BPT.TRAP 0x1 ;  /* 0x000000040000795c */ /* 0x000fe20000300000 */
.L_x_2117:
[----:B-1----:R-:W-:Y:S05]  /*53a0*/  @P1 BRA `(.L_x_2118) ;  /* 0x0000000000081947 */ /* 0x002fea0003800000 */
[----:B------:R-:W1:Y:S02]  /*53b0*/  SYNCS.PHASECHK.TRANS64.TRYWAIT P1, [UR11+0x13250], R7 ;  /* 0x01325007ff0075a7 */ /* 0x000e64000802014b */
[----:B-1----:R-:W-:Y:S05]  /*53c0*/  @!P1 BRA `(.L_x_2119) ;  /* 0x000000ec00409947 */ /* 0x002fea0003800000 */
.L_x_2118:
        /* <DEDUP_REMOVED lines=32> */
.L_x_2120:
[----:B------:R-:W-:Y:S01]  /*55d0*/  UISETP.NE.AND UP0, UPT, UR50, URZ, UPT ;  /* 0x0000003f3200728c */ /* 0x000fe2000bf05270 */
[C---:B------:R-:W-:Y:S01]  /*55e0*/  FMUL.FTZ R12, R0.reuse, R125 ;  /* 0x0000007d000c7220 */ /* 0x040fe20000410000 */
[C---:B------:R-:W-:Y:S01]  /*55f0*/  FMUL.FTZ R125, R0.reuse, R97 ;  /* 0x00000061007d7220 */ /* 0x040fe20000410000 */
[----:B------:R-:W-:Y:S02]  /*5600*/  VIADD R97, R17, UR43 ;  /* 0x0000002b11617c36 */ /* 0x000fe40008000000 */
[C---:B------:R-:W-:Y:S01]  /*5610*/  FMUL.FTZ R13, R0.reuse, R126 ;  /* 0x0000007e000d7220 */ /* 0x040fe20000410000 */
[C---:B------:R-:W-:Y:S01]  /*5620*/  FMUL.FTZ R14, R0.reuse, R127 ;  /* 0x0000007f000e7220 */ /* 0x040fe20000410000 */
[----:B------:R-:W-:Y:S01]  /*5630*/  PLOP3.LUT P1, PT, PT, PT, UP0, 0x80, 0x0 ;  /* 0x000000000000781c */ /* 0x000fe20003f2f008 */
[C---:B------:R-:W-:Y:S01]  /*5640*/  FMUL.FTZ R20, R0.reuse, R129 ;  /* 0x0000008100147220 */ /* 0x040fe20000410000 */
[----:B------:R-:W-:Y:S01]  /*5650*/  PLOP3.LUT P2, PT, PT, PT, UP0, 0x80, 0x0 ;  /* 0x000000000000781c */ /* 0x000fe20003f4f008 */
[C---:B01----:R-:W-:Y:S01]  /*5660*/  FMUL.FTZ R7, R0.reuse, R120 ;  /* 0x0000007800077220 */ /* 0x043fe20000410000 */
[----:B------:R-:W-:Y:S01]  /*5670*/  MOV R129, 0xfffffffe ;  /* 0xfffffffe00817802 */ /* 0x000fe20000000f00 */
[----:B------:R-:W-:Y:S01]  /*5680*/  @UP0 ULDC UR6, c[0x0][0x44c] ;  /* 0x0001130000060ab9 */ /* 0x000fe20000000800 */
[C---:B------:R-:W-:Y:S01]  /*5690*/  FMUL.FTZ R8, R0.reuse, R121 ;  /* 0x0000007900087220 */ /* 0x040fe20000410000 */
[C---:B------:R-:W-:Y:S01]  /*56a0*/  FMUL.FTZ R11, R0.reuse, R124 ;  /* 0x0000007c000b7220 */ /* 0x040fe20000410000 */
[C---:B------:R-:W-:Y:S01]  /*56b0*/  FMUL.FTZ R15, R0.reuse, R128 ;  /* 0x00000080000f7220 */ /* 0x040fe20000410000 */
[----:B------:R-:W0:Y:S01]  /*56c0*/  MUFU.TANH R7, R7 ;  /* 0x0000000700077308 */ /* 0x000e220000002400 */
[C---:B------:R-:W-:Y:S01]  /*56d0*/  FMUL.FTZ R121, R0.reuse, R132 ;  /* 0x0000008400797220 */ /* 0x040fe20000410000 */
[C---:B------:R-:W-:Y:S01]  /*56e0*/  FMUL.FTZ R120, R0.reuse, R131 ;  /* 0x0000008300787220 */ /* 0x040fe20000410000 */
[----:B------:R-:W-:Y:S01]  /*56f0*/  FMUL.FTZ R9, R0, R122 ;  /* 0x0000007a00097220 */ /* 0x000fe20000410000 */
[----:B------:R-:W-:Y:S01]  /*5700*/  @P1 IMAD.HI.U32 R126, R97, UR6, RZ ;  /* 0x00000006617e1c27 */ /* 0x000fe2000f8e00ff */
[----:B------:R-:W-:-:S03]  /*5710*/  @UP0 ULDC UR6, c[0x0][0x450] ;  /* 0x0001140000060ab9 */ /* 0x000fc60000000800 */
[C---:B------:R-:W-:Y:S01]  /*5720*/  FMUL.FTZ R122, R0.reuse, R133 ;  /* 0x00000085007a7220 */ /* 0x040fe20000410000 */
[C---:B------:R-:W-:Y:S01]  /*5730*/  FMUL.FTZ R21, R0.reuse, R130 ;  /* 0x0000008200157220 */ /* 0x040fe20000410000 */
[----:B------:R-:W1:Y:S01]  /*5740*/  MUFU.TANH R8, R8 ;  /* 0x0000000800087308 */ /* 0x000e620000002400 */
[----:B------:R-:W-:Y:S01]  /*5750*/  @P2 SHF.R.U32.HI R97, RZ, UR6, R126 ;  /* 0x00000006ff612c19 */ /* 0x000fe2000801167e */
[----:B------:R-:W-:Y:S01]  /*5760*/  UMOV UR6, 0x1 ;  /* 0x0000000100067882 */ /* 0x000fe20000000000 */
[C---:B------:R-:W-:Y:S01]  /*5770*/  FMUL.FTZ R104, R0.reuse, R104 ;  /* 0x0000006800687220 */ /* 0x040fe20000410000 */
[----:B------:R-:W-:Y:S01]  /*5780*/  UIMAD UR6, UR23, -0xa0, UR6 ;  /* 0xffffff60170678a4 */ /* 0x000fe2000f8e0206 */
[C---:B------:R-:W-:Y:S01]  /*5790*/  FMUL.FTZ R105, R0.reuse, R105 ;  /* 0x0000006900697220 */ /* 0x040fe20000410000 */
[----:B------:R-:W2:Y:S01]  /*57a0*/  SHFL.IDX PT, R127, R97, RZ, 0x1c1f ;  /* 0x001c1fff617f7589 */ /* 0x000ea200000e0000 */
[C---:B------:R-:W-:Y:S01]  /*57b0*/  FMUL.FTZ R128, R0.reuse, R73 ;  /* 0x0000004900807220 */ /* 0x040fe20000410000 */
[----:B------:R-:W3:Y:S01]  /*57c0*/  MUFU.TANH R11, R11 ;  /* 0x0000000b000b7308 */ /* 0x000ee20000002400 */
[----:B------:R-:W-:Y:S01]  /*57d0*/  FMUL.FTZ R73, R0, R74 ;  /* 0x0000004a00497220 */ /* 0x000fe20000410000 */
[----:B------:R-:W-:-:S02]  /*57e0*/  IMAD R126, R16, R129, UR6 ;  /* 0x00000006107e7e24 */ /* 0x000fc4000f8e0281 */
[C---:B------:R-:W-:Y:S01]  /*57f0*/  FMUL.FTZ R108, R0.reuse, R108 ;  /* 0x0000006c006c7220 */ /* 0x040fe20000410000 */
[----:B------:R-:W-:Y:S02]  /*5800*/  IMAD.U32 R129, RZ, RZ, UR49 ;  /* 0x00000031ff817e24 */ /* 0x000fe4000f8e00ff */
[C---:B------:R-:W-:Y:S01]  /*5810*/  FMUL.FTZ R109, R0.reuse, R109 ;  /* 0x0000006d006d7220 */ /* 0x040fe20000410000 */
[C---:B------:R-:W-:Y:S01]  /*5820*/  FMUL.FTZ R112, R0.reuse, R112 ;  /* 0x0000007000707220 */ /* 0x040fe20000410000 */
[C---:B------:R-:W-:Y:S01]  /*5830*/  FMUL.FTZ R113, R0.reuse, R113 ;  /* 0x0000007100717220 */ /* 0x040fe20000410000 */
[----:B------:R-:W4:Y:S01]  /*5840*/  MUFU.TANH R12, R12 ;  /* 0x0000000c000c7308 */ /* 0x000f220000002400 */
[----:B------:R-:W-:Y:S01]  /*5850*/  IADD3 R126, -R129, UR48, R126 ;  /* 0x00000030817e7c10 */ /* 0x000fe2000fffe17e */
        /* <DEDUP_REMOVED lines=12> */
[----:B--2---:R-:W-:Y:S01]  /*5920*/  IMAD.IADD R127, R126, 0x1, R127 ;  /* 0x000000017e7f7824 */ /* 0x004fe200078e027f */
[----:B------:R-:W2:Y:S01]  /*5930*/  SHFL.IDX PT, R97, R97, 0x1, 0x1c1f ;  /* 0x003c1f0061617f89 */ /* 0x000ea200000e0000 */
[----:B------:R-:W5:Y:S01]  /*5940*/  MUFU.TANH R20, R20 ;  /* 0x0000001400147308 */ /* 0x000f620000002400 */
[C---:B------:R-:W-:Y:S01]  /*5950*/  FMUL.FTZ R10, R0.reuse, R123 ;  /* 0x0000007b000a7220 */ /* 0x040fe20000410000 */
[C---:B------:R-:W-:Y:S01]  /*5960*/  FMUL.FTZ R123, R0.reuse, R134 ;  /* 0x00000086007b7220 */ /* 0x040fe20000410000 */
[C---:B------:R-:W-:Y:S01]  /*5970*/  ISETP.GT.AND P1, PT, R127.reuse, RZ, PT ;  /* 0x000000ff7f00720c */ /* 0x040fe20003f24270 */
[C---:B------:R-:W-:Y:S01]  /*5980*/  FMUL.FTZ R124, R0.reuse, R135 ;  /* 0x00000087007c7220 */ /* 0x040fe20000410000 */
[----:B------:R-:W-:Y:S01]  /*5990*/  ISETP.GT.AND P2, PT, R127, 0x1, PT ;  /* 0x000000017f00780c */ /* 0x000fe20003f44270 */
[C---:B------:R-:W-:Y:S01]  /*59a0*/  FMUL.FTZ R106, R0.reuse, R106 ;  /* 0x0000006a006a7220 */ /* 0x040fe20000410000 */
[----:B0-----:R-:W-:Y:S01]  /*59b0*/  FSEL R72, R7, -INF , P1 ;  /* 0xff80000007487808 */ /* 0x001fe20000800000 */
[----:B------:R-:W0:Y:S01]  /*59c0*/  MUFU.TANH R121, R121 ;  /* 0x0000007900797308 */ /* 0x000e220000002400 */
[C---:B------:R-:W-:Y:S01]  /*59d0*/  ISETP.GT.AND P1, PT, R127.reuse, 0x8, PT ;  /* 0x000000087f00780c */ /* 0x040fe20003f24270 */
[----:B------:R-:W-:Y:S01]  /*59e0*/  FMUL.FTZ R107, R0, R107 ;  /* 0x0000006b006b7220 */ /* 0x000fe20000410000 */
[----:B-1----:R-:W-:Y:S01]  /*59f0*/  FSEL R8, R8, -INF , P2 ;  /* 0xff80000008087808 */ /* 0x002fe20001000000 */
[----:B------:R-:W-:Y:S01]  /*5a00*/  FMUL.FTZ R110, R0, R110 ;  /* 0x0000006e006e7220 */ /* 0x000fe20000410000 */
[----:B------:R-:W-:Y:S01]  /*5a10*/  FMNMX.FTZ R131, R72, R5, !PT ;  /* 0x0000000548837209 */ /* 0x000fe20007810000 */
[C---:B------:R-:W-:Y:S01]  /*5a20*/  FMUL.FTZ R111, R0.reuse, R111 ;  /* 0x0000006f006f7220 */ /* 0x040fe20000410000 */
[----:B------:R-:W-:Y:S01]  /*5a30*/  ISETP.GT.AND P2, PT, R127, 0x9, PT ;  /* 0x000000097f00780c */ /* 0x000fe20003f44270 */
[----:B------:R-:W1:Y:S01]  /*5a40*/  MUFU.TANH R122, R122 ;  /* 0x0000007a007a7308 */ /* 0x000e620000002400 */
[----:B---3--:R-:W-:Y:S01]  /*5a50*/  FSEL R11, R11, -INF , P1 ;  /* 0xff8000000b0b7808 */ /* 0x008fe20000800000 */
[----:B------:R-:W-:Y:S01]  /*5a60*/  FMUL.FTZ R114, R0, R114 ;  /* 0x0000007200727220 */ /* 0x000fe20000410000 */
[----:B------:R-:W-:Y:S01]  /*5a70*/  FMNMX.FTZ R130, R8, R131, !PT ;  /* 0x0000008308827209 */ /* 0x000fe20007810000 */
[C---:B------:R-:W-:Y:S01]  /*5a80*/  FMUL.FTZ R115, R0.reuse, R115 ;  /* 0x0000007300737220 */ /* 0x040fe20000410000 */
[C---:B------:R-:W-:Y:S01]  /*5a90*/  ISETP.GT.AND P1, PT, R127.reuse, 0x10, PT ;  /* 0x000000107f00780c */ /* 0x040fe20003f24270 */
[----:B------:R-:W-:Y:S01]  /*5aa0*/  FMUL.FTZ R118, R0, R118 ;  /* 0x0000007600767220 */ /* 0x000fe20000410000 */
[----:B----4-:R-:W-:Y:S01]  /*5ab0*/  FSEL R12, R12, -INF , P2 ;  /* 0xff8000000c0c7808 */ /* 0x010fe20001000000 */
[----:B------:R3:W-:Y:S01]  /*5ac0*/  MUFU.TANH R7, R129 ;  /* 0x0000008100077308 */ /* 0x0007e20000002400 */
[----:B------:R-:W-:Y:S01]  /*5ad0*/  ISETP.GT.AND P2, PT, R127, 0x11, PT ;  /* 0x000000117f00780c */ /* 0x000fe20003f44270 */
[----:B--2---:R-:W-:Y:S01]  /*5ae0*/  IMAD.IADD R126, R126, 0x1, R97 ;  /* 0x000000017e7e7824 */ /* 0x004fe200078e0261 */
[----:B-----5:R-:W-:Y:S01]  /*5af0*/  FSEL R15, R15, -INF , P1 ;  /* 0xff8000000f0f7808 */ /* 0x020fe20000800000 */
[C---:B------:R-:W-:Y:S01]  /*5b00*/  FMUL.FTZ R119, R0.reuse, R119 ;  /* 0x0000007700777220 */ /* 0x040fe20000410000 */
[----:B------:R-:W-:Y:S01]  /*5b10*/  ISETP.GT.AND P1, PT, R127, 0x18, PT ;  /* 0x000000187f00780c */ /* 0x000fe20003f24270 */
[----:B------:R-:W-:Y:S01]  /*5b20*/  FMUL.FTZ R90, R0, R90 ;  /* 0x0000005a005a7220 */ /* 0x000fe20000410000 */
[----:B------:R-:W-:Y:S01]  /*5b30*/  FSEL R20, R20, -INF , P2 ;  /* 0xff80000014147808 */ /* 0x000fe20001000000 */
[----:B------:R-:W2:Y:S01]  /*5b40*/  MUFU.TANH R104, R104 ;  /* 0x0000006800687308 */ /* 0x000ea20000002400 */
[----:B---3--:R-:W-:Y:S01]  /*5b50*/  FMNMX.FTZ R129, R11, R130, !PT ;  /* 0x000000820b817209 */ /* 0x008fe20007810000 */
[C---:B------:R-:W-:Y:S01]  /*5b60*/  FMUL.FTZ R91, R0.reuse, R91 ;  /* 0x0000005b005b7220 */ /* 0x040fe20000410000 */
[----:B------:R-:W-:Y:S01]  /*5b70*/  ISETP.GT.AND P2, PT, R127, 0x19, PT ;  /* 0x000000197f00780c */ /* 0x000fe20003f44270 */
[----:B------:R-:W-:Y:S01]  /*5b80*/  FMUL.FTZ R94, R0, R94 ;  /* 0x0000005e005e7220 */ /* 0x000fe20000410000 */
[----:B------:R-:W-:Y:S01]  /*5b90*/  FMNMX.FTZ R74, R12, R129, !PT ;  /* 0x000000810c4a7209 */ /* 0x000fe20007810000 */
[C---:B------:R-:W-:Y:S01]  /*5ba0*/  FMUL.FTZ R95, R0.reuse, R95 ;  /* 0x0000005f005f7220 */ /* 0x040fe20000410000 */
[----:B0-----:R-:W-:Y:S01]  /*5bb0*/  FSEL R121, R121, -INF , P1 ;  /* 0xff80000079797808 */ /* 0x001fe20000800000 */
[----:B------:R-:W0:Y:S01]  /*5bc0*/  MUFU.TANH R105, R105 ;  /* 0x0000006900697308 */ /* 0x000e220000002400 */
[----:B------:R-:W-:Y:S01]  /*5bd0*/  FMNMX.FTZ R129, R15, R74, !PT ;  /* 0x0000004a0f817209 */ /* 0x000fe20007810000 */
[C---:B------:R-:W-:Y:S01]  /*5be0*/  FMUL.FTZ R74, R0.reuse, R75 ;  /* 0x0000004b004a7220 */ /* 0x040fe20000410000 */
[----:B------:R-:W-:Y:S01]  /*5bf0*/  ISETP.GT.AND P1, PT, R127, 0x20, PT ;  /* 0x000000207f00780c */ /* 0x000fe20003f24270 */
[----:B------:R-:W-:Y:S01]  /*5c00*/  FMUL.FTZ R75, R0, R76 ;  /* 0x0000004c004b7220 */ /* 0x000fe20000410000 */
[----:B------:R-:W-:Y:S01]  /*5c10*/  FMNMX.FTZ R130, R20, R129, !PT ;  /* 0x0000008114827209 */ /* 0x000fe20007810000 */
[----:B------:R-:W-:Y:S01]  /*5c20*/  FMUL.FTZ R76, R0, R77 ;  /* 0x0000004d004c7220 */ /* 0x000fe20000410000 */
[----:B-1----:R-:W-:Y:S01]  /*5c30*/  FSEL R122, R122, -INF , P2 ;  /* 0xff8000007a7a7808 */ /* 0x002fe20001000000 */
[----:B------:R-:W1:Y:S01]  /*5c40*/  MUFU.TANH R108, R108 ;  /* 0x0000006c006c7308 */ /* 0x000e620000002400 */
[----:B------:R-:W-:Y:S01]  /*5c50*/  FMNMX.FTZ R129, R121, R130, !PT ;  /* 0x0000008279817209 */ /* 0x000fe20007810000 */
[C---:B------:R-:W-:Y:S01]  /*5c60*/  FMUL.FTZ R98, R0.reuse, R98 ;  /* 0x0000006200627220 */ /* 0x040fe20000410000 */
[C---:B------:R-:W-:Y:S01]  /*5c70*/  ISETP.GT.AND P2, PT, R127.reuse, 0x21, PT ;  /* 0x000000217f00780c */ /* 0x040fe20003f44270 */
[----:B------:R-:W-:Y:S01]  /*5c80*/  FMUL.FTZ R99, R0, R99 ;  /* 0x0000006300637220 */ /* 0x000fe20000410000 */
[----:B--2---:R-:W-:Y:S01]  /*5c90*/  FSEL R104, R104, -INF , P1 ;  /* 0xff80000068687808 */ /* 0x004fe20000800000 */
[----:B------:R-:W-:Y:S01]  /*5ca0*/  FMUL.FTZ R102, R0, R102 ;  /* 0x0000006600667220 */ /* 0x000fe20000410000 */
[----:B------:R-:W-:Y:S01]  /*5cb0*/  FMNMX.FTZ R129, R122, R129, !PT ;  /* 0x000000817a817209 */ /* 0x000fe20007810000 */
[----:B------:R-:W2:Y:S01]  /*5cc0*/  MUFU.TANH R109, R109 ;  /* 0x0000006d006d7308 */ /* 0x000ea20000002400 */
[----:B------:R-:W-:Y:S01]  /*5cd0*/  ISETP.GT.AND P1, PT, R127, 0x28, PT ;  /* 0x000000287f00780c */ /* 0x000fe20003f24270 */
[C---:B------:R-:W-:Y:S01]  /*5ce0*/  FMUL.FTZ R103, R0.reuse, R103 ;  /* 0x0000006700677220 */ /* 0x040fe20000410000 */
[----:B0-----:R-:W-:Y:S01]  /*5cf0*/  FSEL R105, R105, -INF , P2 ;  /* 0xff80000069697808 */ /* 0x001fe20001000000 */
[----:B------:R-:W-:Y:S01]  /*5d00*/  FMUL.FTZ R82, R0, R82 ;  /* 0x0000005200527220 */ /* 0x000fe20000410000 */
[----:B------:R-:W-:Y:S01]  /*5d10*/  FMNMX.FTZ R130, R104, R129, !PT ;  /* 0x0000008168827209 */ /* 0x000fe20007810000 */
[----:B------:R-:W-:Y:S01]  /*5d20*/  FMUL.FTZ R83, R0, R83 ;  /* 0x0000005300537220 */ /* 0x000fe20000410000 */
[----:B------:R-:W-:Y:S01]  /*5d30*/  ISETP.GT.AND P2, PT, R127, 0x29, PT ;  /* 0x000000297f00780c */ /* 0x000fe20003f44270 */
[----:B------:R-:W0:Y:S01]  /*5d40*/  MUFU.TANH R112, R112 ;  /* 0x0000007000707308 */ /* 0x000e220000002400 */
        /* <DEDUP_REMOVED lines=11> */
[C---:B------:R-:W-:Y:S01]  /*5e00*/  FMUL.FTZ R80, R0.reuse, R81 ;  /* 0x0000005100507220 */ /* 0x040fe20000410000 */
[----:B------:R-:W-:Y:S01]  /*5e10*/  FMNMX.FTZ R129, R109, R130, !PT ;  /* 0x000000826d817209 */ /* 0x000fe20007810000 */
[----:B------:R-:W-:Y:S01]  /*5e20*/  FMUL.FTZ R59, R0, R59 ;  /* 0x0000003b003b7220 */ /* 0x000fe20000410000 */
[----:B------:R-:W-:Y:S01]  /*5e30*/  ISETP.GT.AND P3, PT, R126, 0x1, PT ;  /* 0x000000017e00780c */ /* 0x000fe20003f64270 */
[----:B------:R-:W2:Y:S01]  /*5e40*/  MUFU.TANH R116, R116 ;  /* 0x0000007400747308 */ /* 0x000ea20000002400 */
[----:B0-----:R-:W-:Y:S01]  /*5e50*/  FSEL R112, R112, -INF , P1 ;  /* 0xff80000070707808 */ /* 0x001fe20000800000 */
[C---:B------:R-:W-:Y:S01]  /*5e60*/  FMUL.FTZ R62, R0.reuse, R62 ;  /* 0x0000003e003e7220 */ /* 0x040fe20000410000 */
[----:B------:R-:W-:Y:S01]  /*5e70*/  ISETP.GT.AND P1, PT, R127, 0x38, PT ;  /* 0x000000387f00780c */ /* 0x000fe20003f24270 */
[----:B------:R-:W-:Y:S01]  /*5e80*/  FMUL.FTZ R63, R0, R63 ;  /* 0x0000003f003f7220 */ /* 0x000fe20000410000 */
[----:B------:R-:W-:Y:S01]  /*5e90*/  FMNMX.FTZ R130, R112, R129, !PT ;  /* 0x0000008170827209 */ /* 0x000fe20007810000 */
[C---:B------:R-:W-:Y:S01]  /*5ea0*/  FMUL.FTZ R66, R0.reuse, R66 ;  /* 0x0000004200427220 */ /* 0x040fe20000410000 */
[C---:B------:R-:W-:Y:S01]  /*5eb0*/  FMUL.FTZ R67, R0.reuse, R67 ;  /* 0x0000004300437220 */ /* 0x040fe20000410000 */
[----:B------:R-:W0:Y:S01]  /*5ec0*/  MUFU.TANH R117, R117 ;  /* 0x0000007500757308 */ /* 0x000e220000002400 */
[----:B-1----:R-:W-:Y:S01]  /*5ed0*/  FSEL R113, R113, -INF , P2 ;  /* 0xff80000071717808 */ /* 0x002fe20001000000 */
[----:B------:R-:W-:Y:S01]  /*5ee0*/  FMUL.FTZ R71, R0, R71 ;  /* 0x0000004700477220 */ /* 0x000fe20000410000 */
[----:B------:R-:W-:Y:S01]  /*5ef0*/  ISETP.GT.AND P2, PT, R127, 0x39, PT ;  /* 0x000000397f00780c */ /* 0x000fe20003f44270 */
[----:B------:R-:W-:Y:S01]  /*5f00*/  UIADD3 UR21, UR21, 0x13240, URZ ;  /* 0x0001324015157890 */ /* 0x000fe2000fffe03f */
[----:B------:R-:W-:-:S03]  /*5f10*/  FMNMX.FTZ R81, R113, R130, !PT ;  /* 0x0000008271517209 */ /* 0x000fc60007810000 */
[----:B------:R-:W1:Y:S01]  /*5f20*/  MUFU.TANH R88, R88 ;  /* 0x0000005800587308 */ /* 0x000e620000002400 */
[----:B--2---:R-:W-:Y:S01]  /*5f30*/  FSEL R116, R116, -INF , P1 ;  /* 0xff80000074747808 */ /* 0x004fe20000800000 */
[----:B------:R-:W-:Y:S01]  /*5f40*/  UPRMT UR21, UR44, 0x654, UR21 ;  /* 0x000006542c157896 */ /* 0x000fe20008000015 */
[----:B------:R-:W-:Y:S02]  /*5f50*/  ISETP.GT.AND P1, PT, R127, 0x40, PT ;  /* 0x000000407f00780c */ /* 0x000fe40003f24270 */
[----:B------:R-:W-:Y:S01]  /*5f60*/  FMNMX.FTZ R130, R116, R81, !PT ;  /* 0x0000005174827209 */ /* 0x000fe20007810000 */
[C---:B------:R-:W-:Y:S01]  /*5f70*/  FMUL.FTZ R81, R0.reuse, R84 ;  /* 0x0000005400517220 */ /* 0x040fe20000410000 */
[----:B------:R-:W-:Y:S01]  /*5f80*/  FMUL.FTZ R84, R0, R85 ;  /* 0x0000005500547220 */ /* 0x000fe20000410000 */
[----:B------:R-:W2:Y:S01]  /*5f90*/  MUFU.TANH R89, R89 ;  /* 0x0000005900597308 */ /* 0x000ea20000002400 */
[----:B0-----:R-:W-:Y:S02]  /*5fa0*/  FSEL R117, R117, -INF , P2 ;  /* 0xff80000075757808 */ /* 0x001fe40001000000 */
[----:B------:R-:W-:Y:S01]  /*5fb0*/  ISETP.GT.AND P2, PT, R127, 0x41, PT ;  /* 0x000000417f00780c */ /* 0x000fe20003f44270 */
[----:B------:R-:W-:Y:S01]  /*5fc0*/  SYNCS.ARRIVE.TRANS64.RED.A1T0 RZ, [UR21], RZ ;  /* 0x000000ffffff79a7 */ /* 0x000fe20008100415 */
[----:B------:R-:W-:-:S03]  /*5fd0*/  FMNMX.FTZ R129, R117, R130, !PT ;  /* 0x0000008275817209 */ /* 0x000fc60007810000 */
[----:B------:R-:W0:Y:S01]  /*5fe0*/  MUFU.TANH R92, R92 ;  /* 0x0000005c005c7308 */ /* 0x000e220000002400 */
[----:B-1----:R-:W-:Y:S02]  /*5ff0*/  FSEL R88, R88, -INF , P1 ;  /* 0xff80000058587808 */ /* 0x002fe40000800000 */
[----:B------:R-:W-:Y:S02]  /*6000*/  ISETP.GT.AND P1, PT, R127, 0x48, PT ;  /* 0x000000487f00780c */ /* 0x000fe40003f24270 */
[----:B------:R-:W-:Y:S01]  /*6010*/  FMNMX.FTZ R130, R88, R129, !PT ;  /* 0x0000008158827209 */ /* 0x000fe20007810000 */
[----:B------:R-:W-:Y:S02]  /*6020*/  FMUL.FTZ R129, R0, R60 ;  /* 0x0000003c00817220 */ /* 0x000fe40000410000 */
[----:B------:R-:W1:Y:S01]  /*6030*/  MUFU.TANH R93, R93 ;  /* 0x0000005d005d7308 */ /* 0x000e620000002400 */
[----:B--2---:R-:W-:Y:S02]  /*6040*/  FSEL R89, R89, -INF , P2 ;  /* 0xff80000059597808 */ /* 0x004fe40001000000 */
[----:B------:R-:W-:-:S02]  /*6050*/  ISETP.GT.AND P2, PT, R127, 0x49, PT ;  /* 0x000000497f00780c */ /* 0x000fc40003f44270 */
[----:B------:R-:W-:-:S03]  /*6060*/  FMNMX.FTZ R85, R89, R130, !PT ;  /* 0x0000008259557209 */ /* 0x000fc60007810000 */
[----:B------:R-:W2:Y:S01]  /*6070*/  MUFU.TANH R96, R96 ;  /* 0x0000006000607308 */ /* 0x000ea20000002400 */
[----:B0-----:R-:W-:Y:S02]  /*6080*/  FSEL R92, R92, -INF , P1 ;  /* 0xff8000005c5c7808 */ /* 0x001fe40000800000 */
[----:B------:R-:W-:Y:S02]  /*6090*/  ISETP.GT.AND P1, PT, R127, 0x50, PT ;  /* 0x000000507f00780c */ /* 0x000fe40003f24270 */
        /* <DEDUP_REMOVED lines=17> */
[----:B------:R-:W-:Y:S02]  /*61b0*/  FMNMX.FTZ R130, R100, R57, !PT ;  /* 0x0000003964827209 */ /* 0x000fe40007810000 */
[----:B------:R-:W-:Y:S01]  /*61c0*/  FSEL R7, R7, -INF , P1 ;  /* 0xff80000007077808 */ /* 0x000fe20000800000 */
[----:B------:R-:W1:Y:S01]  /*61d0*/  MUFU.TANH R75, R75 ;  /* 0x0000004b004b7308 */ /* 0x000e620000002400 */
[----:B--2---:R-:W-:Y:S02]  /*61e0*/  FSEL R101, R101, -INF , P2 ;  /* 0xff80000065657808 */ /* 0x004fe40001000000 */
[----:B------:R-:W-:-:S02]  /*61f0*/  ISETP.GT.AND P2, PT, R127, 0x61, PT ;  /* 0x000000617f00780c */ /* 0x000fc40003f44270 */
[----:B------:R-:W-:Y:S02]  /*6200*/  FMNMX.FTZ R130, R101, R130, !PT ;  /* 0x0000008265827209 */ /* 0x000fe40007810000 */
[----:B------:R-:W-:Y:S01]  /*6210*/  ISETP.GT.AND P1, PT, R127, 0x68, PT ;  /* 0x000000687f00780c */ /* 0x000fe20003f24270 */
[----:B------:R-:W2:Y:S01]  /*6220*/  MUFU.TANH R76, R76 ;  /* 0x0000004c004c7308 */ /* 0x000ea20000002400 */
[----:B0-----:R-:W-:Y:S01]  /*6230*/  FSEL R57, R128, -INF , P2 ;  /* 0xff80000080397808 */ /* 0x001fe20001000000 */
[----:B------:R-:W-:Y:S01]  /*6240*/  FMUL.FTZ R128, R0, R61 ;  /* 0x0000003d00807220 */ /* 0x000fe20000410000 */
[----:B------:R-:W-:Y:S02]  /*6250*/  FMNMX.FTZ R130, R7, R130, !PT ;  /* 0x0000008207827209 */ /* 0x000fe40007810000 */
[----:B------:R-:W-:-:S03]  /*6260*/  ISETP.GT.AND P2, PT, R127, 0x69, PT ;  /* 0x000000697f00780c */ /* 0x000fc60003f44270 */
[----:B------:R-:W0:Y:S01]  /*6270*/  MUFU.TANH R77, R77 ;  /* 0x0000004d004d7308 */ /* 0x000e220000002400 */
[----:B-1----:R-:W-:Y:S02]  /*6280*/  FSEL R60, R75, -INF , P1 ;  /* 0xff8000004b3c7808 */ /* 0x002fe40000800000 */
[----:B------:R-:W-:Y:S01]  /*6290*/  FMNMX.FTZ R75, R57, R130, !PT ;  /* 0x00000082394b7209 */ /* 0x000fe20007810000 */
[----:B------:R-:W-:Y:S01]  /*62a0*/  FMUL.FTZ R130, R0, R64 ;  /* 0x0000004000827220 */ /* 0x000fe20000410000 */
[----:B------:R-:W-:-:S03]  /*62b0*/  ISETP.GT.AND P1, PT, R127, 0x70, PT ;  /* 0x000000707f00780c */ /* 0x000fc60003f24270 */
[----:B------:R-:W1:Y:S01]  /*62c0*/  MUFU.TANH R80, R80 ;  /* 0x0000005000507308 */ /* 0x000e620000002400 */
[----:B--2---:R-:W-:Y:S02]  /*62d0*/  FSEL R61, R76, -INF , P2 ;  /* 0xff8000004c3d7808 */ /* 0x004fe40001000000 */
[----:B------:R-:W-:Y:S02]  /*62e0*/  FMNMX.FTZ R76, R60, R75, !PT ;  /* 0x0000004b3c4c7209 */ /* 0x000fe40007810000 */
[----:B------:R-:W-:-:S03]  /*62f0*/  ISETP.GT.AND P2, PT, R127, 0x71, PT ;  /* 0x000000717f00780c */ /* 0x000fc60003f44270 */
[----:B------:R-:W2:Y:S01]  /*6300*/  MUFU.TANH R81, R81 ;  /* 0x0000005100517308 */ /* 0x000ea20000002400 */
[----:B0-----:R-:W-:Y:S02]  /*6310*/  FSEL R64, R77, -INF , P1 ;  /* 0xff8000004d407808 */ /* 0x001fe40000800000 */
[----:B------:R-:W-:Y:S02]  /*6320*/  FMNMX.FTZ R77, R61, R76, !PT ;  /* 0x0000004c3d4d7209 */ /* 0x000fe40007810000 */
[C---:B------:R-:W-:Y:S02]  /*6330*/  ISETP.GT.AND P1, PT, R127.reuse, 0x78, PT ;  /* 0x000000787f00780c */ /* 0x040fe40003f24270 */
[----:B------:R-:W-:Y:S01]  /*6340*/  FMNMX.FTZ R76, R64, R77, !PT ;  /* 0x0000004d404c7209 */ /* 0x000fe20007810000 */
[----:B------:R-:W0:Y:S01]  /*6350*/  MUFU.TANH R84, R84 ;  /* 0x0000005400547308 */ /* 0x000e220000002400 */
[----:B-1----:R-:W-:Y:S01]  /*6360*/  FSEL R75, R80, -INF , P2 ;  /* 0xff800000504b7808 */ /* 0x002fe20001000000 */
[----:B------:R-:W-:Y:S01]  /*6370*/  FMUL.FTZ R80, R0, R65 ;  /* 0x0000004100507220 */ /* 0x000fe20000410000 */
[----:B------:R-:W-:-:S02]  /*6380*/  ISETP.GT.AND P2, PT, R127, 0x79, PT ;  /* 0x000000797f00780c */ /* 0x000fc40003f44270 */
[----:B------:R-:W-:-:S03]  /*6390*/  FMNMX.FTZ R132, R75, R76, !PT ;  /* 0x0000004c4b847209 */ /* 0x000fc60007810000 */
[----:B------:R-:W1:Y:S01]  /*63a0*/  MUFU.TANH R56, R56 ;  /* 0x0000003800387308 */ /* 0x000e620000002400 */
[----:B--2---:R-:W-:Y:S02]  /*63b0*/  FSEL R65, R81, -INF , P1 ;  /* 0xff80000051417808 */ /* 0x004fe40000800000 */
[----:B------:R-:W-:Y:S02]  /*63c0*/  ISETP.GT.AND P1, PT, R127, 0x80, PT ;  /* 0x000000807f00780c */ /* 0x000fe40003f24270 */
[----:B------:R-:W-:-:S03]  /*63d0*/  FMNMX.FTZ R77, R65, R132, !PT ;  /* 0x00000084414d7209 */ /* 0x000fc60007810000 */
[----:B------:R-:W2:Y:S01]  /*63e0*/  MUFU.TANH R85, R85 ;  /* 0x0000005500557308 */ /* 0x000ea20000002400 */
[----:B0-----:R-:W-:Y:S01]  /*63f0*/  FSEL R76, R84, -INF , P2 ;  /* 0xff800000544c7808 */ /* 0x001fe20001000000 */
[----:B------:R-:W-:Y:S01]  /*6400*/  FMUL.FTZ R84, R0, R68 ;  /* 0x0000004400547220 */ /* 0x000fe20000410000 */
[----:B------:R-:W-:Y:S02]  /*6410*/  ISETP.GT.AND P2, PT, R127, 0x81, PT ;  /* 0x000000817f00780c */ /* 0x000fe40003f44270 */
[----:B------:R-:W-:-:S03]  /*6420*/  FMNMX.FTZ R81, R76, R77, !PT ;  /* 0x0000004d4c517209 */ /* 0x000fc60007810000 */
[----:B------:R-:W-:Y:S01]  /*6430*/  MUFU.TANH R129, R129 ;  /* 0x0000008100817308 */ /* 0x000fe20000002400 */
[----:B-1----:R-:W-:Y:S01]  /*6440*/  FSEL R68, R56, -INF , P1 ;  /* 0xff80000038447808 */ /* 0x002fe20000800000 */
[----:B------:R-:W-:Y:S01]  /*6450*/  FMUL.FTZ R56, R0, R69 ;  /* 0x0000004500387220 */ /* 0x000fe20000410000 */
[----:B------:R-:W-:-:S05]  /*6460*/  ISETP.GT.AND P1, PT, R127, 0x88, PT ;  /* 0x000000887f00780c */ /* 0x000fca0003f24270 */
[----:B------:R-:W0:Y:S01]  /*6470*/  MUFU.TANH R128, R128 ;  /* 0x0000008000807308 */ /* 0x000e220000002400 */
[----:B--2---:R-:W-:Y:S02]  /*6480*/  FSEL R77, R85, -INF , P2 ;  /* 0xff800000554d7808 */ /* 0x004fe40001000000 */
[----:B------:R-:W-:-:S05]  /*6490*/  ISETP.GT.AND P2, PT, R127, 0x89, PT ;  /* 0x000000897f00780c */ /* 0x000fca0003f44270 */
[----:B------:R1:W2:Y:S08]  /*64a0*/  MUFU.TANH R131, R130 ;  /* 0x0000008200837308 */ /* 0x0002b00000002400 */
[----:B------:R3:W4:Y:S01]  /*64b0*/  MUFU.TANH R133, R80 ;  /* 0x0000005000857308 */ /* 0x0007220000002400 */
[----:B-1----:R-:W-:Y:S02]  /*64c0*/  FMNMX.FTZ R130, R68, R81, !PT ;  /* 0x0000005144827209 */ /* 0x002fe40007810000 */
[----:B0-----:R-:W-:-:S02]  /*64d0*/  FSEL R81, R128, -INF , P2 ;  /* 0xff80000080517808 */ /* 0x001fc40001000000 */
        /* <DEDUP_REMOVED lines=10> */
[----:B------:R-:W-:Y:S01]  /*6580*/  FMUL.FTZ R128, R0, R70 ;  /* 0x0000004600807220 */ /* 0x000fe20000410000 */
[----:B------:R-:W-:Y:S02]  /*6590*/  ISETP.GT.AND P1, PT, R127, 0x98, PT ;  /* 0x000000987f00780c */ /* 0x000fe40003f24270 */
[----:B----4-:R-:W-:Y:S01]  /*65a0*/  FSEL R69, R133, -INF , P2 ;  /* 0xff80000085457808 */ /* 0x010fe20001000000 */
[----:B------:R-:W0:Y:S01]  /*65b0*/  MUFU.TANH R9, R9 ;  /* 0x0000000900097308 */ /* 0x000e220000002400 */
[----:B---3--:R-:W-:-:S02]  /*65c0*/  FMNMX.FTZ R56, R78, R85, !PT ;  /* 0x000000554e387209 */ /* 0x008fc40007810000 */
[----:B------:R-:W-:Y:S01]  /*65d0*/  ISETP.GT.AND P2, PT, R127, 0x99, PT ;  /* 0x000000997f00780c */ /* 0x000fe20003f44270 */
[----:B------:R-:W-:Y:S01]  /*65e0*/  FMUL.FTZ R127, R0, R79 ;  /* 0x0000004f007f7220 */ /* 0x000fe20000410000 */
[----:B-1----:R-:W-:Y:S02]  /*65f0*/  FSEL R85, R132, -INF , P1 ;  /* 0xff80000084557808 */ /* 0x002fe40000800000 */
[----:B------:R-:W-:Y:S01]  /*6600*/  FMNMX.FTZ R56, R69, R56, !PT ;  /* 0x0000003845387209 */ /* 0x000fe20007810000 */
[----:B------:R-:W1:Y:S01]  /*6610*/  MUFU.TANH R10, R10 ;  /* 0x0000000a000a7308 */ /* 0x000e620000002400 */
[----:B-----5:R-:W-:Y:S02]  /*6620*/  FSEL R79, R129, -INF , P2 ;  /* 0xff800000814f7808 */ /* 0x020fe40001000000 */
[----:B------:R-:W-:Y:S02]  /*6630*/  FMNMX.FTZ R56, R85, R56, !PT ;  /* 0x0000003855387209 */ /* 0x000fe40007810000 */
[----:B------:R-:W-:-:S02]  /*6640*/  ISETP.GT.AND P2, PT, R126, RZ, PT ;  /* 0x000000ff7e00720c */ /* 0x000fc40003f44270 */
[----:B------:R-:W-:Y:S01]  /*6650*/  FMNMX.FTZ R56, R79, R56, !PT ;  /* 0x000000384f387209 */ /* 0x000fe20007810000 */
[----:B------:R-:W-:Y:S01]  /*6660*/  MUFU.TANH R13, R13 ;  /* 0x0000000d000d7308 */ /* 0x000fe20000002400 */
[----:B0-----:R-:W-:Y:S02]  /*6670*/  FSEL R9, R9, -INF , P2 ;  /* 0xff80000009097808 */ /* 0x001fe40001000000 */
[----:B------:R-:W-:Y:S01]  /*6680*/  ISETP.GT.AND P2, PT, R126, 0x8, PT ;  /* 0x000000087e00780c */ /* 0x000fe20003f44270 */
[----:B------:R-:W0:Y:S01]  /*6690*/  SHFL.BFLY PT, R129, R56, 0x2, 0x1f ;  /* 0x0c401f0038817f89 */ /* 0x000e2200000e0000 */
[----:B------:R-:W-:-:S03]  /*66a0*/  FMNMX.FTZ R97, R9, R6, !PT ;  /* 0x0000000609617209 */ /* 0x000fc60007810000 */
[----:B------:R-:W2:Y:S01]  /*66b0*/  MUFU.TANH R14, R14 ;  /* 0x0000000e000e7308 */ /* 0x000ea20000002400 */
[----:B-1----:R-:W-:Y:S02]  /*66c0*/  FSEL R10, R10, -INF , P3 ;  /* 0xff8000000a0a7808 */ /* 0x002fe40001800000 */
[----:B------:R-:W-:Y:S02]  /*66d0*/  ISETP.GT.AND P3, PT, R126, 0x9, PT ;  /* 0x000000097e00780c */ /* 0x000fe40003f64270 */
[----:B------:R-:W-:-:S03]  /*66e0*/  FMNMX.FTZ R97, R10, R97, !PT ;  /* 0x000000610a617209 */ /* 0x000fc60007810000 */
[----:B------:R-:W-:Y:S08]  /*66f0*/  MUFU.TANH R21, R21 ;  /* 0x0000001500157308 */ /* 0x000ff00000002400 */
[----:B------:R-:W1:Y:S01]  /*6700*/  MUFU.TANH R120, R120 ;  /* 0x0000007800787308 */ /* 0x000e620000002400 */
[----:B--2---:R-:W-:Y:S02]  /*6710*/  FSEL R14, R14, -INF , P3 ;  /* 0xff8000000e0e7808 */ /* 0x004fe40001800000 */
[----:B------:R-:W-:-:S02]  /*6720*/  ISETP.GT.AND P3, PT, R126, 0x11, PT ;  /* 0x000000117e00780c */ /* 0x000fc40003f64270 */
[----:B0-----:R-:W-:-:S03]  /*6730*/  FMNMX.FTZ R129, R56, R129, !PT ;  /* 0x0000008138817209 */ /* 0x001fc60007810000 */
        /* <DEDUP_REMOVED lines=8> */
[----:B0-----:R-:W-:Y:S01]  /*67c0*/  FMNMX.FTZ R56, R129, R56, !PT ;  /* 0x0000003881387209 */ /* 0x001fe20007810000 */
[----:B------:R-:W-:Y:S01]  /*67d0*/  IMAD.U32 R129, RZ, RZ, UR20 ;  /* 0x00000014ff817e24 */ /* 0x000fe2000f8e00ff */
[----:B------:R-:W-:-:S02]  /*67e0*/  ISETP.GT.AND P3, PT, R126, 0x21, PT ;  /* 0x000000217e00780c */ /* 0x000fc40003f64270 */
[C---:B------:R-:W-:Y:S01]  /*67f0*/  FSETP.NEU.FTZ.AND P1, PT, R56.reuse, -INF , PT ;  /* 0xff8000003800780b */ /* 0x040fe20003f3d000 */
[----:B------:R-:W-:-:S01]  /*6800*/  FFMA.FTZ R70, R56, R129, -8 ;  /* 0xc100000038467423 */ /* 0x000fc20000010081 */
[----:B------:R-:W0:Y:S04]  /*6810*/  MUFU.TANH R110, R110 ;  /* 0x0000006e006e7308 */ /* 0x000e280000002400 */
[----:B------:R-:W-:-:S04]  /*6820*/  FSEL R70, R70, RZ, P1 ;  /* 0x000000ff46467208 */ /* 0x000fc80000800000 */
[----:B------:R-:W2:Y:S01]  /*6830*/  MUFU.TANH R111, R111 ;  /* 0x0000006f006f7308 */ /* 0x000ea20000002400 */
[----:B------:R-:W-:-:S01]  /*6840*/  FFMA.FTZ R129, R8, UR20, -R70 ;  /* 0x0000001408817c23 */ /* 0x000fc20008010846 */
[--C-:B------:R-:W-:Y:S01]  /*6850*/  FFMA.FTZ R8, R11, UR20, -R70.reuse ;  /* 0x000000140b087c23 */ /* 0x100fe20008010846 */
[----:B------:R-:W-:-:S01]  /*6860*/  FFMA.FTZ R11, R12, UR20, -R70 ;  /* 0x000000140c0b7c23 */ /* 0x000fc20008010846 */
[--C-:B------:R-:W-:Y:S01]  /*6870*/  FFMA.FTZ R12, R15, UR20, -R70.reuse ;  /* 0x000000140f0c7c23 */ /* 0x100fe20008010846 */
[----:B------:R-:W-:-:S01]  /*6880*/  FFMA.FTZ R15, R20, UR20, -R70 ;  /* 0x00000014140f7c23 */ /* 0x000fc20008010846 */
[----:B------:R-:W-:Y:S01]  /*6890*/  FSEL R20, R13, -INF , P2 ;  /* 0xff8000000d147808 */ /* 0x000fe20001000000 */
[----:B------:R-:W-:-:S01]  /*68a0*/  FFMA.FTZ R121, R121, UR20, -R70 ;  /* 0x0000001479797c23 */ /* 0x000fc20008010846 */
[----:B------:R-:W-:Y:S01]  /*68b0*/  ISETP.GT.AND P2, PT, R126, 0x10, PT ;  /* 0x000000107e00780c */ /* 0x000fe20003f44270 */
[----:B------:R-:W3:Y:S01]  /*68c0*/  MUFU.TANH R114, R114 ;  /* 0x0000007200727308 */ /* 0x000ee20000002400 */
[----:B------:R-:W-:Y:S01]  /*68d0*/  FMNMX.FTZ R97, R20, R97, !PT ;  /* 0x0000006114617209 */ /* 0x000fe20007810000 */
[--C-:B------:R-:W-:Y:S01]  /*68e0*/  FFMA.FTZ R131, R108, UR20, -R70.reuse ;  /* 0x000000146c837c23 */ /* 0x100fe20008010846 */
[----:B------:R-:W-:Y:S01]  /*68f0*/  FSEL R21, R21, -INF , P2 ;  /* 0xff80000015157808 */ /* 0x000fe20001000000 */
[--C-:B------:R-:W-:Y:S01]  /*6900*/  FFMA.FTZ R132, R113, UR20, -R70.reuse ;  /* 0x0000001471847c23 */ /* 0x100fe20008010846 */
[----:B------:R-:W-:Y:S01]  /*6910*/  FMNMX.FTZ R130, R14, R97, !PT ;  /* 0x000000610e827209 */ /* 0x000fe20007810000 */
[--C-:B------:R-:W-:Y:S01]  /*6920*/  FFMA.FTZ R97, R104, UR20, -R70.reuse ;  /* 0x0000001468617c23 */ /* 0x100fe20008010846 */
[----:B------:R-:W-:Y:S01]  /*6930*/  ISETP.GT.AND P2, PT, R126, 0x18, PT ;  /* 0x000000187e00780c */ /* 0x000fe20003f44270 */
[----:B------:R4:W-:Y:S01]  /*6940*/  MUFU.EX2 R13, R121 ;  /* 0x00000079000d7308 */ /* 0x0009e20000000800 */
[----:B-1----:R-:W-:Y:S01]  /*6950*/  FSEL R107, R107, -INF , P3 ;  /* 0xff8000006b6b7808 */ /* 0x002fe20001800000 */
[--C-:B------:R-:W-:Y:S01]  /*6960*/  FFMA.FTZ R72, R72, UR20, -R70.reuse ;  /* 0x0000001448487c23 */ /* 0x100fe20008010846 */
[----:B------:R-:W-:Y:S01]  /*6970*/  FSEL R123, R123, -INF , P2 ;  /* 0xff8000007b7b7808 */ /* 0x000fe20001000000 */
[--C-:B------:R-:W-:Y:S01]  /*6980*/  FFMA.FTZ R122, R122, UR20, -R70.reuse ;  /* 0x000000147a7a7c23 */ /* 0x100fe20008010846 */
[C---:B------:R-:W-:Y:S01]  /*6990*/  ISETP.GT.AND P2, PT, R126.reuse, 0x20, PT ;  /* 0x000000207e00780c */ /* 0x040fe20003f44270 */
[--C-:B------:R-:W-:Y:S01]  /*69a0*/  FFMA.FTZ R117, R117, UR20, -R70.reuse ;  /* 0x0000001475757c23 */ /* 0x100fe20008010846 */
[----:B------:R-:W-:Y:S01]  /*69b0*/  ISETP.GT.AND P3, PT, R126, 0x29, PT ;  /* 0x000000297e00780c */ /* 0x000fe20003f64270 */
[----:B------:R-:W1:Y:S01]  /*69c0*/  MUFU.TANH R115, R115 ;  /* 0x0000007300737308 */ /* 0x000e620000002400 */
[----:B----4-:R-:W-:Y:S01]  /*69d0*/  FMNMX.FTZ R121, R21, R130, !PT ;  /* 0x0000008215797209 */ /* 0x010fe20007810000 */
[--C-:B------:R-:W-:Y:S01]  /*69e0*/  FFMA.FTZ R130, R105, UR20, -R70.reuse ;  /* 0x0000001469827c23 */ /* 0x100fe20008010846 */
[----:B------:R-:W-:Y:S01]  /*69f0*/  FSEL R106, R106, -INF , P2 ;  /* 0xff8000006a6a7808 */ /* 0x000fe20001000000 */
[--C-:B------:R-:W-:Y:S01]  /*6a00*/  FFMA.FTZ R88, R88, UR20, -R70.reuse ;  /* 0x0000001458587c23 */ /* 0x100fe20008010846 */
[----:B------:R-:W-:Y:S01]  /*6a10*/  FMNMX.FTZ R104, R120, R121, !PT ;  /* 0x0000007978687209 */ /* 0x000fe20007810000 */
[--C-:B------:R-:W-:Y:S01]  /*6a20*/  FFMA.FTZ R93, R93, UR20, -R70.reuse ;  /* 0x000000145d5d7c23 */ /* 0x100fe20008010846 */
[----:B------:R-:W-:Y:S01]  /*6a30*/  ISETP.GT.AND P2, PT, R126, 0x28, PT ;  /* 0x000000287e00780c */ /* 0x000fe20003f44270 */
[----:B------:R-:W4:Y:S01]  /*6a40*/  MUFU.TANH R118, R118 ;  /* 0x0000007600767308 */ /* 0x000f220000002400 */
[----:B------:R-:W-:Y:S01]  /*6a50*/  FMNMX.FTZ R105, R123, R104, !PT ;  /* 0x000000687b697209 */ /* 0x000fe20007810000 */
[--C-:B------:R-:W-:Y:S01]  /*6a60*/  FFMA.FTZ R101, R101, UR20, -R70.reuse ;  /* 0x0000001465657c23 */ /* 0x100fe20008010846 */
[----:B0-----:R-:W-:Y:S01]  /*6a70*/  FSEL R110, R110, -INF , P2 ;  /* 0xff8000006e6e7808 */ /* 0x001fe20001000000 */
[--C-:B------:R-:W-:Y:S01]  /*6a80*/  FFMA.FTZ R7, R7, UR20, -R70.reuse ;  /* 0x0000001407077c23 */ /* 0x100fe20008010846 */
[----:B------:R-:W-:Y:S01]  /*6a90*/  FMNMX.FTZ R105, R124, R105, !PT ;  /* 0x000000697c697209 */ /* 0x000fe20007810000 */
[--C-:B------:R-:W-:Y:S01]  /*6aa0*/  FFMA.FTZ R60, R60, UR20, -R70.reuse ;  /* 0x000000143c3c7c23 */ /* 0x100fe20008010846 */
[----:B------:R-:W-:Y:S01]  /*6ab0*/  ISETP.GT.AND P2, PT, R126, 0x30, PT ;  /* 0x000000307e00780c */ /* 0x000fe20003f44270 */
[----:B------:R-:W0:Y:S01]  /*6ac0*/  MUFU.TANH R119, R119 ;  /* 0x0000007700777308 */ /* 0x000e220000002400 */
[----:B------:R-:W-:Y:S01]  /*6ad0*/  FMNMX.FTZ R108, R106, R105, !PT ;  /* 0x000000696a6c7209 */ /* 0x000fe20007810000 */
[--C-:B------:R-:W-:Y:S01]  /*6ae0*/  FFMA.FTZ R61, R61, UR20, -R70.reuse ;  /* 0x000000143d3d7c23 */ /* 0x100fe20008010846 */
[----:B--2---:R-:W-:Y:S01]  /*6af0*/  FSEL R111, R111, -INF , P3 ;  /* 0xff8000006f6f7808 */ /* 0x004fe20001800000 */
[--C-:B------:R-:W-:Y:S01]  /*6b00*/  FFMA.FTZ R64, R64, UR20, -R70.reuse ;  /* 0x0000001440407c23 */ /* 0x100fe20008010846 */
[----:B------:R-:W-:Y:S01]  /*6b10*/  FMNMX.FTZ R121, R107, R108, !PT ;  /* 0x0000006c6b797209 */ /* 0x000fe20007810000 */
[--C-:B------:R-:W-:Y:S01]  /*6b20*/  FFMA.FTZ R108, R109, UR20, -R70.reuse ;  /* 0x000000146d6c7c23 */ /* 0x100fe20008010846 */
[----:B------:R-:W-:Y:S01]  /*6b30*/  ISETP.GT.AND P3, PT, R126, 0x31, PT ;  /* 0x000000317e00780c */ /* 0x000fe20003f64270 */
[----:B------:R2:W-:Y:S01]  /*6b40*/  MUFU.EX2 R104, R130 ;  /* 0x0000008200687308 */ /* 0x0005e20000000800 */
[----:B---3--:R-:W-:Y:S01]  /*6b50*/  FSEL R114, R114, -INF , P2 ;  /* 0xff80000072727808 */ /* 0x008fe20001000000 */
[--C-:B------:R-:W-:Y:S01]  /*6b60*/  FFMA.FTZ R75, R75, UR20, -R70.reuse ;  /* 0x000000144b4b7c23 */ /* 0x100fe20008010846 */
[----:B------:R-:W-:Y:S01]  /*6b70*/  ISETP.GT.AND P2, PT, R126, 0x38, PT ;  /* 0x000000387e00780c */ /* 0x000fe20003f44270 */
[--C-:B------:R-:W-:Y:S01]  /*6b80*/  FFMA.FTZ R65, R65, UR20, -R70.reuse ;  /* 0x0000001441417c23 */ /* 0x100fe20008010846 */
[----:B-1----:R-:W-:Y:S01]  /*6b90*/  FSEL R115, R115, -INF , P3 ;  /* 0xff80000073737808 */ /* 0x002fe20001800000 */
[--C-:B------:R-:W-:Y:S01]  /*6ba0*/  FFMA.FTZ R76, R76, UR20, -R70.reuse ;  /* 0x000000144c4c7c23 */ /* 0x100fe20008010846 */
[----:B------:R-:W-:Y:S01]  /*6bb0*/  ISETP.GT.AND P3, PT, R126, 0x39, PT ;  /* 0x000000397e00780c */ /* 0x000fe20003f64270 */
[----:B------:R-:W1:Y:S01]  /*6bc0*/  MUFU.TANH R90, R90 ;  /* 0x0000005a005a7308 */ /* 0x000e620000002400 */
[----:B--2---:R-:W-:Y:S01]  /*6bd0*/  FMNMX.FTZ R130, R110, R121, !PT ;  /* 0x000000796e827209 */ /* 0x004fe20007810000 */
[--C-:B------:R-:W-:Y:S01]  /*6be0*/  FFMA.FTZ R68, R68, UR20, -R70.reuse ;  /* 0x0000001444447c23 */ /* 0x100fe20008010846 */
[----:B----4-:R-:W-:Y:S01]  /*6bf0*/  FSEL R118, R118, -INF , P2 ;  /* 0xff80000076767808 */ /* 0x010fe20001000000 */
[--C-:B------:R-:W-:Y:S01]  /*6c00*/  FFMA.FTZ R77, R77, UR20, -R70.reuse ;  /* 0x000000144d4d7c23 */ /* 0x100fe20008010846 */
[----:B------:R-:W-:Y:S01]  /*6c10*/  FMNMX.FTZ R109, R111, R130, !PT ;  /* 0x000000826f6d7209 */ /* 0x000fe20007810000 */
[--C-:B------:R-:W-:Y:S01]  /*6c20*/  FFMA.FTZ R80, R80, UR20, -R70.reuse ;  /* 0x0000001450507c23 */ /* 0x100fe20008010846 */
[C---:B------:R-:W-:Y:S01]  /*6c30*/  ISETP.GT.AND P2, PT, R126.reuse, 0x40, PT ;  /* 0x000000407e00780c */ /* 0x040fe20003f44270 */
[----:B------:R2:W-:Y:S01]  /*6c40*/  MUFU.EX2 R105, R131 ;  /* 0x0000008300697308 */ /* 0x0005e20000000800 */
[----:B0-----:R-:W-:Y:S01]  /*6c50*/  FSEL R119, R119, -INF , P3 ;  /* 0xff80000077777808 */ /* 0x001fe20001800000 */
[--C-:B------:R-:W-:Y:S01]  /*6c60*/  FFMA.FTZ R81, R81, UR20, -R70.reuse ;  /* 0x0000001451517c23 */ /* 0x100fe20008010846 */
[----:B------:R-:W-:Y:S01]  /*6c70*/  ISETP.GT.AND P3, PT, R126, 0x41, PT ;  /* 0x000000417e00780c */ /* 0x000fe20003f64270 */
[--C-:B------:R-:W-:Y:S01]  /*6c80*/  FFMA.FTZ R78, R78, UR20, -R70.reuse ;  /* 0x000000144e4e7c23 */ /* 0x100fe20008010846 */
[----:B------:R-:W-:-:S01]  /*6c90*/  FFMA.FTZ R69, R69, UR20, -R70 ;  /* 0x0000001445457c23 */ /* 0x000fc20008010846 */
[----:B------:R-:W-:-:S02]  /*6ca0*/  FFMA.FTZ R85, R85, UR20, -R70 ;  /* 0x0000001455557c23 */ /* 0x000fc40008010846 */
[----:B------:R-:W0:Y:S01]  /*6cb0*/  MUFU.TANH R91, R91 ;  /* 0x0000005b005b7308 */ /* 0x000e220000002400 */
[----:B--2---:R-:W-:-:S01]  /*6cc0*/  FFMA.FTZ R131, R112, UR20, -R70 ;  /* 0x0000001470837c23 */ /* 0x004fc20008010846 */
[----:B------:R-:W-:-:S04]  /*6cd0*/  FMNMX.FTZ R112, R114, R109, !PT ;  /* 0x0000006d72707209 */ /* 0x000fc80007810000 */
[----:B------:R-:W-:Y:S02]  /*6ce0*/  FMNMX.FTZ R121, R115, R112, !PT ;  /* 0x0000007073797209 */ /* 0x000fe40007810000 */
[----:B------:R-:W2:Y:S01]  /*6cf0*/  MUFU.TANH R94, R94 ;  /* 0x0000005e005e7308 */ /* 0x000ea20000002400 */
[----:B-1----:R-:W-:Y:S02]  /*6d00*/  FSEL R112, R90, -INF , P2 ;  /* 0xff8000005a707808 */ /* 0x002fe40001000000 */
[----:B------:R-:W-:Y:S02]  /*6d10*/  FMNMX.FTZ R130, R118, R121, !PT ;  /* 0x0000007976827209 */ /* 0x000fe40007810000 */
[----:B------:R-:W-:Y:S02]  /*6d20*/  ISETP.GT.AND P2, PT, R126, 0x48, PT ;  /* 0x000000487e00780c */ /* 0x000fe40003f44270 */
[----:B------:R-:W-:Y:S01]  /*6d30*/  FMNMX.FTZ R113, R119, R130, !PT ;  /* 0x0000008277717209 */ /* 0x000fe20007810000 */
[----:B------:R-:W1:Y:S01]  /*6d40*/  MUFU.TANH R95, R95 ;  /* 0x0000005f005f7308 */ /* 0x000e620000002400 */
[----:B------:R-:W-:-:S01]  /*6d50*/  FFMA.FTZ R130, R116, UR20, -R70 ;  /* 0x0000001474827c23 */ /* 0x000fc20008010846 */
[----:B0-----:R-:W-:-:S02]  /*6d60*/  FSEL R91, R91, -INF , P3 ;  /* 0xff8000005b5b7808 */ /* 0x001fc40001800000 */
[----:B------:R-:W-:Y:S02]  /*6d70*/  FMNMX.FTZ R116, R112, R113, !PT ;  /* 0x0000007170747209 */ /* 0x000fe40007810000 */
[----:B------:R-:W-:Y:S02]  /*6d80*/  ISETP.GT.AND P3, PT, R126, 0x49, PT ;  /* 0x000000497e00780c */ /* 0x000fe40003f64270 */
        /* <DEDUP_REMOVED lines=17> */
[----:B------:R-:W-:Y:S01]  /*6ea0*/  MUFU.TANH R73, R73 ;  /* 0x0000004900497308 */ /* 0x000fe20000002400 */
[----:B-1----:R-:W-:Y:S02]  /*6eb0*/  FSEL R102, R102, -INF , P2 ;  /* 0xff80000066667808 */ /* 0x002fe40001000000 */
[----:B------:R-:W-:Y:S02]  /*6ec0*/  ISETP.GT.AND P2, PT, R126, 0x60, PT ;  /* 0x000000607e00780c */ /* 0x000fe40003f44270 */
[----:B------:R-:W-:-:S03]  /*6ed0*/  FMNMX.FTZ R116, R102, R121, !PT ;  /* 0x0000007966747209 */ /* 0x000fc60007810000 */
[----:B------:R-:W1:Y:S01]  /*6ee0*/  MUFU.TANH R74, R74 ;  /* 0x0000004a004a7308 */ /* 0x000e620000002400 */
[----:B0-----:R-:W-:Y:S02]  /*6ef0*/  FSEL R103, R103, -INF , P3 ;  /* 0xff80000067677808 */ /* 0x001fe40001800000 */
[----:B------:R-:W-:Y:S02]  /*6f00*/  ISETP.GT.AND P3, PT, R126, 0x61, PT ;  /* 0x000000617e00780c */ /* 0x000fe40003f64270 */
[----:B------:R-:W-:-:S03]  /*6f10*/  FMNMX.FTZ R116, R103, R116, !PT ;  /* 0x0000007467747209 */ /* 0x000fc60007810000 */
[----:B------:R-:W-:Y:S08]  /*6f20*/  MUFU.TANH R84, R84 ;  /* 0x0000005400547308 */ /* 0x000ff00000002400 */
[----:B------:R-:W0:Y:S01]  /*6f30*/  MUFU.TANH R127, R127 ;  /* 0x0000007f007f7308 */ /* 0x000e220000002400 */
[----:B-1----:R-:W-:Y:S02]  /*6f40*/  FSEL R74, R74, -INF , P3 ;  /* 0xff8000004a4a7808 */ /* 0x002fe40001800000 */
[----:B------:R-:W-:-:S05]  /*6f50*/  ISETP.GT.AND P3, PT, R126, 0x69, PT ;  /* 0x000000697e00780c */ /* 0x000fca0003f64270 */
[----:B------:R1:W-:Y:S08]  /*6f60*/  MUFU.EX2 R94, R130 ;  /* 0x00000082005e7308 */ /* 0x0003f00000000800 */
[----:B------:R-:W2:Y:S01]  /*6f70*/  MUFU.TANH R82, R82 ;  /* 0x0000005200527308 */ /* 0x000ea20000002400 */
[----:B-1----:R-:W-:-:S01]  /*6f80*/  FFMA.FTZ R130, R89, UR20, -R70 ;  /* 0x0000001459827c23 */ /* 0x002fc20008010846 */
[----:B------:R-:W-:-:S02]  /*6f90*/  FSEL R89, R73, -INF , P2 ;  /* 0xff80000049597808 */ /* 0x000fc40001000000 */
[----:B------:R-:W-:Y:S02]  /*6fa0*/  ISETP.GT.AND P2, PT, R126, 0x68, PT ;  /* 0x000000687e00780c */ /* 0x000fe40003f44270 */
[----:B------:R-:W-:Y:S02]  /*6fb0*/  FMNMX.FTZ R121, R89, R116, !PT ;  /* 0x0000007459797209 */ /* 0x000fe40007810000 */
[----:B------:R-:W1:Y:S01]  /*6fc0*/  MUFU.TANH R83, R83 ;  /* 0x0000005300537308 */ /* 0x000e620000002400 */
[----:B0-----:R-:W-:Y:S02]  /*6fd0*/  FSEL R127, R127, -INF , P3 ;  /* 0xff8000007f7f7808 */ /* 0x001fe40001800000 */
[----:B------:R-:W-:Y:S02]  /*6fe0*/  FMNMX.FTZ R121, R74, R121, !PT ;  /* 0x000000794a797209 */ /* 0x000fe40007810000 */
[----:B------:R-:W-:-:S03]  /*6ff0*/  ISETP.GT.AND P3, PT, R126, 0x71, PT ;  /* 0x000000717e00780c */ /* 0x000fc60003f64270 */
[----:B------:R0:W-:Y:S08]  /*7000*/  MUFU.EX2 R109, R131 ;  /* 0x00000083006d7308 */ /* 0x0001f00000000800 */
[----:B------:R-:W-:Y:S01]  /*7010*/  MUFU.TANH R86, R86 ;  /* 0x0000005600567308 */ /* 0x000fe20000002400 */
[----:B0-----:R-:W-:-:S01]  /*7020*/  FFMA.FTZ R131, R92, UR20, -R70 ;  /* 0x000000145c837c23 */ /* 0x001fc20008010846 */
[----:B------:R-:W-:-:S02]  /*7030*/  FSEL R92, R84, -INF , P2 ;  /* 0xff800000545c7808 */ /* 0x000fc40001000000 */
[----:B------:R-:W-:Y:S02]  /*7040*/  ISETP.GT.AND P2, PT, R126, 0x70, PT ;  /* 0x000000707e00780c */ /* 0x000fe40003f44270 */
[----:B------:R-:W-:Y:S02]  /*7050*/  FMNMX.FTZ R116, R92, R121, !PT ;  /* 0x000000795c747209 */ /* 0x000fe40007810000 */
[----:B------:R-:W0:Y:S01]  /*7060*/  MUFU.TANH R87, R87 ;  /* 0x0000005700577308 */ /* 0x000e220000002400 */
[----:B--2---:R-:W-:Y:S02]  /*7070*/  FSEL R82, R82, -INF , P2 ;  /* 0xff80000052527808 */ /* 0x004fe40001000000 */
[----:B------:R-:W-:Y:S02]  /*7080*/  FMNMX.FTZ R121, R127, R116, !PT ;  /* 0x000000747f797209 */ /* 0x000fe40007810000 */
[----:B------:R-:W-:Y:S02]  /*7090*/  ISETP.GT.AND P2, PT, R126, 0x78, PT ;  /* 0x000000787e00780c */ /* 0x000fe40003f44270 */
[----:B-1----:R-:W-:Y:S01]  /*70a0*/  FSEL R83, R83, -INF , P3 ;  /* 0xff80000053537808 */ /* 0x002fe20001800000 */
[----:B------:R-:W1:Y:S01]  /*70b0*/  MUFU.TANH R58, R58 ;  /* 0x0000003a003a7308 */ /* 0x000e620000002400 */
[----:B------:R-:W-:-:S02]  /*70c0*/  FMNMX.FTZ R116, R82, R121, !PT ;  /* 0x0000007952747209 */ /* 0x000fc40007810000 */
[----:B------:R-:W-:Y:S02]  /*70d0*/  ISETP.GT.AND P3, PT, R126, 0x79, PT ;  /* 0x000000797e00780c */ /* 0x000fe40003f64270 */
[----:B------:R-:W-:-:S03]  /*70e0*/  FMNMX.FTZ R121, R83, R116, !PT ;  /* 0x0000007453797209 */ /* 0x000fc60007810000 */
[----:B------:R-:W2:Y:S01]  /*70f0*/  MUFU.TANH R59, R59 ;  /* 0x0000003b003b7308 */ /* 0x000ea20000002400 */
[----:B0-----:R-:W-:Y:S02]  /*7100*/  FSEL R87, R87, -INF , P3 ;  /* 0xff80000057577808 */ /* 0x001fe40001800000 */
[----:B------:R-:W-:-:S05]  /*7110*/  ISETP.GT.AND P3, PT, R126, 0x81, PT ;  /* 0x000000817e00780c */ /* 0x000fca0003f64270 */
[----:B------:R0:W-:Y:S08]  /*7120*/  MUFU.EX2 R73, R130 ;  /* 0x0000008200497308 */ /* 0x0001f00000000800 */
[----:B------:R-:W-:Y:S01]  /*7130*/  MUFU.TANH R62, R62 ;  /* 0x0000003e003e7308 */ /* 0x000fe20000002400 */
[----:B0-----:R-:W-:-:S01]  /*7140*/  FFMA.FTZ R130, R96, UR20, -R70 ;  /* 0x0000001460827c23 */ /* 0x001fc20008010846 */
[----:B------:R-:W-:-:S02]  /*7150*/  FSEL R96, R86, -INF , P2 ;  /* 0xff80000056607808 */ /* 0x000fc40001000000 */
[----:B------:R-:W-:Y:S02]  /*7160*/  ISETP.GT.AND P2, PT, R126, 0x80, PT ;  /* 0x000000807e00780c */ /* 0x000fe40003f44270 */
[----:B------:R-:W-:Y:S02]  /*7170*/  FMNMX.FTZ R116, R96, R121, !PT ;  /* 0x0000007960747209 */ /* 0x000fe40007810000 */
[----:B------:R-:W0:Y:S01]  /*7180*/  MUFU.TANH R63, R63 ;  /* 0x0000003f003f7308 */ /* 0x000e220000002400 */
[----:B-1----:R-:W-:Y:S02]  /*7190*/  FSEL R58, R58, -INF , P2 ;  /* 0xff8000003a3a7808 */ /* 0x002fe40001000000 */
[C---:B------:R-:W-:Y:S02]  /*71a0*/  ISETP.GT.AND P2, PT, R126.reuse, 0x88, PT ;  /* 0x000000887e00780c */ /* 0x040fe40003f44270 */
[----:B--2---:R-:W-:Y:S02]  /*71b0*/  FSEL R59, R59, -INF , P3 ;  /* 0xff8000003b3b7808 */ /* 0x004fe40001800000 */
[----:B------:R-:W-:Y:S01]  /*71c0*/  ISETP.GT.AND P3, PT, R126, 0x89, PT ;  /* 0x000000897e00780c */ /* 0x000fe20003f64270 */
[----:B------:R1:W-:Y:S08]  /*71d0*/  MUFU.EX2 R84, R131 ;  /* 0x0000008300547308 */ /* 0x0003f00000000800 */
[----:B------:R-:W2:Y:S01]  /*71e0*/  MUFU.TANH R66, R66 ;  /* 0x0000004200427308 */ /* 0x000ea20000002400 */
[----:B-1----:R-:W-:-:S01]  /*71f0*/  FFMA.FTZ R131, R125, UR20, -R70 ;  /* 0x000000147d837c23 */ /* 0x002fc20008010846 */
[----:B------:R-:W-:-:S02]  /*7200*/  FMNMX.FTZ R125, R87, R116, !PT ;  /* 0x00000074577d7209 */ /* 0x000fc40007810000 */
[----:B0-----:R-:W-:Y:S02]  /*7210*/  FSEL R63, R63, -INF , P3 ;  /* 0xff8000003f3f7808 */ /* 0x001fe40001800000 */
        /* <DEDUP_REMOVED lines=17> */
[----:B------:R-:W-:Y:S02]  /*7330*/  ISETP.GT.AND P3, PT, R126, 0x99, PT ;  /* 0x000000997e00780c */ /* 0x000fe40003f64270 */
[----:B---3--:R-:W-:Y:S02]  /*7340*/  FSEL R128, R128, -INF , P2 ;  /* 0xff80000080807808 */ /* 0x008fe40001000000 */
[----:B------:R-:W-:Y:S01]  /*7350*/  FMNMX.FTZ R125, R67, R116, !PT ;  /* 0x00000074437d7209 */ /* 0x000fe20007810000 */
[----:B------:R-:W-:-:S01]  /*7360*/  FFMA.FTZ R116, R57, UR20, -R70 ;  /* 0x0000001439747c23 */ /* 0x000fc20008010846 */
[----:B-1----:R-:W-:Y:S01]  /*7370*/  FSEL R71, R71, -INF , P3 ;  /* 0xff80000047477808 */ /* 0x002fe20001800000 */
[----:B------:R-:W-:-:S01]  /*7380*/  FFMA.FTZ R70, R79, UR20, -R70 ;  /* 0x000000144f467c23 */ /* 0x000fc20008010846 */
[----:B------:R-:W-:Y:S01]  /*7390*/  FMNMX.FTZ R126, R128, R125, !PT ;  /* 0x0000007d807e7209 */ /* 0x000fe20007810000 */
[----:B------:R-:W-:Y:S03]  /*73a0*/  MUFU.EX2 R72, R72 ;  /* 0x0000004800487308 */ /* 0x000fe60000000800 */
[----:B------:R-:W-:-:S05]  /*73b0*/  FMNMX.FTZ R126, R71, R126, !PT ;  /* 0x0000007e477e7209 */ /* 0x000fca0007810000 */
[----:B------:R-:W1:Y:S01]  /*73c0*/  SHFL.BFLY PT, R57, R126, 0x2, 0x1f ;  /* 0x0c401f007e397f89 */ /* 0x000e6200000e0000 */
        /* <DEDUP_REMOVED lines=14> */
[----:B0-----:R-:W-:Y:S02]  /*74b0*/  FSEL R131, R57, RZ, P2 ;  /* 0x000000ff39837208 */ /* 0x001fe40001000000 */
[----:B------:R-:W-:-:S03]  /*74c0*/  FSEL R79, R125, RZ, P2 ;  /* 0x000000ff7d4f7208 */ /* 0x000fc60001000000 */
[----:B------:R-:W-:Y:S02]  /*74d0*/  FADD.FTZ R131, -R131, R6 ;  /* 0x0000000683837221 */ /* 0x000fe40000010100 */
[----:B------:R-:W-:Y:S01]  /*74e0*/  MUFU.EX2 R90, R132 ;  /* 0x00000084005a7308 */ /* 0x000fe20000000800 */
[----:B------:R-:W-:-:S01]  /*74f0*/  FFMA.FTZ R125, R14, UR20, -R79 ;  /* 0x000000140e7d7c23 */ /* 0x000fc2000801084f */
[--C-:B------:R-:W-:Y:S01]  /*7500*/  FFMA.FTZ R14, R21, UR20, -R79.reuse ;  /* 0x00000014150e7c23 */ /* 0x100fe2000801084f */
[----:B------:R-:W-:-:S01]  /*7510*/  FFMA.FTZ R21, R120, UR20, -R79 ;  /* 0x0000001478157c23 */ /* 0x000fc2000801084f */
[--C-:B------:R-:W-:Y:S01]  /*7520*/  FFMA.FTZ R120, R123, UR20, -R79.reuse ;  /* 0x000000147b787c23 */ /* 0x100fe2000801084f */
[----:B------:R-:W-:-:S01]  /*7530*/  FFMA.FTZ R123, R124, UR20, -R79 ;  /* 0x000000147c7b7c23 */ /* 0x000fc2000801084f */
[----:B------:R-:W-:Y:S01]  /*7540*/  FSEL R124, R56, RZ, P1 ;  /* 0x000000ff387c7208 */ /* 0x000fe20000800000 */
[----:B------:R-:W-:-:S01]  /*7550*/  FFMA.FTZ R9, R9, UR20, -R79 ;  /* 0x0000001409097c23 */ /* 0x000fc2000801084f */
[----:B------:R-:W-:Y:S01]  /*7560*/  FMUL.FTZ R6, R131, UR20 ;  /* 0x0000001483067c20 */ /* 0x000fe20008410000 */
[----:B------:R-:W-:-:S01]  /*7570*/  FFMA.FTZ R10, R10, UR20, -R79 ;  /* 0x000000140a0a7c23 */ /* 0x000fc2000801084f */
[----:B------:R-:W-:Y:S01]  /*7580*/  FFMA.FTZ R20, R20, UR20, -R79 ;  /* 0x0000001414147c23 */ /* 0x000fe2000801084f */
[----:B------:R-:W-:-:S01]  /*7590*/  FADD.FTZ R124, -R124, R5 ;  /* 0x000000057c7c7221 */ /* 0x000fc20000010100 */
[--C-:B------:R-:W-:Y:S01]  /*75a0*/  FFMA.FTZ R5, R113, UR20, -R79.reuse ;  /* 0x0000001471057c23 */ /* 0x100fe2000801084f */
        /* <DEDUP_REMOVED lines=38> */
[----:B------:R-:W-:-:S02]  /*7810*/  FFMA.FTZ R71, R71, UR20, -R79 ;  /* 0x0000001447477c23 */ /* 0x000fc4000801084f */
[----:B------:R-:W1:Y:S01]  /*7820*/  MUFU.EX2 R125, R125 ;  /* 0x0000007d007d7308 */ /* 0x000e620000000800 */
[----:B--2---:R-:W-:-:S07]  /*7830*/  FADD.FTZ R3, R10, R3 ;  /* 0x000000030a037221 */ /* 0x004fce0000010000 */
        /* <DEDUP_REMOVED lines=16> */
[----:B------:R-:W-:Y:S01]  /*7940*/  FADD.FTZ R126, R104, R103 ;  /* 0x00000067687e7221 */ /* 0x000fe20000010000 */
[----:B------:R-:W-:-:S03]  /*7950*/  FFMA.FTZ R103, R127, UR20, -R79 ;  /* 0x000000147f677c23 */ /* 0x000fc6000801084f */
[----:B------:R-:W-:Y:S02]  /*7960*/  FADD.FTZ R127, R105, R126 ;  /* 0x0000007e697f7221 */ /* 0x000fe40000010000 */
[----:B------:R-:W1:Y:S01]  /*7970*/  MUFU.EX2 R107, R107 ;  /* 0x0000006b006b7308 */ /* 0x000e620000000800 */
[----:B--2---:R-:W-:-:S01]  /*7980*/  FADD.FTZ R3, R123, R2 ;  /* 0x000000027b037221 */ /* 0x004fc20000010000 */
[----:B------:R-:W-:-:S04]  /*7990*/  FADD.FTZ R126, R108, R127 ;  /* 0x0000007f6c7e7221 */ /* 0x000fc80000010000 */
[----:B------:R-:W-:Y:S02]  /*79a0*/  FADD.FTZ R127, R109, R126 ;  /* 0x0000007e6d7f7221 */ /* 0x000fe40000010000 */
        /* <DEDUP_REMOVED lines=113> */
.L_x_2121:
        /* <DEDUP_REMOVED lines=52> */
[----:B------:R-:W-:Y:S01]  /*8400*/  FMUL.FTZ R29, R29, R113 ;  /* 0x000000711d1d7220 */ /* 0x000fe20000410000 */
[----:B------:R-:W-:Y:S01]  /*8410*/  F2FP.SATFINITE.E4M3.F32.PACK_AB_MERGE_C R148, R104, R97, R105 ;  /* 0x000000616894723e */ /* 0x000fe20004807069 */
[-C--:B------:R-:W-:Y:S01]  /*8420*/  FMUL.FTZ R32, R32, R113.reuse ;  /* 0x0000007120207220 */ /* 0x080fe20000410000 */
        /* <DEDUP_REMOVED lines=28> */
.L_x_2111:
[----:B------:R-:W-:-:S13]  /*85f0*/  ISETP.LE.AND P1, PT, RZ, UR23, PT ;  /* 0x00000017ff007c0c */ /* 0x000fda000bf23270 */
[----:B------:R-:W-:Y:S05]  /*8600*/  @!P1 BRA `(.L_x_2123) ;  /* 0x0000002c00249947 */ /* 0x000fea0003800000 */
[----:B------:R-:W-:Y:S01]  /*8610*/  MOV R6, R57 ;  /* 0x0000003900067202 */ /* 0x000fe20000000f00 */
[----:B------:R-:W-:Y:S01]  /*8620*/  IMAD.MOV.U32 R5, RZ, RZ, R56 ;  /* 0x000000ffff057224 */ /* 0x000fe200078e0038 */
[----:B------:R-:W-:Y:S01]  /*8630*/  UMOV UR22, UR37 ;  /* 0x0000002500167c82 */ /* 0x000fe20008000000 */
[----:B------:R-:W-:Y:S01]  /*8640*/  UMOV UR21, UR38 ;  /* 0x0000002600157c82 */ /* 0x000fe20008000000 */
[----:B------:R-:W-:-:S05]  /*8650*/  ULDC UR20, c[0x0][0x988] ;  /* 0x0002620000147ab9 */ /* 0x000fca0000000800 */
.L_x_2134:
[----:B------:R-:W-:-:S04]  /*8660*/  UIADD3 UR38, UR21, 0x1, URZ ;  /* 0x0000000115267890 */ /* 0x000fc8000fffe03f */
[----:B------:R-:W-:-:S04]  /*8670*/  UISETP.NE.AND UP0, UPT, UR38, 0x2, UPT ;  /* 0x000000022600788c */ /* 0x000fc8000bf05270 */
[----:B------:R-:W-:Y:S02]  /*8680*/  USEL UR37, URZ, 0x1, UP0 ;  /* 0x000000013f257887 */ /* 0x000fe40008000000 */
[----:B------:R-:W-:Y:S02]  /*8690*/  USEL UR38, UR38, URZ, UP0 ;  /* 0x0000003f26267287 */ /* 0x000fe40008000000 */
[----:B------:R-:W-:Y:S01]  /*86a0*/  ULOP3.LUT UR37, UR22, UR37, URZ, 0x3c, !UPT ;  /* 0x0000002516257292 */ /* 0x000fe2000f8e3c3f */
[----:B------:R-:W-:Y:S11]  /*86b0*/  @!P0 BRA `(.L_x_2124) ;  /* 0x0000000000048947 */ /* 0x000ff60003800000 */
[----:B------:R-:W-:Y:S01]  /*86c0*/  BPT.TRAP 0x1 ;  /* 0x000000040000795c */ /* 0x000fe20000300000 */
.L_x_2124:
[----:B------:R-:W-:Y:S01]  /*86d0*/  ULEA UR6, UR38, UR45, 0x3 ;  /* 0x0000002d26067291 */ /* 0x000fe2000f8e183f */
[----:B------:R-:W-:-:S05]  /*86e0*/  IMAD.U32 R7, RZ, RZ, UR37 ;  /* 0x00000025ff077e24 */ /* 0x000fca000f8e00ff */
[----:B------:R-:W-:-:S04]  /*86f0*/  SHF.L.U32 R7, R7, 0x1f, RZ ;  /* 0x0000001f07077819 */ /* 0x000fc800000006ff */
[----:B------:R0:W1:Y:S01]  /*8700*/  SYNCS.PHASECHK.TRANS64.TRYWAIT P1, [UR6+0x13230], R7 ;  /* 0x01323007ff0075a7 */ /* 0x0000620008020146 */
[----:B------:R-:W-:Y:S05]  /*8710*/  @!P0 BRA `(.L_x_2125) ;  /* 0x0000000000048947 */ /* 0x000fea0003800000 */
[----:B------:R-:W-:Y:S01]  /*8720*/  BPT.TRAP 0x1 ;  /* 0x000000040000795c */ /* 0x000fe20000300000 */
.L_x_2125:
[----:B-1----:R-:W-:Y:S05]  /*8730*/  @P1 BRA `(.L_x_2126) ;  /* 0x0000000000081947 */ /* 0x002fea0003800000 */
[----:B------:R-:W1:Y:S02]  /*8740*/  SYNCS.PHASECHK.TRANS64.TRYWAIT P1, [UR6+0x13230], R7 ;  /* 0x01323007ff0075a7 */ /* 0x000e640008020146 */
[----:B-1----:R-:W-:Y:S05]  /*8750*/  @!P1 BRA `(.L_x_2127) ;  /* 0x000000b800749947 */ /* 0x002fea0003800000 */
.L_x_2126:
        /* <DEDUP_REMOVED lines=64> */
.L_x_2128:
[----:B------:R-:W-:Y:S01]  /*8b60*/  ULEA UR11, UR21, UR45, 0x3 ;  /* 0x0000002d150b7291 */ /* 0x000fe2000f8e183f */
[----:B01----:R-:W-:-:S05]  /*8b70*/  IMAD.U32 R7, RZ, RZ, UR22 ;  /* 0x00000016ff077e24 */ /* 0x003fca000f8e00ff */
[----:B------:R-:W-:-:S04]  /*8b80*/  SHF.L.U32 R7, R7, 0x1f, RZ ;  /* 0x0000001f07077819 */ /* 0x000fc800000006ff */
[----:B------:R0:W1:Y:S01]  /*8b90*/  SYNCS.PHASECHK.TRANS64.TRYWAIT P1, [UR11+0x13250], R7 ;  /* 0x01325007ff0075a7 */ /* 0x000062000802014b */
[----:B------:R-:W-:Y:S05]  /*8ba0*/  @!P0 BRA `(.L_x_2129) ;  /* 0x0000000000048947 */ /* 0x000fea0003800000 */
[----:B------:R-:W-:Y:S01]  /*8bb0*/  BPT.TRAP 0x1 ;  /* 0x000000040000795c */ /* 0x000fe20000300000 */
.L_x_2129:
[----:B-1----:R-:W-:Y:S05]  /*8bc0*/  @P1 BRA `(.L_x_2130) ;  /* 0x0000000000081947 */ /* 0x002fea0003800000 */
[----:B------:R-:W1:Y:S02]  /*8bd0*/  SYNCS.PHASECHK.TRANS64.TRYWAIT P1, [UR11+0x13250], R7 ;  /* 0x01325007ff0075a7 */ /* 0x000e64000802014b */
[----:B-1----:R-:W-:Y:S05]  /*8be0*/  @!P1 BRA `(.L_x_2131) ;  /* 0x000000b400689947 */ /* 0x002fea0003800000 */
.L_x_2130:
        /* <DEDUP_REMOVED lines=32> */
.L_x_2132:
        /* <DEDUP_REMOVED lines=504> */
.L_x_2133:
        /* <DEDUP_REMOVED lines=83> */
.L_x_2123:
[----:B------:R-:W-:Y:S06]  /*b2a0*/  BAR.ARV 0x8, 0x200 ;  /* 0x0208000000007b1d */ /* 0x000fec0000002000 */
[----:B------:R-:W-:Y:S05]  /*b2b0*/  @!P0 BRA `(.L_x_2135) ;  /* 0x0000000000048947 */ /* 0x000fea0003800000 */
[----:B------:R-:W-:Y:S01]  /*b2c0*/  BPT.TRAP 0x1 ;  /* 0x000000040000795c */ /* 0x000fe20000300000 */
.L_x_2135:
[----:B------:R-:W-:Y:S01]  /*b2d0*/  ULEA UR14, UR38, UR45, 0x3 ;  /* 0x0000002d260e7291 */ /* 0x000fe2000f8e183f */
[----:B------:R-:W-:-:S04]  /*b2e0*/  MOV R0, UR37 ;  /* 0x0000002500007c02 */ /* 0x000fc80008000f00 */
[----:B------:R-:W-:-:S04]  /*b2f0*/  SHF.L.U32 R0, R0, 0x1f, RZ ;  /* 0x0000001f00007819 */ /* 0x000fc800000006ff */
[----:B------:R0:W1:Y:S01]  /*b300*/  SYNCS.PHASECHK.TRANS64.TRYWAIT P1, [UR14+0x13250], R0 ;  /* 0x01325000ff0075a7 */ /* 0x000062000802014e */
[----:B------:R-:W-:Y:S05]  /*b310*/  @!P0 BRA `(.L_x_2136) ;  /* 0x0000000000048947 */ /* 0x000fea0003800000 */
[----:B------:R-:W-:Y:S01]  /*b320*/  BPT.TRAP 0x1 ;  /* 0x000000040000795c */ /* 0x000fe20000300000 */
.L_x_2136:
[----:B-1----:R-:W-:Y:S05]  /*b330*/  @P1 BRA `(.L_x_2137) ;  /* 0x0000000000081947 */ /* 0x002fea0003800000 */
[----:B------:R-:W1:Y:S02]  /*b340*/  SYNCS.PHASECHK.TRANS64.TRYWAIT P1, [UR14+0x13250], R0 ;  /* 0x01325000ff0075a7 */ /* 0x000e64000802014e */
[----:B-1----:R-:W-:Y:S05]  /*b350*/  @!P1 BRA `(.L_x_2138) ;  /* 0x0000008c00a49947 */ /* 0x002fea0003800000 */
.L_x_2137:
        /* <DEDUP_REMOVED lines=12> */
[----:B------:R-:W-:Y:S01]  /*b420*/  @UP0 UIMAD UR6, UR41, UR10, URZ ;  /* 0x0000000a290602a4 */ /* 0x000fe2000f8e023f */
[----:B------:R-:W-:Y:S01]  /*b430*/  @UP0 ULDC.64 UR12, c[0x0][0x9d0] ;  /* 0x00027400000c0ab9 */ /* 0x000fe20000000a00 */
[----:B------:R-:W-:Y:S02]  /*b440*/  @UP0 UIMAD.WIDE.U32 UR8, UR40, UR10, URZ ;  /* 0x0000000a280802a5 */ /* 0x000fe4000f8e003f */
[----:B------:R-:W-:Y:S02]  /*b450*/  @UP0 UIMAD UR6, UR40, UR11, UR6 ;  /* 0x0000000b280602a4 */ /* 0x000fe4000f8e0206 */
[----:B------:R-:W-:Y:S02]  /*b460*/  UIMAD UR10, UR38, 0x280, UR45 ;  /* 0x00000280260a78a4 */ /* 0x000fe4000f8e022d */
        /* <DEDUP_REMOVED lines=62> */
[----:B------:R-:W-:Y:S01]  /*b850*/  MOV R2, 0xff800000 ;  /* 0xff80000000027802 */ /* 0x000fe20000000f00 */
[----:B------:R-:W-:Y:S02]  /*b860*/  IMAD.MOV.U32 R0, RZ, RZ, -0x800000 ;  /* 0xff800000ff007424 */ /* 0x000fe400078e00ff */
[----:B------:R-:W-:-:S01]  /*b870*/  @P2 FFMA.FTZ R2, R5, R56, R4 ;  /* 0x0000003805022223 */ /* 0x000fc20000010004 */
[----:B------:R-:W-:Y:S01]  /*b880*/  @P3 FFMA.FTZ R0, R13, R57, R8 ;  /* 0x000000390d003223 */ /* 0x000fe20000010008 */
[-C--:B--2---:R-:W-:Y:S01]  /*b890*/  FMUL.FTZ R3, R3, R6.reuse ;  /* 0x0000000603037220 */ /* 0x084fe20000410000 */
[----:B---3--:R-:W-:Y:S01]  /*b8a0*/  FMUL.FTZ R4, R7, R6 ;  /* 0x0000000607047220 */ /* 0x008fe20000410000 */
[----:B------:R-:W-:-:S02]  /*b8b0*/  WARPGROUP.DEPBAR.LE gsb0, 0x0 ;  /* 0x00008000000079c5 */ /* 0x000fc40000010000 */
[----:B------:R-:W-:Y:S05]  /*b8c0*/  @!P0 BRA `(.L_x_2139) ;  /* 0x0000000000048947 */ /* 0x000fea0003800000 */
[----:B------:R-:W-:Y:S01]  /*b8d0*/  BPT.TRAP 0x1 ;  /* 0x000000040000795c */ /* 0x000fe20000300000 */
.L_x_2139:
        /* <DEDUP_REMOVED lines=42> */
.L_x_2103:
        /* <DEDUP_REMOVED lines=39> */
[----:B------:R-:W-:Y:S01]  /*bdf0*/  ULDC.64 UR12, c[0x0][0xc08] ;  /* 0x00030200000c7ab9 */ /* 0x000fe20000000a00 */
[----:B------:R-:W-:Y:S02]  /*be00*/  ULDC.64 UR14, c[0x0][0xb98] ;  /* 0x0002e600000e7ab9 */ /* 0x000fe40000000a00 */
[----:B------:R0:W3:Y:S01]  /*be10*/  LDG.E.CONSTANT R28, desc[UR52][R4.64] ;  /* 0x00000034041c7981 */ /* 0x0000e2000c1e9900 */
[----:B------:R-:W-:-:S04]  /*be20*/  UISETP.NE.U32.AND UP0, UPT, UR6, URZ, UPT ;  /* 0x0000003f0600728c */ /* 0x000fc8000bf05070 */
[----:B------:R-:W-:-:S03]  /*be30*/  UISETP.NE.AND.EX UP0, UPT, UR7, URZ, UPT, UP0 ;  /* 0x0000003f0700728c */ /* 0x000fc6000bf05300 */
[----:B------:R-:W-:Y:S01]  /*be40*/  ULDC.64 UR6, c[0x0][0xc00] ;  /* 0x0003000000067ab9 */ /* 0x000fe20000000a00 */
[----:B0-----:R-:W-:Y:S01]  /*be50*/  LOP3.LUT P0, R4, R35, 0x3, RZ, 0xc0, !PT ;  /* 0x0000000323047812 */ /* 0x001fe2000780c0ff */
[----:B------:R-:W-:-:S03]  /*be60*/  UIMAD.WIDE UR6, UR40, 0x4, UR6 ;  /* 0x00000004280678a5 */ /* 0x000fc6000f8e0206 */
        /* <DEDUP_REMOVED lines=20> */
[C---:B------:R-:W-:Y:S02]  /*bfb0*/  IADD3 R15, P3, R6.reuse, 0x20, RZ ;  /* 0x00000020060f7810 */ /* 0x040fe40007f7e0ff */
[----:B------:R-:W-:Y:S02]  /*bfc0*/  LOP3.LUT R13, R6, 0x380, RZ, 0xc0, !PT ;  /* 0x00000380060d7812 */ /* 0x000fe400078ec0ff */
[----:B------:R-:W-:Y:S02]  /*bfd0*/  LOP3.LUT R8, R15, 0x380, RZ, 0xc0, !PT ;  /* 0x000003800f087812 */ /* 0x000fe400078ec0ff */
[----:B------:R-:W-:Y:S02]  /*bfe0*/  SHF.R.U64 R13, R13, 0x3, RZ ;  /* 0x000000030d0d7819 */ /* 0x000fe400000012ff */
[----:B------:R-:W-:Y:S02]  /*bff0*/  SHF.R.U64 R8, R8, 0x3, RZ ;  /* 0x0000000308087819 */ /* 0x000fe400000012ff */
[----:B------:R-:W-:-:S02]  /*c000*/  IADD3 R43, P1, R6, 0x60, RZ ;  /* 0x00000060062b7810 */ /* 0x000fc40007f3e0ff */
[----:B------:R-:W-:Y:S02]  /*c010*/  IADD3 R41, P2, R6, 0x40, RZ ;  /* 0x0000004006297810 */ /* 0x000fe40007f5e0ff */
[----:B------:R-:W-:Y:S01]  /*c020*/  LOP3.LUT R6, R13, R6, RZ, 0x3c, !PT ;  /* 0x000000060d067212 */ /* 0x000fe200078e3cff */
[--C-:B------:R-:W-:Y:S01]  /*c030*/  IMAD.X R9, RZ, RZ, R7.reuse, P1 ;  /* 0x000000ffff097224 */ /* 0x100fe200008e0607 */
[----:B------:R-:W-:Y:S01]  /*c040*/  LOP3.LUT R12, R8, R15, RZ, 0x3c, !PT ;  /* 0x0000000f080c7212 */ /* 0x000fe200078e3cff */
[--C-:B------:R-:W-:Y:S01]  /*c050*/  IMAD.X R11, RZ, RZ, R7.reuse, P2 ;  /* 0x000000ffff0b7224 */ /* 0x100fe200010e0607 */
[----:B------:R-:W-:Y:S01]  /*c060*/  MOV R42, R6 ;  /* 0x00000006002a7202 */ /* 0x000fe20000000f00 */
[----:B------:R-:W-:Y:S01]  /*c070*/  IMAD.X R13, RZ, RZ, R7, P3 ;  /* 0x000000ffff0d7224 */ /* 0x000fe200018e0607 */
[----:B------:R-:W-:Y:S02]  /*c080*/  LOP3.LUT R10, R41, 0x380, RZ, 0xc0, !PT ;  /* 0x00000380290a7812 */ /* 0x000fe400078ec0ff */
[----:B------:R-:W-:-:S02]  /*c090*/  LOP3.LUT R34, R43, 0x380, RZ, 0xc0, !PT ;  /* 0x000003802b227812 */ /* 0x000fc400078ec0ff */
[----:B------:R-:W-:Y:S02]  /*c0a0*/  SHF.R.U64 R10, R10, 0x3, RZ ;  /* 0x000000030a0a7819 */ /* 0x000fe400000012ff */
[----:B------:R-:W-:Y:S02]  /*c0b0*/  SHF.R.U64 R34, R34, 0x3, RZ ;  /* 0x0000000322227819 */ /* 0x000fe400000012ff */
[----:B------:R-:W-:Y:S02]  /*c0c0*/  LOP3.LUT R10, R10, R41, RZ, 0x3c, !PT ;  /* 0x000000290a0a7212 */ /* 0x000fe400078e3cff */
[----:B------:R-:W-:Y:S02]  /*c0d0*/  LOP3.LUT R8, R34, R43, RZ, 0x3c, !PT ;  /* 0x0000002b22087212 */ /* 0x000fe400078e3cff */
[----:B------:R-:W-:Y:S02]  /*c0e0*/  MOV R40, R10 ;  /* 0x0000000a00287202 */ /* 0x000fe40000000f00 */
        /* <DEDUP_REMOVED lines=15> */
[----:B------:R-:W0:Y:S01]  /*c1e0*/  SHFL.IDX PT, R30, R30, R15, 0x1c1f ;  /* 0x001c1f0f1e1e7589 */ /* 0x000e2200000e0000 */
[----:B-1----:R-:W-:-:S03]  /*c1f0*/  SEL R34, R24, R21, P0 ;  /* 0x0000001518227207 */ /* 0x002fc60000000000 */
[----:B------:R-:W-:Y:S04]  /*c200*/  SHFL.IDX PT, R27, R27, R28, 0x1c1f ;  /* 0x001c1f1c1b1b7589 */ /* 0x000fe800000e0000 */
[----:B------:R1:W4:Y:S01]  /*c210*/  SHFL.IDX PT, R36, R14, R15, 0x1c1f ;  /* 0x001c1f0f0e247589 */ /* 0x00032200000e0000 */
[----:B--2---:R-:W-:Y:S02]  /*c220*/  SEL R9, R35, R6, P0 ;  /* 0x0000000623097207 */ /* 0x004fe40000000000 */
[----:B------:R-:W-:Y:S01]  /*c230*/  SEL R11, R6, R35, P0 ;  /* 0x00000023060b7207 */ /* 0x000fe20000000000 */
[----:B------:R-:W-:Y:S04]  /*c240*/  SHFL.IDX PT, R37, R37, R28, 0x1c1f ;  /* 0x001c1f1c25257589 */ /* 0x000fe800000e0000 */
[----:B------:R2:W4:Y:S01]  /*c250*/  SHFL.IDX PT, R38, R32, R15, 0x1c1f ;  /* 0x001c1f0f20267589 */ /* 0x00052200000e0000 */
[----:B---3--:R-:W-:-:S02]  /*c260*/  SEL R12, R29, R20, P0 ;  /* 0x000000141d0c7207 */ /* 0x008fc40000000000 */
[----:B-1----:R-:W-:Y:S01]  /*c270*/  SEL R14, R20, R29, P0 ;  /* 0x0000001d140e7207 */ /* 0x002fe20000000000 */
[----:B------:R-:W-:Y:S01]  /*c280*/  SHFL.IDX PT, R39, R39, R28, 0x1c1f ;  /* 0x001c1f1c27277589 */ /* 0x000fe200000e0000 */
[----:B------:R-:W-:-:S03]  /*c290*/  IMAD.U32 R20, RZ, RZ, UR6 ;  /* 0x00000006ff147e24 */ /* 0x000fc6000f8e00ff */
[----:B------:R1:W3:Y:S01]  /*c2a0*/  SHFL.IDX PT, R54, R54, R15, 0x1c1f ;  /* 0x001c1f0f36367589 */ /* 0x0002e200000e0000 */
[----:B0-----:R-:W-:Y:S02]  /*c2b0*/  SEL R26, R30, R33, P0 ;  /* 0x000000211e1a7207 */ /* 0x001fe40000000000 */
[----:B--2---:R-:W-:Y:S01]  /*c2c0*/  SEL R32, R21, R24, P0 ;  /* 0x0000001815207207 */ /* 0x004fe20000000000 */
[----:B------:R0:W-:Y:S01]  /*c2d0*/  STSM.16.M88.4 [R42], R8 ;  /* 0x000000082a007844 */ /* 0x0001e20000000200 */
[----:B------:R-:W-:Y:S02]  /*c2e0*/  SEL R24, R33, R30, P0 ;  /* 0x0000001e21187207 */ /* 0x000fe40000000000 */
[----:B------:R-:W-:Y:S02]  /*c2f0*/  MOV R21, UR7 ;  /* 0x0000000700157c02 */ /* 0x000fe40008000f00 */
[----:B----4-:R-:W-:Y:S02]  /*c300*/  SEL R13, R27, R36, P0 ;  /* 0x000000241b0d7207 */ /* 0x010fe40000000000 */
[----:B-1----:R-:W-:-:S02]  /*c310*/  SEL R15, R36, R27, P0 ;  /* 0x0000001b240f7207 */ /* 0x002fc40000000000 */
[----:B------:R-:W-:-:S03]  /*c320*/  SEL R33, R37, R38, P0 ;  /* 0x0000002625217207 */ /* 0x000fc60000000000 */
[----:B------:R1:W-:Y:S01]  /*c330*/  STSM.16.M88.4 [R41], R12 ;  /* 0x0000000c29007844 */ /* 0x0003e20000000200 */
[----:B------:R-:W-:Y:S02]  /*c340*/  SEL R35, R38, R37, P0 ;  /* 0x0000002526237207 */ /* 0x000fe40000000000 */
[----:B------:R-:W2:Y:S03]  /*c350*/  LDC R37, c[0x0][0xbe8] ;  /* 0x0002fa00ff257b82 */ /* 0x000ea60000000800 */
[----:B------:R-:W-:Y:S01]  /*c360*/  STSM.16.M88.4 [R40], R32 ;  /* 0x0000002028007844 */ /* 0x000fe20000000200 */
[----:B---3--:R-:W-:Y:S02]  /*c370*/  SEL R25, R39, R54, P0 ;  /* 0x0000003627197207 */ /* 0x008fe40000000000 */
[----:B------:R-:W-:-:S05]  /*c380*/  SEL R27, R54, R39, P0 ;  /* 0x00000027361b7207 */ /* 0x000fca0000000000 */
[----:B------:R3:W-:Y:S01]  /*c390*/  STSM.16.M88.4 [R7], R24 ;  /* 0x0000001807007844 */ /* 0x0007e20000000200 */
[----:B------:R-:W-:Y:S06]  /*c3a0*/  BAR.SYNC.DEFER_BLOCKING 0x1, 0x180 ;  /* 0x0046000000007b1d */ /* 0x000fec0000010000 */
[----:B------:R-:W4:Y:S01]  /*c3b0*/  @P2 LDG.E R6, desc[UR52][R20.64] ;  /* 0x0000003414062981 */ /* 0x000f22000c1e1900 */
[----:B--2---:R-:W-:Y:S01]  /*c3c0*/  ISETP.NE.AND P1, PT, R37, 0x1, PT ;  /* 0x000000012500780c */ /* 0x004fe20003f25270 */
[----:B------:R-:W-:Y:S01]  /*c3d0*/  UIMAD UR6, UR17, UR8, URZ ;  /* 0x00000008110672a4 */ /* 0x000fe2000f8e023f */
[----:B0-----:R-:W-:Y:S01]  /*c3e0*/  VIADD R9, R17, UR43 ;  /* 0x0000002b11097c36 */ /* 0x001fe20008000000 */
[----:B------:R-:W-:Y:S01]  /*c3f0*/  USEL UR16, UR41, URZ, !UP0 ;  /* 0x0000003f29107287 */ /* 0x000fe2000c000000 */
[----:B-1----:R-:W-:Y:S01]  /*c400*/  IMAD R13, R22, 0x40, R19 ;  /* 0x00000040160d7824 */ /* 0x002fe200078e0213 */
[----:B------:R-:W-:-:S02]  /*c410*/  UIMAD UR9, UR42, UR9, UR6 ;  /* 0x000000092a0972a4 */ /* 0x000fc4000f8e0206 */
[----:B------:R-:W-:-:S06]  /*c420*/  UISETP.NE.U32.AND UP1, UPT, UR12, URZ, UPT ;  /* 0x0000003f0c00728c */ /* 0x000fcc000bf25070 */
[----:B------:R-:W3:Y:S08]  /*c430*/  @P1 LDC R28, c[0x0][0xbec] ;  /* 0x0002fb00ff1c1b82 */ /* 0x000ef00000000800 */
[----:B------:R-:W0:Y:S01]  /*c440*/  @P1 LDC R8, c[0x0][0xbf0] ;  /* 0x0002fc00ff081b82 */ /* 0x000e220000000800 */
[----:B---3--:R-:W-:Y:S01]  /*c450*/  @P1 IMAD.HI.U32 R7, R9, R28, RZ ;  /* 0x0000001c09071227 */ /* 0x008fe200078e00ff */
[----:B----4-:R-:W-:-:S03]  /*c460*/  @P2 R2UR UR4, R6 ;  /* 0x00000000060422ca */ /* 0x010fc600000e0000 */
        /* <DEDUP_REMOVED lines=8> */
[----:B------:R-:W-:Y:S02]  /*c4f0*/  UIMAD.WIDE.U32 UR10, UR42, UR8, UR6 ;  /* 0x000000082a0a72a5 */ /* 0x000fe4000f8e0006 */
[----:B------:R-:W-:Y:S02]  /*c500*/  USEL UR8, UR40, URZ, !UP0 ;  /* 0x0000003f28087287 */ /* 0x000fe4000c000000 */
[----:B------:R-:W-:-:S02]  /*c510*/  UIADD3 UR11, UR11, UR9, URZ ;  /* 0x000000090b0b7290 */ /* 0x000fc4000fffe03f */
[----:B------:R-:W-:Y:S02]  /*c520*/  UIMAD UR9, UR16, UR14, URZ ;  /* 0x0000000e100972a4 */ /* 0x000fe4000f8e023f */
[----:B------:R-:W-:Y:S02]  /*c530*/  UISETP.NE.AND.EX UP0, UPT, UR13, URZ, UPT, UP1 ;  /* 0x0000003f0d00728c */ /* 0x000fe4000bf05310 */
[----:B------:R-:W-:Y:S02]  /*c540*/  UIMAD UR9, UR8, UR15, UR9 ;  /* 0x0000000f080972a4 */ /* 0x000fe4000f8e0209 */
[----:B------:R-:W-:Y:S02]  /*c550*/  UIMAD.WIDE.U32 UR10, UR8, UR14, UR10 ;  /* 0x0000000e080a72a5 */ /* 0x000fe4000f8e000a */
[----:B------:R-:W-:Y:S01]  /*c560*/  PLOP3.LUT P3, PT, PT, PT, UP0, 0x80, 0x0 ;  /* 0x000000000000781c */ /* 0x000fe20003f6f008 */
[----:B------:R-:W-:Y:S01]  /*c570*/  ULDC.64 UR14, c[0x0][0xb88] ;  /* 0x0002e200000e7ab9 */ /* 0x000fe20000000a00 */
[----:B------:R-:W-:Y:S01]  /*c580*/  IMAD.U32 R11, RZ, RZ, UR9 ;  /* 0x00000009ff0b7e24 */ /* 0x000fe2000f8e00ff */
[----:B------:R-:W-:Y:S01]  /*c590*/  ULDC UR9, c[0x0][0xa88] ;  /* 0x0002a20000097ab9 */ /* 0x000fe20000000800 */
[----:B------:R-:W-:Y:S01]  /*c5a0*/  IADD3 R6, P0, R6, UR10, RZ ;  /* 0x0000000a06067c10 */ /* 0x000fe2000ff1e0ff */
[----:B------:R-:W-:Y:S01]  /*c5b0*/  @UP0 ULEA UR10, UP1, UR40, UR12, 0x2 ;  /* 0x0000000c280a0291 */ /* 0x000fe2000f82103f */
[----:B------:R-:W-:-:S02]  /*c5c0*/  IMAD R10, R7, UR14, RZ ;  /* 0x0000000e070a7c24 */ /* 0x000fc4000f8e02ff */
[----:B------:R-:W-:Y:S01]  /*c5d0*/  IADD3.X R7, R8, UR11, R11, P0, !PT ;  /* 0x0000000b08077c10 */ /* 0x000fe200087fe40b */
[----:B------:R-:W-:Y:S01]  /*c5e0*/  @UP0 ULEA.HI.X UR11, UR40, UR13, UR41, 0x2, UP1 ;  /* 0x0000000d280b0291 */ /* 0x000fe200088f1429 */
[----:B------:R-:W-:Y:S02]  /*c5f0*/  IMAD.U32 R8, RZ, RZ, UR9 ;  /* 0x00000009ff087e24 */ /* 0x000fe4000f8e00ff */
[----:B------:R-:W-:Y:S01]  /*c600*/  IMAD.U32 R14, RZ, RZ, UR10 ;  /* 0x0000000aff0e7e24 */ /* 0x000fe2000f8e00ff */
[----:B------:R-:W-:Y:S01]  /*c610*/  ULDC.64 UR12, c[0x0][0xb50] ;  /* 0x0002d400000c7ab9 */ /* 0x000fe20000000a00 */
[C---:B------:R-:W-:Y:S01]  /*c620*/  IMAD R11, R9.reuse, UR15, R10 ;  /* 0x0000000f090b7c24 */ /* 0x040fe2000f8e020a */
[----:B------:R-:W-:Y:S01]  /*c630*/  MOV R15, UR11 ;  /* 0x0000000b000f7c02 */ /* 0x000fe20008000f00 */
[----:B------:R-:W-:-:S04]  /*c640*/  IMAD.WIDE.U32 R6, R9, UR14, R6 ;  /* 0x0000000e09067c25 */ /* 0x000fc8000f8e0006 */
[----:B------:R0:W5:Y:S01]  /*c650*/  @P3 LDG.E R8, desc[UR52][R14.64] ;  /* 0x000000340e083981 */ /* 0x000162000c1e1900 */
[----:B------:R-:W-:Y:S01]  /*c660*/  IMAD.IADD R7, R7, 0x1, R11 ;  /* 0x0000000107077824 */ /* 0x000fe200078e020b */
[----:B------:R-:W-:-:S04]  /*c670*/  LEA R10, P0, R6, UR12, 0x2 ;  /* 0x0000000c060a7c11 */ /* 0x000fc8000f8010ff */
[----:B------:R-:W-:Y:S01]  /*c680*/  LEA.HI.X R7, R6, UR13, R7, 0x2, P0 ;  /* 0x0000000d06077c11 */ /* 0x000fe200080f1407 */
[----:B------:R-:W-:Y:S08]  /*c690*/  @P3 BRA `(.L_x_2142) ;  /* 0x0000000000103947 */ /* 0x000ff00003800000 */
[----:B------:R-:W-:Y:S05]  /*c6a0*/  @!P2 BRA `(.L_x_2142) ;  /* 0x00000000000ca947 */ /* 0x000fea0003800000 */
[----:B------:R-:W2:Y:S04]  /*c6b0*/  LDG.E R9, desc[UR52][R20.64] ;  /* 0x0000003414097981 */ /* 0x000ea8000c1e1900 */
[----:B-----5:R-:W2:Y:S02]  /*c6c0*/  LDG.E R8, desc[UR52][R20.64+0x4] ;  /* 0x0000043414087981 */ /* 0x020ea4000c1e1900 */
[----:B--2---:R-:W-:-:S07]  /*c6d0*/  IMAD.IADD R8, R8, 0x1, -R9 ;  /* 0x0000000108087824 */ /* 0x004fce00078e0a09 */
.L_x_2142:
[----:B0-----:R-:W-:Y:S01]  /*c6e0*/  SHFL.IDX PT, R14, R10, RZ, 0x1c1f ;  /* 0x001c1fff0a0e7589 */ /* 0x001fe200000e0000 */
[----:B------:R-:W-:Y:S01]  /*c6f0*/  IMAD.WIDE R12, R13, 0x2, R4 ;  /* 0x000000020d0c7825 */ /* 0x000fe200078e0204 */
[----:B------:R-:W-:Y:S01]  /*c700*/  LOP3.LUT P0, RZ, R23, 0x3, RZ, 0xc0, !PT ;  /* 0x0000000317ff7812 */ /* 0x000fe2000780c0ff */
[----:B------:R-:W0:Y:S01]  /*c710*/  @P1 LDC R33, c[0x0][0xbf0] ;  /* 0x0002fc00ff211b82 */ /* 0x000e220000000800 */
[----:B------:R-:W1:Y:S01]  /*c720*/  SHFL.IDX PT, R15, R7, RZ, 0x1c1f ;  /* 0x001c1fff070f7589 */ /* 0x000e6200000e0000 */
[----:B------:R-:W-:Y:S01]  /*c730*/  VIADD R6, R157, UR43 ;  /* 0x0000002b9d067c36 */ /* 0x000fe20008000000 */
[----:B------:R-:W-:Y:S01]  /*c740*/  IADD3 R9, P3, R12, 0x1800, RZ ;  /* 0x000018000c097810 */ /* 0x000fe20007f7e0ff */
[----:B-----5:R-:W-:Y:S01]  /*c750*/  IMAD R39, R8, R37, RZ ;  /* 0x0000002508277224 */ /* 0x020fe200078e02ff */
[----:B------:R-:W-:Y:S01]  /*c760*/  SHFL.IDX PT, R20, R10, 0x1, 0x1c1f ;  /* 0x003c1f000a147f89 */ /* 0x000fe200000e0000 */
[----:B------:R-:W-:Y:S01]  /*c770*/  VIADD R4, R6, 0x8 ;  /* 0x0000000806047836 */ /* 0x000fe20000000000 */
[----:B------:R-:W-:Y:S01]  /*c780*/  IADD3 R25, P4, R12, 0x3000, RZ ;  /* 0x000030000c197810 */ /* 0x000fe20007f9e0ff */
[----:B------:R-:W-:Y:S01]  /*c790*/  ULDC.64 UR10, c[0x0][0xaa0] ;  /* 0x0002a800000a7ab9 */ /* 0x000fe20000000a00 */
        /* <DEDUP_REMOVED lines=9> */
[----:B-1----:R-:W-:Y:S01]  /*c830*/  @!P2 ST.E desc[UR52][R14.64], R2 ;  /* 0x000000020e00a985 */ /* 0x002fe2000c101934 */
        /* <DEDUP_REMOVED lines=10> */
[----:B-1----:R-:W1:Y:S01]  /*c8e0*/  @P1 LDC R21, c[0x0][0xbec] ;  /* 0x0002fb00ff151b82 */ /* 0x002e620000000800 */
[----:B------:R-:W-:Y:S01]  /*c8f0*/  UIMAD UR9, UR7, UR10, URZ ;  /* 0x0000000a070972a4 */ /* 0x000fe2000f8e023f */
[----:B------:R-:W-:Y:S01]  /*c900*/  IADD3 R29, P0, R12, 0x4800, RZ ;  /* 0x000048000c1d7810 */ /* 0x000fe20007f1e0ff */
[----:B------:R-:W-:-:S02]  /*c910*/  UIMAD.WIDE.U32 UR6, UR4, UR10, URZ ;  /* 0x0000000a040672a5 */ /* 0x000fc4000f8e003f */
[----:B------:R-:W-:Y:S01]  /*c920*/  UIMAD UR9, UR4, UR11, UR9 ;  /* 0x0000000b040972a4 */ /* 0x000fe2000f8e0209 */
[----:B------:R-:W-:Y:S01]  /*c930*/  IMAD R0, R18, 0x30, R22 ;  /* 0x0000003012007824 */ /* 0x000fe200078e0216 */
[----:B------:R-:W-:Y:S01]  /*c940*/  LOP3.LUT R12, R29, 0x380, RZ, 0xc0, !PT ;  /* 0x000003801d0c7812 */ /* 0x000fe200078ec0ff */
[----:B------:R-:W-:Y:S01]  /*c950*/  ULDC.64 UR10, c[0x0][0xae8] ;  /* 0x0002ba00000a7ab9 */ /* 0x000fe20000000a00 */
[----:B------:R-:W-:Y:S01]  /*c960*/  UIADD3 UR7, UR7, UR9, URZ ;  /* 0x0000000907077290 */ /* 0x000fe2000fffe03f */
[----:B------:R-:W-:Y:S01]  /*c970*/  IADD3.X R13, RZ, R13, RZ, P0, !PT ;  /* 0x0000000dff0d7210 */ /* 0x000fe200007fe4ff */
[----:B------:R-:W-:Y:S01]  /*c980*/  UIMAD UR4, UR17, UR10, URZ ;  /* 0x0000000a110472a4 */ /* 0x000fe2000f8e023f */
[----:B------:R-:W-:Y:S01]  /*c990*/  VIADD R28, R0, UR43 ;  /* 0x0000002b001c7c36 */ /* 0x000fe20008000000 */
[----:B------:R-:W-:Y:S01]  /*c9a0*/  UIMAD.WIDE.U32 UR6, UR42, UR10, UR6 ;  /* 0x0000000a2a0672a5 */ /* 0x000fe2000f8e0006 */
[----:B------:R-:W-:Y:S01]  /*c9b0*/  SHF.R.U64 R2, R12, 0x3, RZ ;  /* 0x000000030c027819 */ /* 0x000fe200000012ff */
[----:B------:R-:W-:-:S03]  /*c9c0*/  UIMAD UR4, UR42, UR11, UR4 ;  /* 0x0000000b2a0472a4 */ /* 0x000fc6000f8e0204 */
[----:B------:R-:W-:Y:S01]  /*c9d0*/  ULDC.64 UR10, c[0x0][0xaf0] ;  /* 0x0002bc00000a7ab9 */ /* 0x000fe20000000a00 */
[----:B------:R-:W-:Y:S01]  /*c9e0*/  UIADD3 UR7, UR7, UR4, URZ ;  /* 0x0000000407077290 */ /* 0x000fe2000fffe03f */
[----:B------:R-:W-:Y:S01]  /*c9f0*/  LOP3.LUT R12, R2, R29, RZ, 0x3c, !PT ;  /* 0x0000001d020c7212 */ /* 0x000fe200078e3cff */
[----:B------:R-:W-:Y:S01]  /*ca00*/  UIMAD UR4, UR16, UR10, URZ ;  /* 0x0000000a100472a4 */ /* 0x000fe2000f8e023f */
[----:B-1----:R-:W-:-:S03]  /*ca10*/  @P1 IMAD.HI.U32 R0, R28, R21, RZ ;  /* 0x000000151c001227 */ /* 0x002fc600078e00ff */
[----:B------:R-:W-:Y:S01]  /*ca20*/  UIMAD UR4, UR8, UR11, UR4 ;  /* 0x0000000b080472a4 */ /* 0x000fe2000f8e0204 */
[----:B------:R-:W5:Y:S01]  /*ca30*/  LD.E.128 R12, desc[UR52][R12.64] ;  /* 0x000000340c0c7980 */ /* 0x000f62000c101d00 */
[----:B------:R-:W-:Y:S01]  /*ca40*/  UIMAD.WIDE.U32 UR8, UR8, UR10, UR6 ;  /* 0x0000000a080872a5 */ /* 0x000fe2000f8e0006 */
[----:B------:R-:W-:Y:S01]  /*ca50*/  IMAD.MOV.U32 R29, RZ, RZ, R28 ;  /* 0x000000ffff1d7224 */ /* 0x000fe200078e001c */
[----:B0-----:R-:W-:Y:S01]  /*ca60*/  @P1 SHF.R.U32.HI R29, RZ, R33, R0 ;  /* 0x00000021ff1d1219 */ /* 0x001fe20000011600 */
[----:B------:R-:W-:Y:S01]  /*ca70*/  ULDC.64 UR6, c[0x0][0xae0] ;  /* 0x0002b80000067ab9 */ /* 0x000fe20000000a00 */
[----:B------:R-:W-:Y:S01]  /*ca80*/  UIADD3 UR4, UR9, UR4, URZ ;  /* 0x0000000409047290 */ /* 0x000fe2000fffe03f */
[----:B------:R-:W-:Y:S01]  /*ca90*/  VIADD R36, R22, UR43 ;  /* 0x0000002b16247c36 */ /* 0x000fe20008000000 */
[--C-:B------:R-:W-:Y:S01]  /*caa0*/  SHF.R.S32.HI R0, RZ, 0x1f, R29.reuse ;  /* 0x0000001fff007819 */ /* 0x100fe2000001141d */
[----:B------:R-:W-:Y:S01]  /*cab0*/  IMAD.MOV R2, RZ, RZ, -R29 ;  /* 0x000000ffff027224 */ /* 0x000fe200078e0a1d */
[----:B------:R-:W-:Y:S01]  /*cac0*/  @!PT LDS RZ, [RZ] ;  /* 0x00000000fffff984 */ /* 0x000fe20000000800 */
[----:B------:R-:W-:Y:S01]  /*cad0*/  @!PT LDS RZ, [RZ] ;  /* 0x00000000fffff984 */ /* 0x000fe20000000800 */
[----:B------:R-:W-:Y:S01]  /*cae0*/  @!PT LDS RZ, [RZ] ;  /* 0x00000000fffff984 */ /* 0x000fe20000000800 */
[----:B------:R-:W-:Y:S01]  /*caf0*/  @!PT LDS RZ, [RZ] ;  /* 0x00000000fffff984 */ /* 0x000fe20000000800 */
[----:B------:R0:W-:Y:S06]  /*cb00*/  MEMBAR.ALL.CTA ;  /* 0x0000000000007992 */ /* 0x0001ec0000008000 */
[----:B0-----:R-:W0:Y:S01]  /*cb10*/  FENCE.VIEW.ASYNC.S ;  /* 0x00000000000073c6 */ /* 0x001e220000000000 */
[----:B------:R-:W-:Y:S01]  /*cb20*/  IMAD.U32 R21, RZ, RZ, UR9 ;  /* 0x00000009ff157e24 */ /* 0x000fe2000f8e00ff */
[----:B------:R-:W-:Y:S01]  /*cb30*/  SHF.R.S32.HI R41, RZ, 0x1f, R19 ;  /* 0x0000001fff297819 */ /* 0x000fe20000011413 */
[----:B------:R-:W-:-:S02]  /*cb40*/  IMAD R0, R0, UR6, RZ ;  /* 0x0000000600007c24 */ /* 0x000fc4000f8e02ff */
[----:B------:R-:W-:Y:S02]  /*cb50*/  IMAD R33, R37, R2, R28 ;  /* 0x0000000225217224 */ /* 0x000fe400078e021c */
[----:B------:R-:W-:Y:S02]  /*cb60*/  IMAD.U32 R20, RZ, RZ, UR8 ;  /* 0x00000008ff147e24 */ /* 0x000fe4000f8e00ff */
        /* <DEDUP_REMOVED lines=10> */
[----:B------:R-:W-:Y:S01]  /*cc10*/  ULDC.64 UR6, c[0x0][0xa80] ;  /* 0x0002a00000067ab9 */ /* 0x000fe20000000a00 */
[----:B------:R-:W-:Y:S01]  /*cc20*/  VIADD R0, R36, 0x30 ;  /* 0x0000003024007836 */ /* 0x000fe20000000000 */
[----:B------:R-:W-:Y:S01]  /*cc30*/  LEA R30, P0, R20, UR6, 0x1 ;  /* 0x00000006141e7c11 */ /* 0x000fe2000f8008ff */
[----:B------:R-:W-:Y:S01]  /*cc40*/  VIADD R2, R36, 0x60 ;  /* 0x0000006024027836 */ /* 0x000fe20000000000 */
[----:B------:R-:W-:Y:S01]  /*cc50*/  IADD3 R21, R21, R29, RZ ;  /* 0x0000001d15157210 */ /* 0x000fe20007ffe0ff */
[----:B------:R-:W-:Y:S02]  /*cc60*/  VIADD R3, R3, 0x13220 ;  /* 0x0001322003037836 */ /* 0x000fe40000000000 */
[----:B0-----:R-:W-:Y:S01]  /*cc70*/  SHFL.IDX PT, R28, R30, 0x1, 0x181f ;  /* 0x00381f001e1c7f89 */ /* 0x001fe200000e0000 */
[----:B------:R-:W-:Y:S02]  /*cc80*/  LEA.HI.X R32, R20, UR7, R21, 0x1, P0 ;  /* 0x0000000714207c11 */ /* 0x000fe400080f0c15 */
[----:B------:R-:W-:Y:S01]  /*cc90*/  ISETP.GE.AND P0, PT, R19, UR4, PT ;  /* 0x0000000413007c0c */ /* 0x000fe2000bf06270 */
[----:B------:R-:W0:Y:S03]  /*cca0*/  SHFL.IDX PT, R20, R30, RZ, 0x181f ;  /* 0x00181fff1e147589 */ /* 0x000e2600000e0000 */
[-C--:B------:R-:W-:Y:S01]  /*ccb0*/  ISETP.GE.OR P1, PT, R36, R39.reuse, P0 ;  /* 0x000000272400720c */ /* 0x080fe20000726670 */
[----:B------:R-:W1:Y:S01]  /*ccc0*/  SHFL.IDX PT, R42, R30, 0x2, 0x181f ;  /* 0x00581f001e2a7f89 */ /* 0x000e6200000e0000 */
[----:B------:R-:W-:-:S02]  /*ccd0*/  ISETP.GE.OR P2, PT, R0, R39, P0 ;  /* 0x000000270000720c */ /* 0x000fc40000746670 */
[----:B------:R-:W-:Y:S01]  /*cce0*/  ISETP.GE.OR P3, PT, R2, R39, P0 ;  /* 0x000000270200720c */ /* 0x000fe20000766670 */
[----:B------:R-:W1:Y:S01]  /*ccf0*/  SHFL.IDX PT, R34, R32, RZ, 0x181f ;  /* 0x00181fff20227589 */ /* 0x000e6200000e0000 */
[----:B------:R-:W-:-:S03]  /*cd00*/  PRMT R0, RZ, 0x654, R3 ;  /* 0x00000654ff007816 */ /* 0x000fc60000000003 */
        /* <DEDUP_REMOVED lines=17> */
[----:B-1----:R-:W-:-:S04]  /*ce20*/  LEA R2, P0, R19, R30, 0x1 ;  /* 0x0000001e13027211 */ /* 0x002fc800078008ff */
[----:B------:R-:W-:-:S05]  /*ce30*/  LEA.HI.X R3, R19, R32, R41, 0x1, P0 ;  /* 0x0000002013037211 */ /* 0x000fca00000f0c29 */
[----:B-----5:R0:W-:Y:S01]  /*ce40*/  ST.E.128 desc[UR52][R2.64], R12 ;  /* 0x0000000c02007985 */ /* 0x0201e2000c101d34 */
[----:B------:R-:W-:Y:S05]  /*ce50*/  BRA `(.L_x_2143) ;  /* 0x0000000800687947 */ /* 0x000fea0003800000 */
.L_x_2141:
        /* <DEDUP_REMOVED lines=11> */
[----:B------:R-:W-:-:S03]  /*cf10*/  UISETP.NE.U32.AND UP1, UPT, UR6, URZ, UPT ;  /* 0x0000003f0600728c */ /* 0x000fc6000bf25070 */
[----:B------:R-:W2:Y:S01]  /*cf20*/  @P2 LDG.E R6, desc[UR52][R2.64] ;  /* 0x0000003402062981 */ /* 0x000ea2000c1e1900 */
[----:B------:R-:W-:Y:S01]  /*cf30*/  UISETP.NE.AND.EX UP1, UPT, UR7, URZ, UPT, UP1 ;  /* 0x0000003f0700728c */ /* 0x000fe2000bf25310 */
[----:B------:R-:W-:-:S05]  /*cf40*/  MOV R0, UR4 ;  /* 0x0000000400007c02 */ /* 0x000fca0008000f00 */
        /* <DEDUP_REMOVED lines=19> */
[----:B--2---:R-:W-:-:S07]  /*d080*/  IMAD.IADD R0, R0, 0x1, -R5 ;  /* 0x0000000100007824 */ /* 0x004fce00078e0a05 */
.L_x_2144:
[----:B------:R-:W-:Y:S01]  /*d090*/  USEL UR40, UR40, URZ, !UP0 ;  /* 0x0000003f28287287 */ /* 0x000fe2000c000000 */
[----:B------:R-:W-:Y:S01]  /*d0a0*/  BSSY B1, `(.L_x_2145) ;  /* 0x000002c000017945 */ /* 0x000fe20003800000 */
[----:B------:R-:W-:-:S03]  /*d0b0*/  USEL UR41, UR41, URZ, !UP0 ;  /* 0x0000003f29297287 */ /* 0x000fc6000c000000 */
[----:B------:R-:W-:Y:S09]  /*d0c0*/  @P1 BRA `(.L_x_2146) ;  /* 0x0000000000a41947 */ /* 0x000ff20003800000 */
        /* <DEDUP_REMOVED lines=24> */
[----:B-1----:R-:W-:Y:S02]  /*d250*/  @P1 SHF.R.U32.HI R2, RZ, R6, R3 ;  /* 0x00000006ff021219 */ /* 0x002fe40000011603 */
[----:B------:R-:W-:Y:S02]  /*d260*/  MOV R6, UR8 ;  /* 0x0000000800067c02 */ /* 0x000fe40008000f00 */
        /* <DEDUP_REMOVED lines=15> */
.L_x_2146:
[----:B------:R-:W-:Y:S05]  /*d360*/  BSYNC B1 ;  /* 0x0000000000017941 */ /* 0x000fea0003800000 */
.L_x_2145:
[----:B0-----:R-:W0:Y:S01]  /*d370*/  @P0 LDC R3, c[0x0][0xbf0] ;  /* 0x0002fc00ff030b82 */ /* 0x001e220000000800 */
[----:B------:R-:W-:Y:S01]  /*d380*/  ULDC.64 UR12, c[0x0][0xaa0] ;  /* 0x0002a800000c7ab9 */ /* 0x000fe20000000a00 */
[----:B------:R-:W-:Y:S01]  /*d390*/  IMAD R2, R18, 0x30, R22 ;  /* 0x0000003012027824 */ /* 0x000fe200078e0216 */
[----:B------:R-:W-:Y:S01]  /*d3a0*/  UIMAD UR8, UR9, UR12, URZ ;  /* 0x0000000c090872a4 */ /* 0x000fe2000f8e023f */
[----:B------:R-:W-:Y:S01]  /*d3b0*/  VIADD R30, R22, UR43 ;  /* 0x0000002b161e7c36 */ /* 0x000fe20008000000 */
[----:B------:R-:W-:Y:S01]  /*d3c0*/  UIMAD.WIDE.U32 UR6, UR4, UR12, URZ ;  /* 0x0000000c040672a5 */ /* 0x000fe2000f8e003f */
[----:B------:R-:W-:Y:S01]  /*d3d0*/  VIADD R4, R2, UR43 ;  /* 0x0000002b02047c36 */ /* 0x000fe20008000000 */
[----:B------:R-:W-:Y:S01]  /*d3e0*/  UIMAD UR8, UR4, UR13, UR8 ;  /* 0x0000000d040872a4 */ /* 0x000fe2000f8e0208 */
[----:B------:R-:W-:Y:S02]  /*d3f0*/  SHF.R.S32.HI R13, RZ, 0x1f, R19 ;  /* 0x0000001fff0d7819 */ /* 0x000fe40000011413 */
        /* <DEDUP_REMOVED lines=19> */
[----:B------:R-:W-:Y:S01]  /*d530*/  IMAD R6, R2, UR8, RZ ;  /* 0x0000000802067c24 */ /* 0x000fe2000f8e02ff */
[----:B------:R-:W-:Y:S01]  /*d540*/  MOV R3, UR4 ;  /* 0x0000000400037c02 */ /* 0x000fe20008000f00 */
[----:B------:R-:W-:Y:S01]  /*d550*/  IMAD.U32 R2, RZ, RZ, UR6 ;  /* 0x00000006ff027e24 */ /* 0x000fe2000f8e00ff */
[----:B------:R-:W-:Y:S01]  /*d560*/  SHF.R.S32.HI R4, RZ, 0x1f, R7 ;  /* 0x0000001fff047819 */ /* 0x000fe20000011407 */
[C---:B------:R-:W-:Y:S01]  /*d570*/  IMAD R9, R5.reuse, UR9, R6 ;  /* 0x0000000905097c24 */ /* 0x040fe2000f8e0206 */
[----:B------:R-:W-:Y:S01]  /*d580*/  ULDC.64 UR6, c[0x0][0xad8] ;  /* 0x0002b60000067ab9 */ /* 0x000fe20000000a00 */
[----:B------:R-:W-:Y:S01]  /*d590*/  IMAD.WIDE.U32 R2, R5, UR8, R2 ;  /* 0x0000000805027c25 */ /* 0x000fe2000f8e0002 */
[----:B------:R-:W-:-:S03]  /*d5a0*/  ULDC UR4, c[0x0][0xac8] ;  /* 0x0002b20000047ab9 */ /* 0x000fc60000000800 */
[----:B------:R-:W-:Y:S02]  /*d5b0*/  IMAD R4, R4, UR6, RZ ;  /* 0x0000000604047c24 */ /* 0x000fe4000f8e02ff */
[----:B------:R-:W-:Y:S02]  /*d5c0*/  IMAD.IADD R3, R3, 0x1, R9 ;  /* 0x0000000103037824 */ /* 0x000fe400078e0209 */
[C---:B------:R-:W-:Y:S02]  /*d5d0*/  IMAD R5, R7.reuse, UR7, R4 ;  /* 0x0000000707057c24 */ /* 0x040fe4000f8e0204 */
[----:B------:R-:W-:Y:S01]  /*d5e0*/  IMAD.WIDE.U32 R2, R7, UR6, R2 ;  /* 0x0000000607027c25 */ /* 0x000fe2000f8e0002 */
[----:B------:R-:W-:-:S03]  /*d5f0*/  ULDC.64 UR6, c[0x0][0xa80] ;  /* 0x0002a00000067ab9 */ /* 0x000fc60000000a00 */
[----:B------:R-:W-:Y:S01]  /*d600*/  IMAD.IADD R3, R3, 0x1, R5 ;  /* 0x0000000103037824 */ /* 0x000fe200078e0205 */
[----:B------:R-:W-:Y:S01]  /*d610*/  LEA R4, P0, R2, UR6, 0x1 ;  /* 0x0000000602047c11 */ /* 0x000fe2000f8008ff */
[----:B-----5:R-:W-:Y:S02]  /*d620*/  IMAD R11, R0, R11, RZ ;  /* 0x0000000b000b7224 */ /* 0x020fe400078e02ff */
[----:B------:R-:W-:Y:S01]  /*d630*/  VIADD R0, R30, 0x30 ;  /* 0x000000301e007836 */ /* 0x000fe20000000000 */
[----:B------:R-:W-:Y:S01]  /*d640*/  LEA.HI.X R8, R2, UR7, R3, 0x1, P0 ;  /* 0x0000000702087c11 */ /* 0x000fe200080f0c03 */
[----:B------:R-:W0:Y:S01]  /*d650*/  SHFL.IDX PT, R6, R4, RZ, 0x181f ;  /* 0x00181fff04067589 */ /* 0x000e2200000e0000 */
[----:B------:R-:W-:Y:S01]  /*d660*/  ISETP.GE.AND P0, PT, R19, UR4, PT ;  /* 0x0000000413007c0c */ /* 0x000fe2000bf06270 */
[C---:B------:R-:W-:Y:S02]  /*d670*/  VIADD R2, R30.reuse, 0x60 ;  /* 0x000000601e027836 */ /* 0x040fe40000000000 */
[----:B------:R-:W1:Y:S01]  /*d680*/  SHFL.IDX PT, R14, R4, 0x1, 0x181f ;  /* 0x00381f00040e7f89 */ /* 0x000e6200000e0000 */
[CC--:B------:R-:W-:Y:S01]  /*d690*/  ISETP.GE.OR P3, PT, R30.reuse, R11.reuse, P0 ;  /* 0x0000000b1e00720c */ /* 0x0c0fe20000766670 */
[----:B------:R-:W-:Y:S01]  /*d6a0*/  VIADD R3, R30, 0x90 ;  /* 0x000000901e037836 */ /* 0x000fe20000000000 */
[-C--:B------:R-:W-:Y:S01]  /*d6b0*/  ISETP.GE.OR P2, PT, R0, R11.reuse, P0 ;  /* 0x0000000b0000720c */ /* 0x080fe20000746670 */
[----:B------:R-:W2:Y:S01]  /*d6c0*/  SHFL.IDX PT, R24, R4, 0x2, 0x181f ;  /* 0x00581f0004187f89 */ /* 0x000ea200000e0000 */
[----:B------:R-:W-:-:S02]  /*d6d0*/  ISETP.GE.OR P1, PT, R2, R11, P0 ;  /* 0x0000000b0200720c */ /* 0x000fc40000726670 */
[----:B------:R-:W-:Y:S01]  /*d6e0*/  ISETP.GE.OR P0, PT, R3, R11, P0 ;  /* 0x0000000b0300720c */ /* 0x000fe20000706670 */
[----:B------:R-:W3:Y:S04]  /*d6f0*/  SHFL.IDX PT, R10, R8, RZ, 0x181f ;  /* 0x00181fff080a7589 */ /* 0x000ee800000e0000 */
        /* <DEDUP_REMOVED lines=16> */
.L_x_2143:
[----:B------:R-:W-:Y:S05]  /*d800*/  BSYNC B0 ;  /* 0x0000000000007941 */ /* 0x000fea0003800000 */
.L_x_2140:
[----:B------:R-:W-:Y:S02]  /*d810*/  ULDC UR4, c[0x0][0xc3c] ;  /* 0x00030f0000047ab9 */ /* 0x000fe40000000800 */
[----:B------:R-:W-:-:S13]  /*d820*/  ISETP.GE.AND P0, PT, R31, UR4, PT ;  /* 0x000000041f007c0c */ /* 0x000fda000bf06270 */
[----:B------:R-:W-:Y:S05]  /*d830*/  @!P0 BRA `(.L_x_2147) ;  /* 0xffffff3400308947 */ /* 0x000fea000383ffff */
[----:B------:R-:W-:Y:S05]  /*d840*/  EXIT ;  /* 0x000000000000794d */ /* 0x000fea0003800000 */
.L_x_2098:
        /* <DEDUP_REMOVED lines=57> */
.L_x_2153:
[----:B------:R-:W-:-:S04]  /*dbe0*/  UIADD3 UR4, UR4, 0x1f, URZ ;  /* 0x0000001f04047890 */ /* 0x000fc8000fffe03f */
[----:B------:R-:W-:-:S06]  /*dbf0*/  UISETP.GE.AND UP0, UPT, UR4, UR5, UPT ;  /* 0x000000050400728c */ /* 0x000fcc000bf06270 */
[----:B------:R-:W-:-:S13]  /*dc00*/  PLOP3.LUT P6, PT, PT, PT, UP0, 0x40, 0x0 ;  /* 0x000000000000781c */ /* 0x000fda0003fce808 */
[----:B------:R-:W-:Y:S05]  /*dc10*/  @!P6 BRA `(.L_x_2150) ;  /* 0x0000000400c4e947 */ /* 0x000fea0003800000 */
[----:B------:R-:W-:Y:S01]  /*dc20*/  IADD3 R9, R5, UR4, RZ ;  /* 0x0000000405097c10 */ /* 0x000fe2000fffe0ff */
[----:B------:R-:W-:Y:S01]  /*dc30*/  BSSY B0, `(.L_x_2151) ;  /* 0x0000007000007945 */ /* 0x000fe20003800000 */
[----:B------:R-:W-:Y:S02]  /*dc40*/  IMAD.MOV.U32 R0, RZ, RZ, RZ ;  /* 0x000000ffff007224 */ /* 0x000fe400078e00ff */
[----:B------:R-:W-:-:S13]  /*dc50*/  ISETP.GE.OR P6, PT, R9, UR5, !P0 ;  /* 0x0000000509007c0c */ /* 0x000fda000c7c6670 */
[----:B------:R-:W-:Y:S05]  /*dc60*/  @P6 BRA `(.L_x_2152) ;  /* 0x00000000000c6947 */ /* 0x000fea0003800000 */
[----:B------:R-:W0:Y:S02]  /*dc70*/  LDC.64 R2, c[0x0][0xc80] ;  /* 0x00032000ff027b82 */ /* 0x000e240000000a00 */
[----:B0-----:R-:W-:-:S05]  /*dc80*/  IMAD.WIDE R2, R9, 0x4, R2 ;  /* 0x0000000409027825 */ /* 0x001fca00078e0202 */
[----:B------:R0:W5:Y:S02]  /*dc90*/  LDG.E R0, desc[UR52][R2.64] ;  /* 0x0000003402007981 */ /* 0x000164000c1e1900 */
.L_x_2152:
[----:B------:R-:W-:Y:S05]  /*dca0*/  BSYNC B0 ;  /* 0x0000000000007941 */ /* 0x000fea0003800000 */
.L_x_2151:
        /* <DEDUP_REMOVED lines=21> */
.L_x_2149:
[----:B------:R-:W-:-:S05]  /*de00*/  IADD3 R13, -R3, R4, RZ ;  /* 0x00000004030d7210 */ /* 0x000fca0007ffe1ff */
[----:B------:R-:W-:-:S05]  /*de10*/  IMAD R2, R10, R9, R13 ;  /* 0x000000090a027224 */ /* 0x000fca00078e020d */
[----:B------:R-:W-:-:S13]  /*de20*/  ISETP.GT.AND P0, PT, R2, R7, PT ;  /* 0x000000070200720c */ /* 0x000fda0003f04270 */
[----:B------:R-:W-:Y:S02]  /*de30*/  VOTEU.ANY UR7, UPT, !P0 ;  /* 0x0000000000077886 */ /* 0x000fe400040e0100 */
[----:B------:R-:W-:-:S04]  /*de40*/  UPOPC UR6, UR7 ;  /* 0x00000007000672bf */ /* 0x000fc80008000000 */
[----:B------:R-:W-:-:S03]  /*de50*/  UIADD3 UR40, UR6, UR4, URZ ;  /* 0x0000000406287290 */ /* 0x000fc6000fffe03f */
[----:B------:R-:W-:Y:S02]  /*de60*/  ULDC.64 UR4, c[0x0][0xc90] ;  /* 0x0003240000047ab9 */ /* 0x000fe40000000a00 */
[----:B------:R-:W-:-:S06]  /*de70*/  UIMAD.WIDE UR4, UR40, 0x4, UR4 ;  /* 0x00000004280478a5 */ /* 0x000fcc000f8e0204 */
[----:B------:R-:W-:Y:S02]  /*de80*/  IMAD.U32 R2, RZ, RZ, UR4 ;  /* 0x00000004ff027e24 */ /* 0x000fe4000f8e00ff */
[----:B------:R-:W-:-:S05]  /*de90*/  IMAD.U32 R3, RZ, RZ, UR5 ;  /* 0x00000005ff037e24 */ /* 0x000fca000f8e00ff */
[----:B------:R-:W2:Y:S01]  /*dea0*/  LDG.E R6, desc[UR52][R2.64] ;  /* 0x0000003402067981 */ /* 0x000ea2000c1e1900 */
[----:B------:R-:W-:Y:S01]  /*deb0*/  IMAD.U32 R15, RZ, RZ, UR6 ;  /* 0x00000006ff0f7e24 */ /* 0x000fe2000f8e00ff */
[----:B------:R-:W-:-:S04]  /*dec0*/  ISETP.NE.AND P0, PT, RZ, UR7, PT ;  /* 0x00000007ff007c0c */ /* 0x000fc8000bf05270 */
[----:B------:R-:W2:Y:S02]  /*ded0*/  SHFL.IDX PT, R0, R0, R15, 0x1f ;  /* 0x00001f0f00007589 */ /* 0x000ea400000e0000 */
[----:B--2---:R-:W-:-:S05]  /*dee0*/  IMAD R4, R0, R6, RZ ;  /* 0x0000000600047224 */ /* 0x004fca00078e02ff */
[----:B------:R-:W-:-:S04]  /*def0*/  IABS R8, R4 ;  /* 0x0000000400087213 */ /* 0x000fc80000000000 */
        /* <DEDUP_REMOVED lines=8> */
.L_x_2154:
[----:B---3--:R-:W-:Y:S01]  /*df80*/  IMAD R16, R16, R9, R13 ;  /* 0x0000000910107224 */ /* 0x008fe200078e020d */
[----:B------:R-:W-:Y:S01]  /*df90*/  IABS R2, R4 ;  /* 0x0000000400027213 */ /* 0x000fe20000000000 */
[----:B-12---:R-:W-:Y:S02]  /*dfa0*/  IMAD.MOV R11, RZ, RZ, -R3 ;  /* 0x000000ffff0b7224 */ /* 0x006fe400078e0a03 */
[----:B------:R-:W-:Y:S01]  /*dfb0*/  IMAD.IADD R7, R7, 0x1, -R16 ;  /* 0x0000000107077824 */ /* 0x000fe200078e0a10 */
[----:B0-----:R-:W-:Y:S01]  /*dfc0*/  IADD3 R12, RZ, -R2, RZ ;  /* 0x80000002ff0c7210 */ /* 0x001fe20007ffe0ff */
[----:B------:R-:W-:Y:S02]  /*dfd0*/  IMAD R11, R11, R8, RZ ;  /* 0x000000080b0b7224 */ /* 0x000fe400078e02ff */
        /* <DEDUP_REMOVED lines=18> */
[----:B------:R-:W-:-:S03]  /*e100*/  IMAD.MOV R2, RZ, RZ, -R2 ;  /* 0x000000ffff027224 */ /* 0x000fc600078e0a02 */
[----:B------:R-:W-:Y:S01]  /*e110*/  IADD3 R3, -R8, RZ, RZ ;  /* 0x000000ff08037210 */ /* 0x000fe20007ffe1ff */
[----:B------:R-:W-:-:S03]  /*e120*/  IMAD R13, R4, R2, R7 ;  /* 0x00000002040d7224 */ /* 0x000fc600078e0207 */
[----:B------:R-:W-:-:S04]  /*e130*/  VIADDMNMX R6, R3, R9, R6, PT ;  /* 0x0000000903067246 */ /* 0x000fc80003800106 */
[-C--:B------:R-:W-:Y:S02]  /*e140*/  IABS R9, R6.reuse ;  /* 0x0000000600097213 */ /* 0x080fe40000000000 */
[----:B------:R-:W-:Y:S02]  /*e150*/  IABS R4, R6 ;  /* 0x0000000600047213 */ /* 0x000fe40000000000 */
[----:B------:R-:W0:Y:S03]  /*e160*/  I2F.RP R10, R9 ;  /* 0x00000009000a7306 */ /* 0x000e260000209400 */
[----:B------:R-:W-:-:S05]  /*e170*/  IMAD.MOV R4, RZ, RZ, -R4 ;  /* 0x000000ffff047224 */ /* 0x000fca00078e0a04 */
[----:B0-----:R-:W0:Y:S02]  /*e180*/  MUFU.RCP R10, R10 ;  /* 0x0000000a000a7308 */ /* 0x001e240000001000 */
[----:B0-----:R-:W-:-:S06]  /*e190*/  VIADD R3, R10, 0xffffffe ;  /* 0x0ffffffe0a037836 */ /* 0x001fcc0000000000 */
[----:B------:R-:W0:Y:S02]  /*e1a0*/  F2I.FTZ.U32.TRUNC.NTZ R3, R3 ;  /* 0x0000000300037305 */ /* 0x000e24000021f000 */
[----:B0-----:R-:W-:-:S04]  /*e1b0*/  IMAD.MOV R11, RZ, RZ, -R3 ;  /* 0x000000ffff0b7224 */ /* 0x001fc800078e0a03 */
[----:B------:R-:W-:Y:S01]  /*e1c0*/  IMAD.MOV.U32 R2, RZ, RZ, R11 ;  /* 0x000000ffff027224 */ /* 0x000fe200078e000b */
[----:B------:R-:W-:-:S03]  /*e1d0*/  IABS R11, R13 ;  /* 0x0000000d000b7213 */ /* 0x000fc60000000000 */
[----:B------:R-:W-:Y:S02]  /*e1e0*/  IMAD R7, R2, R9, RZ ;  /* 0x0000000902077224 */ /* 0x000fe400078e02ff */
[----:B------:R-:W-:-:S04]  /*e1f0*/  IMAD.MOV.U32 R2, RZ, RZ, RZ ;  /* 0x000000ffff027224 */ /* 0x000fc800078e00ff */
[----:B------:R-:W-:Y:S01]  /*e200*/  IMAD.HI.U32 R2, R3, R7, R2 ;  /* 0x0000000703027227 */ /* 0x000fe200078e0002 */
[----:B------:R-:W-:-:S04]  /*e210*/  LOP3.LUT R3, R13, R6, RZ, 0x3c, !PT ;  /* 0x000000060d037212 */ /* 0x000fc800078e3cff */
[----:B------:R-:W-:Y:S01]  /*e220*/  ISETP.GE.AND P2, PT, R3, RZ, PT ;  /* 0x000000ff0300720c */ /* 0x000fe20003f46270 */
[----:B------:R-:W-:-:S04]  /*e230*/  IMAD.HI.U32 R2, R2, R11, RZ ;  /* 0x0000000b02027227 */ /* 0x000fc800078e00ff */
[----:B------:R-:W-:Y:S02]  /*e240*/  IMAD R4, R2, R4, R11 ;  /* 0x0000000402047224 */ /* 0x000fe400078e020b */
[----:B------:R-:W-:-:S03]  /*e250*/  IMAD.IADD R3, R13, 0x1, R8 ;  /* 0x000000010d037824 */ /* 0x000fc600078e0208 */
[----:B------:R-:W-:-:S13]  /*e260*/  ISETP.GT.U32.AND P1, PT, R9, R4, PT ;  /* 0x000000040900720c */ /* 0x000fda0003f24070 */
[----:B------:R-:W-:Y:S01]  /*e270*/  @!P1 IMAD.IADD R4, R4, 0x1, -R9 ;  /* 0x0000000104049824 */ /* 0x000fe200078e0a09 */
[----:B------:R-:W-:Y:S02]  /*e280*/  @!P1 IADD3 R2, R2, 0x1, RZ ;  /* 0x0000000102029810 */ /* 0x000fe40007ffe0ff */
[----:B------:R-:W-:Y:S02]  /*e290*/  ISETP.NE.AND P1, PT, R6, RZ, PT ;  /* 0x000000ff0600720c */ /* 0x000fe40003f25270 */
[----:B------:R-:W-:-:S13]  /*e2a0*/  ISETP.GE.U32.AND P0, PT, R4, R9, PT ;  /* 0x000000090400720c */ /* 0x000fda0003f06070 */
[----:B------:R-:W-:-:S04]  /*e2b0*/  @P0 VIADD R2, R2, 0x1 ;  /* 0x0000000102020836 */ /* 0x000fc80000000000 */
[----:B------:R-:W-:Y:S01]  /*e2c0*/  @!P2 IMAD.MOV R2, RZ, RZ, -R2 ;  /* 0x000000ffff02a224 */ /* 0x000fe200078e0a02 */
[----:B------:R-:W-:Y:S01]  /*e2d0*/  @!P1 LOP3.LUT R2, RZ, R6, RZ, 0x33, !PT ;  /* 0x00000006ff029212 */ /* 0x000fe200078e33ff */
[----:B------:R-:W-:-:S03]  /*e2e0*/  IMAD.MOV R6, RZ, RZ, -R6 ;  /* 0x000000ffff067224 */ /* 0x000fc600078e0a06 */
[----:B------:R-:W-:Y:S01]  /*e2f0*/  LOP3.LUT R17, RZ, R2, RZ, 0x33, !PT ;  /* 0x00000002ff117212 */ /* 0x000fe200078e33ff */
[----:B------:R-:W-:-:S04]  /*e300*/  IMAD R18, R2, R6, R3 ;  /* 0x0000000602127224 */ /* 0x000fc800078e0203 */
[----:B------:R-:W-:Y:S01]  /*e310*/  IMAD.IADD R17, R0, 0x1, R17 ;  /* 0x0000000100117824 */ /* 0x000fe200078e0211 */
[----:B------:R-:W-:Y:S06]  /*e320*/  BRA `(.L_x_2155) ;  /* 0x0000000000107947 */ /* 0x000fec0003800000 */
.L_x_2150:
[----:B------:R-:W-:Y:S01]  /*e330*/  IMAD.MOV.U32 R16, RZ, RZ, R7 ;  /* 0x000000ffff107224 */ /* 0x000fe200078e0007 */
[----:B------:R-:W-:Y:S01]  /*e340*/  MOV R18, RZ ;  /* 0x000000ff00127202 */ /* 0x000fe20000000f00 */
[----:B------:R-:W-:Y:S01]  /*e350*/  IMAD.MOV.U32 R17, RZ, RZ, RZ ;  /* 0x000000ffff117224 */ /* 0x000fe200078e00ff */
[----:B------:R-:W-:-:S06]  /*e360*/  ULDC UR40, c[0x0][0xc3c] ;  /* 0x00030f0000287ab9 */ /* 0x000fcc0000000800 */
.L_x_2155:
[----:B------:R-:W-:Y:S01]  /*e370*/  ISETP.NE.AND P0, PT, R5, RZ, PT ;  /* 0x000000ff0500720c */ /* 0x000fe20003f05270 */
[----:B------:R-:W-:-:S12]  /*e380*/  IMAD.U32 R19, RZ, RZ, UR40 ;  /* 0x00000028ff137e24 */ /* 0x000fd8000f8e00ff */
[----:B------:R-:W0:Y:S01]  /*e390*/  @!P0 S2R R3, SR_CgaCtaId ;  /* 0x0000000000038919 */ /* 0x000e220000008800 */
[----:B------:R-:W-:-:S04]  /*e3a0*/  @!P0 MOV R0, 0x400 ;  /* 0x0000040000008802 */ /* 0x000fc80000000f00 */
[----:B0-----:R-:W-:-:S05]  /*e3b0*/  @!P0 LEA R0, R3, R0, 0x18 ;  /* 0x0000000003008211 */ /* 0x001fca00078ec0ff */
[----:B------:R0:W-:Y:S01]  /*e3c0*/  @!P0 STS.128 [R0+0x132d0], R16 ;  /* 0x0132d01000008388 */ /* 0x0001e20000000c00 */
[----:B------:R-:W-:Y:S06]  /*e3d0*/  BAR.ARV 0x5, 0x200 ;  /* 0x0148000000007b1d */ /* 0x000fec0000002000 */
.L_x_2148:
[----:B0-----:R-:W-:Y:S01]  /*e3e0*/  IMAD.MOV.U32 R0, RZ, RZ, 0x1 ;  /* 0x00000001ff007424 */ /* 0x001fe200078e00ff */
        /* <DEDUP_REMOVED lines=10> */
[----:B------:R-:W-:Y:S01]  /*e490*/  IMAD.MOV.U32 R28, RZ, RZ, RZ ;  /* 0x000000ffff1c7224 */ /* 0x000fe200078e00ff */
[----:B------:R-:W-:Y:S02]  /*e4a0*/  ULOP3.LUT UR46, UR39, 0x2, URZ, 0xfc, !UPT ;  /* 0x00000002272e7892 */ /* 0x000fe4000f8efc3f */
        /* <DEDUP_REMOVED lines=38> */
.L_x_2231:
[----:B------:R-:W-:Y:S01]  /*e710*/  ULDC.64 UR4, c[0x0][0xc88] ;  /* 0x0003220000047ab9 */ /* 0x000fe20000000a00 */
[----:B------:R-:W-:Y:S01]  /*e720*/  ULDC.64 UR6, c[0x0][0xa18] ;  /* 0x0002860000067ab9 */ /* 0x000fe20000000a00 */
[----:B------:R-:W-:Y:S01]  /*e730*/  UIMAD.WIDE UR4, UR40, 0x4, UR4 ;  /* 0x00000004280478a5 */ /* 0x000fe2000f8e0204 */
[----:B------:R-:W-:-:S05]  /*e740*/  ULDC.64 UR8, c[0x0][0xa00] ;  /* 0x0002800000087ab9 */ /* 0x000fca0000000a00 */
[----:B0-2---:R-:W-:Y:S02]  /*e750*/  IMAD.U32 R2, RZ, RZ, UR4 ;  /* 0x00000004ff027e24 */ /* 0x005fe4000f8e00ff */
        /* <DEDUP_REMOVED lines=10> */
[----:B------:R-:W-:Y:S01]  /*e800*/  PLOP3.LUT P1, PT, PT, PT, UP0, 0x80, 0x0 ;  /* 0x000000000000781c */ /* 0x000fe20003f2f008 */
[----:B------:R-:W-:Y:S02]  /*e810*/  IMAD.MOV.U32 R5, RZ, RZ, RZ ;  /* 0x000000ffff057224 */ /* 0x000fe400078e00ff */
        /* <DEDUP_REMOVED lines=8> */
[----:B------:R-:W-:Y:S01]  /*e8a0*/  MOV R2, UR4 ;  /* 0x0000000400027c02 */ /* 0x000fe20008000f00 */
[----:B------:R-:W-:-:S02]  /*e8b0*/  @UP0 UIADD3 UR6, UP4, UR45, UR6, URZ ;  /* 0x000000062d060290 */ /* 0x000fc4000ff9e03f */
[----:B------:R-:W-:Y:S02]  /*e8c0*/  IMAD.U32 R3, RZ, RZ, UR5 ;  /* 0x00000005ff037e24 */ /* 0x000fe4000f8e00ff */
        /* <DEDUP_REMOVED lines=22> */
.L_x_2157:
        /* <DEDUP_REMOVED lines=17> */
[----:B------:R-:W-:-:S04]  /*eb40*/  MOV R2, UR4 ;  /* 0x0000000400027c02 */ /* 0x000fc80008000f00 */
[----:B------:R-:W-:-:S05]  /*eb50*/  IMAD.U32 R3, RZ, RZ, UR5 ;  /* 0x00000005ff037e24 */ /* 0x000fca000f8e00ff */
[----:B------:R-:W2:Y:S02]  /*eb60*/  LDG.E R2, desc[UR52][R2.64] ;  /* 0x0000003402027981 */ /* 0x000ea4000c1e1900 */
[----:B--2---:R-:W-:Y:S01]  /*eb70*/  R2UR UR36, R2 ;  /* 0x00000000022472ca */ /* 0x004fe200000e0000 */
[----:B------:R-:W-:-:S14]  /*eb80*/  BRA `(.L_x_2159) ;  /* 0x00000000002c7947 */ /* 0x000fdc0003800000 */
.L_x_2158:
        /* <DEDUP_REMOVED lines=11> */
.L_x_2159:
[----:B------:R-:W-:Y:S01]  /*ec40*/  R2UR UR6, R17 ;  /* 0x00000000110672ca */ /* 0x000fe200000e0000 */
[----:B------:R-:W-:Y:S01]  /*ec50*/  ULDC UR4, c[0x0][0x448] ;  /* 0x0001120000047ab9 */ /* 0x000fe20000000800 */
[----:B------:R-:W-:Y:S01]  /*ec60*/  UIADD3 UR36, -UR38, UR36, URZ ;  /* 0x0000002426247290 */ /* 0x000fe2000fffe13f */
[----:B------:R-:W-:Y:S01]  /*ec70*/  BSSY B7, `(.L_x_2160) ;  /* 0x0000432000077945 */ /* 0x000fe20003800000 */
[----:B------:R-:W-:Y:S02]  /*ec80*/  UISETP.NE.AND UP0, UPT, UR4, 0x1, UPT ;  /* 0x000000010400788c */ /* 0x000fe4000bf05270 */
[----:B------:R-:W-:Y:S02]  /*ec90*/  UIADD3 UR7, UR36, 0xa0, -UR41 ;  /* 0x000000a024077890 */ /* 0x000fe4000fffe829 */
[----:B------:R-:W-:-:S05]  /*eca0*/  UP2UR UR49, UPR, URZ, 0x1 ;  /* 0x000000013f317883 */ /* 0x000fca0008000000 */
[----:B------:R-:W-:Y:S02]  /*ecb0*/  UIMAD UR6, UR6, 0xc0, URZ ;  /* 0x000000c0060678a4 */ /* 0x000fe4000f8e023f */
[----:B------:R-:W-:Y:S01]  /*ecc0*/  @UP0 ULDC UR4, c[0x0][0x44c] ;  /* 0x0001130000040ab9 */ /* 0x000fe20000000800 */
[----:B------:R-:W-:Y:S01]  /*ecd0*/  @UP0 ULDC UR8, c[0x0][0x450] ;  /* 0x0001140000080ab9 */ /* 0x000fe20000000800 */
[----:B------:R-:W-:-:S04]  /*ece0*/  UIADD3 UR6, UR6, 0xbf, URZ ;  /* 0x000000bf06067890 */ /* 0x000fc8000fffe03f */
[----:B------:R-:W-:Y:S02]  /*ecf0*/  UIMAD.WIDE.U32 UR4, UR6, UR4, URZ ;  /* 0x00000004060472a5 */ /* 0x000fe4000f8e003f */
[----:B------:R-:W-:Y:S02]  /*ed00*/  UIADD3 UR4, UR36, 0x9f, URZ ;  /* 0x0000009f24047890 */ /* 0x000fe4000fffe03f */
[----:B------:R-:W-:Y:S02]  /*ed10*/  @UP0 USHF.R.U32.HI UR6, URZ, UR8, UR5 ;  /* 0x000000083f060299 */ /* 0x000fe40008011605 */
[----:B------:R-:W-:Y:S02]  /*ed20*/  UIMAD.WIDE UR4, UR4, 0x66666667, URZ ;  /* 0x66666667040478a5 */ /* 0x000fe4000f8e023f */
[----:B------:R-:W-:Y:S02]  /*ed30*/  UIADD3 UR6, UR7, UR6, URZ ;  /* 0x0000000607067290 */ /* 0x000fe4000fffe03f */
[----:B------:R-:W-:-:S02]  /*ed40*/  USHF.R.U32.HI UR4, URZ, 0x1f, UR5 ;  /* 0x0000001f3f047899 */ /* 0x000fc40008011605 */
[----:B------:R-:W-:Y:S02]  /*ed50*/  UIMAD.WIDE UR6, UR6, 0x66666667, URZ ;  /* 0x66666667060678a5 */ /* 0x000fe4000f8e023f */
[----:B------:R-:W-:Y:S02]  /*ed60*/  ULEA.HI.SX32 UR4, UR5, UR4, 0x1a ;  /* 0x0000000405047291 */ /* 0x000fe4000f8fd23f */
[----:B------:R-:W-:-:S04]  /*ed70*/  USHF.R.U32.HI UR6, URZ, 0x1f, UR7 ;  /* 0x0000001f3f067899 */ /* 0x000fc80008011607 */
[----:B------:R-:W-:-:S04]  /*ed80*/  ULEA.HI.SX32 UR6, UR7, UR6, 0x1a ;  /* 0x0000000607067291 */ /* 0x000fc8000f8fd23f */
[----:B------:R-:W-:-:S04]  /*ed90*/  UISETP.LT.AND UP0, UPT, UR4, UR6, UPT ;  /* 0x000000060400728c */ /* 0x000fc8000bf01270 */
[----:B------:R-:W-:-:S06]  /*eda0*/  USEL UR42, UR4, UR6, UP0 ;  /* 0x00000006042a7287 */ /* 0x000fcc0008000000 */
[----:B------:R-:W-:-:S13]  /*edb0*/  ISETP.LT.AND P0, PT, RZ, UR42, PT ;  /* 0x0000002aff007c0c */ /* 0x000fda000bf01270 */
[----:B------:R-:W-:Y:S05]  /*edc0*/  @P0 BRA `(.L_x_2161) ;  /* 0x0000000000440947 */ /* 0x000fea0003800000 */
        /* <DEDUP_REMOVED lines=17> */
.L_x_2161:
        /* <DEDUP_REMOVED lines=11> */
[----:B0-----:R-:W-:Y:S02]  /*ef90*/  IMAD.U32 R5, RZ, RZ, UR7 ;  /* 0x00000007ff057e24 */ /* 0x001fe4000f8e00ff */
[----:B------:R-:W-:Y:S02]  /*efa0*/  IMAD.U32 R6, RZ, RZ, UR8 ;  /* 0x00000008ff067e24 */ /* 0x000fe4000f8e00ff */
[----:B------:R-:W-:-:S02]  /*efb0*/  IMAD.U32 R7, RZ, RZ, UR9 ;  /* 0x00000009ff077e24 */ /* 0x000fc4000f8e00ff */
[----:B------:R-:W-:Y:S02]  /*efc0*/  IMAD.U32 R10, RZ, RZ, UR4 ;  /* 0x00000004ff0a7e24 */ /* 0x000fe4000f8e00ff */
[----:B------:R-:W-:Y:S02]  /*efd0*/  IMAD.MOV.U32 R8, RZ, RZ, 0x70 ;  /* 0x00000070ff087424 */ /* 0x000fe400078e00ff */
[----:B------:R-:W-:Y:S02]  /*efe0*/  IMAD.MOV.U32 R12, RZ, RZ, 0x1 ;  /* 0x00000001ff0c7424 */ /* 0x000fe400078e00ff */
[----:B------:R-:W-:-:S07]  /*eff0*/  IMAD.MOV.U32 R13, RZ, RZ, RZ ;  /* 0x000000ffff0d7224 */ /* 0x000fce00078e00ff */
[----:B------:R-:W-:-:S07]  /*f000*/  LEPC R20, `(.L_x_2164) ;  /* 0x000000001014794e */ /* 0x000fce0000000000 */
[----:B-1----:R-:W-:Y:S05]  /*f010*/  CALL.ABS.NOINC R2 ;  /* 0x0000000002007343 */ /* 0x002fea0003c00000 */
.L_x_2164:
[----:B------:R-:W-:Y:S05]  /*f020*/  BSYNC B6 ;  /* 0x0000000000067941 */ /* 0x000fea0003800000 */
.L_x_2163:
        /* <DEDUP_REMOVED lines=23> */
[----:B-12---:R-:W-:Y:S05]  /*f1a0*/  CALL.ABS.NOINC R2 ;  /* 0x0000000002007343 */ /* 0x006fea0003c00000 */
.L_x_2166:
[----:B------:R-:W-:Y:S05]  /*f1b0*/  BSYNC B6 ;  /* 0x0000000000067941 */ /* 0x000fea0003800000 */
.L_x_2165:
        /* <DEDUP_REMOVED lines=9> */
[----:B0-----:R-:W-:Y:S01]  /*f250*/  MOV R5, UR7 ;  /* 0x0000000700057c02 */ /* 0x001fe20008000f00 */
        /* <DEDUP_REMOVED lines=10> */
.L_x_2168:
[----:B------:R-:W-:Y:S05]  /*f300*/  BSYNC B6 ;  /* 0x0000000000067941 */ /* 0x000fea0003800000 */
.L_x_2167:
[----:B------:R-:W-:Y:S01]  /*f310*/  MOV R23, R19 ;  /* 0x0000001300177202 */ /* 0x000fe20000000f00 */
[----:B------:R-:W-:Y:S03]  /*f320*/  BSSY B6, `(.L_x_2169) ;  /* 0x0000013000067945 */ /* 0x000fe60003800000 */
[----:B------:R-:W-:-:S13]  /*f330*/  LOP3.LUT P6, RZ, R23, 0x1, RZ, 0xc0, !PT ;  /* 0x0000000117ff7812 */ /* 0x000fda00078cc0ff */
[----:B------:R-:W-:Y:S05]  /*f340*/  @!P6 BRA `(.L_x_2170) ;  /* 0x000000000040e947 */ /* 0x000fea0003800000 */
[----:B------:R-:W-:Y:S01]  /*f350*/  MOV R2, 0x0 ;  /* 0x0000000000027802 */ /* 0x000fe20000000f00 */
[----:B------:R-:W-:Y:S01]  /*f360*/  ULDC.64 UR6, c[0x4][0x98] ;  /* 0x0100260000067ab9 */ /* 0x000fe20000000a00 */
[----:B------:R-:W-:Y:S01]  /*f370*/  ULDC.64 UR8, c[0x4][0xa0] ;  /* 0x0100280000087ab9 */ /* 0x000fe20000000a00 */
[----:B------:R-:W-:Y:S01]  /*f380*/  ULDC.64 UR4, c[0x4][0x20] ;  /* 0x0100080000047ab9 */ /* 0x000fe20000000a00 */
[----:B------:R-:W-:Y:S01]  /*f390*/  IMAD.U32 R4, RZ, RZ, UR6 ;  /* 0x00000006ff047e24 */ /* 0x000fe2000f8e00ff */
[----:B------:R-:W-:Y:S01]  /*f3a0*/  MOV R12, 0x1 ;  /* 0x00000001000c7802 */ /* 0x000fe20000000f00 */
[----:B------:R-:W2:Y:S01]  /*f3b0*/  LDC.64 R2, c[0x4][R2] ;  /* 0x0100000002027b82 */ /* 0x000ea20000000a00 */
[----:B0-----:R-:W-:Y:S02]  /*f3c0*/  IMAD.U32 R5, RZ, RZ, UR7 ;  /* 0x00000007ff057e24 */ /* 0x001fe4000f8e00ff */
[----:B------:R-:W-:Y:S02]  /*f3d0*/  IMAD.U32 R6, RZ, RZ, UR8 ;  /* 0x00000008ff067e24 */ /* 0x000fe4000f8e00ff */
[----:B------:R-:W-:-:S02]  /*f3e0*/  IMAD.U32 R7, RZ, RZ, UR9 ;  /* 0x00000009ff077e24 */ /* 0x000fc4000f8e00ff */
[----:B------:R-:W-:Y:S02]  /*f3f0*/  IMAD.U32 R10, RZ, RZ, UR4 ;  /* 0x00000004ff0a7e24 */ /* 0x000fe4000f8e00ff */
[----:B------:R-:W-:Y:S02]  /*f400*/  IMAD.U32 R11, RZ, RZ, UR5 ;  /* 0x00000005ff0b7e24 */ /* 0x000fe4000f8e00ff */
[----:B------:R-:W-:Y:S02]  /*f410*/  IMAD.MOV.U32 R8, RZ, RZ, 0x70 ;  /* 0x00000070ff087424 */ /* 0x000fe400078e00ff */
[----:B------:R-:W-:-:S07]  /*f420*/  IMAD.MOV.U32 R13, RZ, RZ, RZ ;  /* 0x000000ffff0d7224 */ /* 0x000fce00078e00ff */
[----:B------:R-:W-:-:S07]  /*f430*/  LEPC R20, `(.L_x_2170) ;  /* 0x000000001014794e */ /* 0x000fce0000000000 */
[----:B-12---:R-:W-:Y:S05]  /*f440*/  CALL.ABS.NOINC R2 ;  /* 0x0000000002007343 */ /* 0x006fea0003c00000 */
.L_x_2170:
[----:B------:R-:W-:Y:S05]  /*f450*/  BSYNC B6 ;  /* 0x0000000000067941 */ /* 0x000fea0003800000 */
.L_x_2169:
        /* <DEDUP_REMOVED lines=9> */
[----:B------:R-:W-:-:S05]  /*f4f0*/  IMAD.U32 R3, RZ, RZ, UR5 ;  /* 0x00000005ff037e24 */ /* 0x000fca000f8e00ff */
        /* <DEDUP_REMOVED lines=8> */
.L_x_2251:
        /* <DEDUP_REMOVED lines=41> */
[----:B------:R-:W-:Y:S01]  /*f810*/  ISETP.GT.U32.OR P0, PT, R12, 0x9f, P0 ;  /* 0x0000009f0c00780c */ /* 0x000fe20000704470 */
[----:B------:R-:W-:Y:S02]  /*f820*/  IMAD.MOV.U32 R4, RZ, RZ, R0 ;  /* 0x000000ffff047224 */ /* 0x000fe400078e0000 */
[----:B------:R-:W-:Y:S02]  /*f830*/  IMAD R6, R19, R6, R8 ;  /* 0x0000000613067224 */ /* 0x000fe400078e0208 */
[----:B------:R-:W5:Y:S01]  /*f840*/  @!P1 LDG.E R5, desc[UR52][R10.64] ;  /* 0x000000340a059981 */ /* 0x000f62000c1e1900 */
[----:B0-----:R-:W-:-:S05]  /*f850*/  @P2 IMAD.HI.U32 R3, R0, R3, RZ ;  /* 0x0000000300032227 */ /* 0x001fca00078e00ff */
[----:B-1----:R-:W-:Y:S02]  /*f860*/  @P2 SHF.R.U32.HI R4, RZ, R2, R3 ;  /* 0x00000002ff042219 */ /* 0x002fe40000011603 */
[----:B------:R-:W0:Y:S02]  /*f870*/  @!P0 LDC.64 R2, c[0x0][0x428] ;  /* 0x00010a00ff028b82 */ /* 0x000e240000000a00 */
[----:B------:R-:W-:Y:S02]  /*f880*/  @!P0 SHF.R.S32.HI R9, RZ, 0x1f, R4 ;  /* 0x0000001fff098819 */ /* 0x000fe40000011404 */
[----:B------:R-:W-:Y:S01]  /*f890*/  @!P0 MOV R8, R4 ;  /* 0x0000000400088202 */ /* 0x000fe20000000f00 */
[----:B0-----:R-:W-:-:S04]  /*f8a0*/  @!P0 IMAD R7, R14, R2, RZ ;  /* 0x000000020e078224 */ /* 0x001fc800078e02ff */
[----:B------:R-:W-:-:S04]  /*f8b0*/  @!P0 IMAD.WIDE.U32 R8, R20, R2, R8 ;  /* 0x0000000214088225 */ /* 0x000fc800078e0008 */
[----:B------:R-:W-:Y:S02]  /*f8c0*/  @!P0 IMAD R7, R20, R3, R7 ;  /* 0x0000000314078224 */ /* 0x000fe400078e0207 */
[----:B------:R-:W0:Y:S02]  /*f8d0*/  @!P0 LDC.64 R2, c[0x0][0x418] ;  /* 0x00010600ff028b82 */ /* 0x000e240000000a00 */
[----:B------:R-:W-:Y:S01]  /*f8e0*/  @!P0 IMAD.IADD R7, R7, 0x1, R9 ;  /* 0x0000000107078824 */ /* 0x000fe200078e0209 */
[----:B------:R-:W-:Y:S02]  /*f8f0*/  LOP3.LUT R13, R13, 0xfffffffd, RZ, 0xc0, !PT ;  /* 0xfffffffd0d0d7812 */ /* 0x000fe400078ec0ff */
[----:B0-----:R-:W-:-:S04]  /*f900*/  @!P0 LEA R2, P1, R8, R2, 0x2 ;  /* 0x0000000208028211 */ /* 0x001fc800078210ff */
[----:B------:R-:W-:Y:S01]  /*f910*/  @!P0 LEA.HI.X R3, R8, R3, R7, 0x2, P1 ;  /* 0x0000000308038211 */ /* 0x000fe200008f1407 */
[----:B------:R-:W-:-:S06]  /*f920*/  IMAD.MOV.U32 R8, RZ, RZ, RZ ;  /* 0x000000ffff087224 */ /* 0x000fcc00078e00ff */
        /* <DEDUP_REMOVED lines=16> */
.L_x_2172:
[----:B0-----:R-:W3:Y:S01]  /*fa30*/  LDL R0, [R1+0x4] ;  /* 0x0000040001007983 */ /* 0x001ee20000100800 */
[----:B------:R-:W-:Y:S01]  /*fa40*/  IMAD R4, R28, 0x8, R22 ;  /* 0x000000081c047824 */ /* 0x000fe200078e0216 */
[----:B------:R-:W-:Y:S01]  /*fa50*/  BSSY B0, `(.L_x_2173) ;  /* 0x0000006000007945 */ /* 0x000fe20003800000 */
[----:B------:R-:W-:Y:S02]  /*fa60*/  SHF.R.S32.HI R27, RZ, 0x1f, R6 ;  /* 0x0000001fff1b7819 */ /* 0x000fe40000011406 */
[----:B---3--:R-:W-:-:S04]  /*fa70*/  SHF.L.U32 R0, R0, 0x1f, RZ ;  /* 0x0000001f00007819 */ /* 0x008fc800000006ff */
[----:B------:R-:W0:Y:S01]  /*fa80*/  SYNCS.PHASECHK.TRANS64.TRYWAIT P0, [R4+URZ+0x13280], R0 ;  /* 0x01328000040075a7 */ /* 0x000e22000800017f */
[----:B------:R1:W-:Y:S02]  /*fa90*/  STL [R1+0x24], R0 ;  /* 0x0000240001007387 */ /* 0x0003e40000100800 */
[----:B01----:R-:W-:Y:S05]  /*faa0*/  @!P0 BRA `(.L_x_2174) ;  /* 0x0000004800148947 */ /* 0x003fea0003800000 */
.L_x_2252:
[----:B------:R-:W-:Y:S05]  /*fab0*/  BSYNC B0 ;  /* 0x0000000000007941 */ /* 0x000fea0003800000 */
.L_x_2173:
        /* <DEDUP_REMOVED lines=12> */
[----:B------:R-:W-:-:S05]  /*fb80*/  IMAD R0, R6, UR5, R0 ;  /* 0x0000000506007c24 */ /* 0x000fca000f8e0200 */
[----:B------:R-:W-:Y:S01]  /*fb90*/  IADD3 R11, R11, R0, RZ ;  /* 0x000000000b0b7210 */ /* 0x000fe20007ffe0ff */
[----:B------:R-:W-:-:S04]  /*fba0*/  IMAD R0, R29, UR6, RZ ;  /* 0x000000061d007c24 */ /* 0x000fc8000f8e02ff */
[C---:B------:R-:W-:Y:S02]  /*fbb0*/  IMAD R0, R5.reuse, UR7, R0 ;  /* 0x0000000705007c24 */ /* 0x040fe4000f8e0200 */
[----:B------:R-:W-:-:S04]  /*fbc0*/  IMAD.WIDE.U32 R10, R5, UR6, R10 ;  /* 0x00000006050a7c25 */ /* 0x000fc8000f8e000a */
        /* <DEDUP_REMOVED lines=41> */
[----:B-1----:R-:W-:-:S04]  /*fe60*/  IADD3 R10, P1, R15, R10, RZ ;  /* 0x0000000a0f0a7210 */ /* 0x002fc80007f3e0ff */
[----:B---3--:R-:W-:Y:S02]  /*fe70*/  IADD3.X R11, RZ, R0, RZ, P1, !PT ;  /* 0x00000000ff0b7210 */ /* 0x008fe40000ffe4ff */
[----:B------:R-:W-:Y:S01]  /*fe80*/  ISETP.LT.OR P1, PT, R9, 0x1, P0 ;  /* 0x000000010900780c */ /* 0x000fe20000721670 */
[----:B------:R-:W-:Y:S01]  /*fe90*/  IMAD.IADD R0, R22, 0x1, R19 ;  /* 0x0000000116007824 */ /* 0x000fe200078e0213 */
[----:B------:R-:W0:Y:S11]  /*fea0*/  SHFL.IDX PT, R12, R3, 0x1, 0x1c1f ;  /* 0x003c1f00030c7f89 */ /* 0x000e3600000e0000 */
        /* <DEDUP_REMOVED lines=27> */
.L_x_2264:
        /* <DEDUP_REMOVED lines=12> */
.L_x_2176:
        /* <DEDUP_REMOVED lines=11> */
.L_x_2177:
[----:B------:R3:W-:Y:S01]  /*101d0*/  SYNCS.ARRIVE.TRANS64.A1T0 RZ, [R4+URZ+0x13270], RZ ;  /* 0x013270ff04ff79a7 */ /* 0x0007e2000810003f */
[----:B------:R-:W-:Y:S05]  /*101e0*/  @!P6 BRA `(.L_x_2178) ;  /* 0x000000000004e947 */ /* 0x000fea0003800000 */
[----:B------:R-:W-:Y:S01]  /*101f0*/  BPT.TRAP 0x1 ;  /* 0x000000040000795c */ /* 0x000fe20000300000 */
.L_x_2178:
[----:B------:R-:W4:Y:S01]  /*10200*/  LDL R3, [R1+0x24] ;  /* 0x0000240001037983 */ /* 0x000f220000100800 */
[----:B------:R-:W-:Y:S01]  /*10210*/  BSSY B0, `(.L_x_2179) ;  /* 0x0000003000007945 */ /* 0x000fe20003800000 */
[----:B----4-:R-:W4:Y:S03]  /*10220*/  SYNCS.PHASECHK.TRANS64.TRYWAIT P0, [R4+URZ+0x13240], R3 ;  /* 0x01324003040075a7 */ /* 0x010f26000800017f */
[----:B----4-:R-:W-:Y:S05]  /*10230*/  @!P0 BRA `(.L_x_2180) ;  /* 0x0000004400fc8947 */ /* 0x010fea0003800000 */
.L_x_2265:
[----:B------:R-:W-:Y:S05]  /*10240*/  BSYNC B0 ;  /* 0x0000000000007941 */ /* 0x000fea0003800000 */
.L_x_2179:
[----:B--2---:R-:W2:Y:S01]  /*10250*/  LDL R10, [R1+0x8] ;  /* 0x00000800010a7983 */ /* 0x004ea20000100800 */
[----:B------:R-:W-:Y:S01]  /*10260*/  ULDC.64 UR4, c[0x0][0x300] ;  /* 0x0000c00000047ab9 */ /* 0x000fe20000000a00 */
[----:B------:R-:W-:Y:S01]  /*10270*/  ULDC.64 UR6, c[0x0][0x310] ;  /* 0x0000c40000067ab9 */ /* 0x000fe20000000a00 */
[----:B----4-:R-:W-:Y:S02]  /*10280*/  IMAD R3, R27, UR4, RZ ;  /* 0x000000041b037c24 */ /* 0x010fe4000f8e02ff */
[----:B------:R-:W-:Y:S02]  /*10290*/  IMAD R29, R29, UR6, RZ ;  /* 0x000000061d1d7c24 */ /* 0x000fe4000f8e02ff */
[C---:B------:R-:W-:Y:S02]  /*102a0*/  IMAD R3, R6.reuse, UR5, R3 ;  /* 0x0000000506037c24 */ /* 0x040fe4000f8e0203 */
[----:B------:R-:W-:-:S04]  /*102b0*/  IMAD.WIDE.U32 R6, R6, UR4, RZ ;  /* 0x0000000406067c25 */ /* 0x000fc8000f8e00ff */
[----:B------:R-:W-:Y:S01]  /*102c0*/  IMAD R29, R5, UR7, R29 ;  /* 0x00000007051d7c24 */ /* 0x000fe2000f8e021d */
[----:B------:R-:W-:Y:S01]  /*102d0*/  IADD3 R7, R7, R3, RZ ;  /* 0x0000000307077210 */ /* 0x000fe20007ffe0ff */
[----:B------:R-:W-:Y:S02]  /*102e0*/  IMAD R9, R25, UR6, RZ ;  /* 0x0000000619097c24 */ /* 0x000fe4000f8e02ff */
[----:B------:R-:W-:-:S04]  /*102f0*/  IMAD.WIDE.U32 R6, R5, UR6, R6 ;  /* 0x0000000605067c25 */ /* 0x000fc8000f8e0006 */
[----:B------:R-:W-:Y:S02]  /*10300*/  IMAD R5, R26, UR4, RZ ;  /* 0x000000041a057c24 */ /* 0x000fe4000f8e02ff */
[----:B------:R-:W-:Y:S02]  /*10310*/  IMAD.IADD R7, R7, 0x1, R29 ;  /* 0x0000000107077824 */ /* 0x000fe400078e021d */
[C---:B------:R-:W-:Y:S02]  /*10320*/  IMAD R5, R2.reuse, UR5, R5 ;  /* 0x0000000502057c24 */ /* 0x040fe4000f8e0205 */
[----:B------:R-:W-:Y:S01]  /*10330*/  IMAD.WIDE.U32 R2, R2, UR4, RZ ;  /* 0x0000000402027c25 */ /* 0x000fe2000f8e00ff */
[----:B------:R-:W-:-:S03]  /*10340*/  ULDC.64 UR4, c[0x0][0x308] ;  /* 0x0000c20000047ab9 */ /* 0x000fc60000000a00 */
[----:B------:R-:W-:Y:S02]  /*10350*/  IMAD.IADD R3, R3, 0x1, R5 ;  /* 0x0000000103037824 */ /* 0x000fe400078e0205 */
        /* <DEDUP_REMOVED lines=50> */
.L_x_2277:
        /* <DEDUP_REMOVED lines=15> */
.L_x_2183:
[----:B------:R-:W-:Y:S05]  /*10770*/  BSYNC B0 ;  /* 0x0000000000007941 */ /* 0x000fea0003800000 */
.L_x_2182:
[----:B------:R-:W-:Y:S01]  /*10780*/  NOP ;  /* 0x0000000000007918 */ /* 0x000fe20000000000 */
[----:B------:R-:W-:-:S13]  /*10790*/  PLOP3.LUT P0, PT, PT, PT, PT, 0x80, 0x0 ;  /* 0x000000000000781c */ /* 0x000fda0003f0f070 */
.L_x_2184:
        /* <DEDUP_REMOVED lines=11> */
.L_x_2185:
        /* <DEDUP_REMOVED lines=23> */
[----:B---34-:R-:W-:Y:S01]  /*109c0*/  IMAD.U32 R4, RZ, RZ, UR6 ;  /* 0x00000006ff047e24 */ /* 0x018fe2000f8e00ff */
[----:B------:R-:W-:Y:S01]  /*109d0*/  MOV R7, UR9 ;  /* 0x0000000900077c02 */ /* 0x000fe20008000f00 */
[----:B------:R-:W2:Y:S01]  /*109e0*/  LDC.64 R2, c[0x4][R2] ;  /* 0x0100000002027b82 */ /* 0x000ea20000000a00 */
        /* <DEDUP_REMOVED lines=8> */
[----:B012---:R-:W-:Y:S05]  /*10a70*/  CALL.ABS.NOINC R2 ;  /* 0x0000000002007343 */ /* 0x007fea0003c00000 */
.L_x_2187:
[----:B------:R-:W-:Y:S05]  /*10a80*/  BSYNC B6 ;  /* 0x0000000000067941 */ /* 0x000fea0003800000 */
.L_x_2186:
[----:B------:R-:W3:Y:S01]  /*10a90*/  LDL R19, [R1+0x8] ;  /* 0x0000080001137983 */ /* 0x000ee20000100800 */
[----:B------:R-:W-:Y:S01]  /*10aa0*/  UISETP.NE.AND UP0, UPT, UR49, URZ, UPT ;  /* 0x0000003f3100728c */ /* 0x000fe2000bf05270 */
[C---:B------:R-:W-:Y:S01]  /*10ab0*/  R2UR UR8, R18.reuse ;  /* 0x00000000120872ca */ /* 0x040fe200000e0000 */
[----:B------:R-:W-:Y:S01]  /*10ac0*/  ULDC.64 UR6, c[0x0][0x2d8] ;  /* 0x0000b60000067ab9 */ /* 0x000fe20000000a00 */
[----:B------:R0:W5:Y:S01]  /*10ad0*/  LDL R10, [R1+0x2c] ;  /* 0x00002c00010a7983 */ /* 0x0001620000100800 */
[----:B------:R-:W-:Y:S01]  /*10ae0*/  R2UR UR10, R18 ;  /* 0x00000000120a72ca */ /* 0x000fe200000e0000 */
[----:B------:R-:W-:Y:S01]  /*10af0*/  UMOV UR4, UR36 ;  /* 0x0000002400047c82 */ /* 0x000fe20008000000 */
[----:B------:R-:W-:Y:S01]  /*10b00*/  PLOP3.LUT P0, PT, PT, PT, UP0, 0x80, 0x0 ;  /* 0x000000000000781c */ /* 0x000fe20003f0f008 */
[----:B--2---:R-:W2:Y:S01]  /*10b10*/  S2R R2, SR_TID.X ;  /* 0x0000000000027919 */ /* 0x004ea20000002100 */
[----:B------:R-:W-:Y:S01]  /*10b20*/  PLOP3.LUT P1, PT, PT, PT, UP0, 0x80, 0x0 ;  /* 0x000000000000781c */ /* 0x000fe20003f2f008 */
[----:B------:R-:W-:Y:S01]  /*10b30*/  UMOV UR5, UR45 ;  /* 0x0000002d00057c82 */ /* 0x000fe20008000000 */
[----:B------:R-:W1:Y:S01]  /*10b40*/  LDC R8, c[0x0][0x448] ;  /* 0x00011200ff087b82 */ /* 0x000e620000000800 */
[----:B------:R-:W-:Y:S01]  /*10b50*/  @UP0 ULDC UR11, c[0x0][0x44c] ;  /* 0x00011300000b0ab9 */ /* 0x000fe20000000800 */
[----:B------:R-:W-:-:S02]  /*10b60*/  @UP0 ULDC UR12, c[0x0][0x44c] ;  /* 0x00011300000c0ab9 */ /* 0x000fc40000000800 */
[----:B------:R-:W-:Y:S01]  /*10b70*/  UIMAD.WIDE.U32 UR4, UR8, UR6, UR4 ;  /* 0x00000006080472a5 */ /* 0x000fe2000f8e0004 */
[----:B------:R-:W0:Y:S01]  /*10b80*/  S2R R20, SR_TID.X ;  /* 0x0000000000147919 */ /* 0x000e220000002100 */
[----:B---3--:R-:W-:Y:S02]  /*10b90*/  R2UR UR9, R19 ;  /* 0x00000000130972ca */ /* 0x008fe400000e0000 */
[C---:B--2---:R-:W-:Y:S01]  /*10ba0*/  LOP3.LUT R19, R2.reuse, 0x7f, RZ, 0xc0, !PT ;  /* 0x0000007f02137812 */ /* 0x044fe200078ec0ff */
[----:B------:R-:W-:-:S03]  /*10bb0*/  IMAD.SHL.U32 R2, R2, 0x20, RZ ;  /* 0x0000002002027824 */ /* 0x000fc600078e00ff */
[----:B------:R-:W-:-:S04]  /*10bc0*/  SHF.R.U32.HI R19, RZ, 0x2, R19 ;  /* 0x00000002ff137819 */ /* 0x000fc80000011613 */
[----:B------:R-:W-:-:S03]  /*10bd0*/  LOP3.LUT R2, R19, 0x60, R2, 0xf8, !PT ;  /* 0x0000006013027812 */ /* 0x000fc600078ef802 */
[----:B------:R-:W-:Y:S02]  /*10be0*/  UIMAD UR6, UR9, UR6, URZ ;  /* 0x00000006090672a4 */ /* 0x000fe4000f8e023f */
[----:B------:R-:W-:Y:S01]  /*10bf0*/  IMAD R6, R17, 0xc0, R2 ;  /* 0x000000c011067824 */ /* 0x000fe200078e0202 */
[----:B------:R-:W-:Y:S01]  /*10c00*/  ULDC.64 UR8, c[0x0][0x2e0] ;  /* 0x0000b80000087ab9 */ /* 0x000fe20000000a00 */
[----:B------:R-:W-:Y:S02]  /*10c10*/  UIMAD UR6, UR10, UR7, UR6 ;  /* 0x000000070a0672a4 */ /* 0x000fe4000f8e0206 */
[----:B------:R-:W-:Y:S01]  /*10c20*/  @P0 IMAD.HI.U32 R0, R6, UR11, RZ ;  /* 0x0000000b06000c27 */ /* 0x000fe2000f8e00ff */
[----:B------:R-:W-:Y:S01]  /*10c30*/  @UP0 ULDC UR7, c[0x0][0x450] ;  /* 0x0001140000070ab9 */ /* 0x000fe20000000800 */
[----:B------:R-:W-:Y:S02]  /*10c40*/  UIADD3 UR5, UR5, UR6, URZ ;  /* 0x0000000605057290 */ /* 0x000fe4000fffe03f */
[----:B------:R-:W-:Y:S01]  /*10c50*/  IMAD.MOV.U32 R2, RZ, RZ, R6 ;  /* 0x000000ffff027224 */ /* 0x000fe200078e0006 */
[----:B------:R-:W-:Y:S01]  /*10c60*/  @P1 SHF.R.U32.HI R2, RZ, UR7, R0 ;  /* 0x00000007ff021c19 */ /* 0x000fe20008011600 */
[----:B------:R-:W-:-:S02]  /*10c70*/  UIMAD UR6, UR44, UR8, URZ ;  /* 0x000000082c0672a4 */ /* 0x000fc4000f8e023f */
[----:B------:R-:W-:Y:S01]  /*10c80*/  UIMAD.WIDE.U32 UR4, UR43, UR8, UR4 ;  /* 0x000000082b0472a5 */ /* 0x000fe2000f8e0004 */
[--C-:B----4-:R-:W-:Y:S01]  /*10c90*/  SHF.R.S32.HI R4, RZ, 0x1f, R2.reuse ;  /* 0x0000001fff047819 */ /* 0x110fe20000011402 */
[----:B------:R-:W-:Y:S01]  /*10ca0*/  UIMAD UR6, UR43, UR9, UR6 ;  /* 0x000000092b0672a4 */ /* 0x000fe2000f8e0206 */
[----:B------:R-:W-:Y:S02]  /*10cb0*/  ULDC.64 UR10, c[0x0][0x280] ;  /* 0x0000a000000a7ab9 */ /* 0x000fe40000000a00 */
[----:B------:R-:W-:Y:S01]  /*10cc0*/  ULDC.64 UR8, c[0x0][0x2d0] ;  /* 0x0000b40000087ab9 */ /* 0x000fe20000000a00 */
[----:B------:R-:W-:Y:S01]  /*10cd0*/  UIADD3 UR5, UR5, UR6, URZ ;  /* 0x0000000605057290 */ /* 0x000fe2000fffe03f */
[----:B------:R-:W-:Y:S01]  /*10ce0*/  IMAD R4, R4, UR8, RZ ;  /* 0x0000000804047c24 */ /* 0x000fe2000f8e02ff */
[----:B------:R-:W-:Y:S01]  /*10cf0*/  MOV R5, UR8 ;  /* 0x0000000800057c02 */ /* 0x000fe20008000f00 */
[----:B------:R-:W-:Y:S01]  /*10d00*/  IMAD.MOV R0, RZ, RZ, -R2 ;  /* 0x000000ffff007224 */ /* 0x000fe200078e0a02 */
[----:B------:R-:W-:Y:S01]  /*10d10*/  ULDC.64 UR6, c[0x0][0x2c8] ;  /* 0x0000b20000067ab9 */ /* 0x000fe20000000a00 */
[----:B------:R-:W-:-:S02]  /*10d20*/  IMAD R4, R2, UR9, R4 ;  /* 0x0000000902047c24 */ /* 0x000fc4000f8e0204 */
[----:B------:R-:W-:-:S04]  /*10d30*/  IMAD.WIDE.U32 R2, R2, R5, UR4 ;  /* 0x0000000402027e25 */ /* 0x000fc8000f8e0005 */
[----:B-1----:R-:W-:Y:S02]  /*10d40*/  IMAD R0, R8, R0, R6 ;  /* 0x0000000008007224 */ /* 0x002fe400078e0206 */
        /* <DEDUP_REMOVED lines=9> */
[----:B------:R-:W-:-:S04]  /*10de0*/  VIADD R6, R6, 0x80 ;  /* 0x0000008006067836 */ /* 0x000fc80000000000 */
[----:B------:R-:W-:-:S06]  /*10df0*/  IMAD.MOV.U32 R2, RZ, RZ, R6 ;  /* 0x000000ffff027224 */ /* 0x000fcc00078e0006 */
[----:B------:R-:W-:Y:S01]  /*10e00*/  @P0 IMAD.HI.U32 R3, R6, UR12, RZ ;  /* 0x0000000c06030c27 */ /* 0x000fe2000f8e00ff */
[----:B------:R-:W-:-:S04]  /*10e10*/  @UP0 ULDC UR12, c[0x0][0x450] ;  /* 0x00011400000c0ab9 */ /* 0x000fc80000000800 */
[----:B------:R-:W-:-:S05]  /*10e20*/  @P1 SHF.R.U32.HI R2, RZ, UR12, R3 ;  /* 0x0000000cff021c19 */ /* 0x000fca0008011603 */
        /* <DEDUP_REMOVED lines=10> */
[----:B------:R-:W-:Y:S01]  /*10ed0*/  IMAD.WIDE.U32 R2, R6, UR6, R2 ;  /* 0x0000000606027c25 */ /* 0x000fe2000f8e0002 */
[----:B0-----:R-:W-:-:S03]  /*10ee0*/  SHF.L.U32 R19, R20, 0x4, RZ ;  /* 0x0000000414137819 */ /* 0x001fc600000006ff */
        /* <DEDUP_REMOVED lines=12> */
[----:B------:R-:W1:Y:S04]  /*10fb0*/  SHFL.IDX PT, R2, R4, RZ, 0x1c1f ;  /* 0x001c1fff04027589 */ /* 0x000e6800000e0000 */
[----:B------:R-:W-:Y:S01]  /*10fc0*/  ISETP.GE.AND P2, PT, R17, R6, PT ;  /* 0x000000061100720c */ /* 0x000fe20003f46270 */
[----:B------:R-:W-:-:S12]  /*10fd0*/  SHFL.IDX PT, R14, R5, 0x1, 0x1c1f ;  /* 0x003c1f00050e7f89 */ /* 0x000fd800000e0000 */
        /* <DEDUP_REMOVED lines=43> */
[----:B------:R0:W-:Y:S02]  /*11290*/  @!P2 LDGSTS.E.BYPASS.LTC128B.128 [R10+0xd000], desc[UR52][R2.64], !P0 ;  /* 0x0d000000020aafae */ /* 0x0001e4000c101d74 */
.L_x_2290:
[----:B------:R-:W-:-:S05]  /*112a0*/  VIADD R17, R17, 0xa0 ;  /* 0x000000a011117836 */ /* 0x000fca0000000000 */
[----:B------:R-:W-:-:S13]  /*112b0*/  ISETP.GE.AND P1, PT, R17, R6, PT ;  /* 0x000000061100720c */ /* 0x000fda0003f26270 */
[----:B0-----:R-:W-:-:S04]  /*112c0*/  @!P1 IADD3 R2, P2, R19, R14, RZ ;  /* 0x0000000e13029210 */ /* 0x001fc80007f5e0ff */
[----:B------:R-:W-:-:S05]  /*112d0*/  @!P1 IADD3.X R3, RZ, R7, RZ, P2, !PT ;  /* 0x00000007ff039210 */ /* 0x000fca00017fe4ff */
[----:B------:R-:W-:Y:S01]  /*112e0*/  @!PT LDS RZ, [RZ] ;  /* 0x00000000fffff984 */ /* 0x000fe20000000800 */
[----:B------:R-:W-:Y:S01]  /*112f0*/  @!PT LDS RZ, [RZ] ;  /* 0x00000000fffff984 */ /* 0x000fe20000000800 */
[----:B------:R-:W-:Y:S01]  /*11300*/  @!PT LDS RZ, [RZ] ;  /* 0x00000000fffff984 */ /* 0x000fe20000000800 */
[----:B------:R0:W-:Y:S01]  /*11310*/  @!P1 LDGSTS.E.BYPASS.LTC128B.128 [R10+0xd800], desc[UR52][R2.64], !P0 ;  /* 0x0d800000020a9fae */ /* 0x0001e2000c101d74 */
[----:B------:R-:W-:Y:S01]  /*11320*/  PLOP3.LUT P0, PT, PT, PT, PT, 0x80, 0x0 ;  /* 0x000000000000781c */ /* 0x000fe20003f0f070 */
[----:B------:R-:W-:-:S12]  /*11330*/  NOP ;  /* 0x0000000000007918 */ /* 0x000fd80000000000 */
.L_x_2189:
        /* <DEDUP_REMOVED lines=18> */
.L_x_2291:
[----:B------:R-:W-:Y:S05]  /*11460*/  BSYNC B0 ;  /* 0x0000000000007941 */ /* 0x000fea0003800000 */
.L_x_2190:
[----:B------:R-:W-:-:S06]  /*11470*/  UISETP.GE.AND UP0, UPT, UR42, 0x2, UPT ;  /* 0x000000022a00788c */ /* 0x000fcc000bf06270 */
[----:B------:R-:W-:-:S13]  /*11480*/  PLOP3.LUT P0, PT, PT, PT, UP0, 0x80, 0x0 ;  /* 0x000000000000781c */ /* 0x000fda0003f0f008 */
[----:B------:R-:W-:Y:S05]  /*11490*/  @!P0 BRA `(.L_x_2192) ;  /* 0x0000001400288947 */ /* 0x000fea0003800000 */
[----:B------:R1:W5:Y:S01]  /*114a0*/  LDL.LU R21, [R1+0x4] ;  /* 0x0000040001157983 */ /* 0x0003620000300800 */
[----:B------:R-:W-:Y:S01]  /*114b0*/  UIADD3 UR4, UR42, -0x2, URZ ;  /* 0xfffffffe2a047890 */ /* 0x000fe2000fffe03f */
[----:B------:R-:W-:-:S05]  /*114c0*/  IMAD.MOV.U32 R20, RZ, RZ, R28 ;  /* 0x000000ffff147224 */ /* 0x000fca00078e001c */
[----:B------:R-:W-:-:S07]  /*114d0*/  IMAD.U32 R29, RZ, RZ, UR4 ;  /* 0x00000004ff1d7e24 */ /* 0x000fce000f8e00ff */
.L_x_2212:
        /* <DEDUP_REMOVED lines=16> */
[----:B------:R-:W-:-:S07]  /*115e0*/  IMAD.SHL.U32 R10, R6, 0x20, RZ ;  /* 0x00000020060a7824 */ /* 0x000fce00078e00ff */
[----:B------:R-:W1:Y:S01]  /*115f0*/  @P0 LDC R0, c[0x0][0x438] ;  /* 0x00010e00ff000b82 */ /* 0x000e620000000800 */
[----:B------:R-:W-:Y:S01]  /*11600*/  IMAD R9, R29, R9, UR38 ;  /* 0x000000261d097e24 */ /* 0x000fe2000f8e0209 */
[----:B------:R-:W-:-:S04]  /*11610*/  LOP3.LUT R10, R2, 0x60, R10, 0xf8, !PT ;  /* 0x00000060020a7812 */ /* 0x000fc800078ef80a */
[----:B------:R-:W-:Y:S02]  /*11620*/  LOP3.LUT R10, R10, 0x80, RZ, 0xfc, !PT ;  /* 0x000000800a0a7812 */ /* 0x000fe400078efcff */
[----:B------:R-:W-:-:S03]  /*11630*/  IADD3 R7, R7, R9, RZ ;  /* 0x0000000907077210 */ /* 0x000fc60007ffe0ff */
        /* <DEDUP_REMOVED lines=16> */
[----:B------:R-:W-:-:S04]  /*11740*/  IMAD.WIDE.U32 R2, R8, UR6, R2 ;  /* 0x0000000608027c25 */ /* 0x000fc8000f8e0002 */
[----:B------:R-:W-:Y:S01]  /*11750*/  IMAD.IADD R3, R0, 0x1, R3 ;  /* 0x0000000100037824 */ /* 0x000fe200078e0203 */
[----:B------:R-:W-:-:S04]  /*11760*/  LEA R4, P0, R2, UR8, 0x2 ;  /* 0x0000000802047c11 */ /* 0x000fc8000f8010ff */
[----:B------:R-:W-:-:S05]  /*11770*/  LEA.HI.X R5, R2, UR9, R3, 0x2, P0 ;  /* 0x0000000902057c11 */ /* 0x000fca00080f1403 */
[----:B------:R0:W2:Y:S01]  /*11780*/  LDG.E R4, desc[UR52][R4.64] ;  /* 0x0000003404047981 */ /* 0x0000a2000c1e1900 */
[----:B------:R-:W-:Y:S01]  /*11790*/  ISETP.GT.U32.AND P1, PT, R10, 0x9f, PT ;  /* 0x0000009f0a00780c */ /* 0x000fe20003f24070 */
[----:B------:R-:W-:-:S12]  /*117a0*/  VIADD R28, R20, 0x1 ;  /* 0x00000001141c7836 */ /* 0x000fd80000000000 */
[--C-:B------:R-:W-:Y:S01]  /*117b0*/  @!P1 SHF.R.S32.HI R3, RZ, 0x1f, R6.reuse ;  /* 0x0000001fff039819 */ /* 0x100fe20000011406 */
[----:B------:R-:W-:-:S04]  /*117c0*/  @!P1 IMAD.MOV.U32 R2, RZ, RZ, R6 ;  /* 0x000000ffff029224 */ /* 0x000fc800078e0006 */
[----:B------:R-:W-:-:S04]  /*117d0*/  @!P1 IMAD.WIDE.U32 R2, R8, UR6, R2 ;  /* 0x0000000608029c25 */ /* 0x000fc8000f8e0002 */
[----:B------:R-:W-:Y:S01]  /*117e0*/  @!P1 IMAD.IADD R0, R0, 0x1, R3 ;  /* 0x0000000100009824 */ /* 0x000fe200078e0203 */
[----:B------:R-:W-:Y:S01]  /*117f0*/  @!P1 LEA R10, P0, R2, UR8, 0x2 ;  /* 0x00000008020a9c11 */ /* 0x000fe2000f8010ff */
[----:B------:R-:W-:-:S03]  /*11800*/  IMAD.MOV.U32 R8, RZ, RZ, RZ ;  /* 0x000000ffff087224 */ /* 0x000fc600078e00ff */
        /* <DEDUP_REMOVED lines=9> */
[----:B------:R-:W-:Y:S02]  /*118a0*/  ISETP.NE.AND P2, PT, R12, 0x3, PT ;  /* 0x000000030c00780c */ /* 0x000fe40003f45270 */
[----:B0-----:R-:W-:Y:S02]  /*118b0*/  IADD3 R5, -R6, RZ, RZ ;  /* 0x000000ff06057210 */ /* 0x001fe40007ffe1ff */
[----:B------:R-:W-:-:S03]  /*118c0*/  SEL R28, R28, RZ, P0 ;  /* 0x000000ff1c1c7207 */ /* 0x000fc60000000000 */
[----:B------:R-:W-:Y:S01]  /*118d0*/  IMAD R9, R5, UR4, R9 ;  /* 0x0000000405097c24 */ /* 0x000fe2000f8e0209 */
[----:B------:R-:W-:Y:S02]  /*118e0*/  IADD3 R29, R29, -0x1, RZ ;  /* 0xffffffff1d1d7810 */ /* 0x000fe40007ffe0ff */
[----:B--2---:R-:W-:-:S03]  /*118f0*/  SHF.R.S32.HI R26, RZ, 0x1f, R4 ;  /* 0x0000001fff1a7819 */ /* 0x004fc60000011404 */
[----:B-1----:R-:W-:Y:S05]  /*11900*/  @!P2 BRA `(.L_x_2193) ;  /* 0x000000000004a947 */ /* 0x002fea0003800000 */
[----:B------:R-:W-:Y:S01]  /*11910*/  BPT.TRAP 0x1 ;  /* 0x000000040000795c */ /* 0x000fe20000300000 */
.L_x_2193:
[----:B------:R-:W-:Y:S01]  /*11920*/  IMAD R0, R28, 0x8, R22 ;  /* 0x000000081c007824 */ /* 0x000fe200078e0216 */
[----:B------:R-:W-:Y:S01]  /*11930*/  SHF.L.U32 R27, R2, 0x1f, RZ ;  /* 0x0000001f021b7819 */ /* 0x000fe200000006ff */
[----:B------:R-:W-:Y:S01]  /*11940*/  BSSY B0, `(.L_x_2194) ;  /* 0x0000004000007945 */ /* 0x000fe20003800000 */
[----:B------:R-:W-:Y:S02]  /*11950*/  SHF.R.S32.HI R25, RZ, 0x1f, R7 ;  /* 0x0000001fff197819 */ /* 0x000fe40000011407 */
[----:B------:R-:W0:Y:S02]  /*11960*/  SYNCS.PHASECHK.TRANS64.TRYWAIT P0, [R0+URZ+0x13280], R27 ;  /* 0x0132801b000075a7 */ /* 0x000e24000800017f */
[----:B0-----:R-:W-:Y:S05]  /*11970*/  @!P0 BRA `(.L_x_2195) ;  /* 0x0000003c00d08947 */ /* 0x001fea0003800000 */
.L_x_2292:
[----:B------:R-:W-:Y:S05]  /*11980*/  BSYNC B0 ;  /* 0x0000000000007941 */ /* 0x000fea0003800000 */
.L_x_2194:
        /* <DEDUP_REMOVED lines=66> */
.L_x_2304:
        /* <DEDUP_REMOVED lines=11> */
.L_x_2197:
        /* <DEDUP_REMOVED lines=11> */
.L_x_2198:
[----:B------:R2:W-:Y:S01]  /*11f10*/  SYNCS.ARRIVE.TRANS64.A1T0 RZ, [R0+URZ+0x13270], RZ ;  /* 0x013270ff00ff79a7 */ /* 0x0005e2000810003f */
[----:B------:R-:W-:Y:S05]  /*11f20*/  @!P3 BRA `(.L_x_2199) ;  /* 0x000000000004b947 */ /* 0x000fea0003800000 */
[----:B------:R-:W-:Y:S01]  /*11f30*/  BPT.TRAP 0x1 ;  /* 0x000000040000795c */ /* 0x000fe20000300000 */
.L_x_2199:
[----:B------:R-:W3:Y:S01]  /*11f40*/  SYNCS.PHASECHK.TRANS64.TRYWAIT P0, [R0+URZ+0x13240], R27 ;  /* 0x0132401b000075a7 */ /* 0x000ee2000800017f */
[----:B------:R-:W-:Y:S04]  /*11f50*/  BSSY B0, `(.L_x_2200) ;  /* 0x0000002000007945 */ /* 0x000fe80003800000 */
[----:B---3--:R-:W-:Y:S05]  /*11f60*/  @!P0 BRA `(.L_x_2201) ;  /* 0x0000004000048947 */ /* 0x008fea0003800000 */
.L_x_2305:
[----:B------:R-:W-:Y:S05]  /*11f70*/  BSYNC B0 ;  /* 0x0000000000007941 */ /* 0x000fea0003800000 */
.L_x_2200:
        /* <DEDUP_REMOVED lines=32> */
[----:B------:R-:W-:Y:S02]  /*12180*/  IADD3.X R5, R9, UR7, R3, P0, !PT ;  /* 0x0000000709057c10 */ /* 0x000fe400087fe403 */
[----:B----4-:R-:W-:-:S04]  /*12190*/  SHF.L.U32 R10, R10, 0x4, RZ ;  /* 0x000000040a0a7819 */ /* 0x010fc800000006ff */
        /* <DEDUP_REMOVED lines=25> */
.L_x_2317:
        /* <DEDUP_REMOVED lines=8> */
.L_x_2203:
        /* <DEDUP_REMOVED lines=11> */
.L_x_2204:
[----:B------:R2:W-:Y:S02]  /*12460*/  SYNCS.ARRIVE.TRANS64.A1T0 RZ, [R0+URZ+0x13230], RZ ;  /* 0x013230ff00ff79a7 */ /* 0x0005e4000810003f */
[----:B--23--:R-:W-:-:S04]  /*12470*/  MOV R0, UR47 ;  /* 0x0000002f00007c02 */ /* 0x00cfc80008000f00 */
[----:B------:R-:W-:-:S13]  /*12480*/  ISETP.NE.AND P0, PT, R0, 0x3, PT ;  /* 0x000000030000780c */ /* 0x000fda0003f05270 */
[----:B------:R-:W-:Y:S05]  /*12490*/  @!P0 BRA `(.L_x_2205) ;  /* 0x0000000000048947 */ /* 0x000fea0003800000 */
[----:B------:R-:W-:Y:S01]  /*124a0*/  BPT.TRAP 0x1 ;  /* 0x000000040000795c */ /* 0x000fe20000300000 */
.L_x_2205:
[----:B------:R-:W-:Y:S01]  /*124b0*/  LOP3.LUT R0, R21, 0x1, RZ, 0x3c, !PT ;  /* 0x0000000115007812 */ /* 0x000fe200078e3cff */
[----:B------:R-:W-:Y:S01]  /*124c0*/  IMAD R2, R20, 0x8, R22 ;  /* 0x0000000814027824 */ /* 0x000fe200078e0216 */
[----:B------:R-:W-:Y:S02]  /*124d0*/  BSSY B0, `(.L_x_2206) ;  /* 0x0000004000007945 */ /* 0x000fe40003800000 */
[----:B------:R-:W-:-:S04]  /*124e0*/  SHF.L.U32 R0, R0, 0x1f, RZ ;  /* 0x0000001f00007819 */ /* 0x000fc800000006ff */
[----:B------:R-:W0:Y:S02]  /*124f0*/  SYNCS.PHASECHK.TRANS64.TRYWAIT P2, [R2+URZ+0x13270], R0 ;  /* 0x01327000020075a7 */ /* 0x000e24000804017f */
[----:B0-----:R-:W-:Y:S05]  /*12500*/  @!P2 BRA `(.L_x_2207) ;  /* 0x00000040000ca947 */ /* 0x001fea0003800000 */
.L_x_2318:
[----:B------:R-:W-:Y:S05]  /*12510*/  BSYNC B0 ;  /* 0x0000000000007941 */ /* 0x000fea0003800000 */
.L_x_2206:
[----:B------:R-:W-:-:S05]  /*12520*/  IMAD.U32 R3, RZ, RZ, UR46 ;  /* 0x0000002eff037e24 */ /* 0x000fca000f8e00ff */
[----:B------:R-:W-:-:S13]  /*12530*/  ISETP.NE.AND P2, PT, R3, 0x3, PT ;  /* 0x000000030300780c */ /* 0x000fda0003f45270 */
[----:B------:R-:W-:Y:S05]  /*12540*/  @!P2 BRA `(.L_x_2208) ;  /* 0x000000000004a947 */ /* 0x000fea0003800000 */
[----:B------:R-:W-:Y:S01]  /*12550*/  BPT.TRAP 0x1 ;  /* 0x000000040000795c */ /* 0x000fe20000300000 */
.L_x_2208:
[----:B0-----:R-:W-:Y:S01]  /*12560*/  SHF.L.U32 R0, R21, 0x1f, RZ ;  /* 0x0000001f15007819 */ /* 0x001fe200000006ff */
[----:B------:R-:W-:-:S03]  /*12570*/  IMAD R3, R20, 0x2800, RZ ;  /* 0x0000280014037824 */ /* 0x000fc600078e02ff */
[----:B------:R-:W0:Y:S02]  /*12580*/  SYNCS.PHASECHK.TRANS64.TRYWAIT P2, [R2+URZ+0x13260], R0 ;  /* 0x01326000020075a7 */ /* 0x000e24000804017f */
[----:B0-----:R-:W-:Y:S05]  /*12590*/  @!P2 BRA `(.L_x_2209) ;  /* 0x0000003c00fca947 */ /* 0x001fea0003800000 */
.L_x_2319:
[----:B----4-:R-:W2:Y:S04]  /*125a0*/  LDL R4, [R1+0x20] ;  /* 0x0000200001047983 */ /* 0x010ea80000100800 */
[----:B------:R-:W3:Y:S01]  /*125b0*/  LDL R10, [R1+0x1c] ;  /* 0x00001c00010a7983 */ /* 0x000ee20000100800 */
[----:B------:R-:W-:Y:S05]  /*125c0*/  WARPSYNC.ALL ;  /* 0x0000000000007948 */ /* 0x000fea0003800000 */
[----:B------:R-:W-:-:S05]  /*125d0*/  IMAD.U32 R12, RZ, RZ, UR46 ;  /* 0x0000002eff0c7e24 */ /* 0x000fca000f8e00ff */
[----:B------:R-:W-:Y:S02]  /*125e0*/  ISETP.NE.AND P2, PT, R12, 0x3, PT ;  /* 0x000000030c00780c */ /* 0x000fe40003f45270 */
[C---:B--2---:R-:W-:Y:S02]  /*125f0*/  LOP3.LUT R5, R3.reuse, R4, RZ, 0xfc, !PT ;  /* 0x0000000403057212 */ /* 0x044fe400078efcff */
[----:B---3--:R-:W-:-:S03]  /*12600*/  LOP3.LUT R3, R3, R10, RZ, 0xfc, !PT ;  /* 0x0000000a03037212 */ /* 0x008fc600078efcff */
[C---:B0-----:R-:W-:Y:S02]  /*12610*/  IMAD.IADD R0, R22.reuse, 0x1, R5 ;  /* 0x0000000116007824 */ /* 0x041fe400078e0205 */
        /* <DEDUP_REMOVED lines=39> */
.L_x_2210:
[----:B--2---:R2:W-:Y:S01]  /*12890*/  SYNCS.ARRIVE.TRANS64.A1T0 RZ, [R2+URZ+0x13250], RZ ;  /* 0x013250ff02ff79a7 */ /* 0x0045e2000810003f */
[----:B------:R-:W-:Y:S06]  /*128a0*/  BAR.SYNC.DEFER_BLOCKING 0x2, 0x80 ;  /* 0x0082000000007b1d */ /* 0x000fec0000010000 */
[----:B------:R-:W-:Y:S05]  /*128b0*/  @!P0 BRA `(.L_x_2211) ;  /* 0x0000000000048947 */ /* 0x000fea0003800000 */
[----:B------:R-:W-:Y:S01]  /*128c0*/  BPT.TRAP 0x1 ;  /* 0x000000040000795c */ /* 0x000fe20000300000 */
.L_x_2211:
[----:B------:R-:W3:Y:S01]  /*128d0*/  LDL R0, [R1+0x14] ;  /* 0x0000140001007983 */ /* 0x000ee20000100800 */
[----:B--2---:R-:W-:-:S03]  /*128e0*/  VIADD R2, R2, 0x13280 ;  /* 0x0001328002027836 */ /* 0x004fc60000000000 */
[----:B------:R2:W5:Y:S01]  /*128f0*/  LDL R21, [R1+0x4] ;  /* 0x0000040001157983 */ /* 0x0005620000100800 */
[----:B------:R-:W-:Y:S02]  /*12900*/  MOV R20, R28 ;  /* 0x0000001c00147202 */ /* 0x000fe40000000f00 */
[----:B---3--:R-:W-:-:S04]  /*12910*/  PRMT R2, R0, 0x654, R2 ;  /* 0x0000065400027816 */ /* 0x008fc80000000002 */
[----:B------:R2:W-:Y:S01]  /*12920*/  SYNCS.ARRIVE.TRANS64.RED.A1T0 RZ, [R2+URZ], RZ ;  /* 0x000000ff02ff79a7 */ /* 0x0005e2000810043f */
[----:B------:R-:W-:Y:S05]  /*12930*/  @P1 BRA `(.L_x_2212) ;  /* 0xffffffe800e81947 */ /* 0x000fea000383ffff */
.L_x_2192:
        /* <DEDUP_REMOVED lines=19> */
.L_x_2214:
[----:B------:R-:W-:Y:S05]  /*12a70*/  BSYNC B0 ;  /* 0x0000000000007941 */ /* 0x000fea0003800000 */
.L_x_2213:
[----:B------:R-:W-:Y:S05]  /*12a80*/  @!P0 BRA `(.L_x_2215) ;  /* 0x0000000000048947 */ /* 0x000fea0003800000 */
[----:B------:R-:W-:Y:S01]  /*12a90*/  BPT.TRAP 0x1 ;  /* 0x000000040000795c */ /* 0x000fe20000300000 */
.L_x_2215:
[----:B------:R-:W2:Y:S01]  /*12aa0*/  LDL R0, [R1+0x4] ;  /* 0x0000040001007983 */ /* 0x000ea20000100800 */
[----:B0-----:R-:W-:Y:S01]  /*12ab0*/  IMAD R3, R28, 0x8, R22 ;  /* 0x000000081c037824 */ /* 0x001fe200078e0216 */
[----:B------:R-:W-:Y:S01]  /*12ac0*/  BSSY B0, `(.L_x_2216) ;  /* 0x0000005000007945 */ /* 0x000fe20003800000 */
[----:B--2---:R-:W-:-:S04]  /*12ad0*/  LOP3.LUT R0, R0, 0x1, RZ, 0x3c, !PT ;  /* 0x0000000100007812 */ /* 0x004fc800078e3cff */
[----:B------:R-:W-:-:S04]  /*12ae0*/  SHF.L.U32 R0, R0, 0x1f, RZ ;  /* 0x0000001f00007819 */ /* 0x000fc800000006ff */
[----:B------:R-:W0:Y:S02]  /*12af0*/  SYNCS.PHASECHK.TRANS64.TRYWAIT P1, [R3+URZ+0x13270], R0 ;  /* 0x01327000030075a7 */ /* 0x000e24000802017f */
[----:B0-----:R-:W-:Y:S05]  /*12b00*/  @!P1 BRA `(.L_x_2217) ;  /* 0x0000003800b49947 */ /* 0x001fea0003800000 */
.L_x_2320:
[----:B------:R-:W-:Y:S05]  /*12b10*/  BSYNC B0 ;  /* 0x0000000000007941 */ /* 0x000fea0003800000 */
.L_x_2216:
[----:B------:R-:W-:-:S05]  /*12b20*/  IMAD.U32 R2, RZ, RZ, UR46 ;  /* 0x0000002eff027e24 */ /* 0x000fca000f8e00ff */
[----:B------:R-:W-:-:S13]  /*12b30*/  ISETP.NE.AND P1, PT, R2, 0x3, PT ;  /* 0x000000030200780c */ /* 0x000fda0003f25270 */
[----:B------:R-:W-:Y:S05]  /*12b40*/  @!P1 BRA `(.L_x_2218) ;  /* 0x0000000000049947 */ /* 0x000fea0003800000 */
[----:B------:R-:W-:Y:S01]  /*12b50*/  BPT.TRAP 0x1 ;  /* 0x000000040000795c */ /* 0x000fe20000300000 */
.L_x_2218:
[----:B0-----:R-:W2:Y:S02]  /*12b60*/  LDL R0, [R1+0x4] ;  /* 0x0000040001007983 */ /* 0x001ea40000100800 */
[----:B--2---:R-:W-:-:S04]  /*12b70*/  SHF.L.U32 R0, R0, 0x1f, RZ ;  /* 0x0000001f00007819 */ /* 0x004fc800000006ff */
[----:B------:R-:W0:Y:S02]  /*12b80*/  SYNCS.PHASECHK.TRANS64.TRYWAIT P1, [R3+URZ+0x13260], R0 ;  /* 0x01326000030075a7 */ /* 0x000e24000802017f */
[----:B0-----:R-:W-:Y:S05]  /*12b90*/  @!P1 BRA `(.L_x_2219) ;  /* 0x0000003800a49947 */ /* 0x001fea0003800000 */
.L_x_2321:
        /* <DEDUP_REMOVED lines=48> */
.L_x_2220:
[----:B--2---:R2:W-:Y:S01]  /*12ea0*/  SYNCS.ARRIVE.TRANS64.A1T0 RZ, [R3+URZ+0x13250], RZ ;  /* 0x013250ff03ff79a7 */ /* 0x0045e2000810003f */
[----:B------:R-:W-:Y:S06]  /*12eb0*/  BAR.SYNC.DEFER_BLOCKING 0x2, 0x80 ;  /* 0x0082000000007b1d */ /* 0x000fec0000010000 */
[----:B------:R-:W-:Y:S05]  /*12ec0*/  @!P0 BRA `(.L_x_2221) ;  /* 0x0000000000048947 */ /* 0x000fea0003800000 */
[----:B------:R-:W-:Y:S01]  /*12ed0*/  BPT.TRAP 0x1 ;  /* 0x000000040000795c */ /* 0x000fe20000300000 */
.L_x_2221:
        /* <DEDUP_REMOVED lines=11> */
.L_x_2162:
[----:B------:R-:W-:Y:S05]  /*12f90*/  BSYNC B7 ;  /* 0x0000000000077941 */ /* 0x000fea0003800000 */
.L_x_2160:
        /* <DEDUP_REMOVED lines=13> */
.L_x_2222:
[----:B------:R-:W3:Y:S01]  /*13070*/  S2R R0, SR_TID.X ;  /* 0x0000000000007919 */ /* 0x000ee20000002100 */
[----:B------:R-:W-:Y:S01]  /*13080*/  ULDC UR4, c[0x0][0xc3c] ;  /* 0x00030f0000047ab9 */ /* 0x000fe20000000800 */
[----:B------:R-:W-:Y:S01]  /*13090*/  IMAD.MOV.U32 R17, RZ, RZ, RZ ;  /* 0x000000ffff117224 */ /* 0x000fe200078e00ff */
[----:B---3--:R-:W-:-:S04]  /*130a0*/  LOP3.LUT R6, R0, 0x1f, RZ, 0xc0, !PT ;  /* 0x0000001f00067812 */ /* 0x008fc800078ec0ff */
        /* <DEDUP_REMOVED lines=20> */
[----:B------:R-:W-:Y:S02]  /*131f0*/  IADD3 R4, R5, R4, RZ ;  /* 0x0000000405047210 */ /* 0x000fe40007ffe0ff */
[----:B------:R-:W-:Y:S04]  /*13200*/  SHFL.IDX PT, R5, R16, RZ, 0x1f ;  /* 0x00001fff10057589 */ /* 0x000fe800000e0000 */
[----:B------:R-:W0:Y:S02]  /*13210*/  SHFL.UP PT, R2, R4, 0x8, RZ ;  /* 0x0500000004027989 */ /* 0x000e2400000e00ff */
[----:B0-----:R-:W-:Y:S02]  /*13220*/  SEL R3, R2, RZ, P4 ;  /* 0x000000ff02037207 */ /* 0x001fe40002000000 */
[----:B------:R-:W-:Y:S03]  /*13230*/  SHFL.IDX PT, R2, R16, 0x1, 0x1f ;  /* 0x00201f0010027f89 */ /* 0x000fe600000e0000 */
        /* <DEDUP_REMOVED lines=10> */
.L_x_2228:
[----:B------:R-:W-:-:S04]  /*132e0*/  UIADD3 UR40, UR40, 0x1f, URZ ;  /* 0x0000001f28287890 */ /* 0x000fc8000fffe03f */
[----:B------:R-:W-:-:S06]  /*132f0*/  UISETP.GE.AND UP0, UPT, UR40, UR4, UPT ;  /* 0x000000042800728c */ /* 0x000fcc000bf06270 */
[----:B------:R-:W-:-:S13]  /*13300*/  PLOP3.LUT P6, PT, PT, PT, UP0, 0x40, 0x0 ;  /* 0x000000000000781c */ /* 0x000fda0003fce808 */
[----:B------:R-:W-:Y:S05]  /*13310*/  @!P6 BRA `(.L_x_2225) ;  /* 0x0000000400c8e947 */ /* 0x000fea0003800000 */
[----:B------:R-:W0:Y:S01]  /*13320*/  S2R R0, SR_TID.X ;  /* 0x0000000000007919 */ /* 0x000e220000002100 */
[----:B------:R-:W-:Y:S01]  /*13330*/  BSSY B0, `(.L_x_2226) ;  /* 0x0000009000007945 */ /* 0x000fe20003800000 */
[----:B------:R-:W-:Y:S01]  /*13340*/  IMAD.MOV.U32 R17, RZ, RZ, RZ ;  /* 0x000000ffff117224 */ /* 0x000fe200078e00ff */
[----:B0-----:R-:W-:-:S05]  /*13350*/  LOP3.LUT R0, R0, 0x1f, RZ, 0xc0, !PT ;  /* 0x0000001f00007812 */ /* 0x001fca00078ec0ff */
[----:B------:R-:W-:-:S05]  /*13360*/  VIADD R7, R0, UR40 ;  /* 0x0000002800077c36 */ /* 0x000fca0008000000 */
[----:B------:R-:W-:-:S13]  /*13370*/  ISETP.GE.OR P6, PT, R7, UR4, !P0 ;  /* 0x0000000407007c0c */ /* 0x000fda000c7c6670 */
[----:B------:R-:W-:Y:S05]  /*13380*/  @P6 BRA `(.L_x_2227) ;  /* 0x00000000000c6947 */ /* 0x000fea0003800000 */
[----:B------:R-:W0:Y:S02]  /*13390*/  LDC.64 R2, c[0x0][0xc80] ;  /* 0x00032000ff027b82 */ /* 0x000e240000000a00 */
[----:B0-----:R-:W-:-:S05]  /*133a0*/  IMAD.WIDE R2, R7, 0x4, R2 ;  /* 0x0000000407027825 */ /* 0x001fca00078e0202 */
[----:B------:R0:W5:Y:S02]  /*133b0*/  LDG.E R17, desc[UR52][R2.64] ;  /* 0x0000003402117981 */ /* 0x000164000c1e1900 */
.L_x_2227:
[----:B------:R-:W-:Y:S05]  /*133c0*/  BSYNC B0 ;  /* 0x0000000000007941 */ /* 0x000fea0003800000 */
.L_x_2226:
[----:B-----5:R-:W2:Y:S02]  /*133d0*/  SHFL.UP PT, R0, R17, 0x1, RZ ;  /* 0x0420000011007989 */ /* 0x020ea400000e00ff */
[----:B--2---:R-:W-:-:S05]  /*133e0*/  SEL R0, R0, RZ, P1 ;  /* 0x000000ff00007207 */ /* 0x004fca0000800000 */
[----:B------:R-:W-:-:S05]  /*133f0*/  IMAD.IADD R0, R17, 0x1, R0 ;  /* 0x0000000111007824 */ /* 0x000fca00078e0200 */
[----:B0-----:R-:W0:Y:S02]  /*13400*/  SHFL.UP PT, R2, R0, 0x2, RZ ;  /* 0x0440000000027989 */ /* 0x001e2400000e00ff */
[----:B0-----:R-:W-:-:S04]  /*13410*/  SEL R3, R2, RZ, P2 ;  /* 0x000000ff02037207 */ /* 0x001fc80001000000 */
[----:B------:R-:W-:Y:S02]  /*13420*/  IADD3 R3, R0, R3, RZ ;  /* 0x0000000300037210 */ /* 0x000fe40007ffe0ff */
[----:B------:R-:W0:Y:S03]  /*13430*/  LDC R0, c[0x0][0xc38] ;  /* 0x00030e00ff007b82 */ /* 0x000e260000000800 */
[----:B------:R-:W2:Y:S02]  /*13440*/  SHFL.UP PT, R2, R3, 0x4, RZ ;  /* 0x0480000003027989 */ /* 0x000ea400000e00ff */
[----:B--2---:R-:W-:-:S05]  /*13450*/  SEL R2, R2, RZ, P3 ;  /* 0x000000ff02027207 */ /* 0x004fca0001800000 */
[----:B------:R-:W-:-:S05]  /*13460*/  IMAD.IADD R2, R3, 0x1, R2 ;  /* 0x0000000103027824 */ /* 0x000fca00078e0202 */
[----:B------:R-:W2:Y:S02]  /*13470*/  SHFL.UP PT, R6, R2, 0x8, RZ ;  /* 0x0500000002067989 */ /* 0x000ea400000e00ff */
[----:B--2---:R-:W-:-:S05]  /*13480*/  SEL R7, R6, RZ, P4 ;  /* 0x000000ff06077207 */ /* 0x004fca0002000000 */
[----:B------:R-:W-:-:S05]  /*13490*/  IMAD.IADD R7, R2, 0x1, R7 ;  /* 0x0000000102077824 */ /* 0x000fca00078e0207 */
[----:B------:R-:W2:Y:S02]  /*134a0*/  SHFL.UP PT, R6, R7, 0x10, RZ ;  /* 0x0600000007067989 */ /* 0x000ea400000e00ff */
[----:B--2---:R-:W-:-:S05]  /*134b0*/  SEL R6, R6, RZ, P5 ;  /* 0x000000ff06067207 */ /* 0x004fca0002800000 */
[----:B------:R-:W-:-:S05]  /*134c0*/  IMAD.IADD R6, R7, 0x1, R6 ;  /* 0x0000000107067824 */ /* 0x000fca00078e0206 */
[----:B------:R-:W0:Y:S02]  /*134d0*/  SHFL.IDX PT, R9, R6, 0x1f, 0x1f ;  /* 0x03e01f0006097f89 */ /* 0x000e2400000e0000 */
[----:B0-----:R-:W-:-:S04]  /*134e0*/  IMAD R9, R9, R0, RZ ;  /* 0x0000000009097224 */ /* 0x001fc800078e02ff */
[----:B------:R-:W-:-:S05]  /*134f0*/  IMAD.IADD R4, R9, 0x1, R4 ;  /* 0x0000000109047824 */ /* 0x000fca00078e0204 */
[----:B------:R-:W-:-:S13]  /*13500*/  ISETP.GT.AND P6, PT, R4, R5, PT ;  /* 0x000000050400720c */ /* 0x000fda0003fc4270 */
[----:B------:R-:W-:Y:S05]  /*13510*/  @!P6 BRA `(.L_x_2228) ;  /* 0xfffffffc0070e947 */ /* 0x000fea000383ffff */
[----:B------:R-:W-:-:S07]  /*13520*/  IMAD.MOV.U32 R7, RZ, RZ, R6 ;  /* 0x000000ffff077224 */ /* 0x000fce00078e0006 */
.L_x_2224:
[----:B------:R-:W-:Y:S01]  /*13530*/  IMAD.IADD R9, R4, 0x1, -R9 ;  /* 0x0000000104097824 */ /* 0x000fe200078e0a09 */
[----:B------:R-:W-:-:S03]  /*13540*/  ULDC.64 UR4, c[0x0][0xc90] ;  /* 0x0003240000047ab9 */ /* 0x000fc60000000a00 */
[----:B------:R-:W-:-:S05]  /*13550*/  IMAD R2, R7, R0, R9 ;  /* 0x0000000007027224 */ /* 0x000fca00078e0209 */
[----:B------:R-:W-:-:S13]  /*13560*/  ISETP.GT.AND P0, PT, R2, R5, PT ;  /* 0x000000050200720c */ /* 0x000fda0003f04270 */
[----:B------:R-:W-:Y:S02]  /*13570*/  VOTEU.ANY UR7, UPT, !P0 ;  /* 0x0000000000077886 */ /* 0x000fe400040e0100 */
[----:B------:R-:W-:-:S04]  /*13580*/  UPOPC UR6, UR7 ;  /* 0x00000007000672bf */ /* 0x000fc80008000000 */
[----:B------:R-:W-:-:S04]  /*13590*/  UIADD3 UR40, UR6, UR40, URZ ;  /* 0x0000002806287290 */ /* 0x000fc8000fffe03f */
[----:B------:R-:W-:-:S06]  /*135a0*/  UIMAD.WIDE UR4, UR40, 0x4, UR4 ;  /* 0x00000004280478a5 */ /* 0x000fcc000f8e0204 */
[----:B------:R-:W-:Y:S01]  /*135b0*/  MOV R2, UR4 ;  /* 0x0000000400027c02 */ /* 0x000fe20008000f00 */
[----:B------:R-:W-:-:S05]  /*135c0*/  IMAD.U32 R3, RZ, RZ, UR5 ;  /* 0x00000005ff037e24 */ /* 0x000fca000f8e00ff */
[----:B------:R-:W2:Y:S01]  /*135d0*/  LDG.E R6, desc[UR52][R2.64] ;  /* 0x0000003402067981 */ /* 0x000ea2000c1e1900 */
[----:B------:R-:W-:Y:S01]  /*135e0*/  IMAD.U32 R12, RZ, RZ, UR6 ;  /* 0x00000006ff0c7e24 */ /* 0x000fe2000f8e00ff */
[----:B------:R-:W-:Y:S01]  /*135f0*/  ISETP.NE.AND P0, PT, RZ, UR7, PT ;  /* 0x00000007ff007c0c */ /* 0x000fe2000bf05270 */
[----:B------:R-:W-:-:S03]  /*13600*/  IMAD.MOV.U32 R16, RZ, RZ, RZ ;  /* 0x000000ffff107224 */ /* 0x000fc600078e00ff */
[----:B------:R-:W2:Y:S02]  /*13610*/  SHFL.IDX PT, R17, R17, R12, 0x1f ;  /* 0x00001f0c11117589 */ /* 0x000ea400000e0000 */
[----:B--2---:R-:W-:-:S05]  /*13620*/  IMAD R4, R17, R6, RZ ;  /* 0x0000000611047224 */ /* 0x004fca00078e02ff */
[----:B------:R-:W-:-:S04]  /*13630*/  IABS R8, R4 ;  /* 0x0000000400087213 */ /* 0x000fc80000000000 */
[----:B------:R-:W0:Y:S08]  /*13640*/  I2F.RP R10, R8 ;  /* 0x00000008000a7306 */ /* 0x000e300000209400 */
[----:B0-----:R-:W0:Y:S02]  /*13650*/  MUFU.RCP R10, R10 ;  /* 0x0000000a000a7308 */ /* 0x001e240000001000 */
[----:B0-----:R-:W-:-:S06]  /*13660*/  VIADD R11, R10, 0xffffffe ;  /* 0x0ffffffe0a0b7836 */ /* 0x001fcc0000000000 */
[----:B------:R0:W2:Y:S01]  /*13670*/  F2I.FTZ.U32.TRUNC.NTZ R3, R11 ;  /* 0x0000000b00037305 */ /* 0x0000a2000021f000 */
[----:B------:R-:W-:Y:S05]  /*13680*/  @!P0 BRA `(.L_x_2229) ;  /* 0x00000000000c8947 */ /* 0x000fea0003800000 */
[----:B------:R-:W-:-:S06]  /*13690*/  UIADD3 UR4, UR6, -0x1, URZ ;  /* 0xffffffff06047890 */ /* 0x000fcc000fffe03f */
[----:B------:R-:W-:-:S06]  /*136a0*/  IMAD.U32 R16, RZ, RZ, UR4 ;  /* 0x00000004ff107e24 */ /* 0x000fcc000f8e00ff */
[----:B------:R3:W4:Y:S02]  /*136b0*/  SHFL.IDX PT, R16, R7, R16, 0x1f ;  /* 0x00001f1007107589 */ /* 0x00072400000e0000 */
.L_x_2229:
[----:B--23--:R-:W-:Y:S01]  /*136c0*/  IMAD.MOV R7, RZ, RZ, -R3 ;  /* 0x000000ffff077224 */ /* 0x00cfe200078e0a03 */
[----:B------:R-:W-:Y:S01]  /*136d0*/  MOV R2, RZ ;  /* 0x000000ff00027202 */ /* 0x000fe20000000f00 */
[----:B----4-:R-:W-:Y:S02]  /*136e0*/  IMAD R16, R16, R0, R9 ;  /* 0x0000000010107224 */ /* 0x010fe400078e0209 */
[----:B------:R-:W-:Y:S02]  /*136f0*/  IMAD R7, R7, R8, RZ ;  /* 0x0000000807077224 */ /* 0x000fe400078e02ff */
[----:B------:R-:W-:Y:S02]  /*13700*/  IMAD.IADD R5, R5, 0x1, -R16 ;  /* 0x0000000105057824 */ /* 0x000fe400078e0a10 */
[----:B------:R-:W-:Y:S01]  /*13710*/  IMAD.HI.U32 R3, R3, R7, R2 ;  /* 0x0000000703037227 */ /* 0x000fe200078e0002 */
[----:B------:R-:W-:Y:S02]  /*13720*/  IABS R7, R4 ;  /* 0x0000000400077213 */ /* 0x000fe40000000000 */
[----:B------:R-:W-:-:S03]  /*13730*/  IABS R2, R5 ;  /* 0x0000000500027213 */ /* 0x000fc60000000000 */
[----:B------:R-:W-:Y:S02]  /*13740*/  IMAD.MOV R7, RZ, RZ, -R7 ;  /* 0x000000ffff077224 */ /* 0x000fe400078e0a07 */
        /* <DEDUP_REMOVED lines=13> */
[----:B------:R-:W-:-:S03]  /*13820*/  IMAD.MOV R9, RZ, RZ, -R9 ;  /* 0x000000ffff097224 */ /* 0x000fc600078e0a09 */
[----:B------:R-:W-:Y:S01]  /*13830*/  IADD3 R3, -R7, RZ, RZ ;  /* 0x000000ff07037210 */ /* 0x000fe20007ffe1ff */
[----:B------:R-:W-:-:S03]  /*13840*/  IMAD R4, R4, R9, R5 ;  /* 0x0000000904047224 */ /* 0x000fc600078e0205 */
[----:B------:R-:W-:-:S04]  /*13850*/  VIADDMNMX R0, R3, R0, R6, PT ;  /* 0x0000000003007246 */ /* 0x000fc80003800106 */
[----:B------:R-:W-:-:S04]  /*13860*/  IABS R6, R0 ;  /* 0x0000000000067213 */ /* 0x000fc80000000000 */
[----:B------:R-:W2:Y:S08]  /*13870*/  I2F.RP R8, R6 ;  /* 0x0000000600087306 */ /* 0x000eb00000209400 */
[----:B--2---:R-:W2:Y:S02]  /*13880*/  MUFU.RCP R8, R8 ;  /* 0x0000000800087308 */ /* 0x004ea40000001000 */
[----:B--2---:R-:W-:Y:S01]  /*13890*/  VIADD R2, R8, 0xffffffe ;  /* 0x0ffffffe08027836 */ /* 0x004fe20000000000 */
[----:B------:R-:W-:-:S05]  /*138a0*/  IABS R8, R4 ;  /* 0x0000000400087213 */ /* 0x000fca0000000000 */
[----:B------:R2:W3:Y:S02]  /*138b0*/  F2I.FTZ.U32.TRUNC.NTZ R3, R2 ;  /* 0x0000000200037305 */ /* 0x0004e4000021f000 */
[----:B--2---:R-:W-:Y:S02]  /*138c0*/  IMAD.MOV.U32 R2, RZ, RZ, RZ ;  /* 0x000000ffff027224 */ /* 0x004fe400078e00ff */
[----:B---3--:R-:W-:-:S04]  /*138d0*/  IMAD.MOV R5, RZ, RZ, -R3 ;  /* 0x000000ffff057224 */ /* 0x008fc800078e0a03 */
[----:B------:R-:W-:-:S04]  /*138e0*/  IMAD R5, R5, R6, RZ ;  /* 0x0000000605057224 */ /* 0x000fc800078e02ff */
[----:B------:R-:W-:Y:S01]  /*138f0*/  IMAD.HI.U32 R3, R3, R5, R2 ;  /* 0x0000000503037227 */ /* 0x000fe200078e0002 */
[-C--:B------:R-:W-:Y:S02]  /*13900*/  IABS R5, R0.reuse ;  /* 0x0000000000057213 */ /* 0x080fe40000000000 */
[C---:B------:R-:W-:Y:S01]  /*13910*/  LOP3.LUT R2, R4.reuse, R0, RZ, 0x3c, !PT ;  /* 0x0000000004027212 */ /* 0x040fe200078e3cff */
[----:B------:R-:W-:Y:S02]  /*13920*/  IMAD.IADD R4, R4, 0x1, R7 ;  /* 0x0000000104047824 */ /* 0x000fe400078e0207 */
[----:B------:R-:W-:Y:S01]  /*13930*/  IMAD.MOV R5, RZ, RZ, -R5 ;  /* 0x000000ffff057224 */ /* 0x000fe200078e0a05 */
[----:B------:R-:W-:Y:S01]  /*13940*/  ISETP.GE.AND P2, PT, R2, RZ, PT ;  /* 0x000000ff0200720c */ /* 0x000fe20003f46270 */
[----:B------:R-:W-:-:S04]  /*13950*/  IMAD.HI.U32 R3, R3, R8, RZ ;  /* 0x0000000803037227 */ /* 0x000fc800078e00ff */
[----:B------:R-:W-:-:S05]  /*13960*/  IMAD R5, R3, R5, R8 ;  /* 0x0000000503057224 */ /* 0x000fca00078e0208 */
        /* <DEDUP_REMOVED lines=8> */
[----:B------:R-:W-:-:S04]  /*139f0*/  IMAD.MOV R0, RZ, RZ, -R0 ;  /* 0x000000ffff007224 */ /* 0x000fc800078e0a00 */
[----:B------:R-:W-:Y:S01]  /*13a00*/  IMAD R18, R3, R0, R4 ;  /* 0x0000000003127224 */ /* 0x000fe200078e0204 */
[----:B------:R-:W-:-:S05]  /*13a10*/  LOP3.LUT R0, RZ, R3, RZ, 0x33, !PT ;  /* 0x00000003ff007212 */ /* 0x000fca00078e33ff */
[----:B------:R-:W-:Y:S01]  /*13a20*/  IMAD.IADD R17, R17, 0x1, R0 ;  /* 0x0000000111117824 */ /* 0x000fe200078e0200 */
[----:B------:R-:W-:Y:S06]  /*13a30*/  BRA `(.L_x_2230) ;  /* 0x0000000000107947 */ /* 0x000fec0003800000 */
.L_x_2225:
[----:B------:R-:W-:Y:S01]  /*13a40*/  IMAD.MOV.U32 R16, RZ, RZ, R5 ;  /* 0x000000ffff107224 */ /* 0x000fe200078e0005 */
[----:B------:R-:W-:Y:S01]  /*13a50*/  MOV R17, RZ ;  /* 0x000000ff00117202 */ /* 0x000fe20000000f00 */
[----:B------:R-:W-:Y:S01]  /*13a60*/  IMAD.MOV.U32 R18, RZ, RZ, RZ ;  /* 0x000000ffff127224 */ /* 0x000fe200078e00ff */
[----:B------:R-:W-:-:S06]  /*13a70*/  ULDC UR40, c[0x0][0xc3c] ;  /* 0x00030f0000287ab9 */ /* 0x000fcc0000000800 */
.L_x_2230:
[----:B------:R2:W3:Y:S01]  /*13a80*/  LDL R2, [R1+0x14] ;  /* 0x0000140001027983 */ /* 0x0004e20000100800 */
[----:B------:R-:W4:Y:S02]  /*13a90*/  S2R R0, SR_TID.X ;  /* 0x0000000000007919 */ /* 0x000f240000002100 */
[----:B----4-:R-:W-:Y:S01]  /*13aa0*/  LOP3.LUT R0, R0, 0x1f, RZ, 0xc0, !PT ;  /* 0x0000001f00007812 */ /* 0x010fe200078ec0ff */
[----:B------:R-:W-:Y:S03]  /*13ab0*/  BAR.SYNC.DEFER_BLOCKING 0x4, 0x200 ;  /* 0x0108000000007b1d */ /* 0x000fe60000010000 */
[----:B------:R-:W-:Y:S01]  /*13ac0*/  ISETP.NE.AND P0, PT, R0, RZ, PT ;  /* 0x000000ff0000720c */ /* 0x000fe20003f05270 */
[----:B-1----:R-:W-:-:S12]  /*13ad0*/  IMAD.U32 R19, RZ, RZ, UR40 ;  /* 0x00000028ff137e24 */ /* 0x002fd8000f8e00ff */
[----:B------:R-:W-:Y:S01]  /*13ae0*/  @!P0 MOV R0, 0x400 ;  /* 0x0000040000008802 */ /* 0x000fe20000000f00 */
[----:B---3--:R-:W1:Y:S03]  /*13af0*/  @!P0 S2R R2, SR_CgaCtaId ;  /* 0x0000000000028919 */ /* 0x008e660000008800 */
[----:B-1----:R-:W-:Y:S01]  /*13b00*/  @!P0 LEA R22, R2, R0, 0x18 ;  /* 0x0000000002168211 */ /* 0x002fe200078ec0ff */
[----:B------:R2:W-:Y:S04]  /*13b10*/  @!P0 STL [R1+0x14], R2 ;  /* 0x0000140201008387 */ /* 0x0005e80000100800 */
[----:B------:R2:W-:Y:S01]  /*13b20*/  @!P0 STS.128 [R22+0x132d0], R16 ;  /* 0x0132d01016008388 */ /* 0x0005e20000000c00 */
[----:B------:R-:W-:Y:S06]  /*13b30*/  BAR.ARV 0x5, 0x200 ;  /* 0x0148000000007b1d */ /* 0x000fec0000002000 */
.L_x_2223:
[----:B------:R-:W-:Y:S02]  /*13b40*/  ULDC UR4, c[0x0][0xc3c] ;  /* 0x00030f0000047ab9 */ /* 0x000fe40000000800 */
[----:B------:R-:W-:-:S06]  /*13b50*/  UISETP.GE.AND UP0, UPT, UR40, UR4, UPT ;  /* 0x000000042800728c */ /* 0x000fcc000bf06270 */
[----:B------:R-:W-:-:S13]  /*13b60*/  PLOP3.LUT P0, PT, PT, PT, UP0, 0x80, 0x0 ;  /* 0x000000000000781c */ /* 0x000fda0003f0f008 */
[----:B------:R-:W-:Y:S05]  /*13b70*/  @!P0 BRA `(.L_x_2231) ;  /* 0xffffffa800e48947 */ /* 0x000fea000383ffff */
.L_x_2156:
[----:B------:R-:W3:Y:S01]  /*13b80*/  LDL.LU R0, [R1+0x30] ;  /* 0x0000300001007983 */ /* 0x000ee20000300800 */
[----:B------:R-:W-:Y:S01]  /*13b90*/  BSSY B0, `(.L_x_2232) ;  /* 0x000000b000007945 */ /* 0x000fe20003800000 */
[----:B0-----:R-:W0:Y:S01]  /*13ba0*/  S2R R5, SR_CgaCtaId ;  /* 0x0000000000057919 */ /* 0x001e220000008800 */
[----:B---3--:R-:W-:-:S05]  /*13bb0*/  VIADD R0, R0, 0x1 ;  /* 0x0000000100007836 */ /* 0x008fca0000000000 */
[----:B--2---:R-:W-:-:S04]  /*13bc0*/  LEA.HI R2, R0, R0, RZ, 0x1 ;  /* 0x0000000000027211 */ /* 0x004fc800078f08ff */
[----:B------:R-:W-:Y:S02]  /*13bd0*/  LOP3.LUT R3, R2, 0xfffffffe, RZ, 0xc0, !PT ;  /* 0xfffffffe02037812 */ /* 0x000fe400078ec0ff */
[----:B------:R-:W-:-:S03]  /*13be0*/  MOV R2, 0x400 ;  /* 0x0000040000027802 */ /* 0x000fc60000000f00 */
[----:B------:R-:W-:Y:S01]  /*13bf0*/  IMAD.IADD R0, R0, 0x1, -R3 ;  /* 0x0000000100007824 */ /* 0x000fe200078e0a03 */
[----:B0-----:R-:W-:-:S04]  /*13c00*/  LEA R5, R5, R2, 0x18 ;  /* 0x0000000205057211 */ /* 0x001fc800078ec0ff */
[----:B------:R-:W-:-:S04]  /*13c10*/  SHF.L.U32 R0, R0, 0x1f, RZ ;  /* 0x0000001f00007819 */ /* 0x000fc800000006ff */
[----:B------:R-:W0:Y:S02]  /*13c20*/  SYNCS.PHASECHK.TRANS64.TRYWAIT P0, [R5+URZ+0x13220], R0 ;  /* 0x01322000050075a7 */ /* 0x000e24000800017f */
[----:B0-----:R-:W-:Y:S05]  /*13c30*/  @!P0 BRA `(.L_x_2233) ;  /* 0x0000002800908947 */ /* 0x001fea0003800000 */
.L_x_2322:
[----:B------:R-:W-:Y:S05]  /*13c40*/  BSYNC B0 ;  /* 0x0000000000007941 */ /* 0x000fea0003800000 */
.L_x_2232:
[----:B------:R-:W-:-:S03]  /*13c50*/  UMOV UR4, 0xffffffff ;  /* 0xffffffff00047882 */ /* 0x000fc60000000000 */
[----:B------:R-:W-:Y:S05]  /*13c60*/  BRA.DIV UR4, `(.L_x_2234) ;  /* 0x0000002a04987947 */ /* 0x000fea000b800000 */
[----:B0-----:R-:W0:Y:S02]  /*13c70*/  S2R R0, SR_TID.X ;  /* 0x0000000000007919 */ /* 0x001e240000002100 */
[----:B0-----:R-:W-:-:S04]  /*13c80*/  SHF.R.U32.HI R0, RZ, 0x5, R0 ;  /* 0x00000005ff007819 */ /* 0x001fc80000011600 */
[----:B------:R-:W-:-:S05]  /*13c90*/  LOP3.LUT R0, R0, 0x3, RZ, 0xc0, !PT ;  /* 0x0000000300007812 */ /* 0x000fca00078ec0ff */
[----:B------:R0:W1:Y:S02]  /*13ca0*/  SHFL.IDX PT, R14, R0, RZ, 0x1f ;  /* 0x00001fff000e7589 */ /* 0x00006400000e0000 */
.L_x_2325:
[----:B-1----:R-:W-:Y:S01]  /*13cb0*/  ISETP.NE.AND P0, PT, R14, RZ, PT ;  /* 0x000000ff0e00720c */ /* 0x002fe20003f05270 */
[----:B------:R-:W-:-:S12]  /*13cc0*/  BSSY B0, `(.L_x_2235) ;  /* 0x000002e000007945 */ /* 0x000fd80003800000 */
[----:B------:R-:W-:Y:S05]  /*13cd0*/  @P0 BRA `(.L_x_2236) ;  /* 0x0000000000b00947 */ /* 0x000fea0003800000 */
[----:B------:R-:W-:-:S03]  /*13ce0*/  UMOV UR4, 0xffffffff ;  /* 0xffffffff00047882 */ /* 0x000fc60000000000 */
[----:B------:R-:W-:Y:S05]  /*13cf0*/  BRA.DIV UR4, `(.L_x_2237) ;  /* 0x0000002a04a87947 */ /* 0x000fea000b800000 */
[----:B------:R-:W-:-:S13]  /*13d00*/  ELECT P6, URZ, PT ;  /* 0x00000000003f782f */ /* 0x000fda00038c0000 */
.L_x_2328:
[----:B------:R-:W-:Y:S05]  /*13d10*/  @!P6 BRA `(.L_x_2236) ;  /* 0x0000000000a0e947 */ /* 0x000fea0003800000 */
[----:B------:R-:W-:-:S06]  /*13d20*/  ULOP3.LUT UR4, UR39, 0x2, URZ, 0xfc, !UPT ;  /* 0x0000000227047892 */ /* 0x000fcc000f8efc3f */
[----:B0-----:R-:W-:-:S05]  /*13d30*/  IMAD.U32 R0, RZ, RZ, UR4 ;  /* 0x00000004ff007e24 */ /* 0x001fca000f8e00ff */
[----:B------:R-:W-:-:S13]  /*13d40*/  ISETP.NE.AND P0, PT, R0, 0x3, PT ;  /* 0x000000030000780c */ /* 0x000fda0003f05270 */
[----:B------:R-:W-:Y:S05]  /*13d50*/  @!P0 BRA `(.L_x_2238) ;  /* 0x0000000000048947 */ /* 0x000fea0003800000 */
[----:B------:R-:W-:Y:S01]  /*13d60*/  BPT.TRAP 0x1 ;  /* 0x000000040000795c */ /* 0x000fe20000300000 */
.L_x_2238:
        /* <DEDUP_REMOVED lines=8> */
.L_x_2329:
[----:B------:R-:W2:Y:S01]  /*13df0*/  LDL.LU R4, [R1+0x4] ;  /* 0x0000040001047983 */ /* 0x000ea20000300800 */
[----:B------:R-:W-:Y:S02]  /*13e00*/  SEL R28, R28, RZ, P2 ;  /* 0x000000ff1c1c7207 */ /* 0x000fe40001000000 */
[----:B--2---:R-:W-:Y:S01]  /*13e10*/  LOP3.LUT R0, R4, R0, RZ, 0x3c, !PT ;  /* 0x0000000004007212 */ /* 0x004fe200078e3cff */
[----:B------:R-:W-:Y:S06]  /*13e20*/  @!P0 BRA `(.L_x_2240) ;  /* 0x0000000000048947 */ /* 0x000fec0003800000 */
[----:B------:R-:W-:Y:S01]  /*13e30*/  BPT.TRAP 0x1 ;  /* 0x000000040000795c */ /* 0x000fe20000300000 */
.L_x_2240:
[----:B------:R-:W-:Y:S01]  /*13e40*/  IMAD R5, R28, 0x8, R5 ;  /* 0x000000081c057824 */ /* 0x000fe200078e0205 */
[----:B------:R-:W-:-:S04]  /*13e50*/  SHF.L.U32 R0, R0, 0x1f, RZ ;  /* 0x0000001f00007819 */ /* 0x000fc800000006ff */
[----:B------:R-:W1:Y:S02]  /*13e60*/  SYNCS.PHASECHK.TRANS64.TRYWAIT P1, [R5+URZ+0x13240], R0 ;  /* 0x01324000050075a7 */ /* 0x000e64000802017f */
[----:B-1----:R-:W-:Y:S05]  /*13e70*/  @!P1 BRA `(.L_x_2241) ;  /* 0x00000028007c9947 */ /* 0x002fea0003800000 */
.L_x_2330:
[----:B------:R-:W-:Y:S05]  /*13e80*/  @!P0 BRA `(.L_x_2242) ;  /* 0x0000000000048947 */ /* 0x000fea0003800000 */
[----:B------:R-:W-:Y:S01]  /*13e90*/  BPT.TRAP 0x1 ;  /* 0x000000040000795c */ /* 0x000fe20000300000 */
.L_x_2242:
[----:B------:R-:W2:Y:S02]  /*13ea0*/  SYNCS.PHASECHK.TRANS64.TRYWAIT P1, [R3+URZ+0x13260], R2 ;  /* 0x01326002030075a7 */ /* 0x000ea4000802017f */
[----:B--2---:R-:W-:Y:S05]  /*13eb0*/  @!P1 BRA `(.L_x_2243) ;  /* 0x0000002800809947 */ /* 0x004fea0003800000 */
.L_x_2331:
[----:B------:R-:W-:Y:S05]  /*13ec0*/  @!P0 BRA `(.L_x_2244) ;  /* 0x0000000000048947 */ /* 0x000fea0003800000 */
[----:B------:R-:W-:Y:S01]  /*13ed0*/  BPT.TRAP 0x1 ;  /* 0x000000040000795c */ /* 0x000fe20000300000 */
.L_x_2244:
[----:B------:R-:W3:Y:S02]  /*13ee0*/  SYNCS.PHASECHK.TRANS64.TRYWAIT P1, [R5+URZ+0x13260], R0 ;  /* 0x01326000050075a7 */ /* 0x000ee4000802017f */
[----:B---3--:R-:W-:Y:S05]  /*13ef0*/  @!P1 BRA `(.L_x_2245) ;  /* 0x0000002800849947 */ /* 0x008fea0003800000 */
.L_x_2332:
[----:B------:R-:W-:Y:S05]  /*13f00*/  @!P0 BRA `(.L_x_2246) ;  /* 0x0000000000048947 */ /* 0x000fea0003800000 */
[----:B------:R-:W-:Y:S01]  /*13f10*/  BPT.TRAP 0x1 ;  /* 0x000000040000795c */ /* 0x000fe20000300000 */
.L_x_2246:
[----:B------:R-:W4:Y:S02]  /*13f20*/  SYNCS.PHASECHK.TRANS64.TRYWAIT P1, [R3+URZ+0x13280], R2 ;  /* 0x01328002030075a7 */ /* 0x000f24000802017f */
[----:B----4-:R-:W-:Y:S05]  /*13f30*/  @!P1 BRA `(.L_x_2247) ;  /* 0x0000002800889947 */ /* 0x010fea0003800000 */
.L_x_2333:
[----:B------:R-:W-:Y:S05]  /*13f40*/  @!P0 BRA `(.L_x_2248) ;  /* 0x0000000000048947 */ /* 0x000fea0003800000 */
[----:B------:R-:W-:Y:S01]  /*13f50*/  BPT.TRAP 0x1 ;  /* 0x000000040000795c */ /* 0x000fe20000300000 */
.L_x_2248:
[----:B------:R0:W0:Y:S02]  /*13f60*/  SYNCS.PHASECHK.TRANS64.TRYWAIT P0, [R5+URZ+0x13280], R0 ;  /* 0x01328000050075a7 */ /* 0x000024000800017f */
[----:B0-----:R-:W-:Y:S05]  /*13f70*/  @!P0 NANOSLEEP.SYNCS 0x989680 ;  /* 0x009896800000895d */ /* 0x001fea0003900000 */
[----:B------:R-:W0:Y:S02]  /*13f80*/  @!P0 SYNCS.PHASECHK.TRANS64 P0, [R5+URZ+0x13280], R0 ;  /* 0x01328000050085a7 */ /* 0x000e24000800007f */
[----:B0-----:R-:W-:Y:S05]  /*13f90*/  @!P0 BRA `(.L_x_2248) ;  /* 0xfffffffc00f08947 */ /* 0x001fea000383ffff */
.L_x_2236:
[----:B------:R-:W-:Y:S05]  /*13fa0*/  BSYNC B0 ;  /* 0x0000000000007941 */ /* 0x000fea0003800000 */
.L_x_2235:
[----:B------:R-:W-:Y:S05]  /*13fb0*/  EXIT ;  /* 0x000000000000794d */ /* 0x000fea0003800000 */
.L_x_2105:
[----:B0-----:R-:W-:-:S04]  /*13fc0*/  IMAD.U32 R3, RZ, RZ, UR45 ;  /* 0x0000002dff037e24 */ /* 0x001fc8000f8e00ff */
[----:B------:R0:W1:Y:S03]  /*13fd0*/  SYNCS.PHASECHK.TRANS64.TRYWAIT P1, [R3+URZ+0x13200], R6 ;  /* 0x01320006030075a7 */ /* 0x000066000802017f */
[----:B-1----:R-:W-:Y:S05]  /*13fe0*/  @!P1 NANOSLEEP.SYNCS 0x989680 ;  /* 0x009896800000995d */ /* 0x002fea0003900000 */
[----:B------:R-:W1:Y:S02]  /*13ff0*/  @!P1 SYNCS.PHASECHK.TRANS64 P1, [R3+URZ+0x13200], R6 ;  /* 0x01320006030095a7 */ /* 0x000e64000802007f */
[----:B-1----:R-:W-:Y:S05]  /*14000*/  @!P1 BRA `(.L_x_2105) ;  /* 0xfffffffc00ec9947 */ /* 0x002fea000383ffff */
[----:B------:R-:W-:Y:S05]  /*14010*/  BRA `(.L_x_2249) ;  /* 0xfffffed800607947 */ /* 0x000fea000383ffff */
.L_x_2109:
[----:B-1----:R1:W2:Y:S02]  /*14020*/  SYNCS.PHASECHK.TRANS64.TRYWAIT P1, [R2+URZ+0x13230], R3 ;  /* 0x01323003020075a7 */ /* 0x0022a4000802017f */
[----:B--2---:R-:W-:Y:S05]  /*14030*/  @!P1 NANOSLEEP.SYNCS 0x989680 ;  /* 0x009896800000995d */ /* 0x004fea0003900000 */
[----:B------:R-:W2:Y:S02]  /*14040*/  @!P1 SYNCS.PHASECHK.TRANS64 P1, [R2+URZ+0x13230], R3 ;  /* 0x01323003020095a7 */ /* 0x000ea4000802007f */
[----:B--2---:R-:W-:Y:S05]  /*14050*/  @!P1 BRA `(.L_x_2109) ;  /* 0xfffffffc00f09947 */ /* 0x004fea000383ffff */
[----:B------:R-:W-:Y:S05]  /*14060*/  BRA `(.L_x_2108) ;  /* 0xfffffed8007c7947 */ /* 0x000fea000383ffff */
.L_x_2115:
[----:B-1----:R-:W-:-:S04]  /*14070*/  IMAD.U32 R8, RZ, RZ, UR21 ;  /* 0x00000015ff087e24 */ /* 0x002fc8000f8e00ff */
[----:B------:R1:W2:Y:S03]  /*14080*/  SYNCS.PHASECHK.TRANS64.TRYWAIT P1, [R8+URZ+0x13230], R7 ;  /* 0x01323007080075a7 */ /* 0x0002a6000802017f */
[----:B--2---:R-:W-:Y:S05]  /*14090*/  @!P1 NANOSLEEP.SYNCS 0x989680 ;  /* 0x009896800000995d */ /* 0x004fea0003900000 */
[----:B------:R-:W2:Y:S02]  /*140a0*/  @!P1 SYNCS.PHASECHK.TRANS64 P1, [R8+URZ+0x13230], R7 ;  /* 0x01323007080095a7 */ /* 0x000ea4000802007f */
[----:B--2---:R-:W-:Y:S05]  /*140b0*/  @!P1 BRA `(.L_x_2115) ;  /* 0xfffffffc00ec9947 */ /* 0x004fea000383ffff */
[----:B------:R-:W-:Y:S05]  /*140c0*/  BRA `(.L_x_2114) ;  /* 0xffffff0c009c7947 */ /* 0x000fea000383ffff */
.L_x_2119:
[----:B-1----:R-:W-:-:S04]  /*140d0*/  IMAD.U32 R8, RZ, RZ, UR11 ;  /* 0x0000000bff087e24 */ /* 0x002fc8000f8e00ff */
[----:B------:R1:W2:Y:S03]  /*140e0*/  SYNCS.PHASECHK.TRANS64.TRYWAIT P1, [R8+URZ+0x13250], R7 ;  /* 0x01325007080075a7 */ /* 0x0002a6000802017f */
[----:B--2---:R-:W-:Y:S05]  /*140f0*/  @!P1 NANOSLEEP.SYNCS 0x989680 ;  /* 0x009896800000995d */ /* 0x004fea0003900000 */
[----:B------:R-:W2:Y:S02]  /*14100*/  @!P1 SYNCS.PHASECHK.TRANS64 P1, [R8+URZ+0x13250], R7 ;  /* 0x01325007080095a7 */ /* 0x000ea4000802007f */
[----:B--2---:R-:W-:Y:S05]  /*14110*/  @!P1 BRA `(.L_x_2119) ;  /* 0xfffffffc00ec9947 */ /* 0x004fea000383ffff */
[----:B------:R-:W-:Y:S05]  /*14120*/  BRA `(.L_x_2118) ;  /* 0xffffff1000a87947 */ /* 0x000fea000383ffff */
.L_x_2127:
[----:B-1----:R-:W-:-:S04]  /*14130*/  IMAD.U32 R8, RZ, RZ, UR6 ;  /* 0x00000006ff087e24 */ /* 0x002fc8000f8e00ff */
[----:B------:R1:W2:Y:S03]  /*14140*/  SYNCS.PHASECHK.TRANS64.TRYWAIT P1, [R8+URZ+0x13230], R7 ;  /* 0x01323007080075a7 */ /* 0x0002a6000802017f */
[----:B--2---:R-:W-:Y:S05]  /*14150*/  @!P1 NANOSLEEP.SYNCS 0x989680 ;  /* 0x009896800000995d */ /* 0x004fea0003900000 */
[----:B------:R-:W2:Y:S02]  /*14160*/  @!P1 SYNCS.PHASECHK.TRANS64 P1, [R8+URZ+0x13230], R7 ;  /* 0x01323007080095a7 */ /* 0x000ea4000802007f */
[----:B--2---:R-:W-:Y:S05]  /*14170*/  @!P1 BRA `(.L_x_2127) ;  /* 0xfffffffc00ec9947 */ /* 0x004fea000383ffff */
[----:B------:R-:W-:Y:S05]  /*14180*/  BRA `(.L_x_2126) ;  /* 0xffffff4400747947 */ /* 0x000fea000383ffff */
.L_x_2131:
[----:B-1----:R-:W-:-:S04]  /*14190*/  IMAD.U32 R8, RZ, RZ, UR11 ;  /* 0x0000000bff087e24 */ /* 0x002fc8000f8e00ff */
[----:B------:R1:W2:Y:S03]  /*141a0*/  SYNCS.PHASECHK.TRANS64.TRYWAIT P1, [R8+URZ+0x13250], R7 ;  /* 0x01325007080075a7 */ /* 0x0002a6000802017f */
[----:B--2---:R-:W-:Y:S05]  /*141b0*/  @!P1 NANOSLEEP.SYNCS 0x989680 ;  /* 0x009896800000995d */ /* 0x004fea0003900000 */
[----:B------:R-:W2:Y:S02]  /*141c0*/  @!P1 SYNCS.PHASECHK.TRANS64 P1, [R8+URZ+0x13250], R7 ;  /* 0x01325007080095a7 */ /* 0x000ea4000802007f */
[----:B--2---:R-:W-:Y:S05]  /*141d0*/  @!P1 BRA `(.L_x_2131) ;  /* 0xfffffffc00ec9947 */ /* 0x004fea000383ffff */
[----:B------:R-:W-:Y:S05]  /*141e0*/  BRA `(.L_x_2130) ;  /* 0xffffff4800807947 */ /* 0x000fea000383ffff */
.L_x_2138:
[----:B-1----:R-:W-:-:S04]  /*141f0*/  MOV R5, UR14 ;  /* 0x0000000e00057c02 */ /* 0x002fc80008000f00 */
[----:B------:R1:W2:Y:S03]  /*14200*/  SYNCS.PHASECHK.TRANS64.TRYWAIT P1, [R5+URZ+0x13250], R0 ;  /* 0x01325000050075a7 */ /* 0x0002a6000802017f */
[----:B--2---:R-:W-:Y:S05]  /*14210*/  @!P1 NANOSLEEP.SYNCS 0x989680 ;  /* 0x009896800000995d */ /* 0x004fea0003900000 */
[----:B------:R-:W2:Y:S02]  /*14220*/  @!P1 SYNCS.PHASECHK.TRANS64 P1, [R5+URZ+0x13250], R0 ;  /* 0x01325000050095a7 */ /* 0x000ea4000802007f */
[----:B--2---:R-:W-:Y:S05]  /*14230*/  @!P1 BRA `(.L_x_2138) ;  /* 0xfffffffc00ec9947 */ /* 0x004fea000383ffff */
[----:B------:R-:W-:Y:S05]  /*14240*/  BRA `(.L_x_2137) ;  /* 0xffffff7000447947 */ /* 0x000fea000383ffff */
.L_x_2171:
[----:B------:R-:W1:Y:S01]  /*14250*/  S2R R21, SR_TID.X ;  /* 0x0000000000157919 */ /* 0x000e620000002100 */
[----:B------:R-:W-:Y:S02]  /*14260*/  IMAD.MOV.U32 R12, RZ, RZ, RZ ;  /* 0x000000ffff0c7224 */ /* 0x000fe400078e00ff */
[----:B------:R-:W-:Y:S02]  /*14270*/  IMAD.MOV.U32 R11, RZ, RZ, 0x1f ;  /* 0x0000001fff0b7424 */ /* 0x000fe400078e00ff */
[----:B------:R-:W-:Y:S01]  /*14280*/  IMAD.MOV.U32 R15, RZ, RZ, -0x1 ;  /* 0xffffffffff0f7424 */ /* 0x000fe200078e00ff */
[----:B-1----:R-:W-:-:S04]  /*14290*/  SHF.R.U32.HI R21, RZ, 0x5, R21 ;  /* 0x00000005ff157819 */ /* 0x002fc80000011615 */
[----:B------:R-:W-:-:S05]  /*142a0*/  LOP3.LUT R21, R21, 0x3, RZ, 0xc0, !PT ;  /* 0x0000000315157812 */ /* 0x000fca00078ec0ff */
[----:B------:R-:W-:-:S07]  /*142b0*/  IMAD.MOV.U32 R13, RZ, RZ, R21 ;  /* 0x000000ffff0d7224 */ /* 0x000fce00078e0015 */
[----:B0-2---:R-:W-:Y:S05]  /*142c0*/  WARPSYNC.COLLECTIVE R15, `(.L_x_2250) ;  /* 0x000000000f087348 */ /* 0x005fea0003c00000 */
[----:B------:R1:W3:Y:S02]  /*142d0*/  SHFL.IDX P6, R14, R13, R12, R11 ;  /* 0x0000000c0d0e7389 */ /* 0x0002e400000c000b */
[----:B0123--:R-:W-:Y:S01]  /*142e0*/  ENDCOLLECTIVE ;  /* 0x000000000000791b */ /* 0x00ffe20003800000 */
.L_x_2250:
[----:B------:R-:W-:Y:S05]  /*142f0*/  BRA `(.L_x_2251) ;  /* 0xffffffb000a07947 */ /* 0x000fea000383ffff */
.L_x_2174:
[----:B0-----:R-:W3:Y:S02]  /*14300*/  LDL R0, [R1+0x24] ;  /* 0x0000240001007983 */ /* 0x001ee40000100800 */
[----:B---3--:R0:W1:Y:S02]  /*14310*/  SYNCS.PHASECHK.TRANS64.TRYWAIT P0, [R4+URZ+0x13280], R0 ;  /* 0x01328000040075a7 */ /* 0x008064000800017f */
[----:B-1----:R-:W-:Y:S05]  /*14320*/  @!P0 NANOSLEEP.SYNCS 0x989680 ;  /* 0x009896800000895d */ /* 0x002fea0003900000 */
[----:B------:R-:W1:Y:S02]  /*14330*/  @!P0 SYNCS.PHASECHK.TRANS64 P0, [R4+URZ+0x13280], R0 ;  /* 0x01328000040085a7 */ /* 0x000e64000800007f */
[----:B-1----:R-:W-:Y:S05]  /*14340*/  @!P0 BRA `(.L_x_2174) ;  /* 0xfffffffc00ec8947 */ /* 0x002fea000383ffff */
[----:B------:R-:W-:Y:S05]  /*14350*/  BRA `(.L_x_2252) ;  /* 0xffffffb400d47947 */ /* 0x000fea000383ffff */
.L_x_2175:
[----:B------:R-:W-:Y:S01]  /*14360*/  BSSY B0, `(.L_x_2253) ;  /* 0x0000008000007945 */ /* 0x000fe20003800000 */
[----:B------:R-:W-:Y:S01]  /*14370*/  IMAD.MOV.U32 R13, RZ, RZ, R7 ;  /* 0x000000ffff0d7224 */ /* 0x000fe200078e0007 */
[----:B------:R-:W-:Y:S01]  /*14380*/  MOV R11, 0x1c1f ;  /* 0x00001c1f000b7802 */ /* 0x000fe20000000f00 */
[----:B------:R-:W-:Y:S02]  /*14390*/  IMAD.MOV.U32 R12, RZ, RZ, RZ ;  /* 0x000000ffff0c7224 */ /* 0x000fe400078e00ff */
[----:B------:R-:W-:-:S07]  /*143a0*/  IMAD.MOV.U32 R15, RZ, RZ, -0x1 ;  /* 0xffffffffff0f7424 */ /* 0x000fce00078e00ff */
[----:B------:R-:W-:Y:S05]  /*143b0*/  WARPSYNC.COLLECTIVE R15, `(.L_x_2254) ;  /* 0x000000000f087348 */ /* 0x000fea0003c00000 */
[----:B------:R0:W1:Y:S02]  /*143c0*/  SHFL.IDX P6, R14, R13, R12, R11 ;  /* 0x0000000c0d0e7389 */ /* 0x00006400000c000b */
[----:B01----:R-:W-:Y:S01]  /*143d0*/  ENDCOLLECTIVE ;  /* 0x000000000000791b */ /* 0x003fe20003800000 */
.L_x_2254:
[----:B------:R-:W-:Y:S05]  /*143e0*/  BSYNC B0 ;  /* 0x0000000000007941 */ /* 0x000fea0003800000 */
.L_x_2253:
        /* <DEDUP_REMOVED lines=8> */
.L_x_2255:
[----:B------:R-:W-:-:S04]  /*14470*/  MOV R10, R14 ;  /* 0x0000000e000a7202 */ /* 0x000fc80000000f00 */
[----:B------:R-:W-:-:S05]  /*14480*/  IADD3 R20, P1, R20, R10, RZ ;  /* 0x0000000a14147210 */ /* 0x000fca0007f3e0ff */
[----:B------:R-:W-:Y:S02]  /*14490*/  IMAD.X R21, RZ, RZ, R0, P1 ;  /* 0x000000ffff157224 */ /* 0x000fe400008e0600 */
[----:B------:R-:W-:Y:S02]  /*144a0*/  IMAD.IADD R0, R22, 0x1, R19 ;  /* 0x0000000116007824 */ /* 0x000fe400078e0213 */
[----:B------:R0:W5:Y:S01]  /*144b0*/  LDL.LU R19, [R1+0xc] ;  /* 0x00000c0001137983 */ /* 0x0001620000300800 */
[----:B------:R-:W-:Y:S01]  /*144c0*/  IMAD.MOV.U32 R13, RZ, RZ, R7 ;  /* 0x000000ffff0d7224 */ /* 0x000fe200078e0007 */
[C---:B------:R-:W-:Y:S01]  /*144d0*/  ISETP.LT.OR P1, PT, R9.reuse, 0x1, P0 ;  /* 0x000000010900780c */ /* 0x040fe20000721670 */
[----:B------:R-:W-:Y:S01]  /*144e0*/  IMAD.MOV.U32 R12, RZ, RZ, 0x1 ;  /* 0x00000001ff0c7424 */ /* 0x000fe200078e00ff */
[C---:B------:R-:W-:Y:S02]  /*144f0*/  ISETP.GE.AND P2, PT, R9.reuse, 0x81, PT ;  /* 0x000000810900780c */ /* 0x040fe40003f46270 */
[----:B------:R-:W-:-:S13]  /*14500*/  ISETP.GE.AND P4, PT, R9, 0x21, PT ;  /* 0x000000210900780c */ /* 0x000fda0003f86270 */
[----:B0----5:R-:W-:Y:S05]  /*14510*/  WARPSYNC.COLLECTIVE R15, `(.L_x_2256) ;  /* 0x000000000f087348 */ /* 0x021fea0003c00000 */
[----:B------:R1:W2:Y:S02]  /*14520*/  SHFL.IDX P6, R14, R13, R12, R11 ;  /* 0x0000000c0d0e7389 */ /* 0x0002a400000c000b */
[----:B012--5:R-:W-:Y:S01]  /*14530*/  ENDCOLLECTIVE ;  /* 0x000000000000791b */ /* 0x027fe20003800000 */
.L_x_2256:
        /* <DEDUP_REMOVED lines=11> */
.L_x_2257:
[----:B------:R-:W-:Y:S02]  /*145f0*/  IMAD.MOV.U32 R13, RZ, RZ, R7 ;  /* 0x000000ffff0d7224 */ /* 0x000fe400078e0007 */
[----:B------:R-:W-:Y:S01]  /*14600*/  IMAD.MOV.U32 R12, RZ, RZ, R14 ;  /* 0x000000ffff0c7224 */ /* 0x000fe200078e000e */
[----:B------:R-:W-:-:S04]  /*14610*/  SHF.L.U32 R21, R21, 0x4, RZ ;  /* 0x0000000415157819 */ /* 0x000fc800000006ff */
        /* <DEDUP_REMOVED lines=8> */
.L_x_2258:
        /* <DEDUP_REMOVED lines=10> */
.L_x_2259:
        /* <DEDUP_REMOVED lines=10> */
.L_x_2260:
        /* <DEDUP_REMOVED lines=11> */
.L_x_2261:
[----:B------:R-:W-:Y:S01]  /*14890*/  SHF.L.U32 R10, R10, 0x4, RZ ;  /* 0x000000040a0a7819 */ /* 0x000fe200000006ff */
[----:B------:R-:W-:-:S03]  /*148a0*/  IMAD.MOV.U32 R13, RZ, RZ, R23 ;  /* 0x000000ffff0d7224 */ /* 0x000fc600078e0017 */
[----:B------:R-:W-:Y:S01]  /*148b0*/  LOP3.LUT R10, R10, 0x30, RZ, 0xc0, !PT ;  /* 0x000000300a0a7812 */ /* 0x000fe200078ec0ff */
[----:B------:R-:W-:Y:S02]  /*148c0*/  IMAD.MOV.U32 R12, RZ, RZ, RZ ;  /* 0x000000ffff0c7224 */ /* 0x000fe400078e00ff */
[----:B------:R-:W-:-:S07]  /*148d0*/  IMAD.MOV.U32 R3, RZ, RZ, R14 ;  /* 0x000000ffff037224 */ /* 0x000fce00078e000e */
[----:B------:R-:W-:Y:S05]  /*148e0*/  WARPSYNC.COLLECTIVE R15, `(.L_x_2262) ;  /* 0x000000000f087348 */ /* 0x000fea0003c00000 */
[----:B------:R0:W1:Y:S02]  /*148f0*/  SHFL.IDX P6, R14, R13, R12, R11 ;  /* 0x0000000c0d0e7389 */ /* 0x00006400000c000b */
[----:B01----:R-:W-:Y:S01]  /*14900*/  ENDCOLLECTIVE ;  /* 0x000000000000791b */ /* 0x003fe20003800000 */
.L_x_2262:
        /* <DEDUP_REMOVED lines=13> */
.L_x_2263:
[----:B------:R-:W-:Y:S02]  /*149e0*/  MOV R10, R14 ;  /* 0x0000000e000a7202 */ /* 0x000fe40000000f00 */
[----:B------:R-:W-:-:S04]  /*149f0*/  LOP3.LUT R19, R19, 0xffffffef, RZ, 0xc0, !PT ;  /* 0xffffffef13137812 */ /* 0x000fc800078ec0ff */
[----:B------:R-:W-:-:S05]  /*14a00*/  @P2 LOP3.LUT R19, R19, 0x10, RZ, 0xfc, !PT ;  /* 0x0000001013132812 */ /* 0x000fca00078efcff */
[----:B------:R0:W-:Y:S01]  /*14a10*/  STL [R1+0xc], R19 ;  /* 0x00000c1301007387 */ /* 0x0001e20000100800 */
[----:B------:R-:W-:Y:S05]  /*14a20*/  BRA `(.L_x_2264) ;  /* 0xffffffb4008c7947 */ /* 0x000fea000383ffff */
.L_x_2180:
[----:B----4-:R-:W4:Y:S02]  /*14a30*/  LDL R3, [R1+0x24] ;  /* 0x0000240001037983 */ /* 0x010f240000100800 */
[----:B----4-:R4:W0:Y:S02]  /*14a40*/  SYNCS.PHASECHK.TRANS64.TRYWAIT P0, [R4+URZ+0x13240], R3 ;  /* 0x01324003040075a7 */ /* 0x010824000800017f */
[----:B0-----:R-:W-:Y:S05]  /*14a50*/  @!P0 NANOSLEEP.SYNCS 0x989680 ;  /* 0x009896800000895d */ /* 0x001fea0003900000 */
[----:B------:R-:W0:Y:S02]  /*14a60*/  @!P0 SYNCS.PHASECHK.TRANS64 P0, [R4+URZ+0x13240], R3 ;  /* 0x01324003040085a7 */ /* 0x000e24000800007f */
[----:B0-----:R-:W-:Y:S05]  /*14a70*/  @!P0 BRA `(.L_x_2180) ;  /* 0xfffffffc00ec8947 */ /* 0x001fea000383ffff */
[----:B------:R-:W-:Y:S05]  /*14a80*/  BRA `(.L_x_2265) ;  /* 0xffffffb400ec7947 */ /* 0x000fea000383ffff */
.L_x_2181:
[----:B------:R-:W-:Y:S01]  /*14a90*/  BSSY B0, `(.L_x_2266) ;  /* 0x0000008000007945 */ /* 0x000fe20003800000 */
[----:B------:R-:W-:Y:S02]  /*14aa0*/  IMAD.MOV.U32 R13, RZ, RZ, R5 ;  /* 0x000000ffff0d7224 */ /* 0x000fe400078e0005 */
[----:B------:R-:W-:Y:S02]  /*14ab0*/  IMAD.MOV.U32 R12, RZ, RZ, RZ ;  /* 0x000000ffff0c7224 */ /* 0x000fe400078e00ff */
[----:B------:R-:W-:Y:S02]  /*14ac0*/  IMAD.MOV.U32 R11, RZ, RZ, 0x1c1f ;  /* 0x00001c1fff0b7424 */ /* 0x000fe400078e00ff */
[----:B------:R-:W-:-:S07]  /*14ad0*/  IMAD.MOV.U32 R15, RZ, RZ, -0x1 ;  /* 0xffffffffff0f7424 */ /* 0x000fce00078e00ff */
[----:B01-3--:R-:W-:Y:S05]  /*14ae0*/  WARPSYNC.COLLECTIVE R15, `(.L_x_2267) ;  /* 0x000000000f087348 */ /* 0x00bfea0003c00000 */
[----:B-1----:R1:W2:Y:S02]  /*14af0*/  SHFL.IDX P6, R14, R13, R12, R11 ;  /* 0x0000000c0d0e7389 */ /* 0x0022a400000c000b */
[----:B0123--:R-:W-:Y:S01]  /*14b00*/  ENDCOLLECTIVE ;  /* 0x000000000000791b */ /* 0x00ffe20003800000 */
.L_x_2267:
[----:B------:R-:W-:Y:S05]  /*14b10*/  BSYNC B0 ;  /* 0x0000000000007941 */ /* 0x000fea0003800000 */
.L_x_2266:
[----:B------:R-:W0:Y:S01]  /*14b20*/  S2R R10, SR_TID.X ;  /* 0x00000000000a7919 */ /* 0x000e220000002100 */
[----:B------:R-:W-:Y:S01]  /*14b30*/  IMAD.MOV.U32 R13, RZ, RZ, R6 ;  /* 0x000000ffff0d7224 */ /* 0x000fe200078e0006 */
[----:B------:R-:W-:Y:S01]  /*14b40*/  MOV R12, RZ ;  /* 0x000000ff000c7202 */ /* 0x000fe20000000f00 */
[----:B------:R-:W-:Y:S01]  /*14b50*/  IMAD.MOV.U32 R11, RZ, RZ, 0x1c1f ;  /* 0x00001c1fff0b7424 */ /* 0x000fe200078e00ff */
[----:B------:R-:W1:Y:S01]  /*14b60*/  LDC R19, c[0x0][0x2f4] ;  /* 0x0000bd00ff137b82 */ /* 0x000e620000000800 */
[----:B------:R-:W-:Y:S02]  /*14b70*/  IMAD.MOV.U32 R15, RZ, RZ, -0x1 ;  /* 0xffffffffff0f7424 */ /* 0x000fe400078e00ff */
[----:B------:R-:W-:-:S07]  /*14b80*/  IMAD.MOV.U32 R2, RZ, RZ, R14 ;  /* 0x000000ffff027224 */ /* 0x000fce00078e000e */
[----:B01----:R-:W-:Y:S05]  /*14b90*/  WARPSYNC.COLLECTIVE R15, `(.L_x_2268) ;  /* 0x000000000f087348 */ /* 0x003fea0003c00000 */
[----:B------:R2:W3:Y:S02]  /*14ba0*/  SHFL.IDX P6, R14, R13, R12, R11 ;  /* 0x0000000c0d0e7389 */ /* 0x0004e400000c000b */
[----:B0123--:R-:W-:Y:S01]  /*14bb0*/  ENDCOLLECTIVE ;  /* 0x000000000000791b */ /* 0x00ffe20003800000 */
.L_x_2268:
[----:B------:R-:W-:Y:S01]  /*14bc0*/  IMAD.MOV.U32 R13, RZ, RZ, R5 ;  /* 0x000000ffff0d7224 */ /* 0x000fe200078e0005 */
[----:B------:R-:W-:Y:S01]  /*14bd0*/  MOV R12, 0x1 ;  /* 0x00000001000c7802 */ /* 0x000fe20000000f00 */
[----:B------:R-:W-:Y:S02]  /*14be0*/  IMAD.SHL.U32 R10, R10, 0x10, RZ ;  /* 0x000000100a0a7824 */ /* 0x000fe400078e00ff */
[----:B------:R-:W-:-:S07]  /*14bf0*/  IMAD.MOV.U32 R3, RZ, RZ, R14 ;  /* 0x000000ffff037224 */ /* 0x000fce00078e000e */
[----:B------:R-:W-:Y:S05]  /*14c00*/  WARPSYNC.COLLECTIVE R15, `(.L_x_2269) ;  /* 0x000000000f087348 */ /* 0x000fea0003c00000 */
[----:B------:R0:W1:Y:S02]  /*14c10*/  SHFL.IDX P6, R14, R13, R12, R11 ;  /* 0x0000000c0d0e7389 */ /* 0x00006400000c000b */
[----:B01----:R-:W-:Y:S01]  /*14c20*/  ENDCOLLECTIVE ;  /* 0x000000000000791b */ /* 0x003fe20003800000 */
.L_x_2269:
[----:B------:R-:W-:-:S04]  /*14c30*/  LOP3.LUT R10, R10, 0x30, RZ, 0xc0, !PT ;  /* 0x000000300a0a7812 */ /* 0x000fc800078ec0ff */
[C---:B------:R-:W-:Y:S02]  /*14c40*/  @P5 IADD3 R3, P0, R10.reuse, R3, RZ ;  /* 0x000000030a035210 */ /* 0x040fe40007f1e0ff */
[----:B------:R-:W-:-:S03]  /*14c50*/  ISETP.GE.AND P2, PT, R10, R19, PT ;  /* 0x000000130a00720c */ /* 0x000fc60003f46270 */
[----:B------:R-:W-:Y:S02]  /*14c60*/  @P5 IMAD.X R2, RZ, RZ, R2, P0 ;  /* 0x000000ffff025224 */ /* 0x000fe400000e0602 */
[----:B------:R-:W-:-:S03]  /*14c70*/  IMAD.MOV.U32 R13, RZ, RZ, R6 ;  /* 0x000000ffff0d7224 */ /* 0x000fc600078e0006 */
[----:B------:R-:W-:-:S04]  /*14c80*/  @P5 LOP3.LUT R3, R3, R2, RZ, 0x3c, !PT ;  /* 0x0000000203035212 */ /* 0x000fc800078e3cff */
        /* <DEDUP_REMOVED lines=10> */
.L_x_2270:
[----:B------:R-:W-:Y:S02]  /*14d30*/  IMAD.MOV.U32 R13, RZ, RZ, R5 ;  /* 0x000000ffff0d7224 */ /* 0x000fe400078e0005 */
[----:B------:R-:W-:Y:S02]  /*14d40*/  IMAD.MOV.U32 R12, RZ, RZ, 0x2 ;  /* 0x00000002ff0c7424 */ /* 0x000fe400078e00ff */
[----:B------:R-:W-:-:S07]  /*14d50*/  IMAD.MOV.U32 R3, RZ, RZ, R14 ;  /* 0x000000ffff037224 */ /* 0x000fce00078e000e */
[----:B------:R-:W-:Y:S05]  /*14d60*/  WARPSYNC.COLLECTIVE R15, `(.L_x_2271) ;  /* 0x000000000f087348 */ /* 0x000fea0003c00000 */
[----:B------:R0:W1:Y:S02]  /*14d70*/  SHFL.IDX P6, R14, R13, R12, R11 ;  /* 0x0000000c0d0e7389 */ /* 0x00006400000c000b */
[----:B01----:R-:W-:Y:S01]  /*14d80*/  ENDCOLLECTIVE ;  /* 0x000000000000791b */ /* 0x003fe20003800000 */
.L_x_2271:
        /* <DEDUP_REMOVED lines=14> */
.L_x_2272:
[----:B------:R-:W-:Y:S02]  /*14e70*/  IMAD.MOV.U32 R13, RZ, RZ, R5 ;  /* 0x000000ffff0d7224 */ /* 0x000fe400078e0005 */
[----:B------:R-:W-:Y:S02]  /*14e80*/  IMAD.MOV.U32 R12, RZ, RZ, 0x3 ;  /* 0x00000003ff0c7424 */ /* 0x000fe400078e00ff */
[----:B------:R-:W-:-:S07]  /*14e90*/  IMAD.MOV.U32 R3, RZ, RZ, R14 ;  /* 0x000000ffff037224 */ /* 0x000fce00078e000e */
[----:B------:R-:W-:Y:S05]  /*14ea0*/  WARPSYNC.COLLECTIVE R15, `(.L_x_2273) ;  /* 0x000000000f087348 */ /* 0x000fea0003c00000 */
[----:B------:R0:W1:Y:S02]  /*14eb0*/  SHFL.IDX P6, R14, R13, R12, R11 ;  /* 0x0000000c0d0e7389 */ /* 0x00006400000c000b */
[----:B01----:R-:W-:Y:S01]  /*14ec0*/  ENDCOLLECTIVE ;  /* 0x000000000000791b */ /* 0x003fe20003800000 */
.L_x_2273:
[----:B------:R-:W-:-:S05]  /*14ed0*/  @P3 IADD3 R3, P0, R10, R3, RZ ;  /* 0x000000030a033210 */ /* 0x000fca0007f1e0ff */
[----:B------:R-:W-:-:S05]  /*14ee0*/  @P3 IMAD.X R2, RZ, RZ, R2, P0 ;  /* 0x000000ffff023224 */ /* 0x000fca00000e0602 */
[----:B------:R-:W-:Y:S02]  /*14ef0*/  @P3 LOP3.LUT R3, R3, R2, RZ, 0x3c, !PT ;  /* 0x0000000203033212 */ /* 0x000fe400078e3cff */
[----:B------:R-:W-:Y:S02]  /*14f00*/  MOV R13, R6 ;  /* 0x00000006000d7202 */ /* 0x000fe40000000f00 */
[----:B------:R-:W-:-:S04]  /*14f10*/  @P3 LOP3.LUT R2, R3, R2, RZ, 0x3c, !PT ;  /* 0x0000000203023212 */ /* 0x000fc800078e3cff */
[----:B------:R-:W-:Y:S01]  /*14f20*/  @P3 LOP3.LUT R3, R3, R2, RZ, 0x3c, !PT ;  /* 0x0000000203033212 */ /* 0x000fe200078e3cff */
[----:B------:R-:W-:-:S07]  /*14f30*/  IMAD.MOV.U32 R5, RZ, RZ, R14 ;  /* 0x000000ffff057224 */ /* 0x000fce00078e000e */
[----:B------:R-:W-:Y:S05]  /*14f40*/  WARPSYNC.COLLECTIVE R15, `(.L_x_2274) ;  /* 0x000000000f087348 */ /* 0x000fea0003c00000 */
[----:B------:R0:W1:Y:S02]  /*14f50*/  SHFL.IDX P6, R14, R13, R12, R11 ;  /* 0x0000000c0d0e7389 */ /* 0x00006400000c000b */
[----:B01----:R-:W-:Y:S01]  /*14f60*/  ENDCOLLECTIVE ;  /* 0x000000000000791b */ /* 0x003fe20003800000 */
.L_x_2274:
        /* <DEDUP_REMOVED lines=10> */
.L_x_2275:
        /* <DEDUP_REMOVED lines=11> */
.L_x_2276:
[----:B------:R-:W-:Y:S01]  /*150c0*/  MOV R2, R14 ;  /* 0x0000000e00027202 */ /* 0x000fe20000000f00 */
[----:B------:R-:W-:Y:S06]  /*150d0*/  BRA `(.L_x_2277) ;  /* 0xffffffb400687947 */ /* 0x000fec000383ffff */
.L_x_2188:
[----:B------:R-:W-:Y:S02]  /*150e0*/  IMAD.MOV.U32 R13, RZ, RZ, R4 ;  /* 0x000000ffff0d7224 */ /* 0x000fe400078e0004 */
[----:B------:R-:W-:Y:S02]  /*150f0*/  IMAD.MOV.U32 R12, RZ, RZ, RZ ;  /* 0x000000ffff0c7224 */ /* 0x000fe400078e00ff */
[----:B------:R-:W-:Y:S02]  /*15100*/  IMAD.MOV.U32 R11, RZ, RZ, 0x1c1f ;  /* 0x00001c1fff0b7424 */ /* 0x000fe400078e00ff */
[----:B------:R-:W-:Y:S02]  /*15110*/  IMAD.MOV.U32 R15, RZ, RZ, -0x1 ;  /* 0xffffffffff0f7424 */ /* 0x000fe400078e00ff */
[----:B------:R-:W-:Y:S02]  /*15120*/  IMAD R17, R17, 0xc0, R20 ;  /* 0x000000c011117824 */ /* 0x000fe400078e0214 */
[----:B------:R-:W-:-:S07]  /*15130*/  IMAD R6, R8, UR41, RZ ;  /* 0x0000002908067c24 */ /* 0x000fce000f8e02ff */
[----:B-----5:R-:W-:Y:S05]  /*15140*/  WARPSYNC.COLLECTIVE R15, `(.L_x_2278) ;  /* 0x000000000f087348 */ /* 0x020fea0003c00000 */
[----:B------:R0:W1:Y:S02]  /*15150*/  SHFL.IDX P6, R14, R13, R12, R11 ;  /* 0x0000000c0d0e7389 */ /* 0x00006400000c000b */
[----:B01---5:R-:W-:Y:S01]  /*15160*/  ENDCOLLECTIVE ;  /* 0x000000000000791b */ /* 0x023fe20003800000 */
.L_x_2278:
[C---:B------:R-:W-:Y:S01]  /*15170*/  VIADD R9, R17.reuse, 0x20 ;  /* 0x0000002011097836 */ /* 0x040fe20000000000 */
[----:B------:R-:W-:Y:S01]  /*15180*/  ISETP.GE.AND P2, PT, R17, R6, PT ;  /* 0x000000061100720c */ /* 0x000fe20003f46270 */
[----:B------:R-:W-:Y:S02]  /*15190*/  IMAD.MOV.U32 R13, RZ, RZ, R0 ;  /* 0x000000ffff0d7224 */ /* 0x000fe400078e0000 */
[----:B------:R-:W-:-:S10]  /*151a0*/  IMAD.MOV.U32 R2, RZ, RZ, R14 ;  /* 0x000000ffff027224 */ /* 0x000fd400078e000e */
[----:B------:R-:W-:Y:S05]  /*151b0*/  WARPSYNC.COLLECTIVE R15, `(.L_x_2279) ;  /* 0x000000000f087348 */ /* 0x000fea0003c00000 */
[----:B------:R0:W1:Y:S02]  /*151c0*/  SHFL.IDX P6, R14, R13, R12, R11 ;  /* 0x0000000c0d0e7389 */ /* 0x00006400000c000b */
[----:B01----:R-:W-:Y:S01]  /*151d0*/  ENDCOLLECTIVE ;  /* 0x000000000000791b */ /* 0x003fe20003800000 */
.L_x_2279:
[----:B------:R-:W-:Y:S02]  /*151e0*/  IMAD.MOV.U32 R13, RZ, RZ, R4 ;  /* 0x000000ffff0d7224 */ /* 0x000fe400078e0004 */
[----:B------:R-:W-:Y:S01]  /*151f0*/  IMAD.MOV.U32 R12, RZ, RZ, 0x1 ;  /* 0x00000001ff0c7424 */ /* 0x000fe200078e00ff */
[----:B------:R-:W-:-:S07]  /*15200*/  MOV R3, R14 ;  /* 0x0000000e00037202 */ /* 0x000fce0000000f00 */
[----:B------:R-:W-:Y:S05]  /*15210*/  WARPSYNC.COLLECTIVE R15, `(.L_x_2280) ;  /* 0x000000000f087348 */ /* 0x000fea0003c00000 */
[----:B------:R0:W1:Y:S02]  /*15220*/  SHFL.IDX P6, R14, R13, R12, R11 ;  /* 0x0000000c0d0e7389 */ /* 0x00006400000c000b */
[----:B01----:R-:W-:Y:S01]  /*15230*/  ENDCOLLECTIVE ;  /* 0x000000000000791b */ /* 0x003fe20003800000 */
.L_x_2280:
        /* <DEDUP_REMOVED lines=15> */
.L_x_2281:
[----:B------:R-:W-:Y:S02]  /*15330*/  IMAD.MOV.U32 R13, RZ, RZ, R4 ;  /* 0x000000ffff0d7224 */ /* 0x000fe400078e0004 */
[----:B------:R-:W-:Y:S01]  /*15340*/  IMAD.MOV.U32 R12, RZ, RZ, 0x2 ;  /* 0x00000002ff0c7424 */ /* 0x000fe200078e00ff */
[----:B------:R-:W-:-:S07]  /*15350*/  MOV R3, R14 ;  /* 0x0000000e00037202 */ /* 0x000fce0000000f00 */
[----:B------:R-:W-:Y:S05]  /*15360*/  WARPSYNC.COLLECTIVE R15, `(.L_x_2282) ;  /* 0x000000000f087348 */ /* 0x000fea0003c00000 */
[----:B------:R0:W1:Y:S02]  /*15370*/  SHFL.IDX P6, R14, R13, R12, R11 ;  /* 0x0000000c0d0e7389 */ /* 0x00006400000c000b */
[----:B01----:R-:W-:Y:S01]  /*15380*/  ENDCOLLECTIVE ;  /* 0x000000000000791b */ /* 0x003fe20003800000 */
.L_x_2282:
        /* <DEDUP_REMOVED lines=16> */
.L_x_2283:
[----:B------:R-:W-:Y:S02]  /*15490*/  IMAD.MOV.U32 R13, RZ, RZ, R4 ;  /* 0x000000ffff0d7224 */ /* 0x000fe400078e0004 */
[----:B------:R-:W-:Y:S01]  /*154a0*/  IMAD.MOV.U32 R12, RZ, RZ, 0x3 ;  /* 0x00000003ff0c7424 */ /* 0x000fe200078e00ff */
[----:B------:R-:W-:-:S07]  /*154b0*/  MOV R3, R14 ;  /* 0x0000000e00037202 */ /* 0x000fce0000000f00 */
[----:B------:R-:W-:Y:S05]  /*154c0*/  WARPSYNC.COLLECTIVE R15, `(.L_x_2284) ;  /* 0x000000000f087348 */ /* 0x000fea0003c00000 */
[----:B------:R0:W1:Y:S02]  /*154d0*/  SHFL.IDX P6, R14, R13, R12, R11 ;  /* 0x0000000c0d0e7389 */ /* 0x00006400000c000b */
[----:B01----:R-:W-:Y:S01]  /*154e0*/  ENDCOLLECTIVE ;  /* 0x000000000000791b */ /* 0x003fe20003800000 */
.L_x_2284:
[----:B------:R-:W-:-:S05]  /*154f0*/  @!P2 IADD3 R3, P1, R19, R3, RZ ;  /* 0x000000031303a210 */ /* 0x000fca0007f3e0ff */
[----:B------:R-:W-:-:S05]  /*15500*/  @!P2 IMAD.X R2, RZ, RZ, R2, P1 ;  /* 0x000000ffff02a224 */ /* 0x000fca00008e0602 */
[----:B------:R-:W-:Y:S01]  /*15510*/  @!P2 LOP3.LUT R3, R3, R2, RZ, 0x3c, !PT ;  /* 0x000000020303a212 */ /* 0x000fe200078e3cff */
[----:B------:R-:W-:-:S03]  /*15520*/  IMAD.MOV.U32 R13, RZ, RZ, R0 ;  /* 0x000000ffff0d7224 */ /* 0x000fc600078e0000 */
        /* <DEDUP_REMOVED lines=10> */
.L_x_2285:
[----:B------:R-:W-:-:S04]  /*155d0*/  IADD3 R2, R17, 0x60, RZ ;  /* 0x0000006011027810 */ /* 0x000fc80007ffe0ff */
[----:B------:R-:W-:Y:S01]  /*155e0*/  ISETP.GE.AND P2, PT, R2, R6, PT ;  /* 0x000000060200720c */ /* 0x000fe20003f46270 */
[----:B------:R-:W-:Y:S02]  /*155f0*/  IMAD.MOV.U32 R13, RZ, RZ, R7 ;  /* 0x000000ffff0d7224 */ /* 0x000fe400078e0007 */
[----:B------:R-:W-:Y:S02]  /*15600*/  IMAD.MOV.U32 R12, RZ, RZ, RZ ;  /* 0x000000ffff0c7224 */ /* 0x000fe400078e00ff */
[----:B------:R-:W-:-:S08]  /*15610*/  IMAD.MOV.U32 R0, RZ, RZ, R14 ;  /* 0x000000ffff007224 */ /* 0x000fd000078e000e */
[----:B------:R-:W-:Y:S05]  /*15620*/  WARPSYNC.COLLECTIVE R15, `(.L_x_2286) ;  /* 0x000000000f087348 */ /* 0x000fea0003c00000 */
[----:B------:R0:W1:Y:S02]  /*15630*/  SHFL.IDX P6, R14, R13, R12, R11 ;  /* 0x0000000c0d0e7389 */ /* 0x00006400000c000b */
[----:B01----:R-:W-:Y:S01]  /*15640*/  ENDCOLLECTIVE ;  /* 0x000000000000791b */ /* 0x003fe20003800000 */
.L_x_2286:
[----:B------:R-:W-:-:S05]  /*15650*/  @!P2 IADD3 R0, P1, R19, R0, RZ ;  /* 0x000000001300a210 */ /* 0x000fca0007f3e0ff */
[----:B------:R-:W-:-:S04]  /*15660*/  @!P2 IMAD.X R2, RZ, RZ, R4, P1 ;  /* 0x000000ffff02a224 */ /* 0x000fc800008e0604 */
[----:B------:R-:W-:Y:S01]  /*15670*/  @!P2 IMAD.MOV.U32 R3, RZ, RZ, R2 ;  /* 0x000000ffff03a224 */ /* 0x000fe200078e0002 */
[----:B------:R-:W-:Y:S01]  /*15680*/  MOV R13, R5 ;  /* 0x00000005000d7202 */ /* 0x000fe20000000f00 */
[----:B------:R-:W-:-:S05]  /*15690*/  @!P2 IMAD.MOV.U32 R2, RZ, RZ, R0 ;  /* 0x000000ffff02a224 */ /* 0x000fca00078e0000 */
        /* <DEDUP_REMOVED lines=8> */
.L_x_2287:
        /* <DEDUP_REMOVED lines=8> */
.L_x_2288:
        /* <DEDUP_REMOVED lines=8> */
[----:B------:R-:W-:-:S07]  /*15820*/  MOV R7, R14 ;  /* 0x0000000e00077202 */ /* 0x000fce0000000f00 */
[----:B0-----:R-:W-:Y:S05]  /*15830*/  WARPSYNC.COLLECTIVE R15, `(.L_x_2289) ;  /* 0x000000000f087348 */ /* 0x001fea0003c00000 */
[----:B------:R1:W2:Y:S02]  /*15840*/  SHFL.IDX P6, R14, R13, R12, R11 ;  /* 0x0000000c0d0e7389 */ /* 0x0002a400000c000b */
[----:B012---:R-:W-:Y:S01]  /*15850*/  ENDCOLLECTIVE ;  /* 0x000000000000791b */ /* 0x007fe20003800000 */
.L_x_2289:
[----:B------:R-:W-:Y:S05]  /*15860*/  BRA `(.L_x_2290) ;  /* 0xffffffb8008c7947 */ /* 0x000fea000383ffff */
.L_x_2191:
[----:B0-----:R0:W1:Y:S02]  /*15870*/  SYNCS.PHASECHK.TRANS64.TRYWAIT P0, [R22+URZ+0x13220], R3 ;  /* 0x01322003160075a7 */ /* 0x001064000800017f */
[----:B-1----:R-:W-:Y:S05]  /*15880*/  @!P0 NANOSLEEP.SYNCS 0x989680 ;  /* 0x009896800000895d */ /* 0x002fea0003900000 */
[----:B------:R-:W1:Y:S02]  /*15890*/  @!P0 SYNCS.PHASECHK.TRANS64 P0, [R22+URZ+0x13220], R3 ;  /* 0x01322003160085a7 */ /* 0x000e64000800007f */
[----:B-1----:R-:W-:Y:S05]  /*158a0*/  @!P0 BRA `(.L_x_2191) ;  /* 0xfffffffc00f08947 */ /* 0x002fea000383ffff */
[----:B------:R-:W-:Y:S05]  /*158b0*/  BRA `(.L_x_2291) ;  /* 0xffffffb800e87947 */ /* 0x000fea000383ffff */
.L_x_2195:
[----:B0-----:R0:W1:Y:S02]  /*158c0*/  SYNCS.PHASECHK.TRANS64.TRYWAIT P0, [R0+URZ+0x13280], R27 ;  /* 0x0132801b000075a7 */ /* 0x001064000800017f */
[----:B-1----:R-:W-:Y:S05]  /*158d0*/  @!P0 NANOSLEEP.SYNCS 0x989680 ;  /* 0x009896800000895d */ /* 0x002fea0003900000 */
[----:B------:R-:W1:Y:S02]  /*158e0*/  @!P0 SYNCS.PHASECHK.TRANS64 P0, [R0+URZ+0x13280], R27 ;  /* 0x0132801b000085a7 */ /* 0x000e64000800007f */
[----:B-1----:R-:W-:Y:S05]  /*158f0*/  @!P0 BRA `(.L_x_2195) ;  /* 0xfffffffc00f08947 */ /* 0x002fea000383ffff */
[----:B------:R-:W-:Y:S05]  /*15900*/  BRA `(.L_x_2292) ;  /* 0xffffffc0001c7947 */ /* 0x000fea000383ffff */
.L_x_2196:
        /* <DEDUP_REMOVED lines=8> */
.L_x_2294:
[----:B------:R-:W-:Y:S05]  /*15990*/  BSYNC B0 ;  /* 0x0000000000007941 */ /* 0x000fea0003800000 */
.L_x_2293:
        /* <DEDUP_REMOVED lines=10> */
.L_x_2295:
        /* <DEDUP_REMOVED lines=11> */
.L_x_2296:
        /* <DEDUP_REMOVED lines=10> */
.L_x_2297:
        /* <DEDUP_REMOVED lines=11> */
.L_x_2298:
        /* <DEDUP_REMOVED lines=10> */
.L_x_2299:
        /* <DEDUP_REMOVED lines=11> */
.L_x_2300:
        /* <DEDUP_REMOVED lines=10> */
.L_x_2301:
[----:B------:R-:W-:Y:S02]  /*15e30*/  IMAD.MOV.U32 R13, RZ, RZ, R17 ;  /* 0x000000ffff0d7224 */ /* 0x000fe400078e0011 */
[----:B------:R-:W-:Y:S02]  /*15e40*/  IMAD.MOV.U32 R12, RZ, RZ, RZ ;  /* 0x000000ffff0c7224 */ /* 0x000fe400078e00ff */
[----:B------:R-:W-:Y:S02]  /*15e50*/  IMAD.SHL.U32 R3, R3, 0x10, RZ ;  /* 0x0000001003037824 */ /* 0x000fe400078e00ff */
[----:B------:R-:W-:-:S07]  /*15e60*/  IMAD.MOV.U32 R2, RZ, RZ, R14 ;  /* 0x000000ffff027224 */ /* 0x000fce00078e000e */
[----:B------:R-:W-:Y:S05]  /*15e70*/  WARPSYNC.COLLECTIVE R15, `(.L_x_2302) ;  /* 0x000000000f087348 */ /* 0x000fea0003c00000 */
[----:B------:R0:W1:Y:S02]  /*15e80*/  SHFL.IDX P6, R14, R13, R12, R11 ;  /* 0x0000000c0d0e7389 */ /* 0x00006400000c000b */
[----:B01----:R-:W-:Y:S01]  /*15e90*/  ENDCOLLECTIVE ;  /* 0x000000000000791b */ /* 0x003fe20003800000 */
.L_x_2302:
        /* <DEDUP_REMOVED lines=12> */
.L_x_2303:
[----:B------:R-:W-:Y:S01]  /*15f60*/  IMAD.MOV.U32 R2, RZ, RZ, R14 ;  /* 0x000000ffff027224 */ /* 0x000fe200078e000e */
[----:B------:R-:W-:Y:S06]  /*15f70*/  BRA `(.L_x_2304) ;  /* 0xffffffbc008c7947 */ /* 0x000fec000383ffff */
.L_x_2201:
[----:B---3--:R3:W4:Y:S02]  /*15f80*/  SYNCS.PHASECHK.TRANS64.TRYWAIT P0, [R0+URZ+0x13240], R27 ;  /* 0x0132401b000075a7 */ /* 0x008724000800017f */
[----:B----4-:R-:W-:Y:S05]  /*15f90*/  @!P0 NANOSLEEP.SYNCS 0x989680 ;  /* 0x009896800000895d */ /* 0x010fea0003900000 */
[----:B------:R-:W4:Y:S02]  /*15fa0*/  @!P0 SYNCS.PHASECHK.TRANS64 P0, [R0+URZ+0x13240], R27 ;  /* 0x0132401b000085a7 */ /* 0x000f24000800007f */
[----:B----4-:R-:W-:Y:S05]  /*15fb0*/  @!P0 BRA `(.L_x_2201) ;  /* 0xfffffffc00f08947 */ /* 0x010fea000383ffff */
[----:B------:R-:W-:Y:S05]  /*15fc0*/  BRA `(.L_x_2305) ;  /* 0xffffffbc00e87947 */ /* 0x000fea000383ffff */
.L_x_2202:
        /* <DEDUP_REMOVED lines=8> */
.L_x_2307:
[----:B------:R-:W-:Y:S05]  /*16050*/  BSYNC B0 ;  /* 0x0000000000007941 */ /* 0x000fea0003800000 */
.L_x_2306:
        /* <DEDUP_REMOVED lines=8> */
.L_x_2308:
[----:B------:R-:W-:Y:S01]  /*160e0*/  IMAD.MOV.U32 R13, RZ, RZ, R8 ;  /* 0x000000ffff0d7224 */ /* 0x000fe200078e0008 */
[----:B------:R-:W-:Y:S01]  /*160f0*/  MOV R12, 0x1 ;  /* 0x00000001000c7802 */ /* 0x000fe20000000f00 */
[----:B------:R-:W-:-:S07]  /*16100*/  IMAD.MOV.U32 R2, RZ, RZ, R14 ;  /* 0x000000ffff027224 */ /* 0x000fce00078e000e */
[----:B------:R-:W-:Y:S05]  /*16110*/  WARPSYNC.COLLECTIVE R15, `(.L_x_2309) ;  /* 0x000000000f087348 */ /* 0x000fea0003c00000 */
[----:B------:R0:W1:Y:S02]  /*16120*/  SHFL.IDX P6, R14, R13, R12, R11 ;  /* 0x0000000c0d0e7389 */ /* 0x00006400000c000b */
[----:B01----:R-:W-:Y:S01]  /*16130*/  ENDCOLLECTIVE ;  /* 0x000000000000791b */ /* 0x003fe20003800000 */
.L_x_2309:
        /* <DEDUP_REMOVED lines=11> */
.L_x_2310:
[----:B------:R-:W-:Y:S02]  /*161f0*/  IMAD.MOV.U32 R13, RZ, RZ, R8 ;  /* 0x000000ffff0d7224 */ /* 0x000fe400078e0008 */
[----:B------:R-:W-:Y:S02]  /*16200*/  IMAD.MOV.U32 R12, RZ, RZ, 0x2 ;  /* 0x00000002ff0c7424 */ /* 0x000fe400078e00ff */
[----:B------:R-:W-:-:S07]  /*16210*/  IMAD.MOV.U32 R2, RZ, RZ, R14 ;  /* 0x000000ffff027224 */ /* 0x000fce00078e000e */
[----:B------:R-:W-:Y:S05]  /*16220*/  WARPSYNC.COLLECTIVE R15, `(.L_x_2311) ;  /* 0x000000000f087348 */ /* 0x000fea0003c00000 */
[----:B------:R0:W1:Y:S02]  /*16230*/  SHFL.IDX P6, R14, R13, R12, R11 ;  /* 0x0000000c0d0e7389 */ /* 0x00006400000c000b */
[----:B01----:R-:W-:Y:S01]  /*16240*/  ENDCOLLECTIVE ;  /* 0x000000000000791b */ /* 0x003fe20003800000 */
.L_x_2311:
        /* <DEDUP_REMOVED lines=11> */
.L_x_2312:
[----:B------:R-:W-:Y:S02]  /*16300*/  IMAD.MOV.U32 R13, RZ, RZ, R8 ;  /* 0x000000ffff0d7224 */ /* 0x000fe400078e0008 */
[----:B------:R-:W-:Y:S02]  /*16310*/  IMAD.MOV.U32 R12, RZ, RZ, 0x3 ;  /* 0x00000003ff0c7424 */ /* 0x000fe400078e00ff */
[----:B------:R-:W-:-:S07]  /*16320*/  IMAD.MOV.U32 R2, RZ, RZ, R14 ;  /* 0x000000ffff027224 */ /* 0x000fce00078e000e */
[----:B------:R-:W-:Y:S05]  /*16330*/  WARPSYNC.COLLECTIVE R15, `(.L_x_2313) ;  /* 0x000000000f087348 */ /* 0x000fea0003c00000 */
[----:B------:R0:W1:Y:S02]  /*16340*/  SHFL.IDX P6, R14, R13, R12, R11 ;  /* 0x0000000c0d0e7389 */ /* 0x00006400000c000b */
[----:B01----:R-:W-:Y:S01]  /*16350*/  ENDCOLLECTIVE ;  /* 0x000000000000791b */ /* 0x003fe20003800000 */
.L_x_2313:
        /* <DEDUP_REMOVED lines=11> */
.L_x_2314:
[----:B------:R-:W-:Y:S02]  /*16410*/  IMAD.MOV.U32 R13, RZ, RZ, R5 ;  /* 0x000000ffff0d7224 */ /* 0x000fe400078e0005 */
[----:B------:R-:W-:Y:S02]  /*16420*/  IMAD.MOV.U32 R12, RZ, RZ, RZ ;  /* 0x000000ffff0c7224 */ /* 0x000fe400078e00ff */
[----:B------:R-:W-:-:S07]  /*16430*/  IMAD.MOV.U32 R2, RZ, RZ, R14 ;  /* 0x000000ffff027224 */ /* 0x000fce00078e000e */
[----:B------:R-:W-:Y:S05]  /*16440*/  WARPSYNC.COLLECTIVE R15, `(.L_x_2315) ;  /* 0x000000000f087348 */ /* 0x000fea0003c00000 */
[----:B------:R0:W1:Y:S02]  /*16450*/  SHFL.IDX P6, R14, R13, R12, R11 ;  /* 0x0000000c0d0e7389 */ /* 0x00006400000c000b */
[----:B01----:R-:W-:Y:S01]  /*16460*/  ENDCOLLECTIVE ;  /* 0x000000000000791b */ /* 0x003fe20003800000 */
.L_x_2315:
        /* <DEDUP_REMOVED lines=11> */
.L_x_2316:
[----:B------:R-:W-:Y:S01]  /*16520*/  MOV R2, R14 ;  /* 0x0000000e00027202 */ /* 0x000fe20000000f00 */
[----:B------:R-:W-:Y:S06]  /*16530*/  BRA `(.L_x_2317) ;  /* 0xffffffbc007c7947 */ /* 0x000fec000383ffff */
.L_x_2207:
[----:B0-----:R0:W2:Y:S02]  /*16540*/  SYNCS.PHASECHK.TRANS64.TRYWAIT P2, [R2+URZ+0x13270], R0 ;  /* 0x01327000020075a7 */ /* 0x0010a4000804017f */
[----:B--2---:R-:W-:Y:S05]  /*16550*/  @!P2 NANOSLEEP.SYNCS 0x989680 ;  /* 0x009896800000a95d */ /* 0x004fea0003900000 */
[----:B------:R-:W2:Y:S02]  /*16560*/  @!P2 SYNCS.PHASECHK.TRANS64 P2, [R2+URZ+0x13270], R0 ;  /* 0x013270000200a5a7 */ /* 0x000ea4000804007f */
[----:B--2---:R-:W-:Y:S05]  /*16570*/  @!P2 BRA `(.L_x_2207) ;  /* 0xfffffffc00f0a947 */ /* 0x004fea000383ffff */
[----:B------:R-:W-:Y:S05]  /*16580*/  BRA `(.L_x_2318) ;  /* 0xffffffbc00e07947 */ /* 0x000fea000383ffff */
.L_x_2209:
[----:B0-----:R0:W2:Y:S02]  /*16590*/  SYNCS.PHASECHK.TRANS64.TRYWAIT P2, [R2+URZ+0x13260], R0 ;  /* 0x01326000020075a7 */ /* 0x0010a4000804017f */
[----:B--2---:R-:W-:Y:S05]  /*165a0*/  @!P2 NANOSLEEP.SYNCS 0x989680 ;  /* 0x009896800000a95d */ /* 0x004fea0003900000 */
[----:B------:R-:W2:Y:S02]  /*165b0*/  @!P2 SYNCS.PHASECHK.TRANS64 P2, [R2+URZ+0x13260], R0 ;  /* 0x013260000200a5a7 */ /* 0x000ea4000804007f */
[----:B--2---:R-:W-:Y:S05]  /*165c0*/  @!P2 BRA `(.L_x_2209) ;  /* 0xfffffffc00f0a947 */ /* 0x004fea000383ffff */
[----:B------:R-:W-:Y:S05]  /*165d0*/  BRA `(.L_x_2319) ;  /* 0xffffffbc00f07947 */ /* 0x000fea000383ffff */
.L_x_2217:
[----:B0-----:R0:W2:Y:S02]  /*165e0*/  SYNCS.PHASECHK.TRANS64.TRYWAIT P1, [R3+URZ+0x13270], R0 ;  /* 0x01327000030075a7 */ /* 0x0010a4000802017f */
[----:B--2---:R-:W-:Y:S05]  /*165f0*/  @!P1 NANOSLEEP.SYNCS 0x989680 ;  /* 0x009896800000995d */ /* 0x004fea0003900000 */
[----:B------:R-:W2:Y:S02]  /*16600*/  @!P1 SYNCS.PHASECHK.TRANS64 P1, [R3+URZ+0x13270], R0 ;  /* 0x01327000030095a7 */ /* 0x000ea4000802007f */
[----:B--2---:R-:W-:Y:S05]  /*16610*/  @!P1 BRA `(.L_x_2217) ;  /* 0xfffffffc00f09947 */ /* 0x004fea000383ffff */
[----:B------:R-:W-:Y:S05]  /*16620*/  BRA `(.L_x_2320) ;  /* 0xffffffc400387947 */ /* 0x000fea000383ffff */
.L_x_2219:
[----:B0-----:R0:W2:Y:S02]  /*16630*/  SYNCS.PHASECHK.TRANS64.TRYWAIT P1, [R3+URZ+0x13260], R0 ;  /* 0x01326000030075a7 */ /* 0x0010a4000802017f */
[----:B--2---:R-:W-:Y:S05]  /*16640*/  @!P1 NANOSLEEP.SYNCS 0x989680 ;  /* 0x009896800000995d */ /* 0x004fea0003900000 */
[----:B------:R-:W2:Y:S02]  /*16650*/  @!P1 SYNCS.PHASECHK.TRANS64 P1, [R3+URZ+0x13260], R0 ;  /* 0x01326000030095a7 */ /* 0x000ea4000802007f */
[----:B--2---:R-:W-:Y:S05]  /*16660*/  @!P1 BRA `(.L_x_2219) ;  /* 0xfffffffc00f09947 */ /* 0x004fea000383ffff */
[----:B------:R-:W-:Y:S05]  /*16670*/  BRA `(.L_x_2321) ;  /* 0xffffffc400487947 */ /* 0x000fea000383ffff */
.L_x_2233:
[----:B0-----:R0:W1:Y:S02]  /*16680*/  SYNCS.PHASECHK.TRANS64.TRYWAIT P0, [R5+URZ+0x13220], R0 ;  /* 0x01322000050075a7 */ /* 0x001064000800017f */
[----:B-1----:R-:W-:Y:S05]  /*16690*/  @!P0 NANOSLEEP.SYNCS 0x989680 ;  /* 0x009896800000895d */ /* 0x002fea0003900000 */
[----:B------:R-:W1:Y:S02]  /*166a0*/  @!P0 SYNCS.PHASECHK.TRANS64 P0, [R5+URZ+0x13220], R0 ;  /* 0x01322000050085a7 */ /* 0x000e64000800007f */
[----:B-1----:R-:W-:Y:S05]  /*166b0*/  @!P0 BRA `(.L_x_2233) ;  /* 0xfffffffc00f08947 */ /* 0x002fea000383ffff */
[----:B------:R-:W-:Y:S05]  /*166c0*/  BRA `(.L_x_2322) ;  /* 0xffffffd4005c7947 */ /* 0x000fea000383ffff */
.L_x_2234:
        /* <DEDUP_REMOVED lines=11> */
.L_x_2324:
[----:B------:R-:W-:Y:S05]  /*16780*/  BSYNC B0 ;  /* 0x0000000000007941 */ /* 0x000fea0003800000 */
.L_x_2323:
[----:B------:R-:W-:Y:S05]  /*16790*/  BRA `(.L_x_2325) ;  /* 0xffffffd400447947 */ /* 0x000fea000383ffff */
.L_x_2237:
[----:B------:R-:W-:Y:S01]  /*167a0*/  BSSY B1, `(.L_x_2326) ;  /* 0x0000006000017945 */ /* 0x000fe20003800000 */
[----:B------:R-:W-:-:S07]  /*167b0*/  IMAD.MOV.U32 R15, RZ, RZ, -0x1 ;  /* 0xffffffffff0f7424 */ /* 0x000fce00078e00ff */
[----:B0----5:R-:W-:Y:S05]  /*167c0*/  WARPSYNC.COLLECTIVE R15, `(.L_x_2327) ;  /* 0x000000000f0c7348 */ /* 0x021fea0003c00000 */
[----:B------:R-:W-:Y:S02]  /*167d0*/  ELECT P6, UR62, PT ;  /* 0x00000000003e782f */ /* 0x000fe400038c0000 */
[----:B------:R-:W-:Y:S01]  /*167e0*/  MOV R14, UR62 ;  /* 0x0000003e000e7c02 */ /* 0x000fe20008000f00 */
[----:B0----5:R-:W-:Y:S10]  /*167f0*/  ENDCOLLECTIVE ;  /* 0x000000000000791b */ /* 0x021ff40003800000 */
.L_x_2327:
[----:B------:R-:W-:Y:S05]  /*16800*/  BSYNC B1 ;  /* 0x0000000000017941 */ /* 0x000fea0003800000 */
.L_x_2326:
[----:B------:R-:W-:Y:S05]  /*16810*/  BRA `(.L_x_2328) ;  /* 0xffffffd4003c7947 */ /* 0x000fea000383ffff */
.L_x_2239:
[----:B0-----:R0:W1:Y:S02]  /*16820*/  SYNCS.PHASECHK.TRANS64.TRYWAIT P1, [R3+URZ+0x13240], R2 ;  /* 0x01324002030075a7 */ /* 0x001064000802017f */
[----:B-1----:R-:W-:Y:S05]  /*16830*/  @!P1 NANOSLEEP.SYNCS 0x989680 ;  /* 0x009896800000995d */ /* 0x002fea0003900000 */
[----:B------:R-:W1:Y:S02]  /*16840*/  @!P1 SYNCS.PHASECHK.TRANS64 P1, [R3+URZ+0x13240], R2 ;  /* 0x01324002030095a7 */ /* 0x000e64000802007f */
[----:B-1----:R-:W-:Y:S05]  /*16850*/  @!P1 BRA `(.L_x_2239) ;  /* 0xfffffffc00f09947 */ /* 0x002fea000383ffff */
[----:B------:R-:W-:Y:S05]  /*16860*/  BRA `(.L_x_2329) ;  /* 0xffffffd400607947 */ /* 0x000fea000383ffff */
.L_x_2241:
[----:B-1----:R1:W2:Y:S02]  /*16870*/  SYNCS.PHASECHK.TRANS64.TRYWAIT P1, [R5+URZ+0x13240], R0 ;  /* 0x01324000050075a7 */ /* 0x0022a4000802017f */
[----:B--2---:R-:W-:Y:S05]  /*16880*/  @!P1 NANOSLEEP.SYNCS 0x989680 ;  /* 0x009896800000995d */ /* 0x004fea0003900000 */
[----:B------:R-:W2:Y:S02]  /*16890*/  @!P1 SYNCS.PHASECHK.TRANS64 P1, [R5+URZ+0x13240], R0 ;  /* 0x01324000050095a7 */ /* 0x000ea4000802007f */
[----:B--2---:R-:W-:Y:S05]  /*168a0*/  @!P1 BRA `(.L_x_2241) ;  /* 0xfffffffc00f09947 */ /* 0x004fea000383ffff */
[----:B------:R-:W-:Y:S05]  /*168b0*/  BRA `(.L_x_2330) ;  /* 0xffffffd400707947 */ /* 0x000fea000383ffff */
.L_x_2243:
[----:B--2---:R2:W3:Y:S02]  /*168c0*/  SYNCS.PHASECHK.TRANS64.TRYWAIT P1, [R3+URZ+0x13260], R2 ;  /* 0x01326002030075a7 */ /* 0x0044e4000802017f */
[----:B---3--:R-:W-:Y:S05]  /*168d0*/  @!P1 NANOSLEEP.SYNCS 0x989680 ;  /* 0x009896800000995d */ /* 0x008fea0003900000 */
[----:B------:R-:W3:Y:S02]  /*168e0*/  @!P1 SYNCS.PHASECHK.TRANS64 P1, [R3+URZ+0x13260], R2 ;  /* 0x01326002030095a7 */ /* 0x000ee4000802007f */
[----:B---3--:R-:W-:Y:S05]  /*168f0*/  @!P1 BRA `(.L_x_2243) ;  /* 0xfffffffc00f09947 */ /* 0x008fea000383ffff */
[----:B------:R-:W-:Y:S05]  /*16900*/  BRA `(.L_x_2331) ;  /* 0xffffffd4006c7947 */ /* 0x000fea000383ffff */
.L_x_2245:
[----:B---3--:R3:W4:Y:S02]  /*16910*/  SYNCS.PHASECHK.TRANS64.TRYWAIT P1, [R5+URZ+0x13260], R0 ;  /* 0x01326000050075a7 */ /* 0x008724000802017f */
[----:B----4-:R-:W-:Y:S05]  /*16920*/  @!P1 NANOSLEEP.SYNCS 0x989680 ;  /* 0x009896800000995d */ /* 0x010fea0003900000 */
[----:B------:R-:W4:Y:S02]  /*16930*/  @!P1 SYNCS.PHASECHK.TRANS64 P1, [R5+URZ+0x13260], R0 ;  /* 0x01326000050095a7 */ /* 0x000f24000802007f */
[----:B----4-:R-:W-:Y:S05]  /*16940*/  @!P1 BRA `(.L_x_2245) ;  /* 0xfffffffc00f09947 */ /* 0x010fea000383ffff */
[----:B------:R-:W-:Y:S05]  /*16950*/  BRA `(.L_x_2332) ;  /* 0xffffffd400687947 */ /* 0x000fea000383ffff */
.L_x_2247:
[----:B----4-:R4:W0:Y:S02]  /*16960*/  SYNCS.PHASECHK.TRANS64.TRYWAIT P1, [R3+URZ+0x13280], R2 ;  /* 0x01328002030075a7 */ /* 0x010824000802017f */
[----:B0-----:R-:W-:Y:S05]  /*16970*/  @!P1 NANOSLEEP.SYNCS 0x989680 ;  /* 0x009896800000995d */ /* 0x001fea0003900000 */
[----:B------:R-:W0:Y:S02]  /*16980*/  @!P1 SYNCS.PHASECHK.TRANS64 P1, [R3+URZ+0x13280], R2 ;  /* 0x01328002030095a7 */ /* 0x000e24000802007f */
[----:B0-----:R-:W-:Y:S05]  /*16990*/  @!P1 BRA `(.L_x_2247) ;  /* 0xfffffffc00f09947 */ /* 0x001fea000383ffff */
[----:B------:R-:W-:Y:S05]  /*169a0*/  BRA `(.L_x_2333) ;  /* 0xffffffd400647947 */ /* 0x000fea000383ffff */
.L_x_2334:
        /* <DEDUP_REMOVED lines=13> */
.L_x_2754:


//--------------------- .text._ZN7cutlass13device_kernelIN5flash11enable_sm90INS1_16FlashAttnFwdSm90INS1_25CollectiveMainloopFwdSm90ILi2EN4cute5tupleIJNS5_1CILi1EEES8_S8_EEENS6_IJNS7_ILi192EEENS7_ILi160EEENS7_ILi64EEEEEELi64ENS_12float_e4m3_tEfNS_4arch4Sm90ELb1ELb0ELb1ELb1ELb1ELb1ELb0ELb1ELb1ELb1ELb0ELb0EEENS1_21CollectiveEpilogueFwdINS6_IJSA_SC_SB_EEES9_NS_10bfloat16_tESG_Li384ELb1ELb1ELb0ELb1EEENS1_36VarlenDynamicPersistentTileSchedulerILi192ELi160ELi384ELi128ELb0ELb1ELb1ELb1ELb1ELb1EEEEEEEEEvNT_6ParamsE --------------------------
	.section	.text._ZN7cutlass13device_kernelIN5flash11enable_sm90INS1_16FlashAttnFwdSm90INS1_25CollectiveMainloopFwdSm90ILi2EN4cute5tupleIJNS5_1CILi1EEES8_S8_EEENS6_IJNS7_ILi192EEENS7_ILi160EEENS7_ILi64EEEEEELi64ENS_12float_e4m3_tEfNS_4arch4Sm90ELb1ELb0ELb1ELb1ELb1ELb1ELb0ELb1ELb1ELb1ELb0ELb0EEENS1_21CollectiveEpilogueFwdINS6_IJSA_SC_SB_EEES9_NS_10bfloat16_tESG_Li384ELb1ELb1ELb0ELb1EEENS1_36VarlenDynamicPersistentTileSchedulerILi192ELi160ELi384ELi128ELb0ELb1ELb1ELb1ELb1ELb1EEEEEEEEEvNT_6ParamsE,"ax",@progbits
	.align	128
.text._ZN7cutlass13device_kernelIN5flash11enable_sm90INS1_16FlashAttnFwdSm90INS1_25CollectiveMainloopFwdSm90ILi2EN4cute5tupleIJNS5_1CILi1EEES8_S8_EEENS6_IJNS7_ILi192EEENS7_ILi160EEENS7_ILi64EEEEEELi64ENS_12float_e4m3_tEfNS_4arch4Sm90ELb1ELb0ELb1ELb1ELb1ELb1ELb0ELb1ELb1ELb1ELb0ELb0EEENS1_21CollectiveEpilogueFwdINS6_IJSA_SC_SB_EEES9_NS_10bfloat16_tESG_Li384ELb1ELb1ELb0ELb1EEENS1_36VarlenDynamicPersistentTileSchedulerILi192ELi160ELi384ELi128ELb0ELb1ELb1ELb1ELb1ELb1EEEEEEEEEvNT_6ParamsE:
        .type           _ZN7cutlass13device_kernelIN5flash11enable_sm90INS1_16FlashAttnFwdSm90INS1_25CollectiveMainloopFwdSm90ILi2EN4cute5tupleIJNS5_1CILi1EEES8_S8_EEENS6_IJNS7_ILi192EEENS7_ILi160EEENS7_ILi64EEEEEELi64ENS_12float_e4m3_tEfNS_4arch4Sm90ELb1ELb0ELb1ELb1ELb1ELb1ELb0ELb1ELb1ELb1ELb0ELb0EEENS1_21CollectiveEpilogueFwdINS6_IJSA_SC_SB_EEES9_NS_10bfloat16_tESG_Li384ELb1ELb1ELb0ELb1EEENS1_36VarlenDynamicPersistentTileSchedulerILi192ELi160ELi384ELi128ELb0ELb1ELb1ELb1ELb1ELb1EEEEEEEEEvNT_6ParamsE,@function
        .size           _ZN7cutlass13device_kernelIN5flash11enable_sm90INS1_16FlashAttnFwdSm90INS1_25CollectiveMainloopFwdSm90ILi2EN4cute5tupleIJNS5_1CILi1EEES8_S8_EEENS6_IJNS7_ILi192EEENS7_ILi160EEENS7_ILi64EEEEEELi64ENS_12float_e4m3_tEfNS_4arch4Sm90ELb1ELb0ELb1ELb1ELb1ELb1ELb0ELb1ELb1ELb1ELb0ELb0EEENS1_21CollectiveEpilogueFwdINS6_IJSA_SC_SB_EEES9_NS_10bfloat16_tESG_Li384ELb1ELb1ELb0ELb1EEENS1_36VarlenDynamicPersistentTileSchedulerILi192ELi160ELi384ELi128ELb0ELb1ELb1ELb1ELb1ELb1EEEEEEEEEvNT_6ParamsE,(.L_x_2755 - _ZN7cutlass13device_kernelIN5flash11enable_sm90INS1_16FlashAttnFwdSm90INS1_25CollectiveMainloopFwdSm90ILi2EN4cute5tupleIJNS5_1CILi1EEES8_S8_EEENS6_IJNS7_ILi192EEENS7_ILi160EEENS7_ILi64EEEEEELi64ENS_12float_e4m3_tEfNS_4arch4Sm90ELb1ELb0ELb1ELb1ELb1ELb1ELb0ELb1ELb1ELb1ELb0ELb0EEENS1_21CollectiveEpilogueFwdINS6_IJSA_SC_SB_EEES9_NS_10bfloat16_tESG_Li384ELb1ELb1ELb0ELb1EEENS1_36VarlenDynamicPersistentTileSchedulerILi192ELi160ELi384ELi128ELb0ELb1ELb1ELb1ELb1ELb1EEEEEEEEEvNT_6ParamsE)
        .other          _ZN7cutlass13device_kernelIN5flash11enable_sm90INS1_16FlashAttnFwdSm90INS1_25CollectiveMainloopFwdSm90ILi2EN4cute5tupleIJNS5_1CILi1EEES8_S8_EEENS6_IJNS7_ILi192EEENS7_ILi160EEENS7_ILi64EEEEEELi64ENS_12float_e4m3_tEfNS_4arch4Sm90ELb1ELb0ELb1ELb1ELb1ELb1ELb0ELb1ELb1ELb1ELb0ELb0EEENS1_21CollectiveEpilogueFwdINS6_IJSA_SC_SB_EEES9_NS_10bfloat16_tESG_Li384ELb1ELb1ELb0ELb1EEENS1_36VarlenDynamicPersistentTileSchedulerILi192ELi160ELi384ELi128ELb0ELb1ELb1ELb1ELb1ELb1EEEEEEEEEvNT_6ParamsE,@"STO_CUDA_ENTRY STV_DEFAULT"
_ZN7cutlass13device_kernelIN5flash11enable_sm90INS1_16FlashAttnFwdSm90INS1_25CollectiveMainloopFwdSm90ILi2EN4cute5tupleIJNS5_1CILi1EEES8_S8_EEENS6_IJNS7_ILi192EEENS7_ILi160EEENS7_ILi64EEEEEELi64ENS_12float_e4m3_tEfNS_4arch4Sm90ELb1ELb0ELb1ELb1ELb1ELb1ELb0ELb1ELb1ELb1ELb0ELb0EEENS1_21CollectiveEpilogueFwdINS6_IJSA_SC_SB_EEES9_NS_10bfloat16_tESG_Li384ELb1ELb1ELb0ELb1EEENS1_36VarlenDynamicPersistentTileSchedulerILi192ELi160ELi384ELi128ELb0ELb1ELb1ELb1ELb1ELb1EEEEEEEEEvNT_6ParamsE:
        /* <DEDUP_REMOVED lines=17> */
.L_x_2336:
[----:B------:R-:W-:Y:S05]  /*0110*/  BSYNC B0 ;  /* 0x0000000000007941 */ /* 0x000fea0003800000 */
.L_x_2335:
        /* <DEDUP_REMOVED lines=40> */
.L_x_2337:
        /* <DEDUP_REMOVED lines=22> */
.L_x_2338:
        /* <DEDUP_REMOVED lines=18> */
.L_x_2339:
        /* <DEDUP_REMOVED lines=22> */
.L_x_2340:
        /* <DEDUP_REMOVED lines=23> */
.L_x_2341:
        /* <DEDUP_REMOVED lines=9> */
.L_x_2344:
        /* <DEDUP_REMOVED lines=19> */
[----:B------:R-:W-:Y:S02]  /*0ab0*/  SHF.R.S32.HI R0, RZ, 0x1f, R16 ;  /* 0x0000001fff007819 */ /* 0x000fe40000011410 */
[-C--:B------:R-:W-:Y:S02]  /*0ac0*/  LEA.HI R3, R16, R16.reuse, RZ, 0x1 ;  /* 0x0000001010037211 */ /* 0x080fe400078f08ff */
[CC--:B------:R-:W-:Y:S02]  /*0ad0*/  LEA.HI R4, R0.reuse, R16.reuse, RZ, 0x5 ;  /* 0x0000001000047211 */ /* 0x0c0fe400078f28ff */
[----:B------:R-:W-:Y:S02]  /*0ae0*/  SHF.R.S32.HI R10, RZ, 0x1, R3 ;  /* 0x00000001ff0a7819 */ /* 0x000fe40000011403 */
[-C--:B--2---:R-:W-:Y:S01]  /*0af0*/  LEA.HI R2, R0, R16.reuse, RZ, 0x7 ;  /* 0x0000001000027211 */ /* 0x084fe200078f38ff */
[----:B------:R-:W-:Y:S01]  /*0b00*/  IMAD.SHL.U32 R8, R4, 0x20, RZ ;  /* 0x0000002004087824 */ /* 0x000fe200078e00ff */
[----:B------:R-:W-:-:S02]  /*0b10*/  LEA.HI R5, R0, R16, RZ, 0x4 ;  /* 0x0000001000057211 */ /* 0x000fc400078f20ff */
[----:B------:R-:W-:Y:S02]  /*0b20*/  LEA.HI R4, R3, R10, RZ, 0x1 ;  /* 0x0000000a03047211 */ /* 0x000fe400078f08ff */
[----:B------:R-:W-:Y:S02]  /*0b30*/  LOP3.LUT R9, R2, 0xffffff80, RZ, 0xc0, !PT ;  /* 0xffffff8002097812 */ /* 0x000fe400078ec0ff */
[----:B------:R-:W-:Y:S02]  /*0b40*/  SHF.R.S32.HI R6, RZ, 0x4, R5 ;  /* 0x00000004ff067819 */ /* 0x000fe40000011405 */
[----:B------:R-:W-:Y:S01]  /*0b50*/  LOP3.LUT R4, R4, 0x3fffffe, RZ, 0xc0, !PT ;  /* 0x03fffffe04047812 */ /* 0x000fe200078ec0ff */
[----:B------:R-:W-:Y:S01]  /*0b60*/  IMAD.IADD R21, R16, 0x1, -R9 ;  /* 0x0000000110157824 */ /* 0x000fe200078e0a09 */
[C---:B------:R-:W-:Y:S02]  /*0b70*/  LOP3.LUT R7, R5.reuse, 0x3fffff0, RZ, 0xc0, !PT ;  /* 0x03fffff005077812 */ /* 0x040fe400078ec0ff */
[----:B------:R-:W-:Y:S01]  /*0b80*/  LEA.HI R5, R5, R6, RZ, 0x1 ;  /* 0x0000000605057211 */ /* 0x000fe200078f08ff */
[----:B------:R-:W-:Y:S01]  /*0b90*/  IMAD.IADD R4, R10, 0x1, -R4 ;  /* 0x000000010a047824 */ /* 0x000fe200078e0a04 */
[----:B------:R-:W-:-:S02]  /*0ba0*/  LOP3.LUT R8, R8, 0xfffffc00, RZ, 0xc0, !PT ;  /* 0xfffffc0008087812 */ /* 0x000fc400078ec0ff */
[----:B------:R-:W-:Y:S01]  /*0bb0*/  IADD3 R7, R16, -R7, RZ ;  /* 0x8000000710077210 */ /* 0x000fe20007ffe0ff */
[----:B------:R-:W-:Y:S01]  /*0bc0*/  IMAD R20, R6, 0x8, R4 ;  /* 0x0000000806147824 */ /* 0x000fe200078e0204 */
[----:B------:R-:W-:Y:S02]  /*0bd0*/  SHF.R.S32.HI R9, RZ, 0x1f, R21 ;  /* 0x0000001fff097819 */ /* 0x000fe40000011415 */
[----:B------:R-:W-:Y:S01]  /*0be0*/  LOP3.LUT R5, R5, 0x1ffffffe, RZ, 0xc0, !PT ;  /* 0x1ffffffe05057812 */ /* 0x000fe200078ec0ff */
[----:B------:R-:W-:Y:S01]  /*0bf0*/  IMAD R7, R7, 0x40, R8 ;  /* 0x0000004007077824 */ /* 0x000fe200078e0208 */
[----:B------:R-:W-:Y:S02]  /*0c00*/  LEA.HI R4, R0, R16, RZ, 0x2 ;  /* 0x0000001000047211 */ /* 0x000fe400078f10ff */
[----:B------:R-:W-:Y:S01]  /*0c10*/  LEA.HI R8, R9, R21, RZ, 0x2 ;  /* 0x0000001509087211 */ /* 0x000fe200078f10ff */
[----:B------:R-:W-:Y:S01]  /*0c20*/  IMAD.IADD R6, R6, 0x1, -R5 ;  /* 0x0000000106067824 */ /* 0x000fe200078e0a05 */
[----:B------:R-:W-:-:S02]  /*0c30*/  SHF.R.S32.HI R22, RZ, 0x7, R2 ;  /* 0x00000007ff167819 */ /* 0x000fc40000011402 */
[--C-:B------:R-:W-:Y:S02]  /*0c40*/  SHF.R.S32.HI R2, RZ, 0x2, R4.reuse ;  /* 0x00000002ff027819 */ /* 0x100fe40000011404 */
[----:B------:R-:W-:Y:S02]  /*0c50*/  SHF.R.S32.HI R5, RZ, 0x1f, R4 ;  /* 0x0000001fff057819 */ /* 0x000fe40000011404 */
[--C-:B------:R-:W-:Y:S02]  /*0c60*/  SHF.R.S32.HI R10, RZ, 0x2, R8.reuse ;  /* 0x00000002ff0a7819 */ /* 0x100fe40000011408 */
[----:B------:R-:W-:Y:S02]  /*0c70*/  SHF.R.S32.HI R11, RZ, 0x1f, R8 ;  /* 0x0000001fff0b7819 */ /* 0x000fe40000011408 */
[----:B------:R-:W-:Y:S02]  /*0c80*/  LEA.HI R5, R5, R2, RZ, 0x2 ;  /* 0x0000000205057211 */ /* 0x000fe400078f10ff */
[----:B------:R-:W-:-:S02]  /*0c90*/  LEA.HI R11, R11, R10, RZ, 0x3 ;  /* 0x0000000a0b0b7211 */ /* 0x000fc400078f18ff */
[----:B------:R-:W-:Y:S02]  /*0ca0*/  LOP3.LUT R5, R5, 0xfffffffc, RZ, 0xc0, !PT ;  /* 0xfffffffc05057812 */ /* 0x000fe400078ec0ff */
[----:B------:R-:W-:Y:S01]  /*0cb0*/  LOP3.LUT R12, R4, 0xfffffffc, RZ, 0xc0, !PT ;  /* 0xfffffffc040c7812 */ /* 0x000fe200078ec0ff */
[----:B------:R-:W-:Y:S01]  /*0cc0*/  IMAD.HI R4, R22, 0x55555556, RZ ;  /* 0x5555555616047827 */ /* 0x000fe200078e02ff */
[----:B------:R-:W-:Y:S02]  /*0cd0*/  LOP3.LUT R11, R11, 0xfffffff8, RZ, 0xc0, !PT ;  /* 0xfffffff80b0b7812 */ /* 0x000fe400078ec0ff */
[----:B------:R-:W-:Y:S01]  /*0ce0*/  LEA.HI R9, R9, R21, RZ, 0x5 ;  /* 0x0000001509097211 */ /* 0x000fe200078f28ff */
[----:B------:R-:W-:Y:S02]  /*0cf0*/  IMAD.IADD R5, R2, 0x1, -R5 ;  /* 0x0000000102057824 */ /* 0x000fe400078e0a05 */
[----:B------:R-:W-:Y:S01]  /*0d00*/  IMAD R2, R6, 0x8, R7 ;  /* 0x0000000806027824 */ /* 0x000fe200078e0207 */
[----:B------:R-:W-:Y:S01]  /*0d10*/  LEA.HI R4, R4, R4, RZ, 0x1 ;  /* 0x0000000404047211 */ /* 0x000fe200078f08ff */
[----:B------:R-:W-:Y:S01]  /*0d20*/  IMAD.IADD R10, R10, 0x1, -R11 ;  /* 0x000000010a0a7824 */ /* 0x000fe200078e0a0b */
[----:B------:R-:W-:-:S02]  /*0d30*/  SHF.R.S32.HI R9, RZ, 0x5, R9 ;  /* 0x00000005ff097819 */ /* 0x000fc40000011409 */
[----:B------:R-:W-:Y:S02]  /*0d40*/  LEA.HI R0, R0, R16, RZ, 0x3 ;  /* 0x0000001000007211 */ /* 0x000fe400078f18ff */
[----:B------:R-:W-:Y:S01]  /*0d50*/  LOP3.LUT R3, R3, 0xfffffffe, RZ, 0xc0, !PT ;  /* 0xfffffffe03037812 */ /* 0x000fe200078ec0ff */
[----:B------:R0:W-:Y:S01]  /*0d60*/  STL [R1+0x80], R2 ;  /* 0x0000800201007387 */ /* 0x0001e20000100800 */
[----:B------:R-:W-:Y:S01]  /*0d70*/  LEA R9, R9, R10, 0x4 ;  /* 0x0000000a09097211 */ /* 0x000fe200078e20ff */
[----:B------:R-:W-:Y:S02]  /*0d80*/  IMAD R4, R4, -0x3, R22 ;  /* 0xfffffffd04047824 */ /* 0x000fe400078e0216 */
[----:B------:R-:W-:Y:S01]  /*0d90*/  IMAD.IADD R3, R16, 0x1, -R3 ;  /* 0x0000000110037824 */ /* 0x000fe200078e0a03 */
[----:B0-----:R-:W-:Y:S01]  /*0da0*/  LOP3.LUT R2, R0, 0xfffffff8, RZ, 0xc0, !PT ;  /* 0xfffffff800027812 */ /* 0x001fe200078ec0ff */
[----:B------:R-:W-:Y:S01]  /*0db0*/  IMAD.IADD R12, R16, 0x1, -R12 ;  /* 0x00000001100c7824 */ /* 0x000fe200078e0a0c */
[----:B------:R-:W-:Y:S01]  /*0dc0*/  STL [R1+0x70], R5 ;  /* 0x0000700501007387 */ /* 0x000fe20000100800 */
[----:B------:R-:W-:Y:S01]  /*0dd0*/  IMAD R4, R4, 0x40, R9 ;  /* 0x0000004004047824 */ /* 0x000fe200078e0209 */
[----:B------:R-:W-:Y:S01]  /*0de0*/  IADD3 R2, R16, -R2, RZ ;  /* 0x8000000210027210 */ /* 0x000fe20007ffe0ff */
[C---:B------:R-:W-:Y:S01]  /*0df0*/  IMAD.SHL.U32 R16, R3.reuse, 0x10, RZ ;  /* 0x0000001003107824 */ /* 0x040fe200078e00ff */
[----:B------:R-:W-:Y:S01]  /*0e00*/  STL [R1+0x4], R13 ;  /* 0x0000040d01007387 */ /* 0x000fe20000100800 */
[----:B------:R-:W-:Y:S01]  /*0e10*/  SHF.R.S32.HI R0, RZ, 0x3, R0 ;  /* 0x00000003ff007819 */ /* 0x000fe20000011400 */
[----:B------:R-:W-:-:S02]  /*0e20*/  IMAD.SHL.U32 R6, R3, 0x8, RZ ;  /* 0x0000000803067824 */ /* 0x000fc400078e00ff */
[----:B------:R-:W-:Y:S01]  /*0e30*/  STL [R1+0x8], R14 ;  /* 0x0000080e01007387 */ /* 0x000fe20000100800 */
[----:B------:R-:W-:Y:S02]  /*0e40*/  IMAD.SHL.U32 R0, R5, 0x80, RZ ;  /* 0x0000008005007824 */ /* 0x000fe400078e00ff */
[----:B------:R-:W-:Y:S01]  /*0e50*/  IMAD.SHL.U32 R3, R2, 0x8, RZ ;  /* 0x0000000802037824 */ /* 0x000fe200078e00ff */
[----:B------:R-:W-:Y:S01]  /*0e60*/  STL [R1+0xc], R15 ;  /* 0x00000c0f01007387 */ /* 0x000fe20000100800 */
[----:B------:R-:W-:-:S03]  /*0e70*/  VIADD R157, R16, 0x20 ;  /* 0x00000020109d7836 */ /* 0x000fc60000000000 */
[----:B------:R-:W-:Y:S01]  /*0e80*/  STL [R1+0x7c], R4 ;  /* 0x00007c0401007387 */ /* 0x000fe20000100800 */
[----:B------:R-:W-:-:S03]  /*0e90*/  LOP3.LUT R2, R0, 0x180, RZ, 0xc0, !PT ;  /* 0x0000018000027812 */ /* 0x000fc600078ec0ff */
[----:B------:R-:W-:Y:S01]  /*0ea0*/  STL [R1+0x64], RZ ;  /* 0x000064ff01007387 */ /* 0x000fe20000100800 */
[----:B------:R-:W-:-:S03]  /*0eb0*/  SHF.R.S32.HI R0, RZ, 0x1f, R3 ;  /* 0x0000001fff007819 */ /* 0x000fc60000011403 */
[----:B------:R-:W-:Y:S04]  /*0ec0*/  STL [R1+0x10], RZ ;  /* 0x000010ff01007387 */ /* 0x000fe80000100800 */
[----:B------:R-:W-:Y:S04]  /*0ed0*/  STL [R1+0x18], R6 ;  /* 0x0000180601007387 */ /* 0x000fe80000100800 */
[----:B------:R0:W-:Y:S01]  /*0ee0*/  STL [R1+0x6c], R3 ;  /* 0x00006c0301007387 */ /* 0x0001e20000100800 */
[----:B------:R-:W-:-:S03]  /*0ef0*/  LEA.HI R11, R12, R12, RZ, 0x1 ;  /* 0x0000000c0c0b7211 */ /* 0x000fc600078f08ff */
[----:B------:R-:W-:Y:S01]  /*0f00*/  STL [R1+0x3c], R2 ;  /* 0x00003c0201007387 */ /* 0x000fe20000100800 */
[----:B0-----:R-:W-:-:S03]  /*0f10*/  SHF.R.S32.HI R3, RZ, 0x1f, R157 ;  /* 0x0000001fff037819 */ /* 0x001fc6000001149d */
[----:B------:R0:W-:Y:S01]  /*0f20*/  STL [R1+0x84], R0 ;  /* 0x0000840001007387 */ /* 0x0001e20000100800 */
[----:B------:R-:W-:-:S03]  /*0f30*/  VIADD R6, R6, 0x10 ;  /* 0x0000001006067836 */ /* 0x000fc60000000000 */
[----:B------:R1:W-:Y:S01]  /*0f40*/  STL [R1+0x24], R3 ;  /* 0x0000240301007387 */ /* 0x0003e20000100800 */
[----:B------:R-:W-:Y:S02]  /*0f50*/  LOP3.LUT R11, R11, 0x1ffffffe, RZ, 0xc0, !PT ;  /* 0x1ffffffe0b0b7812 */ /* 0x000fe400078ec0ff */
[C---:B0-----:R-:W-:Y:S02]  /*0f60*/  LOP3.LUT R0, R2.reuse, 0x10, R16, 0xf8, !PT ;  /* 0x0000001002007812 */ /* 0x041fe400078ef810 */
[----:B-1----:R-:W-:Y:S02]  /*0f70*/  SHF.R.U32.HI R3, RZ, 0x3, R2 ;  /* 0x00000003ff037819 */ /* 0x002fe40000011602 */
[----:B------:R-:W-:Y:S01]  /*0f80*/  LOP3.LUT R2, R2, 0x30, R16, 0xf8, !PT ;  /* 0x0000003002027812 */ /* 0x000fe200078ef810 */
[----:B------:R-:W-:Y:S01]  /*0f90*/  STL [R1+0x2c], R6 ;  /* 0x00002c0601007387 */ /* 0x000fe20000100800 */
[----:B------:R-:W-:Y:S02]  /*0fa0*/  LOP3.LUT R8, R8, 0x7ffffffc, RZ, 0xc0, !PT ;  /* 0x7ffffffc08087812 */ /* 0x000fe400078ec0ff */
[----:B------:R-:W-:Y:S01]  /*0fb0*/  LOP3.LUT R0, R0, R3, RZ, 0x3c, !PT ;  /* 0x0000000300007212 */ /* 0x000fe200078e3cff */
[----:B------:R0:W-:Y:S01]  /*0fc0*/  STL [R1+0x40], R3 ;  /* 0x0000400301007387 */ /* 0x0001e20000100800 */
[----:B------:R-:W-:Y:S01]  /*0fd0*/  SHF.L.U32 R5, R20, 0x6, RZ ;  /* 0x0000000614057819 */ /* 0x000fe200000006ff */
[----:B------:R-:W-:-:S02]  /*0fe0*/  IMAD.IADD R11, R12, 0x1, -R11 ;  /* 0x000000010c0b7824 */ /* 0x000fc400078e0a0b */
[----:B------:R-:W-:Y:S01]  /*0ff0*/  IMAD.IADD R7, R21, 0x1, -R8 ;  /* 0x0000000115077824 */ /* 0x000fe200078e0a08 */
[----:B0-----:R-:W-:Y:S02]  /*1000*/  LOP3.LUT R3, R2, R3, RZ, 0x3c, !PT ;  /* 0x0000000302037212 */ /* 0x001fe400078e3cff */
[----:B------:R-:W-:Y:S01]  /*1010*/  SHF.R.S32.HI R2, RZ, 0x1f, R6 ;  /* 0x0000001fff027819 */ /* 0x000fe20000011406 */
[----:B------:R-:W-:Y:S01]  /*1020*/  STL [R1+0x44], R5 ;  /* 0x0000440501007387 */ /* 0x000fe20000100800 */
[----:B------:R-:W-:Y:S02]  /*1030*/  IMAD.IADD R6, R5, 0x1, R0 ;  /* 0x0000000105067824 */ /* 0x000fe400078e0200 */
[----:B------:R-:W-:Y:S01]  /*1040*/  IMAD R0, R11, 0x8, R4 ;  /* 0x000000080b007824 */ /* 0x000fe200078e0204 */
[----:B------:R0:W-:Y:S04]  /*1050*/  STL [R1+0x74], R2 ;  /* 0x0000740201007387 */ /* 0x0001e80000100800 */
[----:B------:R1:W-:Y:S01]  /*1060*/  STL [R1+0x48], R7 ;  /* 0x0000480701007387 */ /* 0x0003e20000100800 */
[----:B0-----:R-:W-:-:S03]  /*1070*/  IADD3 R2, R18, R5, R3 ;  /* 0x0000000512027210 */ /* 0x001fc60007ffe003 */
[----:B------:R1:W-:Y:S04]  /*1080*/  STL [R1+0x30], R6 ;  /* 0x0000300601007387 */ /* 0x0003e80000100800 */
[----:B------:R1:W-:Y:S04]  /*1090*/  STL [R1+0x4c], R0 ;  /* 0x00004c0001007387 */ /* 0x0003e80000100800 */
[----:B------:R1:W-:Y:S01]  /*10a0*/  STL [R1+0x78], R2 ;  /* 0x0000780201007387 */ /* 0x0003e20000100800 */
[----:B------:R-:W-:Y:S02]  /*10b0*/  CS2R R22, SRZ ;  /* 0x0000000000167805 */ /* 0x000fe4000001ff00 */
[----:B------:R-:W-:-:S02]  /*10c0*/  SHF.R.S32.HI R17, RZ, 0x1f, R16 ;  /* 0x0000001fff117819 */ /* 0x000fc40000011410 */
[----:B---3--:R-:W-:Y:S01]  /*10d0*/  LOP3.LUT R156, R19, 0x1, RZ, 0xfc, !PT ;  /* 0x00000001139c7812 */ /* 0x008fe200078efcff */
[----:B-1----:R-:W-:-:S07]  /*10e0*/  IMAD.MOV.U32 R19, RZ, RZ, RZ ;  /* 0x000000ffff137224 */ /* 0x002fce00078e00ff */
.L_x_2462:
[----:B--2---:R-:W2:Y:S01]  /*10f0*/  LDL.LU R0, [R1+0xc] ;  /* 0x00000c0001007983 */ /* 0x004ea20000300800 */
[----:B01----:R-:W2:Y:S01]  /*1100*/  LDC.64 R2, c[0x0][0xc88] ;  /* 0x00032200ff027b82 */ /* 0x003ea20000000a00 */
[----:B------:R-:W-:Y:S01]  /*1110*/  ULDC.64 UR4, c[0x0][0xa28] ;  /* 0x00028a0000047ab9 */ /* 0x000fe20000000a00 */
[----:B------:R-:W-:Y:S01]  /*1120*/  ULDC.64 UR8, c[0x0][0xa18] ;  /* 0x0002860000087ab9 */ /* 0x000fe20000000a00 */
[----:B------:R-:W-:Y:S01]  /*1130*/  ISETP.NE.U32.AND P2, PT, RZ, UR4, PT ;  /* 0x00000004ff007c0c */ /* 0x000fe2000bf45070 */
[----:B------:R-:W-:Y:S01]  /*1140*/  IMAD.MOV.U32 R9, RZ, RZ, RZ ;  /* 0x000000ffff097224 */ /* 0x000fe200078e00ff */
[----:B------:R-:W3:Y:S01]  /*1150*/  LDL R43, [R1+0x8] ;  /* 0x00000800012b7983 */ /* 0x000ee20000100800 */
[----:B------:R-:W-:Y:S01]  /*1160*/  ULDC.64 UR6, c[0x0][0xa08] ;  /* 0x0002820000067ab9 */ /* 0x000fe20000000a00 */
[----:B------:R-:W-:Y:S01]  /*1170*/  ISETP.NE.AND.EX P2, PT, RZ, UR5, PT, P2 ;  /* 0x00000005ff007c0c */ /* 0x000fe2000bf45320 */
[----:B--2---:R-:W-:-:S05]  /*1180*/  IMAD.WIDE R2, R0, 0x4, R2 ;  /* 0x0000000400027825 */ /* 0x004fca00078e0202 */
[----:B------:R-:W2:Y:S01]  /*1190*/  LDG.E R0, desc[UR40][R2.64] ;  /* 0x0000002802007981 */ /* 0x000ea2000c1e1900 */
[----:B------:R-:W-:Y:S01]  /*11a0*/  ISETP.NE.U32.AND P1, PT, RZ, UR8, PT ;  /* 0x00000008ff007c0c */ /* 0x000fe2000bf25070 */
[----:B------:R-:W-:Y:S01]  /*11b0*/  IMAD.MOV.U32 R25, RZ, RZ, RZ ;  /* 0x000000ffff197224 */ /* 0x000fe200078e00ff */
        /* <DEDUP_REMOVED lines=10> */
[----:B------:R-:W-:Y:S01]  /*1260*/  ULDC UR4, c[0x0][0x288] ;  /* 0x0000a20000047ab9 */ /* 0x000fe20000000800 */
[C---:B------:R-:W-:Y:S02]  /*1270*/  IADD3 R6, P4, R33.reuse, UR6, RZ ;  /* 0x0000000621067c10 */ /* 0x040fe4000ff9e0ff */
[----:B------:R1:W5:Y:S01]  /*1280*/  @P2 LDG.E R9, desc[UR40][R2.64] ;  /* 0x0000002802092981 */ /* 0x000362000c1e1900 */
[----:B------:R-:W-:Y:S01]  /*1290*/  MOV R8, UR4 ;  /* 0x0000000400087c02 */ /* 0x000fe20008000f00 */
[----:B------:R-:W-:Y:S01]  /*12a0*/  ULDC.64 UR4, c[0x0][0x418] ;  /* 0x0001060000047ab9 */ /* 0x000fe20000000a00 */
[----:B------:R-:W-:Y:S01]  /*12b0*/  IADD3.X R7, R32, UR7, RZ, P4, !PT ;  /* 0x0000000720077c10 */ /* 0x000fe2000a7fe4ff */
[----:B------:R1:W-:Y:S01]  /*12c0*/  STL [R1+0x58], R33 ;  /* 0x0000582101007387 */ /* 0x0003e20000100800 */
[----:B0-----:R-:W-:-:S03]  /*12d0*/  @P1 IADD3 R4, P2, R33, UR8, RZ ;  /* 0x0000000821041c10 */ /* 0x001fc6000ff5e0ff */
[----:B------:R1:W5:Y:S01]  /*12e0*/  @P0 LDG.E R25, desc[UR40][R6.64] ;  /* 0x0000002806190981 */ /* 0x000362000c1e1900 */
[----:B------:R-:W-:Y:S01]  /*12f0*/  @P1 IADD3.X R5, R32, UR9, RZ, P2, !PT ;  /* 0x0000000920051c10 */ /* 0x000fe200097fe4ff */
[----:B------:R-:W-:Y:S02]  /*1300*/  UISETP.NE.U32.AND UP0, UPT, UR4, URZ, UPT ;  /* 0x0000003f0400728c */ /* 0x000fe4000bf05070 */
[----:B------:R1:W-:Y:S01]  /*1310*/  STL [R1+0x5c], R32 ;  /* 0x00005c2001007387 */ /* 0x0003e20000100800 */
[----:B------:R-:W-:Y:S01]  /*1320*/  ULDC.64 UR8, c[0x0][0xa20] ;  /* 0x0002880000087ab9 */ /* 0x000fe20000000a00 */
[----:B------:R-:W-:Y:S02]  /*1330*/  ULDC UR4, c[0x0][0x424] ;  /* 0x0001090000047ab9 */ /* 0x000fe40000000800 */
[----:B------:R-:W2:Y:S01]  /*1340*/  @P1 LDG.E R8, desc[UR40][R4.64] ;  /* 0x0000002804081981 */ /* 0x000ea2000c1e1900 */
[----:B------:R-:W-:Y:S01]  /*1350*/  UISETP.NE.AND.EX UP0, UPT, UR5, URZ, UPT, UP0 ;  /* 0x0000003f0500728c */ /* 0x000fe2000bf05300 */
[----:B------:R-:W-:-:S02]  /*1360*/  ISETP.NE.U32.AND P2, PT, RZ, UR8, PT ;  /* 0x00000008ff007c0c */ /* 0x000fc4000bf45070 */
[----:B------:R-:W-:Y:S01]  /*1370*/  ULDC UR5, c[0x0][0x2f0] ;  /* 0x0000bc0000057ab9 */ /* 0x000fe20000000800 */
[----:B------:R-:W-:Y:S01]  /*1380*/  USEL UR4, UR4, 0x1, UP0 ;  /* 0x0000000104047887 */ /* 0x000fe20008000000 */
[----:B------:R-:W-:-:S03]  /*1390*/  ISETP.NE.AND.EX P2, PT, RZ, UR9, PT, P2 ;  /* 0x00000009ff007c0c */ /* 0x000fc6000bf45320 */
[----:B------:R-:W-:-:S03]  /*13a0*/  UIMAD UR4, UR4, UR5, URZ ;  /* 0x00000005040472a4 */ /* 0x000fc6000f8e023f */
[----:B------:R-:W-:Y:S01]  /*13b0*/  ULDC UR5, c[0x0][0x348] ;  /* 0x0000d20000057ab9 */ /* 0x000fe20000000800 */
[----:B------:R-:W-:Y:S01]  /*13c0*/  IMAD.MOV.U32 R42, RZ, RZ, R0 ;  /* 0x000000ffff2a7224 */ /* 0x000fe200078e0000 */
[----:B--2---:R1:W-:Y:S04]  /*13d0*/  STL [R1+0xc], R8 ;  /* 0x00000c0801007387 */ /* 0x0043e80000100800 */
[----:B---3--:R1:W-:Y:S01]  /*13e0*/  STL [R1+0x54], R43 ;  /* 0x0000542b01007387 */ /* 0x0083e20000100800 */
[----:B------:R-:W-:Y:S05]  /*13f0*/  @P1 BRA `(.L_x_2346) ;  /* 0x0000000000281947 */ /* 0x000fea0003800000 */
        /* <DEDUP_REMOVED lines=10> */
.L_x_2346:
[----:B------:R-:W-:Y:S02]  /*14a0*/  IMAD.U32 R31, RZ, RZ, UR5 ;  /* 0x00000005ff1f7e24 */ /* 0x000fe4000f8e00ff */
[----:B------:R-:W-:Y:S01]  /*14b0*/  IMAD.U32 R24, RZ, RZ, UR4 ;  /* 0x00000004ff187e24 */ /* 0x000fe2000f8e00ff */
[----:B------:R-:W-:Y:S06]  /*14c0*/  @!P2 BRA `(.L_x_2347) ;  /* 0x000000000010a947 */ /* 0x000fec0003800000 */
[----:B-1----:R-:W-:-:S04]  /*14d0*/  IADD3 R2, P0, R33, UR8, RZ ;  /* 0x0000000821027c10 */ /* 0x002fc8000ff1e0ff */
[----:B------:R-:W-:-:S05]  /*14e0*/  IADD3.X R3, R32, UR9, RZ, P0, !PT ;  /* 0x0000000920037c10 */ /* 0x000fca00087fe4ff */
[----:B------:R2:W5:Y:S01]  /*14f0*/  LDG.E R24, desc[UR40][R2.64] ;  /* 0x0000002802187981 */ /* 0x000562000c1e1900 */
[----:B------:R-:W-:Y:S05]  /*1500*/  BRA `(.L_x_2348) ;  /* 0x0000000000107947 */ /* 0x000fea0003800000 */
.L_x_2347:
[----:B------:R-:W-:Y:S05]  /*1510*/  @!P0 BRA `(.L_x_2348) ;  /* 0x00000000000c8947 */ /* 0x000fea0003800000 */
[----:B-1----:R-:W2:Y:S04]  /*1520*/  LDG.E R3, desc[UR40][R6.64] ;  /* 0x0000002806037981 */ /* 0x002ea8000c1e1900 */
[----:B------:R-:W2:Y:S02]  /*1530*/  LDG.E R24, desc[UR40][R6.64+0x4] ;  /* 0x0000042806187981 */ /* 0x000ea4000c1e1900 */
[----:B--2---:R-:W-:-:S07]  /*1540*/  IMAD.IADD R24, R24, 0x1, -R3 ;  /* 0x0000000118187824 */ /* 0x004fce00078e0a03 */
.L_x_2348:
[----:B------:R-:W-:Y:S01]  /*1550*/  ULDC.64 UR4, c[0x0][0xa10] ;  /* 0x0002840000047ab9 */ /* 0x000fe20000000a00 */
[----:B------:R-:W3:Y:S01]  /*1560*/  LDL R10, [R1+0x4] ;  /* 0x00000400010a7983 */ /* 0x000ee20000100800 */
[----:B------:R-:W-:Y:S01]  /*1570*/  ISETP.NE.U32.AND P0, PT, RZ, UR4, PT ;  /* 0x00000004ff007c0c */ /* 0x000fe2000bf05070 */
[----:B-1----:R-:W1:Y:S03]  /*1580*/  LDC R6, c[0x0][0x448] ;  /* 0x00011200ff067b82 */ /* 0x002e660000000800 */
[----:B------:R-:W-:Y:S01]  /*1590*/  ISETP.NE.AND.EX P0, PT, RZ, UR5, PT, P0 ;  /* 0x00000005ff007c0c */ /* 0x000fe2000bf05300 */
[----:B------:R-:W-:-:S12]  /*15a0*/  ULDC.64 UR4, c[0x0][0xa30] ;  /* 0x00028c0000047ab9 */ /* 0x000fd80000000a00 */
[----:B--2---:R-:W2:Y:S02]  /*15b0*/  @P0 LDC.64 R2, c[0x0][0xa10] ;  /* 0x00028400ff020b82 */ /* 0x004ea40000000a00 */
[----:B--2---:R-:W-:-:S05]  /*15c0*/  @P0 IMAD.WIDE R2, R42, 0x4, R2 ;  /* 0x000000042a020825 */ /* 0x004fca00078e0202 */
[----:B------:R-:W2:Y:S04]  /*15d0*/  @P0 LDG.E R0, desc[UR40][R2.64] ;  /* 0x0000002802000981 */ /* 0x000ea8000c1e1900 */
[----:B------:R4:W2:Y:S01]  /*15e0*/  @P0 LDG.E R7, desc[UR40][R2.64+0x4] ;  /* 0x0000042802070981 */ /* 0x0008a2000c1e1900 */
[----:B------:R-:W-:Y:S01]  /*15f0*/  ISETP.NE.U32.AND P1, PT, RZ, UR4, PT ;  /* 0x00000004ff007c0c */ /* 0x000fe2000bf25070 */
[----:B-----5:R-:W-:-:S03]  /*1600*/  IMAD.MOV.U32 R28, RZ, RZ, R24 ;  /* 0x000000ffff1c7224 */ /* 0x020fc600078e0018 */
[----:B------:R-:W-:-:S13]  /*1610*/  ISETP.NE.AND.EX P1, PT, RZ, UR5, PT, P1 ;  /* 0x00000005ff007c0c */ /* 0x000fda000bf25310 */
[----:B------:R-:W-:-:S04]  /*1620*/  @P1 IADD3 R4, P2, R33, UR4, RZ ;  /* 0x0000000421041c10 */ /* 0x000fc8000ff5e0ff */
[----:B------:R-:W-:-:S05]  /*1630*/  @P1 IADD3.X R5, R32, UR5, RZ, P2, !PT ;  /* 0x0000000520051c10 */ /* 0x000fca00097fe4ff */
[----:B------:R0:W5:Y:S01]  /*1640*/  @P1 LDG.E R28, desc[UR40][R4.64] ;  /* 0x00000028041c1981 */ /* 0x000162000c1e1900 */
[----:B-1----:R-:W-:Y:S01]  /*1650*/  ISETP.NE.AND P1, PT, R6, 0x1, PT ;  /* 0x000000010600780c */ /* 0x002fe20003f25270 */
[----:B------:R-:W-:Y:S01]  /*1660*/  IMAD.IADD R6, R24, 0x1, -R9 ;  /* 0x0000000118067824 */ /* 0x000fe200078e0a09 */
[----:B------:R-:W-:-:S11]  /*1670*/  PLOP3.LUT P3, PT, PT, PT, PT, 0x80, 0x0 ;  /* 0x000000000000781c */ /* 0x000fd60003f6f070 */
[----:B------:R-:W1:Y:S08]  /*1680*/  @P1 LDC R11, c[0x0][0x44c] ;  /* 0x00011300ff0b1b82 */ /* 0x000e700000000800 */
[----:B----4-:R-:W4:Y:S01]  /*1690*/  @P1 LDC R3, c[0x0][0x450] ;  /* 0x00011400ff031b82 */ /* 0x010f220000000800 */
[----:B---3--:R-:W-:-:S05]  /*16a0*/  IMAD R10, R10, 0xc0, RZ ;  /* 0x000000c00a0a7824 */ /* 0x008fca00078e02ff */
[----:B------:R-:W-:Y:S01]  /*16b0*/  IADD3 R2, R10, 0xbf, RZ ;  /* 0x000000bf0a027810 */ /* 0x000fe20007ffe0ff */
[----:B------:R3:W-:Y:S01]  /*16c0*/  STL [R1+0x34], R10 ;  /* 0x0000340a01007387 */ /* 0x0007e20000100800 */
[----:B--2---:R-:W-:-:S03]  /*16d0*/  @P0 IMAD.IADD R31, R7, 0x1, -R0 ;  /* 0x00000001071f0824 */ /* 0x004fc600078e0a00 */
[----:B-1----:R-:W-:-:S04]  /*16e0*/  @P1 IMAD.HI.U32 R0, R2, R11, RZ ;  /* 0x0000000b02001227 */ /* 0x002fc800078e00ff */
[----:B0-----:R-:W-:Y:S01]  /*16f0*/  IMAD.IADD R4, R6, 0x1, R31 ;  /* 0x0000000106047824 */ /* 0x001fe200078e021f */
[----:B----4-:R-:W-:-:S03]  /*1700*/  @P1 SHF.R.U32.HI R2, RZ, R3, R0 ;  /* 0x00000003ff021219 */ /* 0x010fc60000011600 */
[C---:B------:R-:W-:Y:S01]  /*1710*/  VIADD R0, R4.reuse, 0x9f ;  /* 0x0000009f04007836 */ /* 0x040fe20000000000 */
[----:B------:R-:W-:Y:S01]  /*1720*/  IADD3 R30, R4, 0xa0, -R8 ;  /* 0x000000a0041e7810 */ /* 0x000fe20007ffe808 */
[----:B------:R3:W-:Y:S02]  /*1730*/  STL [R1+0x38], R4 ;  /* 0x0000380401007387 */ /* 0x0007e40000100800 */
[----:B------:R-:W-:-:S04]  /*1740*/  IMAD.HI R0, R0, 0x66666667, RZ ;  /* 0x6666666700007827 */ /* 0x000fc800078e02ff */
[----:B------:R-:W-:Y:S01]  /*1750*/  IMAD.IADD R2, R30, 0x1, R2 ;  /* 0x000000011e027824 */ /* 0x000fe200078e0202 */
[----:B------:R-:W-:-:S03]  /*1760*/  SHF.R.U32.HI R3, RZ, 0x1f, R0 ;  /* 0x0000001fff037819 */ /* 0x000fc60000011600 */
[----:B------:R-:W-:Y:S01]  /*1770*/  IMAD.HI R2, R2, 0x66666667, RZ ;  /* 0x6666666702027827 */ /* 0x000fe200078e02ff */
[----:B------:R-:W-:-:S04]  /*1780*/  LEA.HI.SX32 R104, R0, R3, 0x1a ;  /* 0x0000000300687211 */ /* 0x000fc800078fd2ff */
[----:B------:R-:W-:-:S04]  /*1790*/  SHF.R.U32.HI R5, RZ, 0x1f, R2 ;  /* 0x0000001fff057819 */ /* 0x000fc80000011602 */
[----:B------:R-:W-:Y:S01]  /*17a0*/  LEA.HI.SX32 R5, R2, R5, 0x1a ;  /* 0x0000000502057211 */ /* 0x000fe200078fd2ff */
[----:B------:R-:W-:-:S03]  /*17b0*/  IMAD.MOV R2, RZ, RZ, -R6 ;  /* 0x000000ffff027224 */ /* 0x000fc600078e0a06 */
[----:B------:R-:W-:Y:S02]  /*17c0*/  VIMNMX R5, R104, R5, PT ;  /* 0x0000000568057248 */ /* 0x000fe40003fe0100 */
[----:B------:R-:W-:-:S03]  /*17d0*/  VIMNMX R2, RZ, R2, !PT ;  /* 0x00000002ff027248 */ /* 0x000fc60007fe0100 */
[----:B------:R-:W-:-:S05]  /*17e0*/  IMAD R0, R5, 0xa0, -R6 ;  /* 0x000000a005007824 */ /* 0x000fca00078e0a06 */
[----:B------:R-:W-:-:S04]  /*17f0*/  VIMNMX R5, R0, R31, PT ;  /* 0x0000001f00057248 */ /* 0x000fc80003fe0100 */
[----:B------:R-:W-:Y:S01]  /*1800*/  ISETP.GT.AND P0, PT, R5, R2, PT ;  /* 0x000000020500720c */ /* 0x000fe20003f04270 */
[----:B------:R-:W-:-:S05]  /*1810*/  IMAD.WIDE.U32 R2, R2, -0x33333333, RZ ;  /* 0xcccccccd02027825 */ /* 0x000fca00078e00ff */
[----:B------:R-:W-:-:S05]  /*1820*/  SHF.R.U32.HI R29, RZ, 0x7, R3 ;  /* 0x00000007ff1d7819 */ /* 0x000fca0000011603 */
[----:B------:R-:W-:Y:S02]  /*1830*/  IMAD.MOV.U32 R2, RZ, RZ, R29 ;  /* 0x000000ffff027224 */ /* 0x000fe400078e001d */
[----:B------:R-:W-:-:S05]  /*1840*/  @P0 IADD3 R0, R5, 0x9f, RZ ;  /* 0x0000009f05000810 */ /* 0x000fca0007ffe0ff */
[----:B------:R-:W-:-:S05]  /*1850*/  @P0 IMAD.HI R0, R0, 0x66666667, RZ ;  /* 0x6666666700000827 */ /* 0x000fca00078e02ff */
[----:B------:R-:W-:-:S04]  /*1860*/  @P0 SHF.R.U32.HI R3, RZ, 0x1f, R0 ;  /* 0x0000001fff030819 */ /* 0x000fc80000011600 */
[----:B------:R-:W-:-:S04]  /*1870*/  @P0 LEA.HI.SX32 R2, R0, R3, 0x1a ;  /* 0x0000000300020211 */ /* 0x000fc800078fd2ff */
[----:B------:R-:W-:-:S13]  /*1880*/  ISETP.GT.AND P0, PT, R2, R29, PT ;  /* 0x0000001d0200720c */ /* 0x000fda0003f04270 */
[----:B---3--:R-:W-:Y:S05]  /*1890*/  @!P0 BRA `(.L_x_2349) ;  /* 0x0000003800008947 */ /* 0x008fea0003800000 */
        /* <DEDUP_REMOVED lines=11> */
[----:B------:R-:W-:Y:S01]  /*1950*/  MOV R10, UR6 ;  /* 0x00000006000a7c02 */ /* 0x000fe20008000f00 */
        /* <DEDUP_REMOVED lines=8> */
.L_x_2351:
[----:B------:R-:W-:Y:S05]  /*19e0*/  BSYNC B6 ;  /* 0x0000000000067941 */ /* 0x000fea0003800000 */
.L_x_2350:
        /* <DEDUP_REMOVED lines=9> */
[----:B------:R-:W-:Y:S01]  /*1a80*/  MOV R5, UR5 ;  /* 0x0000000500057c02 */ /* 0x000fe20008000f00 */
        /* <DEDUP_REMOVED lines=9> */
[----:B-1---5:R-:W-:Y:S05]  /*1b20*/  CALL.ABS.NOINC R14 ;  /* 0x000000000e007343 */ /* 0x022fea0003c00000 */
.L_x_2353:
[----:B------:R-:W-:Y:S05]  /*1b30*/  BSYNC B6 ;  /* 0x0000000000067941 */ /* 0x000fea0003800000 */
.L_x_2352:
[----:B------:R-:W2:Y:S01]  /*1b40*/  LDL.64 R20, [R1+0x18] ;  /* 0x0000180001147983 */ /* 0x000ea20000100a00 */
[----:B------:R-:W-:Y:S01]  /*1b50*/  ULDC.64 UR4, c[0x0][0x9f8] ;  /* 0x00027e0000047ab9 */ /* 0x000fe20000000a00 */
[----:B------:R-:W0:Y:S02]  /*1b60*/  LDC.64 R40, c[0x0][0x408] ;  /* 0x00010200ff287b82 */ /* 0x000e240000000a00 */
[----:B------:R-:W2:Y:S01]  /*1b70*/  LDL.64 R26, [R1+0x18] ;  /* 0x00001800011a7983 */ /* 0x000ea20000100a00 */
[----:B------:R-:W-:Y:S01]  /*1b80*/  ISETP.NE.U32.AND P0, PT, RZ, UR4, PT ;  /* 0x00000004ff007c0c */ /* 0x000fe2000bf05070 */
[----:B------:R-:W1:Y:S03]  /*1b90*/  S2R R44, SR_TID.X ;  /* 0x00000000002c7919 */ /* 0x000e660000002100 */
[----:B------:R-:W-:Y:S01]  /*1ba0*/  ISETP.NE.AND.EX P0, PT, RZ, UR5, PT, P0 ;  /* 0x00000005ff007c0c */ /* 0x000fe2000bf05300 */
[----:B------:R-:W3:Y:S08]  /*1bb0*/  LDC.64 R34, c[0x0][0x3f8] ;  /* 0x0000fe00ff227b82 */ /* 0x000ef00000000a00 */
[----:B------:R-:W4:Y:S04]  /*1bc0*/  LDC R15, c[0x0][0x3f4] ;  /* 0x0000fd00ff0f7b82 */ /* 0x000f280000000800 */
[----:B------:R-:W-:Y:S01]  /*1bd0*/  @P0 IADD3 R4, P1, R33, UR4, RZ ;  /* 0x0000000421040c10 */ /* 0x000fe2000ff3e0ff */
[----:B------:R-:W-:-:S03]  /*1be0*/  ULDC UR4, c[0x0][0x2f4] ;  /* 0x0000bd0000047ab9 */ /* 0x000fc60000000800 */
[----:B------:R-:W-:-:S05]  /*1bf0*/  @P0 IADD3.X R5, R32, UR5, RZ, P1, !PT ;  /* 0x0000000520050c10 */ /* 0x000fca0008ffe4ff */
[----:B------:R0:W4:Y:S01]  /*1c00*/  @P0 LDG.E R42, desc[UR40][R4.64] ;  /* 0x00000028042a0981 */ /* 0x000122000c1e1900 */
[----:B-1----:R-:W-:-:S05]  /*1c10*/  VIADD R48, R44, 0xffffff80 ;  /* 0xffffff802c307836 */ /* 0x002fca0000000000 */
[----:B------:R-:W-:-:S04]  /*1c20*/  LEA.HI R45, R48, R48, RZ, 0x1 ;  /* 0x00000030302d7211 */ /* 0x000fc800078f08ff */
[----:B------:R-:W-:-:S04]  /*1c30*/  SHF.R.S32.HI R45, RZ, 0x1, R45 ;  /* 0x00000001ff2d7819 */ /* 0x000fc8000001142d */
[----:B------:R-:W-:-:S05]  /*1c40*/  SHF.R.S32.HI R3, RZ, 0x1f, R45 ;  /* 0x0000001fff037819 */ /* 0x000fca000001142d */
[----:B0-----:R-:W-:-:S04]  /*1c50*/  IMAD R4, R3, R40, RZ ;  /* 0x0000002803047224 */ /* 0x001fc800078e02ff */
[----:B------:R-:W-:Y:S02]  /*1c60*/  IMAD R13, R45, R41, R4 ;  /* 0x000000292d0d7224 */ /* 0x000fe400078e0204 */
[----:B---3--:R-:W-:-:S04]  /*1c70*/  IMAD R0, R3, R34, RZ ;  /* 0x0000002203007224 */ /* 0x008fc800078e02ff */
[----:B------:R-:W-:Y:S02]  /*1c80*/  IMAD R11, R45, R35, R0 ;  /* 0x000000232d0b7224 */ /* 0x000fe400078e0200 */
[----:B------:R-:W-:Y:S02]  /*1c90*/  IMAD.IADD R0, R25, 0x1, R24 ;  /* 0x0000000119007824 */ /* 0x000fe400078e0218 */
[----:B--2---:R-:W-:-:S05]  /*1ca0*/  IMAD.MOV.U32 R26, RZ, RZ, R20 ;  /* 0x000000ffff1a7224 */ /* 0x004fca00078e0014 */
[----:B------:R-:W-:-:S05]  /*1cb0*/  SHF.R.S32.HI R27, RZ, 0x1f, R26 ;  /* 0x0000001fff1b7819 */ /* 0x000fca000001141a */
[----:B------:R0:W-:Y:S01]  /*1cc0*/  STL [R1+0x1c], R27 ;  /* 0x00001c1b01007387 */ /* 0x0001e20000100800 */
[----:B------:R-:W-:-:S03]  /*1cd0*/  IMAD.WIDE.U32 R20, R45, R34, R26 ;  /* 0x000000222d147225 */ /* 0x000fc600078e001a */
[----:B------:R-:W2:Y:S01]  /*1ce0*/  LDL R46, [R1+0x70] ;  /* 0x00007000012e7983 */ /* 0x000ea20000100800 */
[----:B------:R-:W-:-:S03]  /*1cf0*/  IMAD.WIDE.U32 R4, R45, R40, R26 ;  /* 0x000000282d047225 */ /* 0x000fc600078e001a */
[----:B------:R-:W3:Y:S04]  /*1d00*/  LDL.LU R26, [R1+0x28] ;  /* 0x00002800011a7983 */ /* 0x000ee80000300800 */
[----:B------:R-:W2:Y:S04]  /*1d10*/  LDL R25, [R1+0x3c] ;  /* 0x00003c0001197983 */ /* 0x000ea80000100800 */
[----:B------:R-:W2:Y:S04]  /*1d20*/  LDL R24, [R1+0x40] ;  /* 0x0000400001187983 */ /* 0x000ea80000100800 */
[----:B------:R-:W2:Y:S01]  /*1d30*/  LDL R14, [R1+0x44] ;  /* 0x00004400010e7983 */ /* 0x000ea20000100800 */
[----:B------:R-:W-:-:S02]  /*1d40*/  ISETP.GE.AND P3, PT, R16, UR4, PT ;  /* 0x0000000410007c0c */ /* 0x000fc4000bf66270 */
[----:B------:R-:W-:Y:S02]  /*1d50*/  ISETP.GE.AND P2, PT, R157, UR4, PT ;  /* 0x000000049d007c0c */ /* 0x000fe4000bf46270 */
[----:B----4-:R-:W-:-:S04]  /*1d60*/  ISETP.GE.AND P0, PT, R16, R15, PT ;  /* 0x0000000f1000720c */ /* 0x010fc80003f06270 */
[----:B------:R-:W-:Y:S01]  /*1d70*/  SEL R3, R15, RZ, P0 ;  /* 0x000000ff0f037207 */ /* 0x000fe20000000000 */
[----:B------:R-:W-:-:S04]  /*1d80*/  IMAD.WIDE.U32 R6, R45, R34, R16 ;  /* 0x000000222d067225 */ /* 0x000fc800078e0010 */
[----:B------:R-:W-:Y:S01]  /*1d90*/  IMAD.IADD R3, R16, 0x1, R3 ;  /* 0x0000000110037824 */ /* 0x000fe200078e0203 */
[----:B------:R-:W-:Y:S01]  /*1da0*/  IADD3 R5, R5, R13, RZ ;  /* 0x0000000d05057210 */ /* 0x000fe20007ffe0ff */
[----:B------:R-:W-:Y:S02]  /*1db0*/  IMAD.IADD R21, R21, 0x1, R11 ;  /* 0x0000000115157824 */ /* 0x000fe400078e020b */
[----:B------:R-:W-:Y:S01]  /*1dc0*/  IMAD.IADD R7, R11, 0x1, R7 ;  /* 0x000000010b077824 */ /* 0x000fe200078e0207 */
[----:B------:R-:W-:Y:S02]  /*1dd0*/  SHF.R.S32.HI R10, RZ, 0x1f, R3 ;  /* 0x0000001fff0a7819 */ /* 0x000fe40000011403 */
[----:B-----5:R-:W-:Y:S01]  /*1de0*/  SHF.R.S32.HI R11, RZ, 0x1f, R28 ;  /* 0x0000001fff0b7819 */ /* 0x020fe2000001141c */
[----:B------:R-:W-:Y:S01]  /*1df0*/  IMAD.WIDE.U32 R8, R45, R40, R16 ;  /* 0x000000282d087225 */ /* 0x000fe200078e0010 */
[----:B------:R-:W-:Y:S02]  /*1e00*/  LEA.HI R3, R10, R3, RZ, 0x4 ;  /* 0x000000030a037211 */ /* 0x000fe400078f20ff */
[----:B0-----:R-:W-:Y:S01]  /*1e10*/  LEA.HI R27, R48, R48, RZ, 0x1 ;  /* 0x00000030301b7211 */ /* 0x001fe200078f08ff */
[----:B------:R-:W-:-:S02]  /*1e20*/  IMAD R12, R11, R34, RZ ;  /* 0x000000220b0c7224 */ /* 0x000fc400078e02ff */
[----:B------:R-:W-:Y:S01]  /*1e30*/  IMAD.WIDE.U32 R36, R28, R40, R4 ;  /* 0x000000281c247225 */ /* 0x000fe200078e0004 */
[----:B------:R-:W-:-:S03]  /*1e40*/  LOP3.LUT R27, R27, 0xfffffffe, RZ, 0xc0, !PT ;  /* 0xfffffffe1b1b7812 */ /* 0x000fc600078ec0ff */
[----:B------:R-:W-:Y:S02]  /*1e50*/  IMAD.IADD R9, R13, 0x1, R9 ;  /* 0x000000010d097824 */ /* 0x000fe400078e0209 */
[----:B------:R-:W-:Y:S01]  /*1e60*/  IMAD R11, R11, R40, RZ ;  /* 0x000000280b0b7224 */ /* 0x000fe200078e02ff */
[----:B------:R-:W-:Y:S01]  /*1e70*/  SHF.R.U32.HI R44, RZ, 0x7, R44 ;  /* 0x00000007ff2c7819 */ /* 0x000fe2000001162c */
[----:B------:R-:W-:-:S04]  /*1e80*/  IMAD.WIDE.U32 R32, R28, R34, R6 ;  /* 0x000000221c207225 */ /* 0x000fc800078e0006 */
[C---:B------:R-:W-:Y:S02]  /*1e90*/  IMAD R13, R28.reuse, R35, R12 ;  /* 0x000000231c0d7224 */ /* 0x040fe400078e020c */
[----:B------:R-:W-:Y:S02]  /*1ea0*/  IMAD R47, R35, 0xa0, RZ ;  /* 0x000000a0232f7824 */ /* 0x000fe400078e02ff */
[----:B------:R-:W-:-:S04]  /*1eb0*/  IMAD.WIDE.U32 R20, R28, R34, R20 ;  /* 0x000000221c147225 */ /* 0x000fc800078e0014 */
[C---:B------:R-:W-:Y:S02]  /*1ec0*/  IMAD R11, R28.reuse, R41, R11 ;  /* 0x000000291c0b7224 */ /* 0x040fe400078e020b */
[----:B------:R-:W-:Y:S02]  /*1ed0*/  IMAD R7, R41, 0xa0, RZ ;  /* 0x000000a029077824 */ /* 0x000fe400078e02ff */
[----:B------:R-:W-:-:S04]  /*1ee0*/  IMAD.WIDE.U32 R38, R28, R40, R8 ;  /* 0x000000281c267225 */ /* 0x000fc800078e0008 */
[----:B------:R-:W-:-:S04]  /*1ef0*/  IMAD.WIDE.U32 R34, R34, 0xa0, RZ ;  /* 0x000000a022227825 */ /* 0x000fc800078e00ff */
[----:B------:R-:W-:-:S04]  /*1f00*/  IMAD.WIDE.U32 R40, R40, 0xa0, RZ ;  /* 0x000000a028287825 */ /* 0x000fc800078e00ff */
[----:B------:R-:W-:Y:S01]  /*1f10*/  IMAD.IADD R27, R48, 0x1, -R27 ;  /* 0x00000001301b7824 */ /* 0x000fe200078e0a1b */
[----:B------:R-:W-:Y:S01]  /*1f20*/  SHF.R.S32.HI R43, RZ, 0x1f, R43 ;  /* 0x0000001fff2b7819 */ /* 0x000fe2000001142b */
[----:B------:R-:W-:Y:S01]  /*1f30*/  VIADD R44, R44, 0x8 ;  /* 0x000000082c2c7836 */ /* 0x000fe20000000000 */
[----:B------:R-:W-:Y:S01]  /*1f40*/  IADD3 R49, R21, R13, RZ ;  /* 0x0000000d15317210 */ /* 0x000fe20007ffe0ff */
[----:B------:R-:W-:Y:S01]  /*1f50*/  IMAD R45, R27, 0xc0, R45 ;  /* 0x000000c01b2d7824 */ /* 0x000fe200078e022d */
[----:B------:R-:W-:Y:S01]  /*1f60*/  LOP3.LUT R53, R3, 0xfffffff0, RZ, 0xc0, !PT ;  /* 0xfffffff003357812 */ /* 0x000fe200078ec0ff */
[----:B------:R-:W-:Y:S01]  /*1f70*/  IMAD.IADD R47, R35, 0x1, R47 ;  /* 0x00000001232f7824 */ /* 0x000fe200078e022f */
[----:B------:R-:W-:Y:S01]  /*1f80*/  SHF.R.S32.HI R56, RZ, 0x1f, R42 ;  /* 0x0000001fff387819 */ /* 0x000fe2000001142a */
[----:B------:R-:W-:Y:S02]  /*1f90*/  IMAD.IADD R48, R41, 0x1, R7 ;  /* 0x0000000129307824 */ /* 0x000fe400078e0207 */
[----:B------:R-:W-:-:S02]  /*1fa0*/  IMAD.IADD R50, R13, 0x1, R33 ;  /* 0x000000010d327824 */ /* 0x000fc400078e0221 */
[----:B------:R-:W-:Y:S02]  /*1fb0*/  IMAD.IADD R51, R37, 0x1, R11 ;  /* 0x0000000125337824 */ /* 0x000fe400078e020b */
[----:B------:R-:W-:Y:S01]  /*1fc0*/  IMAD.IADD R52, R11, 0x1, R39 ;  /* 0x000000010b347824 */ /* 0x000fe200078e0227 */
[----:B---3--:R-:W-:-:S04]  /*1fd0*/  LOP3.LUT R26, R26, 0xfffffffd, RZ, 0xc0, !PT ;  /* 0xfffffffd1a1a7812 */ /* 0x008fc800078ec0ff */
[----:B------:R-:W-:-:S04]  /*1fe0*/  @P3 LOP3.LUT R26, R26, 0x2, RZ, 0xfc, !PT ;  /* 0x000000021a1a3812 */ /* 0x000fc800078efcff */
[----:B------:R-:W-:-:S04]  /*1ff0*/  LOP3.LUT R26, R26, 0xfffffffe, RZ, 0xc0, !PT ;  /* 0xfffffffe1a1a7812 */ /* 0x000fc800078ec0ff */
[----:B------:R-:W-:-:S05]  /*2000*/  @P2 LOP3.LUT R26, R26, 0x1, RZ, 0xfc, !PT ;  /* 0x000000011a1a2812 */ /* 0x000fca00078efcff */
[----:B------:R0:W-:Y:S01]  /*2010*/  STL [R1+0x28], R26 ;  /* 0x0000281a01007387 */ /* 0x0001e20000100800 */
[----:B--2---:R-:W-:-:S04]  /*2020*/  LOP3.LUT R4, R25, 0x30, R3, 0xf8, !PT ;  /* 0x0000003019047812 */ /* 0x004fc800078ef803 */
[----:B------:R-:W-:Y:S02]  /*2030*/  LOP3.LUT R4, R4, R24, RZ, 0x3c, !PT ;  /* 0x0000001804047212 */ /* 0x000fe400078e3cff */
[----:B------:R-:W-:Y:S01]  /*2040*/  LOP3.LUT P1, RZ, R46, 0x2, RZ, 0xc0, !PT ;  /* 0x000000022eff7812 */ /* 0x000fe2000782c0ff */
[----:B------:R-:W-:Y:S02]  /*2050*/  IMAD.SHL.U32 R46, R15, 0x2, RZ ;  /* 0x000000020f2e7824 */ /* 0x000fe400078e00ff */
[----:B0-----:R-:W-:-:S10]  /*2060*/  IMAD.IADD R57, R14, 0x1, R4 ;  /* 0x000000010e397824 */ /* 0x001fd400078e0204 */
.L_x_2386:
        /* <DEDUP_REMOVED lines=13> */
[----:B------:R-:W4:Y:S08]  /*2140*/  @P3 LDC R9, c[0x0][0x434] ;  /* 0x00010d00ff093b82 */ /* 0x000f300000000800 */
        /* <DEDUP_REMOVED lines=20> */
[----:B------:R-:W-:-:S03]  /*2290*/  IMAD.IADD R61, R18, 0x1, R61 ;  /* 0x00000001123d7824 */ /* 0x000fc600078e023d */
[----:B------:R-:W-:Y:S01]  /*22a0*/  IADD3 R58, R18, R7, RZ ;  /* 0x00000007123a7210 */ /* 0x000fe20007ffe0ff */
        /* <DEDUP_REMOVED lines=29> */
[----:B------:R-:W-:-:S03]  /*2480*/  IADD3.X R13, R9, UR5, R13, P4, !PT ;  /* 0x00000005090d7c10 */ /* 0x000fc6000a7fe40d */
[----:B------:R-:W-:Y:S02]  /*2490*/  IMAD.IADD R10, R7, 0x1, R11 ;  /* 0x00000001070a7824 */ /* 0x000fe400078e020b */
        /* <DEDUP_REMOVED lines=15> */
[----:B------:R-:W2:Y:S01]  /*2590*/  LDL.64 R66, [R1+0x18] ;  /* 0x0000180001427983 */ /* 0x000ea20000100a00 */
[----:B------:R-:W-:-:S03]  /*25a0*/  ULDC.64 UR4, c[0x0][0x3e8] ;  /* 0x0000fa0000047ab9 */ /* 0x000fc60000000a00 */
[----:B------:R-:W3:Y:S01]  /*25b0*/  LDL R14, [R1+0x2c] ;  /* 0x00002c00010e7983 */ /* 0x000ee20000100800 */
[----:B------:R-:W-:-:S04]  /*25c0*/  IADD3 R6, P4, P5, R20, UR4, R6 ;  /* 0x0000000414067c10 */ /* 0x000fc8000fd9e006 */
[----:B------:R-:W-:Y:S01]  /*25d0*/  IADD3.X R7, R49, UR5, R10, P4, P5 ;  /* 0x0000000531077c10 */ /* 0x000fe2000a7ea40a */
[----:B------:R-:W-:Y:S02]  /*25e0*/  ULDC.64 UR4, c[0x0][0x400] ;  /* 0x0001000000047ab9 */ /* 0x000fe40000000a00 */
[----:B------:R-:W-:-:S04]  /*25f0*/  IADD3 R4, P4, P5, R36, UR4, R4 ;  /* 0x0000000424047c10 */ /* 0x000fc8000fd9e004 */
[----:B------:R-:W-:Y:S02]  /*2600*/  IADD3.X R5, R51, UR5, R12, P4, P5 ;  /* 0x0000000533057c10 */ /* 0x000fe4000a7ea40c */
[----:B------:R-:W-:Y:S02]  /*2610*/  CS2R R8, SRZ ;  /* 0x0000000000087805 */ /* 0x000fe4000001ff00 */
[----:B------:R-:W-:Y:S02]  /*2620*/  CS2R R24, SRZ ;  /* 0x0000000000187805 */ /* 0x000fe4000001ff00 */
[----:B--2---:R-:W-:-:S13]  /*2630*/  ISETP.GE.AND P4, PT, R66, R69, PT ;  /* 0x000000454200720c */ /* 0x004fda0003f86270 */
[----:B------:R0:W5:Y:S04]  /*2640*/  @!P4 LDG.E.64 R26, desc[UR40][R6.64] ;  /* 0x00000028061ac981 */ /* 0x000168000c1e1b00 */
[----:B------:R0:W5:Y:S01]  /*2650*/  @!P4 LDG.E.64 R54, desc[UR40][R4.64] ;  /* 0x000000280436c981 */ /* 0x000162000c1e1b00 */
[----:B---3--:R-:W-:-:S13]  /*2660*/  ISETP.GE.AND P4, PT, R14, R69, PT ;  /* 0x000000450e00720c */ /* 0x008fda0003f86270 */
[----:B------:R0:W5:Y:S04]  /*2670*/  @!P4 LDG.E.64 R8, desc[UR40][R6.64+0x10] ;  /* 0x000010280608c981 */ /* 0x000168000c1e1b00 */
[----:B------:R0:W5:Y:S02]  /*2680*/  @!P4 LDG.E.64 R24, desc[UR40][R4.64+0x10] ;  /* 0x000010280418c981 */ /* 0x000164000c1e1b00 */
.L_x_2358:
[----:B------:R-:W-:Y:S05]  /*2690*/  BSYNC B1 ;  /* 0x0000000000017941 */ /* 0x000fea0003800000 */
.L_x_2357:
[----:B------:R-:W-:Y:S01]  /*26a0*/  ISETP.NE.AND P4, PT, R156, 0x3, PT ;  /* 0x000000039c00780c */ /* 0x000fe20003f85270 */
[----:B-----5:R-:W-:Y:S01]  /*26b0*/  IMAD.MOV.U32 R68, RZ, RZ, R8 ;  /* 0x000000ffff447224 */ /* 0x020fe200078e0008 */
[----:B------:R-:W-:Y:S01]  /*26c0*/  MOV R72, R26 ;  /* 0x0000001a00487202 */ /* 0x000fe20000000f00 */
[----:B------:R-:W-:Y:S02]  /*26d0*/  IMAD.MOV.U32 R71, RZ, RZ, R24 ;  /* 0x000000ffff477224 */ /* 0x000fe400078e0018 */
[----:B------:R-:W-:-:S08]  /*26e0*/  IMAD.MOV.U32 R76, RZ, RZ, R54 ;  /* 0x000000ffff4c7224 */ /* 0x000fd000078e0036 */
[----:B------:R-:W-:Y:S05]  /*26f0*/  @!P4 BRA `(.L_x_2359) ;  /* 0x000000000004c947 */ /* 0x000fea0003800000 */
[----:B------:R-:W-:Y:S01]  /*2700*/  BPT.TRAP 0x1 ;  /* 0x000000040000795c */ /* 0x000fe20000300000 */
.L_x_2359:
[----:B0-----:R-:W2:Y:S01]  /*2710*/  LDL R4, [R1+0x10] ;  /* 0x0000100001047983 */ /* 0x001ea20000100800 */
[----:B------:R-:W-:Y:S01]  /*2720*/  IMAD R65, R19, 0x8, R18 ;  /* 0x0000000813417824 */ /* 0x000fe200078e0212 */
[----:B------:R-:W-:Y:S01]  /*2730*/  BSSY B1, `(.L_x_2360) ;  /* 0x0000004000017945 */ /* 0x000fe20003800000 */
[----:B--2---:R-:W-:-:S04]  /*2740*/  SHF.L.U32 R66, R4, 0x1f, RZ ;  /* 0x0000001f04427819 */ /* 0x004fc800000006ff */
[----:B------:R-:W0:Y:S02]  /*2750*/  SYNCS.PHASECHK.TRANS64.TRYWAIT P5, [R65+URZ+0x13290], R66 ;  /* 0x01329042410075a7 */ /* 0x000e2400080a017f */
[----:B0-----:R-:W-:Y:S05]  /*2760*/  @!P5 BRA `(.L_x_2361) ;  /* 0x0000019800f8d947 */ /* 0x001fea0003800000 */
.L_x_2597:
[----:B------:R-:W-:Y:S05]  /*2770*/  BSYNC B1 ;  /* 0x0000000000017941 */ /* 0x000fea0003800000 */
.L_x_2360:
[----:B------:R-:W-:-:S03]  /*2780*/  UMOV UR4, 0xffffffff ;  /* 0xffffffff00047882 */ /* 0x000fc60000000000 */
[----:B------:R-:W-:Y:S05]  /*2790*/  BRA.DIV UR4, `(.L_x_2362) ;  /* 0x0000019e04007947 */ /* 0x000fea000b800000 */
[----:B------:R1:W2:Y:S04]  /*27a0*/  SHFL.IDX PT, R67, R13, RZ, 0x1e1f ;  /* 0x001e1fff0d437589 */ /* 0x0002a800000e0000 */
[----:B------:R1:W3:Y:S02]  /*27b0*/  SHFL.IDX PT, R14, R70, RZ, 0x1e1f ;  /* 0x001e1fff460e7589 */ /* 0x0002e400000e0000 */
.L_x_2601:
[----:B------:R-:W-:Y:S05]  /*27c0*/  @P3 BRA `(.L_x_2363) ;  /* 0x0000002000f03947 */ /* 0x000fea0003800000 */
[----:B------:R-:W4:Y:S01]  /*27d0*/  LDL R83, [R1+0x28] ;  /* 0x0000280001537983 */ /* 0x000f220000100800 */
[----:B------:R-:W-:Y:S01]  /*27e0*/  BSSY B1, `(.L_x_2364) ;  /* 0x0000073000017945 */ /* 0x000fe20003800000 */
[----:B----4-:R-:W-:-:S13]  /*27f0*/  LOP3.LUT P5, RZ, R83, 0x2, RZ, 0xc0, !PT ;  /* 0x0000000253ff7812 */ /* 0x010fda00078ac0ff */
[----:B------:R-:W-:Y:S05]  /*2800*/  @P5 BRA `(.L_x_2365) ;  /* 0x0000000400c05947 */ /* 0x000fea0003800000 */
[----:B-1----:R-:W4:Y:S01]  /*2810*/  LDL.64 R12, [R1+0x18] ;  /* 0x00001800010c7983 */ /* 0x002f220000100a00 */
[----:B---3--:R-:W-:Y:S01]  /*2820*/  IADD3 R10, P3, R16, R14, RZ ;  /* 0x0000000e100a7210 */ /* 0x008fe20007f7e0ff */
[----:B------:R-:W-:Y:S02]  /*2830*/  BSSY B2, `(.L_x_2366) ;  /* 0x000006c000027945 */ /* 0x000fe40003800000 */
[----:B------:R1:W3:Y:S02]  /*2840*/  LDS.128 R4, [R61+0xe000] ;  /* 0x00e000003d047984 */ /* 0x0002e40000000c00 */
[----:B--2---:R-:W-:Y:S01]  /*2850*/  IMAD.X R11, R67, 0x1, R17, P3 ;  /* 0x00000001430b7824 */ /* 0x004fe200018e0611 */
[----:B----4-:R-:W-:-:S13]  /*2860*/  ISETP.GE.AND P3, PT, R12, R69, PT ;  /* 0x000000450c00720c */ /* 0x010fda0003f66270 */
[----:B-1-3--:R-:W-:Y:S05]  /*2870*/  @P3 BRA `(.L_x_2367) ;  /* 0x00000004009c3947 */ /* 0x00afea0003800000 */
[----:B------:R-:W-:Y:S02]  /*2880*/  SHF.R.U32.HI R12, RZ, 0x8, R27 ;  /* 0x00000008ff0c7819 */ /* 0x000fe4000001161b */
[----:B------:R-:W-:Y:S02]  /*2890*/  SHF.R.U32.HI R26, RZ, 0x8, R55 ;  /* 0x00000008ff1a7819 */ /* 0x000fe40000011637 */
[----:B------:R-:W-:Y:S01]  /*28a0*/  SHF.R.U32.HI R70, RZ, 0x10, R27 ;  /* 0x00000010ff467819 */ /* 0x000fe2000001161b */
[----:B------:R-:W-:Y:S01]  /*28b0*/  IMAD.SHL.U32 R12, R12, 0x100, RZ ;  /* 0x000001000c0c7824 */ /* 0x000fe200078e00ff */
[----:B------:R-:W-:Y:S01]  /*28c0*/  LOP3.LUT R15, R27, 0xff0000ff, RZ, 0xc0, !PT ;  /* 0xff0000ff1b0f7812 */ /* 0x000fe200078ec0ff */
[----:B------:R-:W-:Y:S01]  /*28d0*/  IMAD.SHL.U32 R26, R26, 0x100, RZ ;  /* 0x000001001a1a7824 */ /* 0x000fe200078e00ff */
[----:B------:R-:W-:Y:S02]  /*28e0*/  SHF.R.U32.HI R54, RZ, 0x10, R55 ;  /* 0x00000010ff367819 */ /* 0x000fe40000011637 */
[----:B------:R-:W-:-:S02]  /*28f0*/  LOP3.LUT R27, R55, 0xff0000ff, RZ, 0xc0, !PT ;  /* 0xff0000ff371b7812 */ /* 0x000fc400078ec0ff */
[----:B------:R-:W-:Y:S01]  /*2900*/  LOP3.LUT R15, R15, 0xff00, R12, 0xf8, !PT ;  /* 0x0000ff000f0f7812 */ /* 0x000fe200078ef80c */
[----:B------:R-:W-:Y:S01]  /*2910*/  IMAD.U32 R12, R70, 0x10000, RZ ;  /* 0x00010000460c7824 */ /* 0x000fe200078e00ff */
[----:B------:R-:W-:Y:S01]  /*2920*/  LOP3.LUT R55, R27, 0xff00, R26, 0xf8, !PT ;  /* 0x0000ff001b377812 */ /* 0x000fe200078ef81a */
[----:B------:R-:W-:Y:S01]  /*2930*/  IMAD.U32 R26, R54, 0x10000, RZ ;  /* 0x00010000361a7824 */ /* 0x000fe200078e00ff */
[----:B------:R-:W-:Y:S02]  /*2940*/  MOV R13, R4 ;  /* 0x00000004000d7202 */ /* 0x000fe40000000f00 */
        /* <DEDUP_REMOVED lines=73> */
[--C-:B------:R-:W-:Y:S02]  /*2de0*/  HADD2.F32 R7, -RZ, R6.reuse.H0_H0 ;  /* 0x20000006ff077230 */ /* 0x100fe40000004100 */
[-C--:B------:R-:W-:Y:S01]  /*2df0*/  FMUL.FTZ R76, R12, R75.reuse ;  /* 0x0000004b0c4c7220 */ /* 0x080fe20000410000 */
[----:B------:R-:W-:Y:S02]  /*2e00*/  HADD2.F32 R6, -RZ, R6.H1_H1 ;  /* 0x30000006ff067230 */ /* 0x000fe40000004100 */
[----:B------:R-:W-:Y:S01]  /*2e10*/  FMUL.FTZ R73, R15, R75 ;  /* 0x0000004b0f497220 */ /* 0x000fe20000410000 */
[----:B------:R-:W-:Y:S01]  /*2e20*/  HADD2.F32 R74, -RZ, R74.H0_H0 ;  /* 0x2000004aff4a7230 */ /* 0x000fe20000004100 */
[----:B------:R-:W-:Y:S01]  /*2e30*/  F2FP.SATFINITE.E4M3.F32.PACK_AB_MERGE_C R55, R55, R78, RZ ;  /* 0x0000004e3737723e */ /* 0x000fe200048070ff */
[----:B------:R-:W-:Y:S01]  /*2e40*/  HADD2.F32 R72, -RZ, R72.H0_H0 ;  /* 0x20000048ff487230 */ /* 0x000fe20000004100 */
[----:B------:R-:W-:Y:S01]  /*2e50*/  F2FP.SATFINITE.E4M3.F32.PACK_AB_MERGE_C R77, R80, R77, RZ ;  /* 0x0000004d504d723e */ /* 0x000fe200048070ff */
[----:B------:R-:W-:-:S02]  /*2e60*/  HADD2.F32 R70, -RZ, R70.H0_H0 ;  /* 0x20000046ff467230 */ /* 0x000fc40000004100 */
        /* <DEDUP_REMOVED lines=8> */
.L_x_2367:
[----:B------:R-:W-:Y:S05]  /*2ef0*/  BSYNC B2 ;  /* 0x0000000000027941 */ /* 0x000fea0003800000 */
.L_x_2366:
[----:B------:R4:W-:Y:S02]  /*2f00*/  ST.E.128 desc[UR40][R10.64], R4 ;  /* 0x000000040a007985 */ /* 0x0009e4000c101d28 */
.L_x_2365:
[----:B------:R-:W-:Y:S05]  /*2f10*/  BSYNC B1 ;  /* 0x0000000000017941 */ /* 0x000fea0003800000 */
.L_x_2364:
        /* <DEDUP_REMOVED lines=10> */
[----:B----4-:R-:W-:Y:S01]  /*2fc0*/  IADD3 R5, R5, R7, R4 ;  /* 0x0000000705057210 */ /* 0x010fe20007ffe004 */
[----:B--2---:R-:W-:-:S04]  /*2fd0*/  IMAD.X R11, R67, 0x1, R6, P3 ;  /* 0x00000001430b7824 */ /* 0x004fc800018e0606 */
[----:B------:R-:W-:Y:S01]  /*2fe0*/  IMAD.IADD R4, R18, 0x1, R5 ;  /* 0x0000000112047824 */ /* 0x000fe200078e0205 */
[----:B-----5:R-:W-:-:S05]  /*2ff0*/  ISETP.GE.AND P3, PT, R12, R69, PT ;  /* 0x000000450c00720c */ /* 0x020fca0003f66270 */
[----:B------:R-:W2:Y:S08]  /*3000*/  LDS.128 R4, [R4+0xe000] ;  /* 0x00e0000004047984 */ /* 0x000eb00000000c00 */
[----:B------:R-:W-:Y:S05]  /*3010*/  @P3 BRA `(.L_x_2369) ;  /* 0x00000004009c3947 */ /* 0x000fea0003800000 */
[--C-:B------:R-:W-:Y:S02]  /*3020*/  SHF.R.U32.HI R8, RZ, 0x8, R9.reuse ;  /* 0x00000008ff087819 */ /* 0x100fe40000011609 */
[----:B------:R-:W-:Y:S02]  /*3030*/  LOP3.LUT R12, R9, 0xff0000ff, RZ, 0xc0, !PT ;  /* 0xff0000ff090c7812 */ /* 0x000fe400078ec0ff */
[----:B------:R-:W-:Y:S01]  /*3040*/  SHF.R.U32.HI R24, RZ, 0x10, R9 ;  /* 0x00000010ff187819 */ /* 0x000fe20000011609 */
[----:B------:R-:W-:Y:S01]  /*3050*/  IMAD.SHL.U32 R9, R8, 0x100, RZ ;  /* 0x0000010008097824 */ /* 0x000fe200078e00ff */
[--C-:B------:R-:W-:Y:S01]  /*3060*/  SHF.R.U32.HI R14, RZ, 0x8, R25.reuse ;  /* 0x00000008ff0e7819 */ /* 0x100fe20000011619 */
[----:B--2---:R-:W-:Y:S01]  /*3070*/  IMAD.MOV.U32 R8, RZ, RZ, R4 ;  /* 0x000000ffff087224 */ /* 0x004fe200078e0004 */
[----:B------:R-:W-:Y:S02]  /*3080*/  SHF.R.U32.HI R15, RZ, 0x10, R25 ;  /* 0x00000010ff0f7819 */ /* 0x000fe40000011619 */
[----:B-1----:R-:W-:-:S02]  /*3090*/  LOP3.LUT R13, R25, 0xff0000ff, RZ, 0xc0, !PT ;  /* 0xff0000ff190d7812 */ /* 0x002fc400078ec0ff */
[----:B------:R-:W-:Y:S01]  /*30a0*/  SHF.L.U32 R14, R14, 0x8, RZ ;  /* 0x000000080e0e7819 */ /* 0x000fe200000006ff */
[----:B------:R-:W-:Y:S01]  /*30b0*/  IMAD.U32 R15, R15, 0x10000, RZ ;  /* 0x000100000f0f7824 */ /* 0x000fe200078e00ff */
[----:B------:R-:W-:Y:S01]  /*30c0*/  LOP3.LUT R9, R12, 0xff00, R9, 0xf8, !PT ;  /* 0x0000ff000c097812 */ /* 0x000fe200078ef809 */
[----:B------:R-:W-:Y:S01]  /*30d0*/  IMAD.U32 R12, R24, 0x10000, RZ ;  /* 0x00010000180c7824 */ /* 0x000fe200078e00ff */
[----:B------:R-:W-:Y:S02]  /*30e0*/  LOP3.LUT R14, R13, 0xff00, R14, 0xf8, !PT ;  /* 0x0000ff000d0e7812 */ /* 0x000fe400078ef80e */
[----:B------:R-:W-:Y:S02]  /*30f0*/  F2FP.F16.E4M3.UNPACK_B R4, R5 ;  /* 0x00000005ff04723e */ /* 0x000fe400020006ff */
        /* <DEDUP_REMOVED lines=20> */
[----:B------:R-:W-:Y:S01]  /*3240*/  F2FP.F16.E4M3.UNPACK_B R8, R8 ;  /* 0x00000008ff08723e */ /* 0x000fe200020006ff */
[----:B------:R-:W-:Y:S01]  /*3250*/  FFMA.FTZ R4, R4, R15, -R55 ;  /* 0x0000000f04047223 */ /* 0x000fe20000010837 */
[-C--:B------:R-:W-:Y:S01]  /*3260*/  FFMA.FTZ R67, R12, R14.reuse, -R25 ;  /* 0x0000000e0c437223 */ /* 0x080fe20000010819 */
        /* <DEDUP_REMOVED lines=8> */
[----:B------:R-:W-:Y:S02]  /*32f0*/  HADD2.F32 R71, -RZ, R71.H0_H0 ;  /* 0x20000047ff477230 */ /* 0x000fe40000004100 */
[----:B------:R-:W-:Y:S01]  /*3300*/  FMUL.FTZ R25, R13, R15 ;  /* 0x0000000f0d197220 */ /* 0x000fe20000410000 */
[----:B------:R-:W-:Y:S01]  /*3310*/  HADD2.F32 R8, -RZ, R8.H1_H1 ;  /* 0x30000008ff087230 */ /* 0x000fe20000004100 */
[----:B------:R-:W-:Y:S01]  /*3320*/  F2FP.SATFINITE.E4M3.F32.PACK_AB_MERGE_C R5, R5, R4, R72 ;  /* 0x000000040505723e */ /* 0x000fe20004807048 */
[----:B------:R-:W-:-:S02]  /*3330*/  HADD2.F32 R14, -RZ, R68.H1_H1 ;  /* 0x30000044ff0e7230 */ /* 0x000fc40000004100 */
[----:B------:R-:W-:Y:S02]  /*3340*/  HADD2.F32 R68, -RZ, R68.H0_H0 ;  /* 0x20000044ff447230 */ /* 0x000fe40000004100 */
[-C--:B------:R-:W-:Y:S01]  /*3350*/  FMUL.FTZ R26, R8, R71.reuse ;  /* 0x00000047081a7220 */ /* 0x080fe20000410000 */
[----:B------:R-:W-:Y:S01]  /*3360*/  FMUL.FTZ R71, R9, R71 ;  /* 0x0000004709477220 */ /* 0x000fe20000410000 */
[-C--:B------:R-:W-:Y:S01]  /*3370*/  FFMA.FTZ R25, R12, R14.reuse, -R25 ;  /* 0x0000000e0c197223 */ /* 0x080fe20000010819 */
[----:B------:R-:W-:Y:S01]  /*3380*/  FFMA.FTZ R54, R13, R14, R54 ;  /* 0x0000000e0d367223 */ /* 0x000fe20000010036 */
[-C--:B------:R-:W-:Y:S01]  /*3390*/  FFMA.FTZ R55, R9, R68.reuse, -R26 ;  /* 0x0000004409377223 */ /* 0x080fe2000001081a */
[----:B------:R-:W-:Y:S01]  /*33a0*/  FFMA.FTZ R68, R8, R68, R71 ;  /* 0x0000004408447223 */ /* 0x000fe20000010047 */
[----:B------:R-:W-:Y:S02]  /*33b0*/  F2FP.F16.E4M3.UNPACK_B R9, R7.H1 ;  /* 0x00000007ff09723e */ /* 0x000fe400030006ff */
[----:B------:R-:W-:-:S02]  /*33c0*/  F2FP.SATFINITE.E4M3.F32.PACK_AB_MERGE_C R71, R54, R25, RZ ;  /* 0x000000193647723e */ /* 0x000fc400048070ff */
[-C--:B------:R-:W-:Y:S01]  /*33d0*/  F2FP.F16.E4M3.UNPACK_B R25, R27.reuse.H1 ;  /* 0x0000001bff19723e */ /* 0x080fe200030006ff */
[--C-:B------:R-:W-:Y:S01]  /*33e0*/  HADD2.F32 R13, -RZ, R9.reuse.H1_H1 ;  /* 0x30000009ff0d7230 */ /* 0x100fe20000004100 */
[----:B------:R-:W-:Y:S01]  /*33f0*/  F2FP.F16.E4M3.UNPACK_B R14, R24.H1 ;  /* 0x00000018ff0e723e */ /* 0x000fe200030006ff */
[----:B------:R-:W-:Y:S01]  /*3400*/  HADD2.F32 R12, -RZ, R9.H0_H0 ;  /* 0x20000009ff0c7230 */ /* 0x000fe20000004100 */
[----:B------:R-:W-:Y:S01]  /*3410*/  F2FP.F16.E4M3.UNPACK_B R8, R6.H1 ;  /* 0x00000006ff08723e */ /* 0x000fe200030006ff */
[----:B------:R-:W-:Y:S01]  /*3420*/  HADD2.F32 R54, -RZ, R25.H1_H1 ;  /* 0x30000019ff367230 */ /* 0x000fe20000004100 */
[----:B------:R-:W-:Y:S01]  /*3430*/  F2FP.F16.E4M3.UNPACK_B R27, R27 ;  /* 0x0000001bff1b723e */ /* 0x000fe200020006ff */
[----:B------:R-:W-:Y:S01]  /*3440*/  HADD2.F32 R15, -RZ, R14.H1_H1 ;  /* 0x3000000eff0f7230 */ /* 0x000fe20000004100 */
[----:B------:R-:W-:Y:S01]  /*3450*/  F2FP.F16.E4M3.UNPACK_B R24, R24 ;  /* 0x00000018ff18723e */ /* 0x000fe200020006ff */
[----:B------:R-:W-:Y:S02]  /*3460*/  HADD2.F32 R9, -RZ, R8.H1_H1 ;  /* 0x30000008ff097230 */ /* 0x000fe40000004100 */
[----:B------:R-:W-:Y:S01]  /*3470*/  FMUL.FTZ R67, R13, R54 ;  /* 0x000000360d437220 */ /* 0x000fe20000410000 */
[----:B------:R-:W-:-:S02]  /*3480*/  HADD2.F32 R26, -RZ, R27.H1_H1 ;  /* 0x3000001bff1a7230 */ /* 0x000fc40000004100 */
        /* <DEDUP_REMOVED lines=17> */
[----:B------:R-:W-:Y:S01]  /*35a0*/  HADD2.F32 R6, -RZ, R6.H1_H1 ;  /* 0x30000006ff067230 */ /* 0x000fe20000004100 */
[----:B------:R-:W-:Y:S01]  /*35b0*/  F2FP.SATFINITE.E4M3.F32.PACK_AB_MERGE_C R69, R70, R69, RZ ;  /* 0x000000454645723e */ /* 0x000fe200048070ff */
[----:B------:R-:W-:-:S02]  /*35c0*/  HADD2.F32 R25, -RZ, R25.H0_H0 ;  /* 0x20000019ff197230 */ /* 0x000fc40000004100 */
[----:B------:R-:W-:Y:S02]  /*35d0*/  HADD2.F32 R14, -RZ, R14.H0_H0 ;  /* 0x2000000eff0e7230 */ /* 0x000fe40000004100 */
        /* <DEDUP_REMOVED lines=11> */
.L_x_2369:
[----:B------:R-:W-:Y:S05]  /*3690*/  BSYNC B1 ;  /* 0x0000000000017941 */ /* 0x000fea0003800000 */
.L_x_2368:
[----:B--2---:R2:W-:Y:S01]  /*36a0*/  ST.E.128 desc[UR40][R10.64], R4 ;  /* 0x000000040a007985 */ /* 0x0045e2000c101d28 */
[----:B------:R-:W-:Y:S05]  /*36b0*/  BRA `(.L_x_2363) ;  /* 0x0000001400347947 */ /* 0x000fea0003800000 */
.L_x_2356:
[----:B------:R-:W0:Y:S01]  /*36c0*/  S2R R8, SR_TID.X ;  /* 0x0000000000087919 */ /* 0x000e220000002100 */
[----:B------:R-:W-:Y:S01]  /*36d0*/  IMAD R64, R2, -0xa0, R31 ;  /* 0xffffff6002407824 */ /* 0x000fe200078e021f */
[----:B------:R-:W-:Y:S02]  /*36e0*/  CS2R R26, SRZ ;  /* 0x00000000001a7805 */ /* 0x000fe4000001ff00 */
[----:B------:R-:W-:Y:S02]  /*36f0*/  CS2R R24, SRZ ;  /* 0x0000000000187805 */ /* 0x000fe4000001ff00 */
[----:B------:R-:W-:Y:S01]  /*3700*/  VIMNMX R64, R64, 0xa0, PT ;  /* 0x000000a040407848 */ /* 0x000fe20003fe0100 */
[----:B0-----:R-:W-:-:S05]  /*3710*/  VIADD R8, R8, 0xffffff80 ;  /* 0xffffff8008087836 */ /* 0x001fca0000000000 */
[----:B------:R-:W-:-:S04]  /*3720*/  LEA.HI R8, R8, R8, RZ, 0x1 ;  /* 0x0000000808087211 */ /* 0x000fc800078f08ff */
[----:B------:R-:W-:-:S04]  /*3730*/  SHF.R.S32.HI R8, RZ, 0x1, R8 ;  /* 0x00000001ff087819 */ /* 0x000fc80000011408 */
[----:B------:R-:W-:-:S04]  /*3740*/  ISETP.GE.AND P3, PT, R8, R64, PT ;  /* 0x000000400800720c */ /* 0x000fc80003f66270 */
[----:B------:R-:W-:-:S13]  /*3750*/  ISETP.GE.OR P4, PT, R16, R69, P3 ;  /* 0x000000451000720c */ /* 0x000fda0001f86670 */
[----:B------:R-:W0:Y:S02]  /*3760*/  @!P4 LDC.64 R8, c[0x0][0x3e8] ;  /* 0x0000fa00ff08cb82 */ /* 0x000e240000000a00 */
[----:B0-----:R-:W-:Y:S02]  /*3770*/  @!P4 IADD3 R8, P5, P6, R32, R8, R6 ;  /* 0x000000082008c210 */ /* 0x001fe40007ebe006 */
[----:B------:R-:W-:Y:S02]  /*3780*/  CS2R R6, SRZ ;  /* 0x0000000000067805 */ /* 0x000fe4000001ff00 */
[----:B------:R-:W-:Y:S02]  /*3790*/  @!P4 IADD3.X R9, R50, R9, R10, P5, P6 ;  /* 0x000000093209c210 */ /* 0x000fe40002fec40a */
[----:B------:R-:W0:Y:S02]  /*37a0*/  @!P4 LDC.64 R10, c[0x0][0x400] ;  /* 0x00010000ff0acb82 */ /* 0x000e240000000a00 */
[----:B0-----:R-:W-:-:S02]  /*37b0*/  @!P4 IADD3 R10, P5, P6, R38, R10, R4 ;  /* 0x0000000a260ac210 */ /* 0x001fc40007ebe004 */
[----:B------:R-:W-:Y:S02]  /*37c0*/  CS2R R4, SRZ ;  /* 0x0000000000047805 */ /* 0x000fe4000001ff00 */
[----:B------:R-:W-:-:S04]  /*37d0*/  @!P4 IADD3.X R11, R52, R11, R12, P5, P6 ;  /* 0x0000000b340bc210 */ /* 0x000fc80002fec40c */
[----:B------:R-:W2:Y:S04]  /*37e0*/  @!P4 LDG.E.128 R4, desc[UR40][R8.64] ;  /* 0x000000280804c981 */ /* 0x000ea8000c1e1d00 */
[----:B------:R-:W3:Y:S01]  /*37f0*/  @!P4 LDG.E.128 R24, desc[UR40][R10.64] ;  /* 0x000000280a18c981 */ /* 0x000ee2000c1e1d00 */
[----:B------:R-:W-:Y:S02]  /*3800*/  ISETP.NE.AND P4, PT, R156, 0x3, PT ;  /* 0x000000039c00780c */ /* 0x000fe40003f85270 */
[----:B------:R-:W-:Y:S01]  /*3810*/  ISETP.GE.AND P5, PT, R16, R69, PT ;  /* 0x000000451000720c */ /* 0x000fe20003fa6270 */
[----:B--2---:R-:W-:Y:S02]  /*3820*/  IMAD.MOV.U32 R71, RZ, RZ, R6 ;  /* 0x000000ffff477224 */ /* 0x004fe400078e0006 */
[----:B------:R-:W-:Y:S01]  /*3830*/  IMAD.MOV.U32 R72, RZ, RZ, R4 ;  /* 0x000000ffff487224 */ /* 0x000fe200078e0004 */
[----:B---3--:R-:W-:Y:S01]  /*3840*/  MOV R69, R26 ;  /* 0x0000001a00457202 */ /* 0x008fe20000000f00 */
[----:B------:R-:W-:-:S06]  /*3850*/  IMAD.MOV.U32 R74, RZ, RZ, R24 ;  /* 0x000000ffff4a7224 */ /* 0x000fcc00078e0018 */
[----:B------:R-:W-:Y:S05]  /*3860*/  @!P4 BRA `(.L_x_2370) ;  /* 0x000000000004c947 */ /* 0x000fea0003800000 */
[----:B------:R-:W-:Y:S01]  /*3870*/  BPT.TRAP 0x1 ;  /* 0x000000040000795c */ /* 0x000fe20000300000 */
.L_x_2370:
[----:B------:R-:W2:Y:S01]  /*3880*/  LDL R8, [R1+0x10] ;  /* 0x0000100001087983 */ /* 0x000ea20000100800 */
[----:B------:R-:W-:Y:S01]  /*3890*/  IMAD R65, R19, 0x8, R18 ;  /* 0x0000000813417824 */ /* 0x000fe200078e0212 */
[----:B------:R-:W-:Y:S01]  /*38a0*/  BSSY B1, `(.L_x_2371) ;  /* 0x0000004000017945 */ /* 0x000fe20003800000 */
[----:B--2---:R-:W-:-:S04]  /*38b0*/  SHF.L.U32 R66, R8, 0x1f, RZ ;  /* 0x0000001f08427819 */ /* 0x004fc800000006ff */
[----:B------:R-:W0:Y:S02]  /*38c0*/  SYNCS.PHASECHK.TRANS64.TRYWAIT P6, [R65+URZ+0x13290], R66 ;  /* 0x01329042410075a7 */ /* 0x000e2400080c017f */
[----:B0-----:R-:W-:Y:S05]  /*38d0*/  @!P6 BRA `(.L_x_2372) ;  /* 0x0000018800f4e947 */ /* 0x001fea0003800000 */
.L_x_2602:
[----:B------:R-:W-:Y:S05]  /*38e0*/  BSYNC B1 ;  /* 0x0000000000017941 */ /* 0x000fea0003800000 */
.L_x_2371:
[----:B------:R-:W-:-:S03]  /*38f0*/  UMOV UR4, 0xffffffff ;  /* 0xffffffff00047882 */ /* 0x000fc60000000000 */
[----:B------:R-:W-:Y:S05]  /*3900*/  BRA.DIV UR4, `(.L_x_2373) ;  /* 0x0000018a04fc7947 */ /* 0x000fea000b800000 */
[----:B------:R1:W2:Y:S04]  /*3910*/  SHFL.IDX PT, R68, R13, RZ, 0x1e1f ;  /* 0x001e1fff0d447589 */ /* 0x0002a800000e0000 */
[----:B------:R-:W3:Y:S02]  /*3920*/  SHFL.IDX PT, R70, R70, RZ, 0x1e1f ;  /* 0x001e1fff46467589 */ /* 0x000ee400000e0000 */
.L_x_2606:
        /* <DEDUP_REMOVED lines=12> */
[----:B------:R-:W-:Y:S01]  /*39f0*/  LEA.HI R8, R8, R9, RZ, 0x5 ;  /* 0x0000000908087211 */ /* 0x000fe200078f28ff */
[----:B------:R-:W-:-:S03]  /*3a00*/  IMAD R9, R19, 0x2800, R57 ;  /* 0x0000280013097824 */ /* 0x000fc600078e0239 */
[----:B------:R-:W-:Y:S01]  /*3a10*/  SHF.R.S32.HI R8, RZ, 0x5, R8 ;  /* 0x00000005ff087819 */ /* 0x000fe20000011408 */
[----:B------:R-:W-:-:S03]  /*3a20*/  IMAD.IADD R9, R18, 0x1, R9 ;  /* 0x0000000112097824 */ /* 0x000fc600078e0209 */
[----:B------:R-:W-:-:S05]  /*3a30*/  LEA.HI.SX32 R8, R3, R8, 0x1c ;  /* 0x0000000803087211 */ /* 0x000fca00078fe2ff */
[----:B------:R-:W-:-:S05]  /*3a40*/  IMAD.SHL.U32 R73, R8, 0x10, RZ ;  /* 0x0000001008497824 */ /* 0x000fca00078e00ff */
[----:B----4-:R-:W-:-:S04]  /*3a50*/  LOP3.LUT R8, R12, 0x30, R73, 0xf8, !PT ;  /* 0x000000300c087812 */ /* 0x010fc800078ef849 */
[----:B-----5:R-:W-:-:S05]  /*3a60*/  LOP3.LUT R8, R8, R11, RZ, 0x3c, !PT ;  /* 0x0000000b08087212 */ /* 0x020fca00078e3cff */
[----:B------:R-:W-:-:S04]  /*3a70*/  IMAD.IADD R8, R10, 0x1, R8 ;  /* 0x000000010a087824 */ /* 0x000fc800078e0208 */
[----:B------:R-:W-:-:S05]  /*3a80*/  IMAD R11, R19, 0x2800, R8 ;  /* 0x00002800130b7824 */ /* 0x000fca00078e0208 */
[----:B------:R-:W-:Y:S02]  /*3a90*/  IADD3 R12, R18, R11, RZ ;  /* 0x0000000b120c7210 */ /* 0x000fe40007ffe0ff */
[----:B------:R-:W2:Y:S04]  /*3aa0*/  LDS.128 R8, [R9+0xe000] ;  /* 0x00e0000009087984 */ /* 0x000ea80000000c00 */
[----:B-1----:R-:W1:Y:S01]  /*3ab0*/  LDS.128 R12, [R12+0xe000] ;  /* 0x00e000000c0c7984 */ /* 0x002e620000000c00 */
[----:B------:R-:W-:Y:S05]  /*3ac0*/  @P5 BRA `(.L_x_2375) ;  /* 0x0000000c00385947 */ /* 0x000fea0003800000 */
[----:B------:R-:W-:Y:S01]  /*3ad0*/  SHF.R.U32.HI R83, RZ, 0x8, R5 ;  /* 0x00000008ff537819 */ /* 0x000fe20000011605 */
[----:B--2---:R-:W-:Y:S01]  /*3ae0*/  IMAD.MOV.U32 R24, RZ, RZ, R8 ;  /* 0x000000ffff187224 */ /* 0x004fe200078e0008 */
[----:B------:R-:W-:Y:S02]  /*3af0*/  SHF.R.U32.HI R78, RZ, 0x8, R25 ;  /* 0x00000008ff4e7819 */ /* 0x000fe40000011619 */
[----:B------:R-:W-:Y:S02]  /*3b00*/  LOP3.LUT R4, R5, 0xff0000ff, RZ, 0xc0, !PT ;  /* 0xff0000ff05047812 */ /* 0x000fe400078ec0ff */
[----:B------:R-:W-:Y:S01]  /*3b10*/  SHF.R.U32.HI R82, RZ, 0x10, R5 ;  /* 0x00000010ff527819 */ /* 0x000fe20000011605 */
[----:B------:R-:W-:Y:S01]  /*3b20*/  IMAD.SHL.U32 R5, R83, 0x100, RZ ;  /* 0x0000010053057824 */ /* 0x000fe200078e00ff */
[----:B------:R-:W-:Y:S02]  /*3b30*/  SHF.R.U32.HI R79, RZ, 0x8, R7 ;  /* 0x00000008ff4f7819 */ /* 0x000fe40000011607 */
[----:B------:R-:W-:-:S02]  /*3b40*/  SHF.R.U32.HI R76, RZ, 0x8, R27 ;  /* 0x00000008ff4c7819 */ /* 0x000fc4000001161b */
[----:B------:R-:W-:Y:S02]  /*3b50*/  LOP3.LUT R75, R27, 0xff0000ff, RZ, 0xc0, !PT ;  /* 0xff0000ff1b4b7812 */ /* 0x000fe400078ec0ff */
[----:B------:R-:W-:Y:S01]  /*3b60*/  SHF.R.U32.HI R80, RZ, 0x10, R27 ;  /* 0x00000010ff507819 */ /* 0x000fe2000001161b */
[----:B------:R-:W-:Y:S01]  /*3b70*/  IMAD.SHL.U32 R27, R78, 0x100, RZ ;  /* 0x000001004e1b7824 */ /* 0x000fe200078e00ff */
[----:B------:R-:W-:Y:S01]  /*3b80*/  LOP3.LUT R6, R7, 0xff0000ff, RZ, 0xc0, !PT ;  /* 0xff0000ff07067812 */ /* 0x000fe200078ec0ff */
[----:B------:R-:W-:Y:S01]  /*3b90*/  IMAD.SHL.U32 R8, R76, 0x100, RZ ;  /* 0x000001004c087824 */ /* 0x000fe200078e00ff */
[----:B------:R-:W-:Y:S01]  /*3ba0*/  SHF.R.U32.HI R81, RZ, 0x10, R7 ;  /* 0x00000010ff517819 */ /* 0x000fe20000011607 */
[----:B------:R-:W-:Y:S01]  /*3bb0*/  IMAD.SHL.U32 R7, R79, 0x100, RZ ;  /* 0x000001004f077824 */ /* 0x000fe200078e00ff */
[----:B------:R-:W-:Y:S01]  /*3bc0*/  LOP3.LUT R26, R25, 0xff0000ff, RZ, 0xc0, !PT ;  /* 0xff0000ff191a7812 */ /* 0x000fe200078ec0ff */
[----:B------:R-:W-:Y:S01]  /*3bd0*/  IMAD.U32 R80, R80, 0x10000, RZ ;  /* 0x0001000050507824 */ /* 0x000fe200078e00ff */
[----:B------:R-:W-:Y:S01]  /*3be0*/  SHF.R.U32.HI R77, RZ, 0x10, R25 ;  /* 0x00000010ff4d7819 */ /* 0x000fe20000011619 */
[----:B-1----:R-:W-:Y:S01]  /*3bf0*/  IMAD.MOV.U32 R25, RZ, RZ, R12 ;  /* 0x000000ffff197224 */ /* 0x002fe200078e000c */
[----:B------:R-:W-:-:S02]  /*3c00*/  LOP3.LUT R4, R4, 0xff00, R5, 0xf8, !PT ;  /* 0x0000ff0004047812 */ /* 0x000fc400078ef805 */
[----:B------:R-:W-:Y:S02]  /*3c10*/  SHF.L.U32 R5, R82, 0x10, RZ ;  /* 0x0000001052057819 */ /* 0x000fe400000006ff */
[----:B------:R-:W-:Y:S02]  /*3c20*/  LOP3.LUT R78, R26, 0xff00, R27, 0xf8, !PT ;  /* 0x0000ff001a4e7812 */ /* 0x000fe400078ef81b */
[----:B------:R-:W-:Y:S02]  /*3c30*/  LOP3.LUT R7, R6, 0xff00, R7, 0xf8, !PT ;  /* 0x0000ff0006077812 */ /* 0x000fe400078ef807 */
[----:B------:R-:W-:Y:S02]  /*3c40*/  F2FP.F16.E4M3.UNPACK_B R76, R74.H1 ;  /* 0x0000004aff4c723e */ /* 0x000fe400030006ff */
[----:B------:R-:W-:Y:S02]  /*3c50*/  F2FP.F16.E4M3.UNPACK_B R27, R25.H1 ;  /* 0x00000019ff1b723e */ /* 0x000fe400030006ff */
[----:B------:R-:W-:-:S02]  /*3c60*/  F2FP.F16.E4M3.UNPACK_B R26, R24.H1 ;  /* 0x00000018ff1a723e */ /* 0x000fc400030006ff */
[----:B------:R-:W-:Y:S01]  /*3c70*/  LOP3.LUT R6, R4, 0xff0000, R5, 0xf8, !PT ;  /* 0x00ff000004067812 */ /* 0x000fe200078ef805 */
[----:B------:R-:W-:Y:S01]  /*3c80*/  IMAD.U32 R4, R81, 0x10000, RZ ;  /* 0x0001000051047824 */ /* 0x000fe200078e00ff */
[----:B------:R-:W-:Y:S01]  /*3c90*/  LOP3.LUT R79, R75, 0xff00, R8, 0xf8, !PT ;  /* 0x0000ff004b4f7812 */ /* 0x000fe200078ef808 */
[----:B------:R-:W-:Y:S01]  /*3ca0*/  HADD2.F32 R5, -RZ, R76.H0_H0 ;  /* 0x2000004cff057230 */ /* 0x000fe20000004100 */
[----:B------:R-:W-:Y:S01]  /*3cb0*/  F2FP.F16.E4M3.UNPACK_B R75, R72.H1 ;  /* 0x00000048ff4b723e */ /* 0x000fe200030006ff */
[----:B------:R-:W-:Y:S01]  /*3cc0*/  HADD2.F32 R12, -RZ, R27.H0_H0 ;  /* 0x2000001bff0c7230 */ /* 0x000fe20000004100 */
[----:B------:R-:W-:Y:S01]  /*3cd0*/  LOP3.LUT R4, R7, 0xff0000, R4, 0xf8, !PT ;  /* 0x00ff000007047812 */ /* 0x000fe200078ef804 */
[----:B------:R-:W-:Y:S02]  /*3ce0*/  HADD2.F32 R8, -RZ, R26.H0_H0 ;  /* 0x2000001aff087230 */ /* 0x000fe40000004100 */
[----:B------:R-:W-:Y:S02]  /*3cf0*/  IMAD.U32 R7, R77, 0x10000, RZ ;  /* 0x000100004d077824 */ /* 0x000fe400078e00ff */
[----:B------:R-:W-:Y:S01]  /*3d00*/  FMUL.FTZ R81, R12, R5 ;  /* 0x000000050c517220 */ /* 0x000fe20000410000 */
[----:B------:R-:W-:-:S02]  /*3d10*/  HADD2.F32 R77, -RZ, R75.H0_H0 ;  /* 0x2000004bff4d7230 */ /* 0x000fc40000004100 */
[----:B------:R-:W-:Y:S01]  /*3d20*/  FMUL.FTZ R83, R8, R5 ;  /* 0x0000000508537220 */ /* 0x000fe20000410000 */
[----:B------:R-:W-:Y:S01]  /*3d30*/  HADD2.F32 R26, -RZ, R26.H1_H1 ;  /* 0x3000001aff1a7230 */ /* 0x000fe20000004100 */
[----:B------:R-:W-:Y:S01]  /*3d40*/  LOP3.LUT R7, R78, 0xff0000, R7, 0xf8, !PT ;  /* 0x00ff00004e077812 */ /* 0x000fe200078ef807 */
[----:B------:R-:W-:Y:S02]  /*3d50*/  HADD2.F32 R27, -RZ, R27.H1_H1 ;  /* 0x3000001bff1b7230 */ /* 0x000fe40000004100 */
[-C--:B------:R-:W-:Y:S01]  /*3d60*/  FFMA.FTZ R8, R8, R77.reuse, -R81 ;  /* 0x0000004d08087223 */ /* 0x080fe20000010851 */
[----:B------:R-:W-:Y:S01]  /*3d70*/  FFMA.FTZ R12, R12, R77, R83 ;  /* 0x0000004d0c0c7223 */ /* 0x000fe20000010053 */
[----:B------:R-:W-:Y:S01]  /*3d80*/  HADD2.F32 R77, -RZ, R75.H1_H1 ;  /* 0x3000004bff4d7230 */ /* 0x000fe20000004100 */
[----:B------:R-:W-:Y:S01]  /*3d90*/  F2FP.F16.E4M3.UNPACK_B R78, R74 ;  /* 0x0000004aff4e723e */ /* 0x000fe200020006ff */
[----:B------:R-:W-:Y:S01]  /*3da0*/  HADD2.F32 R75, -RZ, R76.H1_H1 ;  /* 0x3000004cff4b7230 */ /* 0x000fe20000004100 */
[----:B------:R-:W-:-:S02]  /*3db0*/  F2FP.F16.E4M3.UNPACK_B R76, R72 ;  /* 0x00000048ff4c723e */ /* 0x000fc400020006ff */
[----:B------:R-:W-:Y:S02]  /*3dc0*/  F2FP.F16.E4M3.UNPACK_B R74, R25 ;  /* 0x00000019ff4a723e */ /* 0x000fe400020006ff */
[----:B------:R-:W-:Y:S01]  /*3dd0*/  F2FP.F16.E4M3.UNPACK_B R72, R24 ;  /* 0x00000018ff48723e */ /* 0x000fe200020006ff */
[-C--:B------:R-:W-:Y:S01]  /*3de0*/  FMUL.FTZ R25, R27, R75.reuse ;  /* 0x0000004b1b197220 */ /* 0x080fe20000410000 */
[----:B------:R-:W-:Y:S01]  /*3df0*/  LOP3.LUT R5, R79, 0xff0000, R80, 0xf8, !PT ;  /* 0x00ff00004f057812 */ /* 0x000fe200078ef850 */
[C---:B------:R-:W-:Y:S01]  /*3e00*/  FMUL.FTZ R80, R26.reuse, R75 ;  /* 0x0000004b1a507220 */ /* 0x040fe20000410000 */
[----:B------:R-:W-:Y:S02]  /*3e10*/  HADD2.F32 R79, -RZ, R78.H0_H0 ;  /* 0x2000004eff4f7230 */ /* 0x000fe40000004100 */
[-C--:B------:R-:W-:Y:S01]  /*3e20*/  FFMA.FTZ R25, R26, R77.reuse, -R25 ;  /* 0x0000004d1a197223 */ /* 0x080fe20000010819 */
[----:B------:R-:W-:Y:S02]  /*3e30*/  HADD2.F32 R75, -RZ, R74.H0_H0 ;  /* 0x2000004aff4b7230 */ /* 0x000fe40000004100 */
[----:B------:R-:W-:Y:S01]  /*3e40*/  FFMA.FTZ R27, R27, R77, R80 ;  /* 0x0000004d1b1b7223 */ /* 0x000fe20000010050 */
[----:B------:R-:W-:-:S02]  /*3e50*/  HADD2.F32 R24, -RZ, R72.H0_H0 ;  /* 0x20000048ff187230 */ /* 0x000fc40000004100 */
[----:B------:R-:W-:Y:S02]  /*3e60*/  HADD2.F32 R26, -RZ, R76.H0_H0 ;  /* 0x2000004cff1a7230 */ /* 0x000fe40000004100 */
[CC--:B------:R-:W-:Y:S01]  /*3e70*/  FMUL.FTZ R77, R75.reuse, R79.reuse ;  /* 0x0000004f4b4d7220 */ /* 0x0c0fe20000410000 */
[----:B------:R-:W-:Y:S02]  /*3e80*/  HADD2.F32 R74, -RZ, R74.H1_H1 ;  /* 0x3000004aff4a7230 */ /* 0x000fe40000004100 */
[C---:B------:R-:W-:Y:S01]  /*3e90*/  FMUL.FTZ R80, R24.reuse, R79 ;  /* 0x0000004f18507220 */ /* 0x040fe20000410000 */
[----:B------:R-:W-:Y:S02]  /*3ea0*/  HADD2.F32 R79, -RZ, R78.H1_H1 ;  /* 0x3000004eff4f7230 */ /* 0x000fe40000004100 */
[-C--:B------:R-:W-:Y:S01]  /*3eb0*/  FFMA.FTZ R24, R24, R26.reuse, -R77 ;  /* 0x0000001a18187223 */ /* 0x080fe2000001084d */
[----:B------:R-:W-:Y:S02]  /*3ec0*/  HADD2.F32 R72, -RZ, R72.H1_H1 ;  /* 0x30000048ff487230 */ /* 0x000fe40000004100 */
[----:B------:R-:W-:Y:S01]  /*3ed0*/  FFMA.FTZ R26, R75, R26, R80 ;  /* 0x0000001a4b1a7223 */ /* 0x000fe20000010050 */
[----:B------:R-:W-:-:S02]  /*3ee0*/  HADD2.F32 R77, -RZ, R76.H1_H1 ;  /* 0x3000004cff4d7230 */ /* 0x000fc40000004100 */
[----:B------:R-:W-:Y:S01]  /*3ef0*/  FMUL.FTZ R75, R74, R79 ;  /* 0x0000004f4a4b7220 */ /* 0x000fe20000410000 */
[----:B------:R-:W-:Y:S01]  /*3f00*/  F2FP.F16.E4M3.UNPACK_B R80, R69.H1 ;  /* 0x00000045ff50723e */ /* 0x000fe200030006ff */
[C---:B------:R-:W-:Y:S01]  /*3f10*/  FMUL.FTZ R81, R72.reuse, R79 ;  /* 0x0000004f48517220 */ /* 0x040fe20000410000 */
[----:B------:R-:W-:Y:S01]  /*3f20*/  F2FP.F16.E4M3.UNPACK_B R76, R14.H1 ;  /* 0x0000000eff4c723e */ /* 0x000fe200030006ff */
[----:B------:R-:W-:Y:S01]  /*3f30*/  FFMA.FTZ R75, R72, R77, -R75 ;  /* 0x0000004d484b7223 */ /* 0x000fe2000001084b */
[----:B------:R-:W-:Y:S01]  /*3f40*/  F2FP.F16.E4M3.UNPACK_B R79, R71.H1 ;  /* 0x00000047ff4f723e */ /* 0x000fe200030006ff */
[----:B------:R-:W-:Y:S01]  /*3f50*/  HADD2.F32 R83, -RZ, R80.H0_H0 ;  /* 0x20000050ff537230 */ /* 0x000fe20000004100 */
[-C--:B------:R-:W-:Y:S01]  /*3f60*/  F2FP.F16.E4M3.UNPACK_B R72, R10.reuse.H1 ;  /* 0x0000000aff48723e */ /* 0x080fe200030006ff */
[----:B------:R-:W-:Y:S02]  /*3f70*/  HADD2.F32 R78, -RZ, R76.H0_H0 ;  /* 0x2000004cff4e7230 */ /* 0x000fe40000004100 */
[----:B------:R-:W-:Y:S01]  /*3f80*/  FFMA.FTZ R77, R74, R77, R81 ;  /* 0x0000004d4a4d7223 */ /* 0x000fe20000010051 */
[----:B------:R-:W-:Y:S01]  /*3f90*/  HADD2.F32 R81, -RZ, R79.H0_H0 ;  /* 0x2000004fff517230 */ /* 0x000fe20000004100 */
[----:B------:R-:W-:Y:S01]  /*3fa0*/  F2FP.F16.E4M3.UNPACK_B R10, R10 ;  /* 0x0000000aff0a723e */ /* 0x000fe200020006ff */
[----:B------:R-:W-:-:S02]  /*3fb0*/  HADD2.F32 R74, -RZ, R72.H0_H0 ;  /* 0x20000048ff4a7230 */ /* 0x000fc40000004100 */
[-C--:B------:R-:W-:Y:S01]  /*3fc0*/  FMUL.FTZ R87, R78, R83.reuse ;  /* 0x000000534e577220 */ /* 0x080fe20000410000 */
[----:B------:R-:W-:Y:S01]  /*3fd0*/  HADD2.F32 R85, -RZ, R80.H1_H1 ;  /* 0x30000050ff557230 */ /* 0x000fe20000004100 */
[----:B------:R-:W-:Y:S01]  /*3fe0*/  F2FP.SATFINITE.E4M3.F32.PACK_AB_MERGE_C R8, R25, R8, RZ ;  /* 0x000000081908723e */ /* 0x000fe200048070ff */
        /* <DEDUP_REMOVED lines=10> */
[----:B------:R-:W-:Y:S01]  /*4090*/  F2FP.F16.E4M3.UNPACK_B R72, R71 ;  /* 0x00000047ff48723e */ /* 0x000fe200020006ff */
[----:B------:R-:W-:Y:S01]  /*40a0*/  FFMA.FTZ R82, R76, R79, R85 ;  /* 0x0000004f4c527223 */ /* 0x000fe20000010055 */
[----:B------:R-:W-:Y:S01]  /*40b0*/  FFMA.FTZ R83, R78, R81, R83 ;  /* 0x000000514e537223 */ /* 0x000fe20000010053 */
[--C-:B------:R-:W-:Y:S01]  /*40c0*/  HADD2.F32 R76, -RZ, R74.reuse.H0_H0 ;  /* 0x2000004aff4c7230 */ /* 0x100fe20000004100 */
[----:B------:R-:W-:Y:S01]  /*40d0*/  F2FP.SATFINITE.E4M3.F32.PACK_AB_MERGE_C R12, R27, R12, RZ ;  /* 0x0000000c1b0c723e */ /* 0x000fe200048070ff */
[----:B------:R-:W-:Y:S01]  /*40e0*/  HADD2.F32 R71, -RZ, R69.H0_H0 ;  /* 0x20000045ff477230 */ /* 0x000fe20000004100 */
[----:B------:R-:W-:Y:S01]  /*40f0*/  F2FP.SATFINITE.E4M3.F32.PACK_AB_MERGE_C R8, R75, R24, R8 ;  /* 0x000000184b08723e */ /* 0x000fe20004807008 */
[----:B------:R-:W-:Y:S01]  /*4100*/  HADD2.F32 R78, -RZ, R74.H1_H1 ;  /* 0x3000004aff4e7230 */ /* 0x000fe20000004100 */
[----:B------:R-:W-:Y:S01]  /*4110*/  F2FP.F16.E4M3.UNPACK_B R27, R13 ;  /* 0x0000000dff1b723e */ /* 0x000fe200020006ff */
[----:B------:R-:W-:-:S02]  /*4120*/  HADD2.F32 R14, -RZ, R10.H0_H0 ;  /* 0x2000000aff0e7230 */ /* 0x000fc40000004100 */
[-C--:B------:R-:W-:Y:S01]  /*4130*/  FMUL.FTZ R79, R71, R76.reuse ;  /* 0x0000004c474f7220 */ /* 0x080fe20000410000 */
[----:B------:R-:W-:Y:S01]  /*4140*/  HADD2.F32 R69, -RZ, R69.H1_H1 ;  /* 0x30000045ff457230 */ /* 0x000fe20000004100 */
[----:B------:R-:W-:Y:S01]  /*4150*/  F2FP.F16.E4M3.UNPACK_B R75, R7 ;  /* 0x00000007ff4b723e */ /* 0x000fe200020006ff */
[----:B------:R-:W-:Y:S02]  /*4160*/  HADD2.F32 R10, -RZ, R10.H1_H1 ;  /* 0x3000000aff0a7230 */ /* 0x000fe40000004100 */
        /* <DEDUP_REMOVED lines=8> */
[-C--:B------:R-:W-:Y:S01]  /*41f0*/  FFMA.FTZ R10, R10, R72.reuse, -R81 ;  /* 0x000000480a0a7223 */ /* 0x080fe20000010851 */
[----:B------:R-:W-:Y:S01]  /*4200*/  FFMA.FTZ R71, R69, R72, R78 ;  /* 0x0000004845477223 */ /* 0x000fe2000001004e */
[----:B------:R-:W-:Y:S01]  /*4210*/  F2FP.SATFINITE.E4M3.F32.PACK_AB_MERGE_C R12, R77, R26, R12 ;  /* 0x0000001a4d0c723e */ /* 0x000fe2000480700c */
[----:B------:R-:W-:Y:S01]  /*4220*/  HADD2.F32 R69, -RZ, R27.H0_H0 ;  /* 0x2000001bff457230 */ /* 0x000fe20000004100 */
[----:B------:R-:W-:Y:S01]  /*4230*/  F2FP.F16.E4M3.UNPACK_B R72, R6 ;  /* 0x00000006ff48723e */ /* 0x000fe200020006ff */
[----:B------:R-:W-:Y:S01]  /*4240*/  HADD2.F32 R26, -RZ, R75.H0_H0 ;  /* 0x2000004bff1a7230 */ /* 0x000fe20000004100 */
[----:B------:R-:W-:Y:S01]  /*4250*/  F2FP.SATFINITE.E4M3.F32.PACK_AB_MERGE_C R82, R82, R83, RZ ;  /* 0x000000535252723e */ /* 0x000fe200048070ff */
[----:B------:R-:W-:Y:S01]  /*4260*/  HADD2.F32 R24, -RZ, R25.H0_H0 ;  /* 0x20000019ff187230 */ /* 0x000fe20000004100 */
[----:B------:R-:W-:Y:S01]  /*4270*/  F2FP.F16.E4M3.UNPACK_B R13, R13.H1 ;  /* 0x0000000dff0d723e */ /* 0x000fe200030006ff */
[----:B------:R-:W-:Y:S01]  /*4280*/  HADD2.F32 R74, -RZ, R72.H0_H0 ;  /* 0x20000048ff4a7230 */ /* 0x000fe20000004100 */
[----:B------:R-:W-:Y:S01]  /*4290*/  F2FP.SATFINITE.E4M3.F32.PACK_AB_MERGE_C R14, R71, R14, R82 ;  /* 0x0000000e470e723e */ /* 0x000fe20004807052 */
[----:B------:R-:W-:Y:S01]  /*42a0*/  FMUL.FTZ R77, R69, R26 ;  /* 0x0000001a454d7220 */ /* 0x000fe20000410000 */
[----:B------:R-:W-:-:S02]  /*42b0*/  HADD2.F32 R71, -RZ, R27.H1_H1 ;  /* 0x3000001bff477230 */ /* 0x000fc40000004100 */
[C---:B------:R-:W-:Y:S01]  /*42c0*/  FMUL.FTZ R76, R24.reuse, R26 ;  /* 0x0000001a184c7220 */ /* 0x040fe20000410000 */
[----:B------:R-:W-:Y:S02]  /*42d0*/  HADD2.F32 R75, -RZ, R75.H1_H1 ;  /* 0x3000004bff4b7230 */ /* 0x000fe40000004100 */
[-C--:B------:R-:W-:Y:S01]  /*42e0*/  FFMA.FTZ R24, R24, R74.reuse, -R77 ;  /* 0x0000004a18187223 */ /* 0x080fe2000001084d */
[----:B------:R-:W-:Y:S02]  /*42f0*/  HADD2.F32 R26, -RZ, R25.H1_H1 ;  /* 0x30000019ff1a7230 */ /* 0x000fe40000004100 */
[----:B------:R-:W-:Y:S01]  /*4300*/  FFMA.FTZ R25, R69, R74, R76 ;  /* 0x0000004a45197223 */ /* 0x000fe2000001004c */
[----:B------:R-:W-:Y:S02]  /*4310*/  HADD2.F32 R72, -RZ, R72.H1_H1 ;  /* 0x30000048ff487230 */ /* 0x000fe40000004100 */
[C---:B------:R-:W-:Y:S01]  /*4320*/  FMUL.FTZ R69, R71.reuse, R75 ;  /* 0x0000004b47457220 */ /* 0x040fe20000410000 */
[----:B------:R-:W-:Y:S01]  /*4330*/  F2FP.F16.E4M3.UNPACK_B R74, R7.H1 ;  /* 0x00000007ff4a723e */ /* 0x000fe200030006ff */
[C---:B------:R-:W-:Y:S01]  /*4340*/  FMUL.FTZ R76, R26.reuse, R75 ;  /* 0x0000004b1a4c7220 */ /* 0x040fe20000410000 */
[----:B------:R-:W-:Y:S01]  /*4350*/  F2FP.F16.E4M3.UNPACK_B R27, R9.H1 ;  /* 0x00000009ff1b723e */ /* 0x000fe200030006ff */
[----:B------:R-:W-:Y:S01]  /*4360*/  FFMA.FTZ R9, R26, R72, -R69 ;  /* 0x000000481a097223 */ /* 0x000fe20000010845 */
[----:B------:R-:W-:Y:S01]  /*4370*/  F2FP.F16.E4M3.UNPACK_B R6, R6.H1 ;  /* 0x00000006ff06723e */ /* 0x000fe200030006ff */
[----:B------:R-:W-:Y:S01]  /*4380*/  FFMA.FTZ R26, R71, R72, R76 ;  /* 0x00000048471a7223 */ /* 0x000fe2000001004c */
[----:B------:R-:W-:Y:S01]  /*4390*/  F2FP.SATFINITE.E4M3.F32.PACK_AB_MERGE_C R80, R80, R87, RZ ;  /* 0x000000575050723e */ /* 0x000fe200048070ff */
[----:B------:R-:W-:Y:S01]  /*43a0*/  HADD2.F32 R69, -RZ, R13.H0_H0 ;  /* 0x2000000dff457230 */ /* 0x000fe20000004100 */
[----:B------:R-:W-:Y:S01]  /*43b0*/  F2FP.F16.E4M3.UNPACK_B R77, R5 ;  /* 0x00000005ff4d723e */ /* 0x000fe200020006ff */
[----:B------:R-:W-:Y:S01]  /*43c0*/  HADD2.F32 R76, -RZ, R74.H0_H0 ;  /* 0x2000004aff4c7230 */ /* 0x000fe20000004100 */
[----:B------:R-:W-:Y:S01]  /*43d0*/  F2FP.SATFINITE.E4M3.F32.PACK_AB_MERGE_C R10, R10, R79, R80 ;  /* 0x0000004f0a0a723e */ /* 0x000fe20004807050 */
[----:B------:R-:W-:-:S02]  /*43e0*/  HADD2.F32 R7, -RZ, R27.H0_H0 ;  /* 0x2000001bff077230 */ /* 0x000fc40000004100 */
[----:B------:R-:W-:Y:S02]  /*43f0*/  HADD2.F32 R71, -RZ, R13.H1_H1 ;  /* 0x3000000dff477230 */ /* 0x000fe40000004100 */
[-C--:B------:R-:W-:Y:S01]  /*4400*/  FMUL.FTZ R80, R69, R76.reuse ;  /* 0x0000004c45507220 */ /* 0x080fe20000410000 */
[----:B------:R-:W-:Y:S02]  /*4410*/  HADD2.F32 R78, -RZ, R74.H1_H1 ;  /* 0x3000004aff4e7230 */ /* 0x000fe40000004100 */
[----:B------:R-:W-:Y:S01]  /*4420*/  FMUL.FTZ R76, R7, R76 ;  /* 0x0000004c074c7220 */ /* 0x000fe20000410000 */
[--C-:B------:R-:W-:Y:S01]  /*4430*/  HADD2.F32 R72, -RZ, R6.reuse.H0_H0 ;  /* 0x20000006ff487230 */ /* 0x100fe20000004100 */
[----:B------:R-:W-:Y:S01]  /*4440*/  F2FP.F16.E4M3.UNPACK_B R13, R11 ;  /* 0x0000000bff0d723e */ /* 0x000fe200020006ff */
[----:B------:R-:W-:Y:S02]  /*4450*/  HADD2.F32 R27, -RZ, R27.H1_H1 ;  /* 0x3000001bff1b7230 */ /* 0x000fe40000004100 */
[----:B------:R-:W-:Y:S01]  /*4460*/  FMUL.FTZ R82, R71, R78 ;  /* 0x0000004e47527220 */ /* 0x000fe20000410000 */
[----:B------:R-:W-:-:S02]  /*4470*/  HADD2.F32 R74, -RZ, R6.H1_H1 ;  /* 0x30000006ff4a7230 */ /* 0x000fc40000004100 */
[-C--:B------:R-:W-:Y:S01]  /*4480*/  FFMA.FTZ R6, R7, R72.reuse, -R80 ;  /* 0x0000004807067223 */ /* 0x080fe20000010850 */
[----:B------:R-:W-:Y:S01]  /*4490*/  FFMA.FTZ R7, R69, R72, R76 ;  /* 0x0000004845077223 */ /* 0x000fe2000001004c */
[C---:B------:R-:W-:Y:S01]  /*44a0*/  FMUL.FTZ R78, R27.reuse, R78 ;  /* 0x0000004e1b4e7220 */ /* 0x040fe20000410000 */
[----:B------:R-:W-:Y:S01]  /*44b0*/  F2FP.F16.E4M3.UNPACK_B R69, R15 ;  /* 0x0000000fff45723e */ /* 0x000fe200020006ff */
[-C--:B------:R-:W-:Y:S01]  /*44c0*/  FFMA.FTZ R81, R27, R74.reuse, -R82 ;  /* 0x0000004a1b517223 */ /* 0x080fe20000010852 */
[----:B------:R-:W-:Y:S01]  /*44d0*/  F2FP.F16.E4M3.UNPACK_B R11, R11.H1 ;  /* 0x0000000bff0b723e */ /* 0x000fe200030006ff */
[----:B------:R-:W-:Y:S01]  /*44e0*/  FFMA.FTZ R82, R71, R74, R78 ;  /* 0x0000004a47527223 */ /* 0x000fe2000001004e */
[----:B------:R-:W-:Y:S01]  /*44f0*/  F2FP.F16.E4M3.UNPACK_B R78, R5.H1 ;  /* 0x00000005ff4e723e */ /* 0x000fe200030006ff */
[----:B------:R-:W-:Y:S01]  /*4500*/  HADD2.F32 R72, -RZ, R69.H0_H0 ;  /* 0x20000045ff487230 */ /* 0x000fe20000004100 */
[----:B------:R-:W-:Y:S01]  /*4510*/  F2FP.F16.E4M3.UNPACK_B R71, R15.H1 ;  /* 0x0000000fff47723e */ /* 0x000fe200030006ff */
[----:B------:R-:W-:Y:S01]  /*4520*/  HADD2.F32 R79, -RZ, R77.H0_H0 ;  /* 0x2000004dff4f7230 */ /* 0x000fe20000004100 */
[-C--:B------:R-:W-:Y:S01]  /*4530*/  F2FP.F16.E4M3.UNPACK_B R5, R4.reuse ;  /* 0x00000004ff05723e */ /* 0x080fe200020006ff */
[----:B------:R-:W-:Y:S01]  /*4540*/  HADD2.F32 R15, -RZ, R13.H0_H0 ;  /* 0x2000000dff0f7230 */ /* 0x000fe20000004100 */
[----:B------:R-:W-:Y:S01]  /*4550*/  F2FP.F16.E4M3.UNPACK_B R74, R4.H1 ;  /* 0x00000004ff4a723e */ /* 0x000fe200030006ff */
[----:B------:R-:W-:-:S02]  /*4560*/  HADD2.F32 R27, -RZ, R11.H0_H0 ;  /* 0x2000000bff1b7230 */ /* 0x000fc40000004100 */
[CC--:B------:R-:W-:Y:S01]  /*4570*/  FMUL.FTZ R84, R72.reuse, R79.reuse ;  /* 0x0000004f48547220 */ /* 0x0c0fe20000410000 */
[--C-:B------:R-:W-:Y:S02]  /*4580*/  HADD2.F32 R80, -RZ, R78.reuse.H0_H0 ;  /* 0x2000004eff507230 */ /* 0x100fe40000004100 */
[----:B------:R-:W-:Y:S01]  /*4590*/  FMUL.FTZ R79, R15, R79 ;  /* 0x0000004f0f4f7220 */ /* 0x000fe20000410000 */
[----:B------:R-:W-:Y:S01]  /*45a0*/  HADD2.F32 R75, -RZ, R5.H0_H0 ;  /* 0x20000005ff4b7230 */ /* 0x000fe20000004100 */
[----:B------:R-:W-:Y:S01]  /*45b0*/  F2FP.SATFINITE.E4M3.F32.PACK_AB_MERGE_C R6, R81, R6, RZ ;  /* 0x000000065106723e */ /* 0x000fe200048070ff */
[--C-:B------:R-:W-:Y:S02]  /*45c0*/  HADD2.F32 R4, -RZ, R71.reuse.H0_H0 ;  /* 0x20000047ff047230 */ /* 0x100fe40000004100 */
[----:B------:R-:W-:Y:S01]  /*45d0*/  FMUL.FTZ R83, R27, R80 ;  /* 0x000000501b537220 */ /* 0x000fe20000410000 */
[----:B------:R-:W-:Y:S02]  /*45e0*/  HADD2.F32 R71, -RZ, R71.H1_H1 ;  /* 0x30000047ff477230 */ /* 0x000fe40000004100 */
[----:B------:R-:W-:Y:S01]  /*45f0*/  FFMA.FTZ R79, R72, R75, R79 ;  /* 0x0000004b484f7223 */ /* 0x000fe2000001004f */
[----:B------:R-:W-:-:S02]  /*4600*/  HADD2.F32 R78, -RZ, R78.H1_H1 ;  /* 0x3000004eff4e7230 */ /* 0x000fc40000004100 */
[----:B------:R-:W-:Y:S01]  /*4610*/  FMUL.FTZ R86, R4, R80 ;  /* 0x0000005004567220 */ /* 0x000fe20000410000 */
[----:B------:R-:W-:Y:S02]  /*4620*/  HADD2.F32 R11, -RZ, R11.H1_H1 ;  /* 0x3000000bff0b7230 */ /* 0x000fe40000004100 */
[----:B------:R-:W-:Y:S01]  /*4630*/  FFMA.FTZ R84, R15, R75, -R84 ;  /* 0x0000004b0f547223 */ /* 0x000fe20000010854 */
[----:B------:R-:W-:Y:S02]  /*4640*/  HADD2.F32 R76, -RZ, R74.H0_H0 ;  /* 0x2000004aff4c7230 */ /* 0x000fe40000004100 */
[-C--:B------:R-:W-:Y:S01]  /*4650*/  FMUL.FTZ R80, R71, R78.reuse ;  /* 0x0000004e47507220 */ /* 0x080fe20000410000 */
[----:B------:R-:W-:Y:S02]  /*4660*/  HADD2.F32 R69, -RZ, R69.H1_H1 ;  /* 0x30000045ff457230 */ /* 0x000fe40000004100 */
[----:B------:R-:W-:Y:S01]  /*4670*/  FMUL.FTZ R78, R11, R78 ;  /* 0x0000004e0b4e7220 */ /* 0x000fe20000410000 */
[----:B------:R-:W-:-:S02]  /*4680*/  HADD2.F32 R72, -RZ, R77.H1_H1 ;  /* 0x3000004dff487230 */ /* 0x000fc40000004100 */
[-C--:B------:R-:W-:Y:S01]  /*4690*/  FFMA.FTZ R83, R4, R76.reuse, R83 ;  /* 0x0000004c04537223 */ /* 0x080fe20000010053 */
[----:B------:R-:W-:Y:S02]  /*46a0*/  HADD2.F32 R74, -RZ, R74.H1_H1 ;  /* 0x3000004aff4a7230 */ /* 0x000fe40000004100 */
[----:B------:R-:W-:Y:S01]  /*46b0*/  FFMA.FTZ R86, R27, R76, -R86 ;  /* 0x0000004c1b567223 */ /* 0x000fe20000010856 */
[----:B------:R-:W-:Y:S02]  /*46c0*/  HADD2.F32 R13, -RZ, R13.H1_H1 ;  /* 0x3000000dff0d7230 */ /* 0x000fe40000004100 */
[----:B------:R-:W-:Y:S01]  /*46d0*/  FMUL.FTZ R76, R69, R72 ;  /* 0x00000048454c7220 */ /* 0x000fe20000410000 */
[----:B------:R-:W-:Y:S02]  /*46e0*/  HADD2.F32 R4, -RZ, R5.H1_H1 ;  /* 0x30000005ff047230 */ /* 0x000fe40000004100 */
[-C--:B------:R-:W-:Y:S01]  /*46f0*/  FFMA.FTZ R11, R11, R74.reuse, -R80 ;  /* 0x0000004a0b0b7223 */ /* 0x080fe20000010850 */
[----:B------:R-:W-:Y:S01]  /*4700*/  FFMA.FTZ R78, R71, R74, R78 ;  /* 0x0000004a474e7223 */ /* 0x000fe2000001004e */
[C---:B------:R-:W-:Y:S01]  /*4710*/  FMUL.FTZ R72, R13.reuse, R72 ;  /* 0x000000480d487220 */ /* 0x040fe20000410000 */
[----:B------:R-:W-:Y:S01]  /*4720*/  F2FP.SATFINITE.E4M3.F32.PACK_AB_MERGE_C R7, R82, R7, RZ ;  /* 0x000000075207723e */ /* 0x000fe200048070ff */
[----:B------:R-:W-:Y:S01]  /*4730*/  FFMA.FTZ R13, R13, R4, -R76 ;  /* 0x000000040d0d7223 */ /* 0x000fe2000001084c */
[----:B------:R-:W-:Y:S01]  /*4740*/  F2FP.SATFINITE.E4M3.F32.PACK_AB_MERGE_C R11, R11, R86, RZ ;  /* 0x000000560b0b723e */ /* 0x000fe200048070ff */
[----:B------:R-:W-:Y:S01]  /*4750*/  FFMA.FTZ R72, R69, R4, R72 ;  /* 0x0000000445487223 */ /* 0x000fe20000010048 */
[----:B------:R-:W-:-:S02]  /*4760*/  F2FP.SATFINITE.E4M3.F32.PACK_AB_MERGE_C R78, R78, R83, RZ ;  /* 0x000000534e4e723e */ /* 0x000fc400048070ff */
[----:B------:R-:W-:Y:S02]  /*4770*/  F2FP.SATFINITE.E4M3.F32.PACK_AB_MERGE_C R11, R13, R84, R11 ;  /* 0x000000540d0b723e */ /* 0x000fe4000480700b */
[----:B------:R-:W-:Y:S02]  /*4780*/  F2FP.SATFINITE.E4M3.F32.PACK_AB_MERGE_C R9, R9, R24, R6 ;  /* 0x000000180909723e */ /* 0x000fe40004807006 */
[----:B------:R-:W-:Y:S02]  /*4790*/  F2FP.SATFINITE.E4M3.F32.PACK_AB_MERGE_C R13, R26, R25, R7 ;  /* 0x000000191a0d723e */ /* 0x000fe40004807007 */
[----:B------:R-:W-:-:S07]  /*47a0*/  F2FP.SATFINITE.E4M3.F32.PACK_AB_MERGE_C R15, R72, R79, R78 ;  /* 0x0000004f480f723e */ /* 0x000fce000480704e */
.L_x_2375:
[----:B------:R-:W-:Y:S05]  /*47b0*/  BSYNC B1 ;  /* 0x0000000000017941 */ /* 0x000fea0003800000 */
.L_x_2374:
[----:B--2---:R2:W-:Y:S01]  /*47c0*/  ST.E.128 desc[UR40][R54.64], R8 ;  /* 0x0000000836007985 */ /* 0x0045e2000c101d28 */
[----:B------:R-:W-:-:S13]  /*47d0*/  ISETP.GE.AND P3, PT, R73, R67, PT ;  /* 0x000000434900720c */ /* 0x000fda0003f66270 */
[----:B------:R-:W-:Y:S05]  /*47e0*/  @P3 BRA `(.L_x_2363) ;  /* 0x0000000000e83947 */ /* 0x000fea0003800000 */
[----:B------:R-:W-:-:S04]  /*47f0*/  IADD3 R4, P3, R70, R73, RZ ;  /* 0x0000004946047210 */ /* 0x000fc80007f7e0ff */
[----:B------:R-:W-:-:S05]  /*4800*/  LEA.HI.X.SX32 R5, R73, R68, 0x1, P3 ;  /* 0x0000004449057211 */ /* 0x000fca00018f0eff */
[----:B-1----:R1:W-:Y:S01]  /*4810*/  ST.E.128 desc[UR40][R4.64], R12 ;  /* 0x0000000c04007985 */ /* 0x0023e2000c101d28 */
[----:B------:R-:W-:Y:S05]  /*4820*/  BRA `(.L_x_2363) ;  /* 0x0000000000d87947 */ /* 0x000fea0003800000 */
.L_x_2355:
[----:B------:R-:W-:-:S13]  /*4830*/  ISETP.NE.AND P4, PT, R156, 0x3, PT ;  /* 0x000000039c00780c */ /* 0x000fda0003f85270 */
[----:B------:R-:W-:Y:S05]  /*4840*/  @!P4 BRA `(.L_x_2376) ;  /* 0x000000000004c947 */ /* 0x000fea0003800000 */
[----:B------:R-:W-:Y:S01]  /*4850*/  BPT.TRAP 0x1 ;  /* 0x000000040000795c */ /* 0x000fe20000300000 */
.L_x_2376:
[----:B------:R-:W2:Y:S01]  /*4860*/  LDL R4, [R1+0x10] ;  /* 0x0000100001047983 */ /* 0x000ea20000100800 */
[----:B------:R-:W-:Y:S01]  /*4870*/  IMAD R65, R19, 0x8, R18 ;  /* 0x0000000813417824 */ /* 0x000fe200078e0212 */
[----:B------:R-:W-:Y:S01]  /*4880*/  BSSY B1, `(.L_x_2377) ;  /* 0x0000005000017945 */ /* 0x000fe20003800000 */
[----:B------:R-:W-:Y:S02]  /*4890*/  SHF.R.S32.HI R62, RZ, 0x1f, R60 ;  /* 0x0000001fff3e7819 */ /* 0x000fe4000001143c */
[----:B--2---:R-:W-:-:S04]  /*48a0*/  SHF.L.U32 R66, R4, 0x1f, RZ ;  /* 0x0000001f04427819 */ /* 0x004fc800000006ff */
[----:B------:R-:W0:Y:S02]  /*48b0*/  SYNCS.PHASECHK.TRANS64.TRYWAIT P3, [R65+URZ+0x13290], R66 ;  /* 0x01329042410075a7 */ /* 0x000e24000806017f */
[----:B0-----:R-:W-:Y:S05]  /*48c0*/  @!P3 BRA `(.L_x_2378) ;  /* 0x0000017c0054b947 */ /* 0x001fea0003800000 */
.L_x_2607:
[----:B------:R-:W-:Y:S05]  /*48d0*/  BSYNC B1 ;  /* 0x0000000000017941 */ /* 0x000fea0003800000 */
.L_x_2377:
        /* <DEDUP_REMOVED lines=17> */
[----:B------:R-:W-:Y:S01]  /*49f0*/  IMAD R6, R43, UR4, RZ ;  /* 0x000000042b067c24 */ /* 0x000fe2000f8e02ff */
[----:B-1----:R-:W-:-:S04]  /*4a00*/  IADD3 R8, R8, -0x80, RZ ;  /* 0xffffff8008087810 */ /* 0x002fc80007ffe0ff */
        /* <DEDUP_REMOVED lines=11> */
.L_x_2611:
        /* <DEDUP_REMOVED lines=13> */
.L_x_2363:
[----:B------:R-:W-:Y:S05]  /*4b90*/  BSYNC B0 ;  /* 0x0000000000007941 */ /* 0x000fea0003800000 */
.L_x_2354:
        /* <DEDUP_REMOVED lines=16> */
.L_x_2381:
[----:B------:R-:W-:Y:S05]  /*4ca0*/  BSYNC B0 ;  /* 0x0000000000007941 */ /* 0x000fea0003800000 */
.L_x_2380:
[----:B------:R-:W1:Y:S01]  /*4cb0*/  SYNCS.PHASECHK.TRANS64.TRYWAIT P4, [R65+URZ+0x132b0], R66 ;  /* 0x0132b042410075a7 */ /* 0x000e62000808017f */
[----:B------:R-:W-:Y:S04]  /*4cc0*/  BSSY B0, `(.L_x_2382) ;  /* 0x0000002000007945 */ /* 0x000fe80003800000 */
[----:B-1----:R-:W-:Y:S05]  /*4cd0*/  @!P4 BRA `(.L_x_2383) ;  /* 0x0000017800a8c947 */ /* 0x002fea0003800000 */
.L_x_2612:
[----:B------:R-:W-:Y:S05]  /*4ce0*/  BSYNC B0 ;  /* 0x0000000000007941 */ /* 0x000fea0003800000 */
.L_x_2382:
        /* <DEDUP_REMOVED lines=22> */
[----:B------:R-:W-:Y:S02]  /*4e50*/  IADD3.X R5, R5, UR7, R7, P4, !PT ;  /* 0x0000000705057c10 */ /* 0x000fe4000a7fe407 */
[----:B------:R-:W-:Y:S01]  /*4e60*/  ISETP.GT.AND P4, PT, R64, R8, PT ;  /* 0x000000084000720c */ /* 0x000fe20003f84270 */
[----:B------:R-:W2:Y:S04]  /*4e70*/  SHFL.IDX PT, R4, R4, RZ, 0x1e1f ;  /* 0x001e1fff04047589 */ /* 0x000ea800000e0000 */
[----:B------:R-:W4:Y:S08]  /*4e80*/  SHFL.IDX PT, R5, R5, RZ, 0x1e1f ;  /* 0x001e1fff05057589 */ /* 0x000f3000000e0000 */
[----:B------:R-:W-:Y:S05]  /*4e90*/  @!P4 BRA `(.L_x_2385) ;  /* 0x000000000030c947 */ /* 0x000fea0003800000 */
[----:B------:R-:W5:Y:S01]  /*4ea0*/  LDL R12, [R1+0x24] ;  /* 0x00002400010c7983 */ /* 0x000f620000100800 */
[----:B------:R-:W-:Y:S02]  /*4eb0*/  ULDC UR4, c[0x0][0x2f4] ;  /* 0x0000bd0000047ab9 */ /* 0x000fe40000000800 */
[----:B------:R-:W-:-:S13]  /*4ec0*/  ISETP.GE.AND P4, PT, R16, UR4, PT ;  /* 0x0000000410007c0c */ /* 0x000fda000bf86270 */
[----:B--2---:R-:W-:-:S04]  /*4ed0*/  @!P4 IADD3 R10, P5, R16, R4, RZ ;  /* 0x00000004100ac210 */ /* 0x004fc80007fbe0ff */
[----:B----4-:R-:W-:Y:S02]  /*4ee0*/  @!P4 IADD3.X R11, R5, R17, RZ, P5, !PT ;  /* 0x00000011050bc210 */ /* 0x010fe40002ffe4ff */
[----:B------:R-:W-:-:S13]  /*4ef0*/  ISETP.GE.AND P5, PT, R157, UR4, PT ;  /* 0x000000049d007c0c */ /* 0x000fda000bfa6270 */
[----:B------:R-:W-:-:S05]  /*4f00*/  @!P5 IADD3 R8, P6, R157, R4, RZ ;  /* 0x000000049d08d210 */ /* 0x000fca0007fde0ff */
[----:B-----5:R-:W-:Y:S02]  /*4f10*/  @!P5 IMAD.X R9, R5, 0x1, R12, P6 ;  /* 0x000000010509d824 */ /* 0x020fe400030e060c */
[----:B------:R-:W2:Y:S04]  /*4f20*/  @!P4 LDS.128 R4, [R61+0x6000] ;  /* 0x006000003d04c984 */ /* 0x000ea80000000c00 */
[----:B--2---:R-:W-:Y:S04]  /*4f30*/  @!P4 ST.E.128 desc[UR40][R10.64], R4 ;  /* 0x000000040a00c985 */ /* 0x004fe8000c101d28 */
[----:B------:R-:W2:Y:S04]  /*4f40*/  @!P5 LDS.128 R4, [R58+0x6000] ;  /* 0x006000003a04d984 */ /* 0x000ea80000000c00 */
[----:B--2---:R2:W-:Y:S02]  /*4f50*/  @!P5 ST.E.128 desc[UR40][R8.64], R4 ;  /* 0x000000040800d985 */ /* 0x0045e4000c101d28 */
.L_x_2385:
[----:B------:R-:W-:Y:S05]  /*4f60*/  BSYNC B0 ;  /* 0x0000000000007941 */ /* 0x000fea0003800000 */
.L_x_2384:
[----:B--2-4-:R-:W2:Y:S01]  /*4f70*/  LDL.LU R5, [R1+0x10] ;  /* 0x0000100001057983 */ /* 0x014ea20000300800 */
[----:B------:R-:W-:Y:S02]  /*4f80*/  VIADD R19, R19, 0x1 ;  /* 0x0000000113137836 */ /* 0x000fe40000000000 */
[----:B01----:R-:W-:Y:S01]  /*4f90*/  @!P3 VIADD R65, R65, 0x132c0 ;  /* 0x000132c04141b836 */ /* 0x003fe20000000000 */
[----:B------:R-:W-:Y:S01]  /*4fa0*/  @!PT LDS RZ, [RZ] ;  /* 0x00000000fffff984 */ /* 0x000fe20000000800 */
[----:B------:R-:W-:Y:S01]  /*4fb0*/  @!PT LDS RZ, [RZ] ;  /* 0x00000000fffff984 */ /* 0x000fe20000000800 */
[----:B------:R-:W-:Y:S01]  /*4fc0*/  @!PT LDS RZ, [RZ] ;  /* 0x00000000fffff984 */ /* 0x000fe20000000800 */
[----:B------:R-:W-:Y:S01]  /*4fd0*/  @!PT LDS RZ, [RZ] ;  /* 0x00000000fffff984 */ /* 0x000fe20000000800 */
[----:B------:R0:W-:Y:S06]  /*4fe0*/  MEMBAR.ALL.CTA ;  /* 0x0000000000007992 */ /* 0x0001ec0000008000 */
[----:B0-----:R-:W0:Y:S02]  /*4ff0*/  FENCE.VIEW.ASYNC.S ;  /* 0x00000000000073c6 */ /* 0x001e240000000000 */
[----:B0-----:R0:W-:Y:S01]  /*5000*/  BAR.SYNC.DEFER_BLOCKING R44, 0x80 ;  /* 0x0002002c0000751d */ /* 0x0011e20000010000 */
        /* <DEDUP_REMOVED lines=9> */
.L_x_2349:
[----:B------:R-:W2:Y:S01]  /*50a0*/  LDL R4, [R1+0x34] ;  /* 0x0000340001047983 */ /* 0x000ea20000100800 */
[----:B------:R-:W1:Y:S01]  /*50b0*/  LDC R0, c[0x0][0x448] ;  /* 0x00011200ff007b82 */ /* 0x000e620000000800 */
[----:B------:R-:W-:Y:S01]  /*50c0*/  BSSY B0, `(.L_x_2387) ;  /* 0x0000023000007945 */ /* 0x000fe20003800000 */
[----:B------:R-:W-:Y:S02]  /*50d0*/  CS2R R54, SRZ ;  /* 0x0000000000367805 */ /* 0x000fe4000001ff00 */
[----:B------:R-:W-:Y:S02]  /*50e0*/  CS2R R6, SRZ ;  /* 0x0000000000067805 */ /* 0x000fe4000001ff00 */
[----:B------:R-:W-:Y:S02]  /*50f0*/  CS2R R52, SRZ ;  /* 0x0000000000347805 */ /* 0x000fe4000001ff00 */
[----:B------:R-:W-:Y:S02]  /*5100*/  CS2R R8, SRZ ;  /* 0x0000000000087805 */ /* 0x000fe4000001ff00 */
[----:B------:R-:W-:-:S02]  /*5110*/  CS2R R46, SRZ ;  /* 0x00000000002e7805 */ /* 0x000fc4000001ff00 */
[----:B------:R-:W-:Y:S02]  /*5120*/  CS2R R10, SRZ ;  /* 0x00000000000a7805 */ /* 0x000fe4000001ff00 */
[----:B0-----:R-:W-:Y:S02]  /*5130*/  CS2R R44, SRZ ;  /* 0x00000000002c7805 */ /* 0x001fe4000001ff00 */
[----:B------:R-:W-:Y:S02]  /*5140*/  CS2R R12, SRZ ;  /* 0x00000000000c7805 */ /* 0x000fe4000001ff00 */
[----:B------:R-:W-:Y:S02]  /*5150*/  CS2R R38, SRZ ;  /* 0x0000000000267805 */ /* 0x000fe4000001ff00 */
[----:B---3--:R-:W-:Y:S02]  /*5160*/  CS2R R14, SRZ ;  /* 0x00000000000e7805 */ /* 0x008fe4000001ff00 */
[----:B------:R-:W-:-:S02]  /*5170*/  CS2R R36, SRZ ;  /* 0x0000000000247805 */ /* 0x000fc4000001ff00 */
[----:B------:R-:W-:Y:S02]  /*5180*/  CS2R R20, SRZ ;  /* 0x0000000000147805 */ /* 0x000fe4000001ff00 */
[----:B------:R-:W-:Y:S01]  /*5190*/  MOV R24, RZ ;  /* 0x000000ff00187202 */ /* 0x000fe20000000f00 */
[----:B------:R-:W-:Y:S02]  /*51a0*/  IMAD.MOV.U32 R29, RZ, RZ, RZ ;  /* 0x000000ffff1d7224 */ /* 0x000fe400078e00ff */
[----:B------:R-:W-:Y:S01]  /*51b0*/  IMAD.MOV.U32 R56, RZ, RZ, RZ ;  /* 0x000000ffff387224 */ /* 0x000fe200078e00ff */
[----:B-1----:R-:W-:-:S13]  /*51c0*/  ISETP.NE.AND P0, PT, R0, 0x1, PT ;  /* 0x000000010000780c */ /* 0x002fda0003f05270 */
[----:B------:R-:W0:Y:S08]  /*51d0*/  @P0 LDC R0, c[0x0][0x44c] ;  /* 0x00011300ff000b82 */ /* 0x000e300000000800 */
[----:B------:R-:W1:Y:S01]  /*51e0*/  @P0 LDC R5, c[0x0][0x450] ;  /* 0x00011400ff050b82 */ /* 0x000e620000000800 */
[----:B--2---:R-:W-:-:S04]  /*51f0*/  VIADD R3, R4, 0xbf ;  /* 0x000000bf04037836 */ /* 0x004fc80000000000 */
[----:B0-----:R-:W-:-:S05]  /*5200*/  @P0 IMAD.HI.U32 R0, R3, R0, RZ ;  /* 0x0000000003000227 */ /* 0x001fca00078e00ff */
[----:B-1----:R-:W-:Y:S02]  /*5210*/  @P0 SHF.R.U32.HI R3, RZ, R5, R0 ;  /* 0x00000005ff030219 */ /* 0x002fe40000011600 */
[----:B------:R-:W-:-:S03]  /*5220*/  PLOP3.LUT P0, PT, PT, PT, PT, 0x80, 0x0 ;  /* 0x000000000000781c */ /* 0x000fc60003f0f070 */
[----:B------:R-:W-:Y:S01]  /*5230*/  IMAD.IADD R3, R30, 0x1, R3 ;  /* 0x000000011e037824 */ /* 0x000fe200078e0203 */
[----:B------:R-:W-:-:S03]  /*5240*/  CS2R R30, SRZ ;  /* 0x00000000001e7805 */ /* 0x000fc6000001ff00 */
[----:B------:R-:W-:-:S05]  /*5250*/  IMAD.HI R3, R3, 0x66666667, RZ ;  /* 0x6666666703037827 */ /* 0x000fca00078e02ff */
[----:B------:R-:W-:-:S04]  /*5260*/  SHF.R.U32.HI R0, RZ, 0x1f, R3 ;  /* 0x0000001fff007819 */ /* 0x000fc80000011603 */
[----:B------:R-:W-:Y:S01]  /*5270*/  LEA.HI.SX32 R3, R3, R0, 0x1a ;  /* 0x0000000003037211 */ /* 0x000fe200078fd2ff */
[----:B------:R-:W-:-:S03]  /*5280*/  IMAD.MOV.U32 R0, RZ, RZ, RZ ;  /* 0x000000ffff007224 */ /* 0x000fc600078e00ff */
[----:B------:R-:W-:Y:S02]  /*5290*/  VIMNMX R104, R104, R3, PT ;  /* 0x0000000368687248 */ /* 0x000fe40003fe0100 */
[----:B------:R-:W-:Y:S02]  /*52a0*/  CS2R R2, SRZ ;  /* 0x0000000000027805 */ /* 0x000fe4000001ff00 */
[----:B------:R-:W-:Y:S01]  /*52b0*/  ISETP.GE.AND P1, PT, R104, 0x1, PT ;  /* 0x000000016800780c */ /* 0x000fe20003f26270 */
[----:B------:R-:W-:-:S12]  /*52c0*/  @P3 BRA `(.L_x_2388) ;  /* 0x0000000000083947 */ /* 0x000fd80003800000 */
[----:B------:R-:W0:Y:S02]  /*52d0*/  FENCE.VIEW.ASYNC.G ;  /* 0x00000000000073c6 */ /* 0x000e240000000100 */
[----:B0-----:R-:W-:Y:S06]  /*52e0*/  BAR.ARV 0xc, 0x200 ;  /* 0x0308000000007b1d */ /* 0x001fec0000002000 */
.L_x_2388:
[----:B------:R-:W-:Y:S05]  /*52f0*/  BSYNC B0 ;  /* 0x0000000000007941 */ /* 0x000fea0003800000 */
.L_x_2387:
[----:B------:R-:W-:Y:S02]  /*5300*/  IMAD.MOV.U32 R25, RZ, RZ, RZ ;  /* 0x000000ffff197224 */ /* 0x000fe400078e00ff */
[----:B------:R-:W-:Y:S01]  /*5310*/  IMAD.MOV.U32 R58, RZ, RZ, RZ ;  /* 0x000000ffff3a7224 */ /* 0x000fe200078e00ff */
[----:B------:R-:W-:Y:S06]  /*5320*/  @!P1 BRA `(.L_x_2389) ;  /* 0x000000d800ec9947 */ /* 0x000fec0003800000 */
[----:B------:R-:W0:Y:S01]  /*5330*/  S2R R4, SR_TID.X ;  /* 0x0000000000047919 */ /* 0x000e220000002100 */
[----:B------:R-:W-:Y:S01]  /*5340*/  VIADD R24, R18, 0xb000 ;  /* 0x0000b00012187836 */ /* 0x000fe20000000000 */
[----:B------:R-:W-:Y:S04]  /*5350*/  BSSY B6, `(.L_x_2390) ;  /* 0x000001e000067945 */ /* 0x000fe80003800000 */
[----:B------:R-:W-:Y:S01]  /*5360*/  LOP3.LUT P0, RZ, R24, 0x9f, RZ, 0xc0, !PT ;  /* 0x0000009f18ff7812 */ /* 0x000fe2000780c0ff */
[----:B0-----:R-:W-:-:S05]  /*5370*/  VIADD R5, R4, 0xffffff80 ;  /* 0xffffff8004057836 */ /* 0x001fca0000000000 */
[----:B------:R-:W-:-:S04]  /*5380*/  SHF.R.S32.HI R4, RZ, 0x1f, R5 ;  /* 0x0000001fff047819 */ /* 0x000fc80000011405 */
[----:B------:R-:W-:-:S04]  /*5390*/  LEA.HI R4, R4, R5, RZ, 0x7 ;  /* 0x0000000504047211 */ /* 0x000fc800078f38ff */
[----:B------:R-:W-:-:S05]  /*53a0*/  SHF.R.S32.HI R4, RZ, 0x7, R4 ;  /* 0x00000007ff047819 */ /* 0x000fca0000011404 */
[----:B------:R-:W0:Y:S02]  /*53b0*/  SHFL.IDX PT, R0, R4, RZ, 0x1f ;  /* 0x00001fff04007589 */ /* 0x000e2400000e0000 */
[----:B0-----:R-:W-:-:S05]  /*53c0*/  IMAD.HI R2, R0, 0x55555556, RZ ;  /* 0x5555555600027827 */ /* 0x001fca00078e02ff */
[----:B------:R-:W-:-:S05]  /*53d0*/  LEA.HI R3, R2, R2, RZ, 0x1 ;  /* 0x0000000202037211 */ /* 0x000fca00078f08ff */
[----:B------:R-:W-:-:S05]  /*53e0*/  IMAD R3, R3, -0x3, R0 ;  /* 0xfffffffd03037824 */ /* 0x000fca00078e0200 */
[----:B------:R-:W-:-:S04]  /*53f0*/  LEA R3, R3, R24, 0xc ;  /* 0x0000001803037211 */ /* 0x000fc800078e60ff */
        /* <DEDUP_REMOVED lines=11> */
[----:B------:R-:W-:Y:S01]  /*54b0*/  MOV R8, 0x70 ;  /* 0x0000007000087802 */ /* 0x000fe20000000f00 */
[----:B------:R-:W-:Y:S02]  /*54c0*/  IMAD.U32 R7, RZ, RZ, UR7 ;  /* 0x00000007ff077e24 */ /* 0x000fe4000f8e00ff */
[----:B------:R-:W-:-:S02]  /*54d0*/  IMAD.U32 R10, RZ, RZ, UR4 ;  /* 0x00000004ff0a7e24 */ /* 0x000fc4000f8e00ff */
[----:B------:R-:W-:Y:S02]  /*54e0*/  IMAD.U32 R11, RZ, RZ, UR5 ;  /* 0x00000005ff0b7e24 */ /* 0x000fe4000f8e00ff */
[----:B------:R-:W-:Y:S02]  /*54f0*/  IMAD.MOV.U32 R12, RZ, RZ, 0x1 ;  /* 0x00000001ff0c7424 */ /* 0x000fe400078e00ff */
[----:B0-----:R-:W-:-:S07]  /*5500*/  IMAD.MOV.U32 R13, RZ, RZ, RZ ;  /* 0x000000ffff0d7224 */ /* 0x001fce00078e00ff */
[----:B------:R-:W-:-:S07]  /*5510*/  LEPC R20, `(.L_x_2391) ;  /* 0x000000001014794e */ /* 0x000fce0000000000 */
[----:B-1---5:R-:W-:Y:S05]  /*5520*/  CALL.ABS.NOINC R2 ;  /* 0x0000000002007343 */ /* 0x022fea0003c00000 */
.L_x_2391:
[----:B------:R-:W-:Y:S05]  /*5530*/  BSYNC B6 ;  /* 0x0000000000067941 */ /* 0x000fea0003800000 */
.L_x_2390:
        /* <DEDUP_REMOVED lines=10> */
[----:B------:R-:W0:Y:S08]  /*55e0*/  @P1 LDC.64 R8, c[0x0][0x9b8] ;  /* 0x00026e00ff081b82 */ /* 0x000e300000000a00 */
[----:B------:R-:W1:Y:S08]  /*55f0*/  @P0 LDC.64 R10, c[0x0][0x9b0] ;  /* 0x00026c00ff0a0b82 */ /* 0x000e700000000a00 */
[----:B------:R-:W1:Y:S01]  /*5600*/  @P1 LDC.64 R12, c[0x0][0x9c0] ;  /* 0x00027000ff0c1b82 */ /* 0x000e620000000a00 */
[----:B--2---:R-:W-:-:S02]  /*5610*/  @P0 IMAD R0, R2, R6, RZ ;  /* 0x0000000602000224 */ /* 0x004fc400078e02ff */
[----:B0-----:R-:W-:Y:S02]  /*5620*/  @P1 IMAD R4, R2, R8, RZ ;  /* 0x0000000802041224 */ /* 0x001fe400078e02ff */
[C---:B---3--:R-:W-:Y:S02]  /*5630*/  @P0 IMAD R7, R21.reuse, R7, R0 ;  /* 0x0000000715070224 */ /* 0x048fe400078e0200 */
[----:B------:R-:W-:Y:S01]  /*5640*/  @P0 IMAD.WIDE.U32 R2, R21, R6, RZ ;  /* 0x0000000615020225 */ /* 0x000fe200078e00ff */
[----:B----4-:R-:W-:-:S03]  /*5650*/  @P0 SHF.R.S32.HI R15, RZ, 0x1f, R20 ;  /* 0x0000001fff0f0819 */ /* 0x010fc60000011414 */
[----:B------:R-:W-:Y:S01]  /*5660*/  @P0 IMAD.IADD R3, R3, 0x1, R7 ;  /* 0x0000000103030824 */ /* 0x000fe200078e0207 */
[----:B------:R-:W-:Y:S01]  /*5670*/  @P1 SHF.R.S32.HI R7, RZ, 0x1f, R20 ;  /* 0x0000001fff071819 */ /* 0x000fe20000011414 */
[C---:B------:R-:W-:Y:S02]  /*5680*/  @P1 IMAD R9, R21.reuse, R9, R4 ;  /* 0x0000000915091224 */ /* 0x040fe400078e0204 */
[----:B------:R-:W-:-:S04]  /*5690*/  @P1 IMAD.WIDE.U32 R4, R21, R8, RZ ;  /* 0x0000000815041225 */ /* 0x000fc800078e00ff */
[----:B-1----:R-:W-:Y:S02]  /*56a0*/  @P0 IMAD R0, R15, R10, RZ ;  /* 0x0000000a0f000224 */ /* 0x002fe400078e02ff */
        /* <DEDUP_REMOVED lines=12> */
[----:B------:R-:W-:Y:S02]  /*5770*/  @P1 LEA.HI.X R9, R6, UR7, R3, 0x2, P3 ;  /* 0x0000000706091c11 */ /* 0x000fe400098f1403 */
[----:B------:R-:W-:Y:S02]  /*5780*/  MOV R3, 0x3f800000 ;  /* 0x3f80000000037802 */ /* 0x000fe40000000f00 */
[----:B------:R-:W-:Y:S01]  /*5790*/  @P0 LEA.HI.X R5, R2, UR5, R5, 0x2, P2 ;  /* 0x0000000502050c11 */ /* 0x000fe200090f1405 */
        /* <DEDUP_REMOVED lines=17> */
.L_x_2395:
[----:B-1----:R1:W2:Y:S02]  /*58b0*/  SYNCS.PHASECHK.TRANS64.TRYWAIT P0, [R18+URZ+0x13200], R3 ;  /* 0x01320003120075a7 */ /* 0x0022a4000800017f */
[----:B--2---:R-:W-:Y:S05]  /*58c0*/  @!P0 NANOSLEEP.SYNCS 0x989680 ;  /* 0x009896800000895d */ /* 0x004fea0003900000 */
[----:B------:R-:W2:Y:S02]  /*58d0*/  @!P0 SYNCS.PHASECHK.TRANS64 P0, [R18+URZ+0x13200], R3 ;  /* 0x01320003120085a7 */ /* 0x000ea4000800007f */
[----:B--2---:R-:W-:Y:S05]  /*58e0*/  @!P0 BRA `(.L_x_2395) ;  /* 0xfffffffc00f08947 */ /* 0x004fea000383ffff */
.L_x_2394:
[----:B------:R-:W-:Y:S05]  /*58f0*/  BSYNC B0 ;  /* 0x0000000000007941 */ /* 0x000fea0003800000 */
.L_x_2393:
[----:B------:R-:W-:Y:S05]  /*5900*/  BRA `(.L_x_2396) ;  /* 0x0000002c00187947 */ /* 0x000fea0003800000 */
.L_x_2392:
        /* <DEDUP_REMOVED lines=30> */
.L_x_2398:
[----:B------:R-:W-:Y:S05]  /*5af0*/  BSYNC B6 ;  /* 0x0000000000067941 */ /* 0x000fea0003800000 */
.L_x_2397:
[----:B------:R-:W0:Y:S01]  /*5b00*/  S2R R20, SR_TID.X ;  /* 0x0000000000147919 */ /* 0x000e220000002100 */
[----:B------:R-:W-:Y:S01]  /*5b10*/  ULDC.U8 UR4, c[0x0][0x410] ;  /* 0x0001040000047ab9 */ /* 0x000fe20000000000 */
[----:B0-----:R-:W-:Y:S02]  /*5b20*/  IADD3 R21, R20, -0x80, RZ ;  /* 0xffffff8014157810 */ /* 0x001fe40007ffe0ff */
[----:B------:R-:W2:Y:S01]  /*5b30*/  LDL R20, [R1+0x34] ;  /* 0x0000340001147983 */ /* 0x000ea20000100800 */
[----:B------:R-:W-:Y:S01]  /*5b40*/  ISETP.NE.AND P0, PT, RZ, UR4, PT ;  /* 0x00000004ff007c0c */ /* 0x000fe2000bf05270 */
[----:B------:R-:W-:Y:S01]  /*5b50*/  BSSY B0, `(.L_x_2399) ;  /* 0x0000299000007945 */ /* 0x000fe20003800000 */
[----:B------:R-:W-:-:S04]  /*5b60*/  LEA.HI R28, R21, R21, RZ, 0x1 ;  /* 0x00000015151c7211 */ /* 0x000fc800078f08ff */
[----:B------:R-:W-:-:S05]  /*5b70*/  SHF.R.S32.HI R28, RZ, 0x1, R28 ;  /* 0x00000001ff1c7819 */ /* 0x000fca000001141c */
[----:B--2---:R-:W-:Y:S02]  /*5b80*/  IMAD.IADD R10, R28, 0x1, R20 ;  /* 0x000000011c0a7824 */ /* 0x004fe400078e0214 */
[----:B------:R-:W-:Y:S05]  /*5b90*/  @!P0 BRA `(.L_x_2400) ;  /* 0x0000001400408947 */ /* 0x000fea0003800000 */
[----:B------:R-:W0:Y:S01]  /*5ba0*/  LDC R27, c[0x0][0x448] ;  /* 0x00011200ff1b7b82 */ /* 0x000e220000000800 */
[----:B------:R-:W-:Y:S01]  /*5bb0*/  IMAD.MOV.U32 R11, RZ, RZ, R10 ;  /* 0x000000ffff0b7224 */ /* 0x000fe200078e000a */
[----:B------:R-:W-:Y:S01]  /*5bc0*/  ULDC.64 UR4, c[0x0][0x3f8] ;  /* 0x0000fe0000047ab9 */ /* 0x000fe20000000a00 */
[----:B------:R-:W-:Y:S01]  /*5bd0*/  IMAD.MOV.U32 R8, RZ, RZ, R24 ;  /* 0x000000ffff087224 */ /* 0x000fe200078e0018 */
[----:B------:R-:W-:Y:S01]  /*5be0*/  ULDC.64 UR6, c[0x0][0x408] ;  /* 0x0001020000067ab9 */ /* 0x000fe20000000a00 */
[----:B------:R-:W-:Y:S01]  /*5bf0*/  IMAD.MOV.U32 R9, RZ, RZ, R33 ;  /* 0x000000ffff097224 */ /* 0x000fe200078e0021 */
[----:B------:R-:W-:Y:S01]  /*5c00*/  ULDC.64 UR8, c[0x0][0x400] ;  /* 0x0001000000087ab9 */ /* 0x000fe20000000a00 */
[----:B------:R-:W-:Y:S02]  /*5c10*/  IMAD.MOV.U32 R6, RZ, RZ, R26 ;  /* 0x000000ffff067224 */ /* 0x000fe400078e001a */
[----:B------:R-:W-:Y:S01]  /*5c20*/  IMAD.MOV.U32 R7, RZ, RZ, R31 ;  /* 0x000000ffff077224 */ /* 0x000fe200078e001f */
[----:B0-----:R-:W-:-:S13]  /*5c30*/  ISETP.NE.AND P0, PT, R27, 0x1, PT ;  /* 0x000000011b00780c */ /* 0x001fda0003f05270 */
[----:B------:R-:W0:Y:S08]  /*5c40*/  @P0 LDC R3, c[0x0][0x44c] ;  /* 0x00011300ff030b82 */ /* 0x000e300000000800 */
[----:B------:R-:W1:Y:S01]  /*5c50*/  @P0 LDC R5, c[0x0][0x450] ;  /* 0x00011400ff050b82 */ /* 0x000e620000000800 */
[----:B0-----:R-:W-:-:S05]  /*5c60*/  @P0 IMAD.HI.U32 R0, R10, R3, RZ ;  /* 0x000000030a000227 */ /* 0x001fca00078e00ff */
[----:B-1----:R-:W-:-:S04]  /*5c70*/  @P0 SHF.R.U32.HI R11, RZ, R5, R0 ;  /* 0x00000005ff0b0219 */ /* 0x002fc80000011600 */
[----:B------:R-:W-:Y:S01]  /*5c80*/  SHF.R.S32.HI R0, RZ, 0x1f, R11 ;  /* 0x0000001fff007819 */ /* 0x000fe2000001140b */
[----:B------:R-:W-:-:S04]  /*5c90*/  IMAD.WIDE.U32 R8, R11, UR6, R8 ;  /* 0x000000060b087c25 */ /* 0x000fc8000f8e0008 */
[----:B------:R-:W-:Y:S01]  /*5ca0*/  IMAD R4, R0, UR4, RZ ;  /* 0x0000000400047c24 */ /* 0x000fe2000f8e02ff */
[----:B------:R-:W-:Y:S01]  /*5cb0*/  IADD3 R5, P1, R8, UR8, RZ ;  /* 0x0000000808057c10 */ /* 0x000fe2000ff3e0ff */
[----:B------:R-:W-:-:S04]  /*5cc0*/  IMAD.WIDE.U32 R6, R11, UR4, R6 ;  /* 0x000000040b067c25 */ /* 0x000fc8000f8e0006 */
[----:B------:R-:W-:Y:S02]  /*5cd0*/  IMAD R0, R0, UR6, RZ ;  /* 0x0000000600007c24 */ /* 0x000fe4000f8e02ff */
[C---:B------:R-:W-:Y:S01]  /*5ce0*/  IMAD R13, R11.reuse, UR5, R4 ;  /* 0x000000050b0d7c24 */ /* 0x040fe2000f8e0204 */
[----:B------:R-:W-:Y:S01]  /*5cf0*/  ULDC.64 UR4, c[0x0][0x3e8] ;  /* 0x0000fa0000047ab9 */ /* 0x000fe20000000a00 */
[----:B------:R-:W-:Y:S01]  /*5d00*/  IMAD R8, R11, UR7, R0 ;  /* 0x000000070b087c24 */ /* 0x000fe2000f8e0200 */
[----:B------:R-:W-:Y:S01]  /*5d10*/  IADD3 R3, P0, R6, UR4, RZ ;  /* 0x0000000406037c10 */ /* 0x000fe2000ff1e0ff */
[----:B------:R-:W-:-:S03]  /*5d20*/  UMOV UR4, 0xffffffff ;  /* 0xffffffff00047882 */ /* 0x000fc60000000000 */
[----:B------:R-:W-:Y:S02]  /*5d30*/  IADD3.X R13, R7, UR5, R13, P0, !PT ;  /* 0x00000005070d7c10 */ /* 0x000fe400087fe40d */
[----:B------:R-:W-:Y:S01]  /*5d40*/  IADD3.X R4, R9, UR9, R8, P1, !PT ;  /* 0x0000000909047c10 */ /* 0x000fe20008ffe408 */
[----:B------:R-:W-:Y:S06]  /*5d50*/  BRA.DIV UR4, `(.L_x_2401) ;  /* 0x0000016a049c7947 */ /* 0x000fec000b800000 */
[----:B------:R0:W1:Y:S04]  /*5d60*/  SHFL.IDX PT, R0, R13, RZ, 0x1e1f ;  /* 0x001e1fff0d007589 */ /* 0x00006800000e0000 */
[----:B------:R-:W2:Y:S04]  /*5d70*/  SHFL.IDX PT, R3, R3, RZ, 0x1e1f ;  /* 0x001e1fff03037589 */ /* 0x000ea800000e0000 */
[----:B------:R-:W3:Y:S04]  /*5d80*/  SHFL.IDX PT, R4, R4, RZ, 0x1e1f ;  /* 0x001e1fff04047589 */ /* 0x000ee800000e0000 */
[----:B------:R0:W4:Y:S02]  /*5d90*/  SHFL.IDX PT, R14, R5, RZ, 0x1e1f ;  /* 0x001e1fff050e7589 */ /* 0x00012400000e0000 */
.L_x_2618:
[----:B0-----:R-:W5:Y:S04]  /*5da0*/  LDL R5, [R1+0xc] ;  /* 0x00000c0001057983 */ /* 0x001f680000100800 */
        /* <DEDUP_REMOVED lines=9> */
[----:B------:R-:W-:-:S04]  /*5e40*/  LOP3.LUT R5, R5, 0xfffffffe, RZ, 0xc0, !PT ;  /* 0xfffffffe05057812 */ /* 0x000fc800078ec0ff */
[----:B------:R-:W-:-:S04]  /*5e50*/  IADD3 R5, R6, -R5, RZ ;  /* 0x8000000506057210 */ /* 0x000fc80007ffe0ff */
[----:B------:R-:W-:Y:S01]  /*5e60*/  SHF.L.U32 R5, R5, 0x1f, RZ ;  /* 0x0000001f05057819 */ /* 0x000fe200000006ff */
[----:B------:R-:W-:Y:S06]  /*5e70*/  @P0 BRA `(.L_x_2403) ;  /* 0x00000000005c0947 */ /* 0x000fec0003800000 */
[----:B------:R-:W2:Y:S01]  /*5e80*/  LDL.64 R30, [R1+0x18] ;  /* 0x00001800011e7983 */ /* 0x000ea20000100a00 */
[----:B------:R-:W-:-:S03]  /*5e90*/  ULDC UR4, c[0x0][0x3f4] ;  /* 0x0000fd0000047ab9 */ /* 0x000fc60000000800 */
[----:B------:R-:W3:Y:S04]  /*5ea0*/  LDL R15, [R1+0x2c] ;  /* 0x00002c00010f7983 */ /* 0x000ee80000100800 */
[----:B------:R-:W1:Y:S01]  /*5eb0*/  LDL R26, [R1+0x74] ;  /* 0x00007400011a7983 */ /* 0x000e620000100800 */
[----:B------:R-:W-:Y:S02]  /*5ec0*/  CS2R R10, SRZ ;  /* 0x00000000000a7805 */ /* 0x000fe4000001ff00 */
[----:B------:R-:W-:Y:S02]  /*5ed0*/  CS2R R8, SRZ ;  /* 0x0000000000087805 */ /* 0x000fe4000001ff00 */
[----:B------:R-:W-:Y:S02]  /*5ee0*/  CS2R R20, SRZ ;  /* 0x0000000000147805 */ /* 0x000fe4000001ff00 */
[----:B------:R-:W-:-:S02]  /*5ef0*/  CS2R R12, SRZ ;  /* 0x00000000000c7805 */ /* 0x000fc4000001ff00 */
[----:B--2---:R-:W-:Y:S02]  /*5f00*/  ISETP.GE.AND P4, PT, R30, UR4, PT ;  /* 0x000000041e007c0c */ /* 0x004fe4000bf86270 */
[----:B---3--:R-:W-:-:S11]  /*5f10*/  ISETP.GE.AND P5, PT, R15, UR4, PT ;  /* 0x000000040f007c0c */ /* 0x008fd6000bfa6270 */
[CC--:B------:R-:W-:Y:S02]  /*5f20*/  @!P4 IADD3 R6, P0, R30.reuse, R3.reuse, RZ ;  /* 0x000000031e06c210 */ /* 0x0c0fe40007f1e0ff */
[C---:B------:R-:W-:Y:S02]  /*5f30*/  @!P5 IADD3 R24, P2, R15.reuse, R3, RZ ;  /* 0x000000030f18d210 */ /* 0x040fe40007f5e0ff */
[----:B------:R-:W-:Y:S02]  /*5f40*/  @!P4 SHF.R.S32.HI R3, RZ, 0x1f, R30 ;  /* 0x0000001fff03c819 */ /* 0x000fe4000001141e */
[-C--:B----4-:R-:W-:Y:S01]  /*5f50*/  @!P4 IADD3 R30, P1, R30, R14.reuse, RZ ;  /* 0x0000000e1e1ec210 */ /* 0x090fe20007f3e0ff */
[C-C-:B-1----:R-:W-:Y:S01]  /*5f60*/  @!P5 IMAD.X R25, R0.reuse, 0x1, R26.reuse, P2 ;  /* 0x000000010019d824 */ /* 0x142fe200010e061a */
[----:B------:R-:W-:Y:S01]  /*5f70*/  @!P5 IADD3 R14, P3, R15, R14, RZ ;  /* 0x0000000e0f0ed210 */ /* 0x000fe20007f7e0ff */
[--C-:B------:R-:W-:Y:S02]  /*5f80*/  @!P4 IMAD.X R7, R0, 0x1, R3.reuse, P0 ;  /* 0x000000010007c824 */ /* 0x100fe400000e0603 */
[C---:B------:R-:W-:Y:S01]  /*5f90*/  @!P4 IMAD.X R31, R4.reuse, 0x1, R3, P1 ;  /* 0x00000001041fc824 */ /* 0x040fe200008e0603 */
[----:B------:R0:W5:Y:S01]  /*5fa0*/  @!P5 LD.E.64 R10, desc[UR40][R24.64] ;  /* 0x00000028180ad980 */ /* 0x000162000c101b00 */
[----:B------:R-:W-:-:S03]  /*5fb0*/  @!P5 IMAD.X R15, R4, 0x1, R26, P3 ;  /* 0x00000001040fd824 */ /* 0x000fc600018e061a */
[----:B------:R0:W5:Y:S04]  /*5fc0*/  @!P4 LD.E.64 R20, desc[UR40][R6.64] ;  /* 0x000000280614c980 */ /* 0x000168000c101b00 */
[----:B------:R0:W5:Y:S04]  /*5fd0*/  @!P5 LD.E.64 R8, desc[UR40][R14.64] ;  /* 0x000000280e08d980 */ /* 0x000168000c101b00 */
[----:B------:R0:W5:Y:S02]  /*5fe0*/  @!P4 LD.E.64 R12, desc[UR40][R30.64] ;  /* 0x000000281e0cc980 */ /* 0x000164000c101b00 */
.L_x_2403:
[----:B------:R-:W-:Y:S05]  /*5ff0*/  BSYNC B1 ;  /* 0x0000000000017941 */ /* 0x000fea0003800000 */
.L_x_2402:
[----:B-1----:R-:W2:Y:S01]  /*6000*/  LDL.LU R0, [R1+0x4] ;  /* 0x0000040001007983 */ /* 0x002ea20000300800 */
[----:B------:R-:W1:Y:S01]  /*6010*/  SYNCS.PHASECHK.TRANS64.TRYWAIT P0, [R18+URZ+0x13200], R5 ;  /* 0x01320005120075a7 */ /* 0x000e62000800017f */
[----:B------:R-:W-:Y:S01]  /*6020*/  BSSY B1, `(.L_x_2404) ;  /* 0x0000005000017945 */ /* 0x000fe20003800000 */
[----:B--2---:R-:W-:-:S05]  /*6030*/  IMAD R0, R0, -0xc0, R27 ;  /* 0xffffff4000007824 */ /* 0x004fca00078e021b */
[----:B------:R-:W-:-:S04]  /*6040*/  VIMNMX R0, R0, 0xc0, PT ;  /* 0x000000c000007848 */ /* 0x000fc80003fe0100 */
[----:B------:R-:W-:Y:S01]  /*6050*/  ISETP.GE.AND P1, PT, R28, R0, PT ;  /* 0x000000001c00720c */ /* 0x000fe20003f26270 */
[----:B-1----:R-:W-:-:S12]  /*6060*/  @!P0 BRA `(.L_x_2405) ;  /* 0x0000016800448947 */ /* 0x002fd80003800000 */
.L_x_2619:
[----:B------:R-:W-:Y:S05]  /*6070*/  BSYNC B1 ;  /* 0x0000000000017941 */ /* 0x000fea0003800000 */
.L_x_2404:
[----:B------:R-:W-:Y:S05]  /*6080*/  @P1 BRA `(.L_x_2406) ;  /* 0x0000002400141947 */ /* 0x000fea0003800000 */
[----:B0-----:R-:W2:Y:S01]  /*6090*/  LDL.64 R6, [R1+0x18] ;  /* 0x0000180001067983 */ /* 0x001ea20000100a00 */
[----:B------:R-:W2:Y:S03]  /*60a0*/  LDC R0, c[0x0][0x3f4] ;  /* 0x0000fd00ff007b82 */ /* 0x000ea60000000800 */
[----:B------:R-:W3:Y:S04]  /*60b0*/  LDL R3, [R1+0x2c] ;  /* 0x00002c0001037983 */ /* 0x000ee80000100800 */
[----:B------:R0:W5:Y:S01]  /*60c0*/  LDL R36, [R1+0x30] ;  /* 0x0000300001247983 */ /* 0x0001620000100800 */
[----:B------:R-:W-:Y:S01]  /*60d0*/  BSSY B1, `(.L_x_2407) ;  /* 0x000007b000017945 */ /* 0x000fe20003800000 */
[----:B--2---:R-:W-:-:S02]  /*60e0*/  ISETP.GE.AND P0, PT, R6, R0, PT ;  /* 0x000000000600720c */ /* 0x004fc40003f06270 */
[----:B---3--:R-:W-:-:S11]  /*60f0*/  ISETP.GE.AND P1, PT, R3, R0, PT ;  /* 0x000000000300720c */ /* 0x008fd60003f26270 */
[----:B0-----:R-:W-:Y:S05]  /*6100*/  @P0 BRA `(.L_x_2408) ;  /* 0x0000000400dc0947 */ /* 0x001fea0003800000 */
[----:B-----5:R-:W-:Y:S01]  /*6110*/  IMAD.IADD R0, R18, 0x1, R36 ;  /* 0x0000000112007824 */ /* 0x020fe200078e0224 */
[----:B----4-:R-:W-:Y:S02]  /*6120*/  SHF.R.U32.HI R14, RZ, 0x8, R20 ;  /* 0x00000008ff0e7819 */ /* 0x010fe40000011614 */
[----:B------:R-:W-:Y:S02]  /*6130*/  LOP3.LUT R3, R20, 0xff, RZ, 0xc0, !PT ;  /* 0x000000ff14037812 */ /* 0x000fe400078ec0ff */
[----:B-1----:R-:W0:Y:S01]  /*6140*/  LDS.128 R4, [R0+0xb000] ;  /* 0x00b0000000047984 */ /* 0x002e220000000c00 */
        /* <DEDUP_REMOVED lines=8> */
[----:B------:R-:W-:-:S02]  /*61d0*/  LOP3.LUT R26, R13, 0xff, RZ, 0xc0, !PT ;  /* 0x000000ff0d1a7812 */ /* 0x000fc400078ec0ff */
[----:B------:R-:W-:Y:S02]  /*61e0*/  LOP3.LUT R27, R27, 0xff, RZ, 0xc0, !PT ;  /* 0x000000ff1b1b7812 */ /* 0x000fe400078ec0ff */
[----:B------:R-:W-:Y:S02]  /*61f0*/  SHF.R.U32.HI R31, RZ, 0x10, R13 ;  /* 0x00000010ff1f7819 */ /* 0x000fe4000001160d */
[----:B------:R-:W-:Y:S02]  /*6200*/  PRMT R15, R24, 0x7604, R15 ;  /* 0x00007604180f7816 */ /* 0x000fe4000000000f */
[----:B------:R-:W-:Y:S01]  /*6210*/  LOP3.LUT R25, R14, 0xff, RZ, 0xc0, !PT ;  /* 0x000000ff0e197812 */ /* 0x000fe200078ec0ff */
[----:B------:R-:W-:Y:S01]  /*6220*/  IMAD.U32 R14, R28, 0x10000, RZ ;  /* 0x000100001c0e7824 */ /* 0x000fe200078e00ff */
[----:B------:R-:W-:Y:S02]  /*6230*/  LOP3.LUT R24, R12, 0xff, RZ, 0xc0, !PT ;  /* 0x000000ff0c187812 */ /* 0x000fe400078ec0ff */
[----:B------:R-:W-:-:S02]  /*6240*/  PRMT R26, R27, 0x7604, R26 ;  /* 0x000076041b1a7816 */ /* 0x000fc4000000001a */
[----:B------:R-:W-:Y:S02]  /*6250*/  SHF.L.U32 R31, R31, 0x10, RZ ;  /* 0x000000101f1f7819 */ /* 0x000fe400000006ff */
[----:B------:R-:W-:Y:S02]  /*6260*/  PRMT R27, R25, 0x7604, R24 ;  /* 0x00007604191b7816 */ /* 0x000fe40000000018 */
[----:B------:R-:W-:Y:S02]  /*6270*/  LOP3.LUT R25, R15, 0xff0000, R14, 0xf8, !PT ;  /* 0x00ff00000f197812 */ /* 0x000fe400078ef80e */
[----:B------:R-:W-:Y:S02]  /*6280*/  LOP3.LUT R31, R26, 0xff0000, R31, 0xf8, !PT ;  /* 0x00ff00001a1f7812 */ /* 0x000fe400078ef81f */
[----:B------:R-:W-:Y:S02]  /*6290*/  LOP3.LUT R25, R25, 0xff000000, R21, 0xf8, !PT ;  /* 0xff00000019197812 */ /* 0x000fe400078ef815 */
[----:B------:R-:W-:-:S02]  /*62a0*/  LOP3.LUT R31, R31, 0xff000000, R13, 0xf8, !PT ;  /* 0xff0000001f1f7812 */ /* 0x000fc400078ef80d */
[----:B------:R-:W-:Y:S02]  /*62b0*/  LOP3.LUT R15, R3, 0xff0000, R20, 0xf8, !PT ;  /* 0x00ff0000030f7812 */ /* 0x000fe400078ef814 */
        /* <DEDUP_REMOVED lines=92> */
.L_x_2408:
[----:B------:R-:W-:Y:S05]  /*6880*/  BSYNC B1 ;  /* 0x0000000000017941 */ /* 0x000fea0003800000 */
.L_x_2407:
[----:B------:R-:W-:Y:S05]  /*6890*/  @P1 BRA `(.L_x_2406) ;  /* 0x0000001c00101947 */ /* 0x000fea0003800000 */
[----:B0-----:R-:W2:Y:S01]  /*68a0*/  LDL R0, [R1+0x70] ;  /* 0x0000700001007983 */ /* 0x001ea20000100800 */
[----:B-----5:R-:W-:Y:S01]  /*68b0*/  IMAD.IADD R3, R18, 0x1, R36 ;  /* 0x0000000112037824 */ /* 0x020fe200078e0224 */
[----:B------:R-:W-:Y:S02]  /*68c0*/  SHF.R.U32.HI R13, RZ, 0x8, R11 ;  /* 0x00000008ff0d7819 */ /* 0x000fe4000001160b */
[----:B------:R-:W-:Y:S02]  /*68d0*/  SHF.R.U32.HI R24, RZ, 0x8, R9 ;  /* 0x00000008ff187819 */ /* 0x000fe40000011609 */
[----:B------:R-:W-:Y:S02]  /*68e0*/  SHF.R.U32.HI R15, RZ, 0x8, R8 ;  /* 0x00000008ff0f7819 */ /* 0x000fe40000011608 */
[----:B----4-:R-:W-:Y:S02]  /*68f0*/  LOP3.LUT R14, R11, 0xff, RZ, 0xc0, !PT ;  /* 0x000000ff0b0e7812 */ /* 0x010fe400078ec0ff */
        /* <DEDUP_REMOVED lines=25> */
[----:B--2---:R-:W-:Y:S01]  /*6a90*/  LOP3.LUT P0, RZ, R0, 0x2, RZ, 0xc0, !PT ;  /* 0x0000000200ff7812 */ /* 0x004fe2000780c0ff */
[----:B------:R-:W-:-:S12]  /*6aa0*/  VIADD R0, R3, 0x20 ;  /* 0x0000002003007836 */ /* 0x000fd80000000000 */
[----:B------:R-:W-:Y:S01]  /*6ab0*/  @P0 VIADD R0, R3, 0xffffffe0 ;  /* 0xffffffe003000836 */ /* 0x000fe20000000000 */
[----:B------:R-:W-:-:S04]  /*6ac0*/  SHF.R.U32.HI R3, RZ, 0x8, R10 ;  /* 0x00000008ff037819 */ /* 0x000fc8000001160a */
[----:B-1----:R-:W0:Y:S01]  /*6ad0*/  LDS.128 R4, [R0+0xb000] ;  /* 0x00b0000000047984 */ /* 0x002e220000000c00 */
        /* <DEDUP_REMOVED lines=22> */
[----:B------:R-:W-:Y:S01]  /*6c40*/  FFMA.FTZ R31, R9, R24, R27 ;  /* 0x00000018091f7223 */ /* 0x000fe2000001001b */
        /* <DEDUP_REMOVED lines=69> */
.L_x_2400:
[----:B------:R-:W0:Y:S01]  /*70a0*/  LDC R9, c[0x0][0x448] ;  /* 0x00011200ff097b82 */ /* 0x000e220000000800 */
[----:B------:R-:W-:Y:S01]  /*70b0*/  ULDC.64 UR4, c[0x0][0x3f8] ;  /* 0x0000fe0000047ab9 */ /* 0x000fe20000000a00 */
[----:B------:R-:W-:Y:S01]  /*70c0*/  MOV R6, R24 ;  /* 0x0000001800067202 */ /* 0x000fe20000000f00 */
[----:B------:R-:W-:Y:S01]  /*70d0*/  IMAD.MOV.U32 R4, RZ, RZ, R26 ;  /* 0x000000ffff047224 */ /* 0x000fe200078e001a */
[----:B------:R-:W-:Y:S01]  /*70e0*/  ULDC.64 UR6, c[0x0][0x408] ;  /* 0x0001020000067ab9 */ /* 0x000fe20000000a00 */
[----:B------:R-:W-:Y:S01]  /*70f0*/  IMAD.MOV.U32 R7, RZ, RZ, R33 ;  /* 0x000000ffff077224 */ /* 0x000fe200078e0021 */
[----:B------:R-:W-:Y:S01]  /*7100*/  ULDC.64 UR8, c[0x0][0x400] ;  /* 0x0001000000087ab9 */ /* 0x000fe20000000a00 */
[----:B0-----:R-:W-:-:S13]  /*7110*/  ISETP.NE.AND P0, PT, R9, 0x1, PT ;  /* 0x000000010900780c */ /* 0x001fda0003f05270 */
[----:B------:R-:W0:Y:S08]  /*7120*/  @P0 LDC R3, c[0x0][0x44c] ;  /* 0x00011300ff030b82 */ /* 0x000e300000000800 */
[----:B------:R-:W1:Y:S01]  /*7130*/  @P0 LDC R5, c[0x0][0x450] ;  /* 0x00011400ff050b82 */ /* 0x000e620000000800 */
[----:B0-----:R-:W-:-:S04]  /*7140*/  @P0 IMAD.HI.U32 R0, R10, R3, RZ ;  /* 0x000000030a000227 */ /* 0x001fc800078e00ff */
[----:B------:R-:W-:Y:S01]  /*7150*/  IMAD.MOV.U32 R3, RZ, RZ, R10 ;  /* 0x000000ffff037224 */ /* 0x000fe200078e000a */
[----:B-1----:R-:W-:Y:S01]  /*7160*/  @P0 SHF.R.U32.HI R3, RZ, R5, R0 ;  /* 0x00000005ff030219 */ /* 0x002fe20000011600 */
[----:B------:R-:W-:-:S03]  /*7170*/  IMAD.MOV.U32 R5, RZ, RZ, R31 ;  /* 0x000000ffff057224 */ /* 0x000fc600078e001f */
[----:B------:R-:W-:Y:S01]  /*7180*/  SHF.R.S32.HI R0, RZ, 0x1f, R3 ;  /* 0x0000001fff007819 */ /* 0x000fe20000011403 */
[----:B------:R-:W-:-:S04]  /*7190*/  IMAD.WIDE.U32 R4, R3, UR4, R4 ;  /* 0x0000000403047c25 */ /* 0x000fc8000f8e0004 */
[----:B------:R-:W-:Y:S02]  /*71a0*/  IMAD R8, R0, UR4, RZ ;  /* 0x0000000400087c24 */ /* 0x000fe4000f8e02ff */
[----:B------:R-:W-:-:S04]  /*71b0*/  IMAD.WIDE.U32 R6, R3, UR6, R6 ;  /* 0x0000000603067c25 */ /* 0x000fc8000f8e0006 */
[C---:B------:R-:W-:Y:S01]  /*71c0*/  IMAD R13, R3.reuse, UR5, R8 ;  /* 0x00000005030d7c24 */ /* 0x040fe2000f8e0208 */
[----:B------:R-:W-:Y:S01]  /*71d0*/  ULDC.64 UR4, c[0x0][0x3e8] ;  /* 0x0000fa0000047ab9 */ /* 0x000fe20000000a00 */
[----:B------:R-:W-:Y:S01]  /*71e0*/  IMAD R8, R0, UR6, RZ ;  /* 0x0000000600087c24 */ /* 0x000fe2000f8e02ff */
[----:B------:R-:W-:Y:S01]  /*71f0*/  IADD3 R21, P0, R4, UR4, RZ ;  /* 0x0000000404157c10 */ /* 0x000fe2000ff1e0ff */
[----:B------:R-:W-:Y:S01]  /*7200*/  UMOV UR4, 0xffffffff ;  /* 0xffffffff00047882 */ /* 0x000fe20000000000 */
[----:B------:R-:W-:Y:S01]  /*7210*/  IADD3 R0, P1, R6, UR8, RZ ;  /* 0x0000000806007c10 */ /* 0x000fe2000ff3e0ff */
[----:B------:R-:W-:Y:S01]  /*7220*/  IMAD R25, R3, UR7, R8 ;  /* 0x0000000703197c24 */ /* 0x000fe2000f8e0208 */
[----:B------:R-:W-:-:S04]  /*7230*/  IADD3.X R13, R5, UR5, R13, P0, !PT ;  /* 0x00000005050d7c10 */ /* 0x000fc800087fe40d */
[----:B------:R-:W-:Y:S01]  /*7240*/  IADD3.X R25, R7, UR9, R25, P1, !PT ;  /* 0x0000000907197c10 */ /* 0x000fe20008ffe419 */
[----:B------:R-:W-:Y:S06]  /*7250*/  BRA.DIV UR4, `(.L_x_2409) ;  /* 0x0000015604dc7947 */ /* 0x000fec000b800000 */
[----:B------:R0:W1:Y:S04]  /*7260*/  SHFL.IDX PT, R3, R13, RZ, 0x1e1f ;  /* 0x001e1fff0d037589 */ /* 0x00006800000e0000 */
[----:B------:R-:W2:Y:S04]  /*7270*/  SHFL.IDX PT, R21, R21, RZ, 0x1e1f ;  /* 0x001e1fff15157589 */ /* 0x000ea800000e0000 */
[----:B------:R-:W3:Y:S04]  /*7280*/  SHFL.IDX PT, R25, R25, RZ, 0x1e1f ;  /* 0x001e1fff19197589 */ /* 0x000ee800000e0000 */
[----:B------:R0:W4:Y:S02]  /*7290*/  SHFL.IDX PT, R14, R0, RZ, 0x1e1f ;  /* 0x001e1fff000e7589 */ /* 0x00012400000e0000 */
.L_x_2625:
[----:B0-----:R-:W5:Y:S01]  /*72a0*/  LDL R0, [R1+0xc] ;  /* 0x00000c0001007983 */ /* 0x001f620000100800 */
[----:B------:R-:W0:Y:S03]  /*72b0*/  LDC R33, c[0x0][0x3f4] ;  /* 0x0000fd00ff217b82 */ /* 0x000e260000000800 */
[----:B------:R-:W2:Y:S01]  /*72c0*/  LDL R4, [R1+0x64] ;  /* 0x0000640001047983 */ /* 0x000ea20000100800 */
[----:B------:R-:W-:Y:S01]  /*72d0*/  BSSY B1, `(.L_x_2410) ;  /* 0x0000016000017945 */ /* 0x000fe20003800000 */
[----:B------:R-:W-:Y:S01]  /*72e0*/  CS2R R6, SRZ ;  /* 0x0000000000067805 */ /* 0x000fe2000001ff00 */
[----:B-----5:R-:W-:Y:S01]  /*72f0*/  IMAD R31, R0, R9, RZ ;  /* 0x00000009001f7224 */ /* 0x020fe200078e02ff */
[----:B------:R-:W-:Y:S02]  /*7300*/  CS2R R8, SRZ ;  /* 0x0000000000087805 */ /* 0x000fe4000001ff00 */
[----:B--2---:R-:W-:-:S02]  /*7310*/  LEA.HI R0, R4, R4, RZ, 0x1 ;  /* 0x0000000404007211 */ /* 0x004fc400078f08ff */
[----:B------:R-:W-:Y:S02]  /*7320*/  ISETP.GE.AND P0, PT, R10, R31, PT ;  /* 0x0000001f0a00720c */ /* 0x000fe40003f06270 */
[----:B------:R-:W-:Y:S02]  /*7330*/  CS2R R10, SRZ ;  /* 0x00000000000a7805 */ /* 0x000fe4000001ff00 */
[----:B------:R-:W-:-:S05]  /*7340*/  LOP3.LUT R0, R0, 0xfffffffe, RZ, 0xc0, !PT ;  /* 0xfffffffe00007812 */ /* 0x000fca00078ec0ff */
[----:B------:R-:W-:Y:S01]  /*7350*/  IMAD.IADD R0, R4, 0x1, -R0 ;  /* 0x0000000104007824 */ /* 0x000fe200078e0a00 */
[----:B------:R-:W-:-:S04]  /*7360*/  CS2R R4, SRZ ;  /* 0x0000000000047805 */ /* 0x000fc8000001ff00 */
        /* <DEDUP_REMOVED lines=12> */
.L_x_2411:
[----:B------:R-:W-:Y:S05]  /*7430*/  BSYNC B1 ;  /* 0x0000000000017941 */ /* 0x000fea0003800000 */
.L_x_2410:
[----:B------:R-:W1:Y:S01]  /*7440*/  S2R R0, SR_TID.X ;  /* 0x0000000000007919 */ /* 0x000e620000002100 */
[----:B------:R-:W2:Y:S01]  /*7450*/  SYNCS.PHASECHK.TRANS64.TRYWAIT P1, [R18+URZ+0x13200], R27 ;  /* 0x0132001b120075a7 */ /* 0x000ea2000802017f */
[----:B-1----:R-:W-:Y:S02]  /*7460*/  VIADD R3, R0, 0xffffff80 ;  /* 0xffffff8000037836 */ /* 0x002fe40000000000 */
        /* <DEDUP_REMOVED lines=8> */
[----:B--2---:R-:W-:-:S12]  /*74f0*/  @!P1 BRA `(.L_x_2413) ;  /* 0x0000015400a09947 */ /* 0x004fd80003800000 */
.L_x_2626:
[----:B------:R-:W-:Y:S05]  /*7500*/  BSYNC B1 ;  /* 0x0000000000017941 */ /* 0x000fea0003800000 */
.L_x_2412:
[----:B------:R-:W-:Y:S05]  /*7510*/  @P0 BRA `(.L_x_2406) ;  /* 0x0000000c00f00947 */ /* 0x000fea0003800000 */
[----:B------:R-:W2:Y:S04]  /*7520*/  LDL R39, [R1+0x3c] ;  /* 0x00003c0001277983 */ /* 0x000ea80000100800 */
[----:B------:R-:W3:Y:S04]  /*7530*/  LDL R34, [R1+0x40] ;  /* 0x0000400001227983 */ /* 0x000ee80000100800 */
[----:B------:R-:W3:Y:S04]  /*7540*/  LDL R32, [R1+0x44] ;  /* 0x0000440001207983 */ /* 0x000ee80000100800 */
[----:B------:R-:W3:Y:S01]  /*7550*/  LDL R50, [R1+0x78] ;  /* 0x0000780001327983 */ /* 0x000ee20000100800 */
[----:B-----5:R-:W-:-:S02]  /*7560*/  SHF.R.U32.HI R0, RZ, 0x8, R4 ;  /* 0x00000008ff007819 */ /* 0x020fc40000011604 */
[----:B------:R-:W-:Y:S02]  /*7570*/  LOP3.LUT R3, R4, 0xff, RZ, 0xc0, !PT ;  /* 0x000000ff04037812 */ /* 0x000fe400078ec0ff */
[----:B------:R-:W-:Y:S02]  /*7580*/  LOP3.LUT R0, R0, 0xff, RZ, 0xc0, !PT ;  /* 0x000000ff00007812 */ /* 0x000fe400078ec0ff */
[----:B------:R-:W-:Y:S02]  /*7590*/  SHF.R.U32.HI R25, RZ, 0x8, R5 ;  /* 0x00000008ff197819 */ /* 0x000fe40000011605 */
        /* <DEDUP_REMOVED lines=8> */
[----:B------:R-:W-:Y:S02]  /*7620*/  SHF.R.U32.HI R21, RZ, 0x8, R8 ;  /* 0x00000008ff157819 */ /* 0x000fe40000011608 */
[----:B------:R-:W-:-:S02]  /*7630*/  PRMT R31, R3, 0x7604, R12 ;  /* 0x00007604031f7816 */ /* 0x000fc4000000000c */
[----:B------:R-:W-:Y:S02]  /*7640*/  LOP3.LUT R24, R8, 0xff, RZ, 0xc0, !PT ;  /* 0x000000ff08187812 */ /* 0x000fe400078ec0ff */
[----:B------:R-:W-:Y:S02]  /*7650*/  LOP3.LUT R21, R21, 0xff, RZ, 0xc0, !PT ;  /* 0x000000ff15157812 */ /* 0x000fe400078ec0ff */
[----:B------:R-:W-:Y:S02]  /*7660*/  SHF.R.U32.HI R3, RZ, 0x8, R10 ;  /* 0x00000008ff037819 */ /* 0x000fe4000001160a */
[----:B------:R-:W-:Y:S02]  /*7670*/  PRMT R37, R21, 0x7604, R24 ;  /* 0x0000760415257816 */ /* 0x000fe40000000018 */
[----:B-1----:R-:W-:Y:S02]  /*7680*/  SHF.R.U32.HI R27, RZ, 0x8, R11 ;  /* 0x00000008ff1b7819 */ /* 0x002fe4000001160b */
[----:B------:R-:W-:-:S02]  /*7690*/  LOP3.LUT R25, R3, 0xff, RZ, 0xc0, !PT ;  /* 0x000000ff03197812 */ /* 0x000fc400078ec0ff */
[----:B------:R-:W-:Y:S02]  /*76a0*/  SHF.R.U32.HI R21, RZ, 0x8, R9 ;  /* 0x00000008ff157819 */ /* 0x000fe40000011609 */
[----:B----4-:R-:W-:Y:S02]  /*76b0*/  SHF.R.U32.HI R14, RZ, 0x8, R7 ;  /* 0x00000008ff0e7819 */ /* 0x010fe40000011607 */
        /* <DEDUP_REMOVED lines=9> */
[----:B--2---:R-:W-:-:S02]  /*7750*/  LOP3.LUT R0, R39, 0x30, R0, 0xf8, !PT ;  /* 0x0000003027007812 */ /* 0x004fc400078ef800 */
[----:B------:R-:W-:Y:S02]  /*7760*/  PRMT R39, R21, 0x7604, R24 ;  /* 0x0000760415277816 */ /* 0x000fe40000000018 */
[----:B---3--:R-:W-:Y:S02]  /*7770*/  LOP3.LUT R3, R0, R34, RZ, 0x3c, !PT ;  /* 0x0000002200037212 */ /* 0x008fe400078e3cff */
[----:B------:R-:W-:Y:S02]  /*7780*/  PRMT R34, R27, 0x7604, R30 ;  /* 0x000076041b227816 */ /* 0x000fe4000000001e */
[----:B------:R-:W-:Y:S02]  /*7790*/  IADD3 R0, R18, R32, R3 ;  /* 0x0000002012007210 */ /* 0x000fe40007ffe003 */
[----:B------:R-:W-:Y:S01]  /*77a0*/  SHF.R.U32.HI R21, RZ, 0x10, R5 ;  /* 0x00000010ff157819 */ /* 0x000fe20000011605 */
[----:B------:R-:W-:Y:S01]  /*77b0*/  LDS.128 R12, [R50+0xb000] ;  /* 0x00b00000320c7984 */ /* 0x000fe20000000c00 */
[----:B------:R-:W-:-:S02]  /*77c0*/  SHF.R.U32.HI R3, RZ, 0x10, R4 ;  /* 0x00000010ff037819 */ /* 0x000fc40000011604 */
[----:B------:R-:W-:Y:S01]  /*77d0*/  SHF.R.U32.HI R30, RZ, 0x10, R6 ;  /* 0x00000010ff1e7819 */ /* 0x000fe20000011606 */
[----:B------:R-:W0:Y:S01]  /*77e0*/  LDS.128 R24, [R0+0xb000] ;  /* 0x00b0000000187984 */ /* 0x000e220000000c00 */
[----:B------:R-:W-:Y:S02]  /*77f0*/  LOP3.LUT R21, R21, 0xff, RZ, 0xc0, !PT ;  /* 0x000000ff15157812 */ /* 0x000fe400078ec0ff */
[----:B------:R-:W-:Y:S02]  /*7800*/  LOP3.LUT R3, R3, 0xff, RZ, 0xc0, !PT ;  /* 0x000000ff03037812 */ /* 0x000fe400078ec0ff */
[----:B------:R-:W-:Y:S02]  /*7810*/  LOP3.LUT R30, R30, 0xff, RZ, 0xc0, !PT ;  /* 0x000000ff1e1e7812 */ /* 0x000fe400078ec0ff */
[----:B------:R-:W-:Y:S02]  /*7820*/  PRMT R21, R21, 0x7054, R28 ;  /* 0x0000705415157816 */ /* 0x000fe4000000001c */
[----:B------:R-:W-:-:S02]  /*7830*/  SHF.R.U32.HI R28, RZ, 0x10, R9 ;  /* 0x00000010ff1c7819 */ /* 0x000fc40000011609 */
[----:B------:R-:W-:Y:S02]  /*7840*/  PRMT R3, R3, 0x7054, R20 ;  /* 0x0000705403037816 */ /* 0x000fe40000000014 */
[----:B------:R-:W-:Y:S02]  /*7850*/  PRMT R33, R30, 0x7054, R31 ;  /* 0x000070541e217816 */ /* 0x000fe4000000001f */
[----:B------:R-:W-:Y:S02]  /*7860*/  SHF.R.U32.HI R20, RZ, 0x10, R8 ;  /* 0x00000010ff147819 */ /* 0x000fe40000011608 */
[----:B------:R-:W-:Y:S02]  /*7870*/  SHF.R.U32.HI R30, RZ, 0x10, R10 ;  /* 0x00000010ff1e7819 */ /* 0x000fe4000001160a */
[----:B------:R-:W-:Y:S02]  /*7880*/  SHF.R.U32.HI R31, RZ, 0x10, R11 ;  /* 0x00000010ff1f7819 */ /* 0x000fe4000001160b */
[----:B------:R-:W-:-:S02]  /*7890*/  LOP3.LUT R28, R28, 0xff, RZ, 0xc0, !PT ;  /* 0x000000ff1c1c7812 */ /* 0x000fc400078ec0ff */
[----:B------:R-:W-:Y:S02]  /*78a0*/  LOP3.LUT R20, R20, 0xff, RZ, 0xc0, !PT ;  /* 0x000000ff14147812 */ /* 0x000fe400078ec0ff */
[----:B------:R-:W-:Y:S02]  /*78b0*/  LOP3.LUT R30, R30, 0xff, RZ, 0xc0, !PT ;  /* 0x000000ff1e1e7812 */ /* 0x000fe400078ec0ff */
[----:B------:R-:W-:Y:S02]  /*78c0*/  LOP3.LUT R31, R31, 0xff, RZ, 0xc0, !PT ;  /* 0x000000ff1f1f7812 */ /* 0x000fe400078ec0ff */
[----:B------:R-:W-:Y:S02]  /*78d0*/  PRMT R39, R28, 0x7054, R39 ;  /* 0x000070541c277816 */ /* 0x000fe40000000027 */
[----:B------:R-:W-:Y:S02]  /*78e0*/  PRMT R37, R20, 0x7054, R37 ;  /* 0x0000705414257816 */ /* 0x000fe40000000025 */
[----:B------:R-:W-:-:S02]  /*78f0*/  PRMT R41, R30, 0x7054, R41 ;  /* 0x000070541e297816 */ /* 0x000fc40000000029 */
[----:B------:R-:W-:Y:S02]  /*7900*/  SHF.R.U32.HI R32, RZ, 0x10, R7 ;  /* 0x00000010ff207819 */ /* 0x000fe40000011607 */
[----:B------:R-:W-:Y:S02]  /*7910*/  PRMT R43, R31, 0x7054, R34 ;  /* 0x000070541f2b7816 */ /* 0x000fe40000000022 */
[----:B------:R-:W-:Y:S02]  /*7920*/  LOP3.LUT R39, R39, 0xff000000, R9, 0xf8, !PT ;  /* 0xff00000027277812 */ /* 0x000fe400078ef809 */
[----:B------:R-:W-:Y:S02]  /*7930*/  LOP3.LUT R31, R21, 0xff000000, R5, 0xf8, !PT ;  /* 0xff000000151f7812 */ /* 0x000fe400078ef805 */
[----:B------:R-:W-:Y:S02]  /*7940*/  LOP3.LUT R20, R3, 0xff000000, R4, 0xf8, !PT ;  /* 0xff00000003147812 */ /* 0x000fe400078ef804 */
[----:B------:R-:W-:-:S02]  /*7950*/  LOP3.LUT R28, R37, 0xff000000, R8, 0xf8, !PT ;  /* 0xff000000251c7812 */ /* 0x000fc400078ef808 */
[----:B------:R-:W-:Y:S02]  /*7960*/  LOP3.LUT R4, R41, 0xff000000, R10, 0xf8, !PT ;  /* 0xff00000029047812 */ /* 0x000fe400078ef80a */
[----:B------:R-:W-:Y:S02]  /*7970*/  LOP3.LUT R32, R32, 0xff, RZ, 0xc0, !PT ;  /* 0x000000ff20207812 */ /* 0x000fe400078ec0ff */
[----:B------:R-:W-:Y:S02]  /*7980*/  LOP3.LUT R43, R43, 0xff000000, R11, 0xf8, !PT ;  /* 0xff0000002b2b7812 */ /* 0x000fe400078ef80b */
[----:B------:R-:W-:Y:S02]  /*7990*/  F2FP.F16.E4M3.UNPACK_B R37, R39 ;  /* 0x00000027ff25723e */ /* 0x000fe400020006ff */
[----:B0-----:R-:W-:Y:S02]  /*79a0*/  F2FP.F16.E4M3.UNPACK_B R10, R25 ;  /* 0x00000019ff0a723e */ /* 0x001fe400020006ff */
[----:B------:R-:W-:-:S02]  /*79b0*/  F2FP.F16.E4M3.UNPACK_B R11, R31 ;  /* 0x0000001fff0b723e */ /* 0x000fc400020006ff */
[----:B------:R-:W-:Y:S02]  /*79c0*/  PRMT R35, R32, 0x7054, R35 ;  /* 0x0000705420237816 */ /* 0x000fe40000000023 */
[----:B------:R-:W-:Y:S01]  /*79d0*/  LOP3.LUT R3, R33, 0xff000000, R6, 0xf8, !PT ;  /* 0xff00000021037812 */ /* 0x000fe200078ef806 */
[--C-:B------:R-:W-:Y:S01]  /*79e0*/  HADD2.F32 R6, -RZ, R10.reuse.H0_H0 ;  /* 0x2000000aff067230 */ /* 0x100fe20000004100 */
[-C--:B------:R-:W-:Y:S01]  /*79f0*/  F2FP.F16.E4M3.UNPACK_B R8, R13.reuse ;  /* 0x0000000dff08723e */ /* 0x080fe200020006ff */
[----:B------:R-:W-:Y:S01]  /*7a00*/  HADD2.F32 R10, -RZ, R10.H1_H1 ;  /* 0x3000000aff0a7230 */ /* 0x000fe20000004100 */
[----:B------:R-:W-:Y:S02]  /*7a10*/  F2FP.F16.E4M3.UNPACK_B R21, R13.H1 ;  /* 0x0000000dff15723e */ /* 0x000fe400030006ff */
[-C--:B------:R-:W-:Y:S01]  /*7a20*/  F2FP.F16.E4M3.UNPACK_B R30, R15.reuse ;  /* 0x0000000fff1e723e */ /* 0x080fe200020006ff */
[--C-:B------:R-:W-:Y:S01]  /*7a30*/  HADD2.F32 R9, -RZ, R8.reuse.H0_H0 ;  /* 0x20000008ff097230 */ /* 0x100fe20000004100 */
[----:B------:R-:W-:Y:S01]  /*7a40*/  F2FP.F16.E4M3.UNPACK_B R36, R15.H1 ;  /* 0x0000000fff24723e */ /* 0x000fe200030006ff */
[--C-:B------:R-:W-:Y:S01]  /*7a50*/  HADD2.F32 R15, -RZ, R37.reuse.H0_H0 ;  /* 0x20000025ff0f7230 */ /* 0x100fe20000004100 */
[-C--:B------:R-:W-:Y:S01]  /*7a60*/  F2FP.F16.E4M3.UNPACK_B R13, R12.reuse ;  /* 0x0000000cff0d723e */ /* 0x080fe200020006ff */
[----:B------:R-:W-:Y:S01]  /*7a70*/  HADD2.F32 R37, -RZ, R37.H1_H1 ;  /* 0x30000025ff257230 */ /* 0x000fe20000004100 */
[----:B------:R-:W-:Y:S01]  /*7a80*/  F2FP.F16.E4M3.UNPACK_B R33, R12.H1 ;  /* 0x0000000cff21723e */ /* 0x000fe200030006ff */
[----:B------:R-:W-:Y:S01]  /*7a90*/  HADD2.F32 R12, -RZ, R11.H0_H0 ;  /* 0x2000000bff0c7230 */ /* 0x000fe20000004100 */
[----:B------:R-:W-:Y:S01]  /*7aa0*/  LOP3.LUT R34, R35, 0xff000000, R7, 0xf8, !PT ;  /* 0xff00000023227812 */ /* 0x000fe200078ef807 */
[----:B------:R-:W-:Y:S01]  /*7ab0*/  HADD2.F32 R8, -RZ, R8.H1_H1 ;  /* 0x30000008ff087230 */ /* 0x000fe20000004100 */
[----:B------:R-:W-:Y:S01]  /*7ac0*/  F2FP.F16.E4M3.UNPACK_B R32, R27 ;  /* 0x0000001bff20723e */ /* 0x000fe200020006ff */
[----:B------:R-:W-:Y:S01]  /*7ad0*/  FMUL.FTZ R41, R10, R37 ;  /* 0x000000250a297220 */ /* 0x000fe20000410000 */
[----:B------:R-:W-:Y:S01]  /*7ae0*/  F2FP.F16.E4M3.UNPACK_B R38, R27.H1 ;  /* 0x0000001bff26723e */ /* 0x000fe200030006ff */
[----:B------:R-:W-:Y:S01]  /*7af0*/  FMUL.FTZ R40, R6, R12 ;  /* 0x0000000c06287220 */ /* 0x000fe20000410000 */
[----:B------:R-:W-:-:S02]  /*7b00*/  F2FP.F16.E4M3.UNPACK_B R27, R24 ;  /* 0x00000018ff1b723e */ /* 0x000fc400020006ff */
[----:B------:R-:W-:Y:S01]  /*7b10*/  F2FP.F16.E4M3.UNPACK_B R35, R24.H1 ;  /* 0x00000018ff23723e */ /* 0x000fe200030006ff */
[----:B------:R-:W-:Y:S01]  /*7b20*/  FMUL.FTZ R24, R6, R15 ;  /* 0x0000000f06187220 */ /* 0x000fe20000410000 */
[----:B------:R-:W-:Y:S02]  /*7b30*/  F2FP.F16.E4M3.UNPACK_B R25, R25.H1 ;  /* 0x00000019ff19723e */ /* 0x000fe400030006ff */
[----:B------:R-:W-:Y:S01]  /*7b40*/  F2FP.F16.E4M3.UNPACK_B R39, R39.H1 ;  /* 0x00000027ff27723e */ /* 0x000fe200030006ff */
[C---:B------:R-:W-:Y:S01]  /*7b50*/  FFMA.FTZ R6, R9.reuse, R12, -R24 ;  /* 0x0000000c09067223 */ /* 0x040fe20000010818 */
[----:B------:R-:W-:Y:S01]  /*7b60*/  F2FP.F16.E4M3.UNPACK_B R31, R31.H1 ;  /* 0x0000001fff1f723e */ /* 0x000fe200030006ff */
[----:B------:R-:W-:Y:S01]  /*7b70*/  FFMA.FTZ R9, R9, R15, R40 ;  /* 0x0000000f09097223 */ /* 0x000fe20000010028 */
[----:B------:R-:W-:Y:S01]  /*7b80*/  HADD2.F32 R15, -RZ, R11.H1_H1 ;  /* 0x3000000bff0f7230 */ /* 0x000fe20000004100 */
[-C--:B------:R-:W-:Y:S01]  /*7b90*/  F2FP.F16.E4M3.UNPACK_B R7, R26.reuse ;  /* 0x0000001aff07723e */ /* 0x080fe200020006ff */
[----:B------:R-:W-:Y:S01]  /*7ba0*/  HADD2.F32 R40, -RZ, R39.H0_H0 ;  /* 0x20000027ff287230 */ /* 0x000fe20000004100 */
[----:B------:R-:W-:Y:S01]  /*7bb0*/  F2FP.F16.E4M3.UNPACK_B R26, R26.H1 ;  /* 0x0000001aff1a723e */ /* 0x000fe200030006ff */
[----:B------:R-:W-:-:S02]  /*7bc0*/  HADD2.F32 R11, -RZ, R25.H0_H0 ;  /* 0x20000019ff0b7230 */ /* 0x000fc40000004100 */
[-C--:B------:R-:W-:Y:S01]  /*7bd0*/  FMUL.FTZ R10, R10, R15.reuse ;  /* 0x0000000f0a0a7220 */ /* 0x080fe20000410000 */
        /* <DEDUP_REMOVED lines=8> */
[----:B------:R-:W-:Y:S01]  /*7c60*/  F2FP.F16.E4M3.UNPACK_B R37, R34 ;  /* 0x00000022ff25723e */ /* 0x000fe200020006ff */
[----:B------:R-:W-:Y:S01]  /*7c70*/  FFMA.FTZ R10, R12, R24, -R45 ;  /* 0x000000180c0a7223 */ /* 0x000fe2000001082d */
[----:B------:R-:W-:Y:S01]  /*7c80*/  F2FP.F16.E4M3.UNPACK_B R41, R43 ;  /* 0x0000002bff29723e */ /* 0x000fe200020006ff */
[----:B------:R-:W-:-:S02]  /*7c90*/  HADD2.F32 R25, -RZ, R25.H1_H1 ;  /* 0x30000019ff197230 */ /* 0x000fc40000004100 */
[----:B------:R-:W-:Y:S01]  /*7ca0*/  FFMA.FTZ R12, R12, R40, R47 ;  /* 0x000000280c0c7223 */ /* 0x000fe2000001002f */
[----:B------:R-:W-:Y:S01]  /*7cb0*/  HADD2.F32 R24, -RZ, R31.H1_H1 ;  /* 0x3000001fff187230 */ /* 0x000fe20000004100 */
[----:B------:R-:W-:Y:S01]  /*7cc0*/  F2FP.F16.E4M3.UNPACK_B R14, R14.H1 ;  /* 0x0000000eff0e723e */ /* 0x000fe200030006ff */
[----:B------:R-:W-:Y:S02]  /*7cd0*/  HADD2.F32 R15, -RZ, R32.H0_H0 ;  /* 0x20000020ff0f7230 */ /* 0x000fe40000004100 */
[C---:B------:R-:W-:Y:S01]  /*7ce0*/  FMUL.FTZ R46, R25.reuse, R42 ;  /* 0x0000002a192e7220 */ /* 0x040fe20000410000 */
[----:B------:R-:W-:Y:S02]  /*7cf0*/  HADD2.F32 R40, -RZ, R37.H0_H0 ;  /* 0x20000025ff287230 */ /* 0x000fe40000004100 */
[----:B------:R-:W-:Y:S01]  /*7d00*/  FMUL.FTZ R25, R25, R24 ;  /* 0x0000001819197220 */ /* 0x000fe20000410000 */
[----:B------:R-:W-:Y:S02]  /*7d10*/  HADD2.F32 R44, -RZ, R41.H0_H0 ;  /* 0x20000029ff2c7230 */ /* 0x000fe40000004100 */
[----:B------:R-:W-:-:S02]  /*7d20*/  HADD2.F32 R21, -RZ, R21.H1_H1 ;  /* 0x30000015ff157230 */ /* 0x000fc40000004100 */
[C---:B------:R-:W-:Y:S01]  /*7d30*/  FMUL.FTZ R39, R15.reuse, R40 ;  /* 0x000000280f277220 */ /* 0x040fe20000410000 */
[----:B------:R-:W-:Y:S02]  /*7d40*/  HADD2.F32 R31, -RZ, R30.H0_H0 ;  /* 0x2000001eff1f7230 */ /* 0x000fe40000004100 */
[----:B------:R-:W-:Y:S01]  /*7d50*/  FMUL.FTZ R48, R15, R44 ;  /* 0x0000002c0f307220 */ /* 0x000fe20000410000 */
[----:B------:R-:W-:Y:S02]  /*7d60*/  HADD2.F32 R41, -RZ, R41.H1_H1 ;  /* 0x30000029ff297230 */ /* 0x000fe40000004100 */
[C---:B------:R-:W-:Y:S01]  /*7d70*/  FFMA.FTZ R15, R21.reuse, R24, -R46 ;  /* 0x00000018150f7223 */ /* 0x040fe2000001082e */
[----:B------:R-:W-:Y:S01]  /*7d80*/  FFMA.FTZ R25, R21, R42, R25 ;  /* 0x0000002a15197223 */ /* 0x000fe20000010019 */
[C---:B------:R-:W-:Y:S01]  /*7d90*/  FFMA.FTZ R21, R31.reuse, R44, R39 ;  /* 0x0000002c1f157223 */ /* 0x040fe20000010027 */
[----:B------:R-:W-:Y:S01]  /*7da0*/  HADD2.F32 R39, -RZ, R37.H1_H1 ;  /* 0x30000025ff277230 */ /* 0x000fe20000004100 */
[----:B------:R-:W-:Y:S01]  /*7db0*/  F2FP.F16.E4M3.UNPACK_B R44, R43.H1 ;  /* 0x0000002bff2c723e */ /* 0x000fe200030006ff */
[----:B------:R-:W-:Y:S01]  /*7dc0*/  HADD2.F32 R32, -RZ, R32.H1_H1 ;  /* 0x30000020ff207230 */ /* 0x000fe20000004100 */
[----:B------:R-:W-:Y:S01]  /*7dd0*/  F2FP.F16.E4M3.UNPACK_B R37, R34.H1 ;  /* 0x00000022ff25723e */ /* 0x000fe200030006ff */
[----:B------:R-:W-:Y:S01]  /*7de0*/  FFMA.FTZ R24, R31, R40, -R48 ;  /* 0x000000281f187223 */ /* 0x000fe20000010830 */
[----:B------:R-:W-:Y:S01]  /*7df0*/  HADD2.F32 R31, -RZ, R38.H0_H0 ;  /* 0x20000026ff1f7230 */ /* 0x000fe20000004100 */
[----:B------:R-:W-:Y:S01]  /*7e00*/  F2FP.SATFINITE.E4M3.F32.PACK_AB_MERGE_C R12, R25, R12, RZ ;  /* 0x0000000c190c723e */ /* 0x000fe200048070ff */
        /* <DEDUP_REMOVED lines=17> */
[----:B------:R-:W-:Y:S02]  /*7f20*/  HADD2.F32 R39, -RZ, R38.H1_H1 ;  /* 0x30000026ff277230 */ /* 0x000fe40000004100 */
[----:B------:R-:W-:-:S02]  /*7f30*/  HADD2.F32 R45, -RZ, R43.H0_H0 ;  /* 0x2000002bff2d7230 */ /* 0x000fc40000004100 */
[----:B------:R-:W-:Y:S02]  /*7f40*/  HADD2.F32 R38, -RZ, R35.H0_H0 ;  /* 0x20000023ff267230 */ /* 0x000fe40000004100 */
        /* <DEDUP_REMOVED lines=9> */
[----:B------:R-:W-:Y:S02]  /*7fe0*/  HADD2.F32 R40, -RZ, R40.H1_H1 ;  /* 0x30000028ff287230 */ /* 0x000fe40000004100 */
[C---:B------:R-:W-:Y:S01]  /*7ff0*/  FFMA.FTZ R45, R36.reuse, R45, R38 ;  /* 0x0000002d242d7223 */ /* 0x040fe20000010026 */
[----:B------:R-:W-:Y:S02]  /*8000*/  HADD2.F32 R38, -RZ, R43.H1_H1 ;  /* 0x3000002bff267230 */ /* 0x000fe40000004100 */
[----:B------:R-:W-:Y:S01]  /*8010*/  FFMA.FTZ R42, R36, R41, -R39 ;  /* 0x00000029242a7223 */ /* 0x000fe20000010827 */
[----:B------:R-:W-:Y:S01]  /*8020*/  FFMA.FTZ R49, R37, R44, R49 ;  /* 0x0000002c25317223 */ /* 0x000fe20000010031 */
[----:B------:R-:W-:Y:S01]  /*8030*/  HADD2.F32 R33, -RZ, R33.H1_H1 ;  /* 0x30000021ff217230 */ /* 0x000fe20000004100 */
[----:B------:R-:W-:Y:S01]  /*8040*/  F2FP.F16.E4M3.UNPACK_B R36, R20 ;  /* 0x00000014ff24723e */ /* 0x000fe200020006ff */
[C---:B------:R-:W-:Y:S01]  /*8050*/  FMUL.FTZ R20, R35.reuse, R38 ;  /* 0x0000002623147220 */ /* 0x040fe20000410000 */
[----:B------:R-:W-:Y:S01]  /*8060*/  F2FP.F16.E4M3.UNPACK_B R37, R28 ;  /* 0x0000001cff25723e */ /* 0x000fe200020006ff */
[----:B------:R-:W-:Y:S01]  /*8070*/  FMUL.FTZ R39, R35, R40 ;  /* 0x0000002823277220 */ /* 0x000fe20000410000 */
[----:B------:R-:W-:-:S02]  /*8080*/  HADD2.F32 R28, -RZ, R27.H0_H0 ;  /* 0x2000001bff1c7230 */ /* 0x000fc40000004100 */
[C---:B------:R-:W-:Y:S01]  /*8090*/  FFMA.FTZ R43, R33.reuse, R40, -R20 ;  /* 0x00000028212b7223 */ /* 0x040fe20000010814 */
[----:B------:R-:W-:Y:S02]  /*80a0*/  HADD2.F32 R27, -RZ, R27.H1_H1 ;  /* 0x3000001bff1b7230 */ /* 0x000fe40000004100 */
[----:B------:R-:W-:Y:S01]  /*80b0*/  FFMA.FTZ R44, R33, R38, R39 ;  /* 0x00000026212c7223 */ /* 0x000fe20000010027 */
[--C-:B------:R-:W-:Y:S01]  /*80c0*/  HADD2.F32 R35, -RZ, R37.reuse.H0_H0 ;  /* 0x20000025ff237230 */ /* 0x100fe20000004100 */
[----:B------:R-:W-:Y:S01]  /*80d0*/  F2FP.SATFINITE.E4M3.F32.PACK_AB_MERGE_C R34, R49, R34, RZ ;  /* 0x000000223122723e */ /* 0x000fe200048070ff */
[--C-:B------:R-:W-:Y:S02]  /*80e0*/  HADD2.F32 R33, -RZ, R36.reuse.H0_H0 ;  /* 0x20000024ff217230 */ /* 0x100fe40000004100 */
[----:B------:R-:W-:Y:S02]  /*80f0*/  HADD2.F32 R38, -RZ, R37.H1_H1 ;  /* 0x30000025ff267230 */ /* 0x000fe40000004100 */
[----:B------:R-:W-:Y:S01]  /*8100*/  FMUL.FTZ R39, R28, R35 ;  /* 0x000000231c277220 */ /* 0x000fe20000410000 */
[----:B------:R-:W-:-:S02]  /*8110*/  HADD2.F32 R36, -RZ, R36.H1_H1 ;  /* 0x30000024ff247230 */ /* 0x000fc40000004100 */
[----:B------:R-:W-:Y:S01]  /*8120*/  FMUL.FTZ R41, R28, R33 ;  /* 0x000000211c297220 */ /* 0x000fe20000410000 */
[--C-:B------:R-:W-:Y:S01]  /*8130*/  HADD2.F32 R20, -RZ, R13.reuse.H0_H0 ;  /* 0x2000000dff147230 */ /* 0x100fe20000004100 */
[----:B------:R-:W-:Y:S01]  /*8140*/  F2FP.F16.E4M3.UNPACK_B R37, R4.H1 ;  /* 0x00000004ff25723e */ /* 0x000fe200030006ff */
[----:B------:R-:W-:Y:S02]  /*8150*/  HADD2.F32 R13, -RZ, R13.H1_H1 ;  /* 0x3000000dff0d7230 */ /* 0x000fe40000004100 */
[C---:B------:R-:W-:Y:S01]  /*8160*/  FMUL.FTZ R40, R27.reuse, R38 ;  /* 0x000000261b287220 */ /* 0x040fe20000410000 */
[----:B------:R-:W-:Y:S01]  /*8170*/  F2FP.F16.E4M3.UNPACK_B R28, R3.H1 ;  /* 0x00000003ff1c723e */ /* 0x000fe200030006ff */
[----:B------:R-:W-:Y:S01]  /*8180*/  FMUL.FTZ R27, R27, R36 ;  /* 0x000000241b1b7220 */ /* 0x000fe20000410000 */
[C---:B------:R-:W-:Y:S01]  /*8190*/  FFMA.FTZ R39, R20.reuse, R33, -R39 ;  /* 0x0000002114277223 */ /* 0x040fe20000010827 */
[----:B------:R-:W-:Y:S01]  /*81a0*/  FFMA.FTZ R41, R20, R35, R41 ;  /* 0x0000002314297223 */ /* 0x000fe20000010029 */
[----:B------:R-:W-:-:S02]  /*81b0*/  HADD2.F32 R35, -RZ, R37.H0_H0 ;  /* 0x20000025ff237230 */ /* 0x000fc40000004100 */
[C---:B------:R-:W-:Y:S01]  /*81c0*/  FFMA.FTZ R38, R13.reuse, R38, R27 ;  /* 0x000000260d267223 */ /* 0x040fe2000001001b */
[----:B------:R-:W-:Y:S02]  /*81d0*/  HADD2.F32 R20, -RZ, R26.H0_H0 ;  /* 0x2000001aff147230 */ /* 0x000fe40000004100 */
[----:B------:R-:W-:Y:S01]  /*81e0*/  FFMA.FTZ R40, R13, R36, -R40 ;  /* 0x000000240d287223 */ /* 0x000fe20000010828 */
[--C-:B------:R-:W-:Y:S01]  /*81f0*/  HADD2.F32 R27, -RZ, R28.reuse.H0_H0 ;  /* 0x2000001cff1b7230 */ /* 0x100fe20000004100 */
[----:B------:R-:W-:Y:S01]  /*8200*/  F2FP.F16.E4M3.UNPACK_B R3, R3 ;  /* 0x00000003ff03723e */ /* 0x000fe200020006ff */
[----:B------:R-:W-:Y:S02]  /*8210*/  HADD2.F32 R33, -RZ, R28.H1_H1 ;  /* 0x3000001cff217230 */ /* 0x000fe40000004100 */
[C---:B------:R-:W-:Y:S01]  /*8220*/  FMUL.FTZ R28, R20.reuse, R35 ;  /* 0x00000023141c7220 */ /* 0x040fe20000410000 */
[----:B------:R-:W-:Y:S02]  /*8230*/  HADD2.F32 R13, -RZ, R14.H0_H0 ;  /* 0x2000000eff0d7230 */ /* 0x000fe40000004100 */
[----:B------:R-:W-:Y:S01]  /*8240*/  FMUL.FTZ R20, R20, R27 ;  /* 0x0000001b14147220 */ /* 0x000fe20000410000 */
[----:B------:R-:W-:Y:S01]  /*8250*/  HADD2.F32 R37, -RZ, R37.H1_H1 ;  /* 0x30000025ff257230 */ /* 0x000fe20000004100 */
[----:B------:R-:W-:Y:S01]  /*8260*/  F2FP.SATFINITE.E4M3.F32.PACK_AB_MERGE_C R44, R44, R45, RZ ;  /* 0x0000002d2c2c723e */ /* 0x000fe200048070ff */
[----:B------:R-:W-:-:S02]  /*8270*/  HADD2.F32 R26, -RZ, R26.H1_H1 ;  /* 0x3000001aff1a7230 */ /* 0x000fc40000004100 */
        /* <DEDUP_REMOVED lines=8> */
[----:B------:R-:W-:Y:S02]  /*8300*/  HADD2.F32 R4, -RZ, R7.H0_H0 ;  /* 0x20000007ff047230 */ /* 0x000fe40000004100 */
[----:B------:R-:W-:Y:S01]  /*8310*/  FFMA.FTZ R46, R14, R37, R26 ;  /* 0x000000250e2e7223 */ /* 0x000fe2000001001a */
[----:B------:R-:W-:-:S02]  /*8320*/  HADD2.F32 R26, -RZ, R20.H0_H0 ;  /* 0x20000014ff1a7230 */ /* 0x000fc40000004100 */
[----:B------:R-:W-:Y:S01]  /*8330*/  FFMA.FTZ R33, R14, R33, -R27 ;  /* 0x000000210e217223 */ /* 0x000fe2000001081b */
[----:B------:R-:W-:Y:S02]  /*8340*/  HADD2.F32 R20, -RZ, R20.H1_H1 ;  /* 0x30000014ff147230 */ /* 0x000fe40000004100 */
[C---:B------:R-:W-:Y:S01]  /*8350*/  FMUL.FTZ R27, R4.reuse, R13 ;  /* 0x0000000d041b7220 */ /* 0x040fe20000410000 */
[----:B------:R-:W-:Y:S02]  /*8360*/  HADD2.F32 R7, -RZ, R7.H1_H1 ;  /* 0x30000007ff077230 */ /* 0x000fe40000004100 */
[----:B------:R-:W-:Y:S01]  /*8370*/  FMUL.FTZ R28, R4, R26 ;  /* 0x0000001a041c7220 */ /* 0x000fe20000410000 */
[----:B------:R-:W-:Y:S01]  /*8380*/  HADD2.F32 R14, -RZ, R3.H1_H1 ;  /* 0x30000003ff0e7230 */ /* 0x000fe20000004100 */
[----:B------:R-:W-:Y:S01]  /*8390*/  F2FP.SATFINITE.E4M3.F32.PACK_AB_MERGE_C R33, R33, R36, RZ ;  /* 0x000000242121723e */ /* 0x000fe200048070ff */
[--C-:B------:R-:W-:Y:S02]  /*83a0*/  HADD2.F32 R3, -RZ, R5.reuse.H0_H0 ;  /* 0x20000005ff037230 */ /* 0x100fe40000004100 */
[----:B------:R-:W-:Y:S01]  /*83b0*/  FMUL.FTZ R4, R7, R20 ;  /* 0x0000001407047220 */ /* 0x000fe20000410000 */
[----:B------:R-:W-:-:S02]  /*83c0*/  HADD2.F32 R5, -RZ, R5.H1_H1 ;  /* 0x30000005ff057230 */ /* 0x000fc40000004100 */
[----:B------:R-:W-:Y:S01]  /*83d0*/  FMUL.FTZ R7, R7, R14 ;  /* 0x0000000e07077220 */ /* 0x000fe20000410000 */
[C---:B------:R-:W-:Y:S01]  /*83e0*/  FFMA.FTZ R28, R3.reuse, R13, -R28 ;  /* 0x0000000d031c7223 */ /* 0x040fe2000001081c */
[----:B------:R-:W-:Y:S01]  /*83f0*/  FFMA.FTZ R27, R3, R26, R27 ;  /* 0x0000001a031b7223 */ /* 0x000fe2000001001b */
[C---:B------:R-:W-:Y:S01]  /*8400*/  FFMA.FTZ R3, R5.reuse, R14, -R4 ;  /* 0x0000000e05037223 */ /* 0x040fe20000010804 */
[----:B------:R-:W-:Y:S01]  /*8410*/  FFMA.FTZ R20, R5, R20, R7 ;  /* 0x0000001405147223 */ /* 0x000fe20000010007 */
[----:B------:R-:W-:Y:S02]  /*8420*/  F2FP.SATFINITE.E4M3.F32.PACK_AB_MERGE_C R5, R15, R10, RZ ;  /* 0x0000000a0f05723e */ /* 0x000fe400048070ff */
[----:B------:R-:W-:Y:S02]  /*8430*/  F2FP.SATFINITE.E4M3.F32.PACK_AB_MERGE_C R7, R47, R32, RZ ;  /* 0x000000202f07723e */ /* 0x000fe400048070ff */
[----:B------:R-:W-:Y:S02]  /*8440*/  F2FP.SATFINITE.E4M3.F32.PACK_AB_MERGE_C R4, R43, R42, RZ ;  /* 0x0000002a2b04723e */ /* 0x000fe400048070ff */
[----:B------:R-:W-:-:S02]  /*8450*/  F2FP.SATFINITE.E4M3.F32.PACK_AB_MERGE_C R10, R46, R35, RZ ;  /* 0x000000232e0a723e */ /* 0x000fc400048070ff */
[----:B------:R-:W-:Y:S02]  /*8460*/  F2FP.SATFINITE.E4M3.F32.PACK_AB_MERGE_C R5, R11, R6, R5 ;  /* 0x000000060b05723e */ /* 0x000fe40004807005 */
[----:B------:R-:W-:Y:S02]  /*8470*/  F2FP.SATFINITE.E4M3.F32.PACK_AB_MERGE_C R7, R31, R24, R7 ;  /* 0x000000181f07723e */ /* 0x000fe40004807007 */
[----:B------:R-:W-:Y:S02]  /*8480*/  F2FP.SATFINITE.E4M3.F32.PACK_AB_MERGE_C R4, R40, R39, R4 ;  /* 0x000000272804723e */ /* 0x000fe40004807004 */
[----:B------:R-:W-:Y:S02]  /*8490*/  F2FP.SATFINITE.E4M3.F32.PACK_AB_MERGE_C R6, R3, R28, R33 ;  /* 0x0000001c0306723e */ /* 0x000fe40004807021 */
[----:B------:R-:W-:Y:S02]  /*84a0*/  F2FP.SATFINITE.E4M3.F32.PACK_AB_MERGE_C R11, R30, R21, R34 ;  /* 0x000000151e0b723e */ /* 0x000fe40004807022 */
[----:B------:R-:W-:Y:S01]  /*84b0*/  F2FP.SATFINITE.E4M3.F32.PACK_AB_MERGE_C R10, R20, R27, R10 ;  /* 0x0000001b140a723e */ /* 0x000fe2000480700a */
[----:B------:R0:W-:Y:S04]  /*84c0*/  STS.128 [R50+0xb000], R4 ;  /* 0x00b0000432007388 */ /* 0x0001e80000000c00 */
[----:B------:R0:W-:Y:S02]  /*84d0*/  STS.128 [R0+0xb000], R8 ;  /* 0x00b0000800007388 */ /* 0x0001e40000000c00 */
.L_x_2406:
[----:B------:R-:W-:Y:S05]  /*84e0*/  BSYNC B0 ;  /* 0x0000000000007941 */ /* 0x000fea0003800000 */
.L_x_2399:
        /* <DEDUP_REMOVED lines=8> */
.L_x_2396:
[----:B------:R-:W-:-:S13]  /*8570*/  ISETP.NE.AND P0, PT, R156, 0x3, PT ;  /* 0x000000039c00780c */ /* 0x000fda0003f05270 */
[----:B------:R-:W-:Y:S05]  /*8580*/  @!P0 BRA `(.L_x_2414) ;  /* 0x0000000000048947 */ /* 0x000fea0003800000 */
[----:B------:R-:W-:Y:S01]  /*8590*/  BPT.TRAP 0x1 ;  /* 0x000000040000795c */ /* 0x000fe20000300000 */
.L_x_2414:
[----:B0-2---:R-:W-:Y:S02]  /*85a0*/  LEA R0, R22, R18, 0x3 ;  /* 0x0000001216007211 */ /* 0x005fe400078e18ff */
[----:B-----5:R-:W-:-:S04]  /*85b0*/  SHF.L.U32 R5, R23, 0x1f, RZ ;  /* 0x0000001f17057819 */ /* 0x020fc800000006ff */
[----:B------:R0:W2:Y:S01]  /*85c0*/  SYNCS.PHASECHK.TRANS64.TRYWAIT P1, [R0+URZ+0x13230], R5 ;  /* 0x01323005000075a7 */ /* 0x0000a2000802017f */
[----:B------:R-:W-:Y:S05]  /*85d0*/  @!P0 BRA `(.L_x_2415) ;  /* 0x0000000000048947 */ /* 0x000fea0003800000 */
[----:B------:R-:W-:Y:S01]  /*85e0*/  BPT.TRAP 0x1 ;  /* 0x000000040000795c */ /* 0x000fe20000300000 */
.L_x_2415:
[----:B-1----:R-:W-:-:S05]  /*85f0*/  VIADD R3, R18, 0xe000 ;  /* 0x0000e00012037836 */ /* 0x002fca0000000000 */
[----:B------:R-:W-:-:S04]  /*8600*/  SHF.R.U32.HI R3, RZ, 0x4, R3 ;  /* 0x00000004ff037819 */ /* 0x000fc80000011603 */
[----:B------:R-:W-:-:S04]  /*8610*/  LOP3.LUT R3, R3, 0x3fff, RZ, 0xc0, !PT ;  /* 0x00003fff03037812 */ /* 0x000fc800078ec0ff */
[----:B---3--:R-:W-:-:S05]  /*8620*/  LOP3.LUT R4, R3, 0x10000, RZ, 0xfc, !PT ;  /* 0x0001000003047812 */ /* 0x008fca00078efcff */
[----:B------:R1:W-:Y:S01]  /*8630*/  STL [R1], R4 ;  /* 0x0000000401007387 */ /* 0x0003e20000100800 */
[----:B------:R-:W-:Y:S01]  /*8640*/  IMAD R10, R22, 0x280, R4 ;  /* 0x00000280160a7824 */ /* 0x000fe200078e0204 */
[----:B--2---:R-:W-:Y:S06]  /*8650*/  @P1 BRA `(.L_x_2416) ;  /* 0x0000000000081947 */ /* 0x004fec0003800000 */
[----:B------:R-:W2:Y:S02]  /*8660*/  SYNCS.PHASECHK.TRANS64.TRYWAIT P1, [R0+URZ+0x13230], R5 ;  /* 0x01323005000075a7 */ /* 0x000ea4000802017f */
[----:B--2---:R-:W-:Y:S05]  /*8670*/  @!P1 BRA `(.L_x_2417) ;  /* 0x0000014400549947 */ /* 0x004fea0003800000 */
.L_x_2416:
[----:B-1----:R-:W-:Y:S01]  /*8680*/  IMAD.MOV.U32 R4, RZ, RZ, R10 ;  /* 0x000000ffff047224 */ /* 0x002fe200078e000a */
[----:B------:R-:W-:Y:S05]  /*8690*/  WARPSYNC.ALL ;  /* 0x0000000000007948 */ /* 0x000fea0003800000 */
[----:B0-2---:R-:W-:Y:S01]  /*86a0*/  IMAD.MOV.U32 R5, RZ, RZ, -0x7fffffe0 ;  /* 0x80000020ff057424 */ /* 0x005fe200078e00ff */
        /* <DEDUP_REMOVED lines=19> */
[----:B------:R-:W-:Y:S01]  /*87e0*/  QGMMA.64x32x32.F32.E4M3.E4M3 R88, gdesc[UR4], RZ, !UPT, gsb0 ;  /* 0x00600000045879f3 */ /* 0x000fe2000c0008ff */
[----:B------:R-:W-:Y:S01]  /*87f0*/  R2UR UR12, R4 ;  /* 0x00000000040c72ca */ /* 0x000fe200000e0000 */
[----:B------:R-:W-:Y:S01]  /*8800*/  IMAD.MOV.U32 R9, RZ, RZ, -0x7fffffe0 ;  /* 0x80000020ff097424 */ /* 0x000fe200078e00ff */
        /* <DEDUP_REMOVED lines=13> */
[----:B------:R-:W-:Y:S01]  /*88e0*/  IMAD.MOV.U32 R7, RZ, RZ, -0x7fffffe0 ;  /* 0x80000020ff077424 */ /* 0x000fe200078e00ff */
[----:B------:R-:W-:Y:S02]  /*88f0*/  R2UR UR6, R6 ;  /* 0x00000000060672ca */ /* 0x000fe400000e0000 */
[----:B------:R-:W-:Y:S02]  /*8900*/  IADD3 R6, R10, 0x102, RZ ;  /* 0x000001020a067810 */ /* 0x000fe40007ffe0ff */
[----:B------:R-:W-:Y:S01]  /*8910*/  MOV R11, 0x80000020 ;  /* 0x80000020000b7802 */ /* 0x000fe20000000f00 */
[----:B------:R-:W-:-:S02]  /*8920*/  WARPGROUP.DEPBAR.LE gsb0, 0x0 ;  /* 0x00008000000079c5 */ /* 0x000fc40000010000 */
        /* <DEDUP_REMOVED lines=52> */
.L_x_2418:
[----:B------:R-:W2:Y:S01]  /*8c70*/  LDL.LU R106, [R1+0x28] ;  /* 0x00002800016a7983 */ /* 0x000ea20000300800 */
[----:B------:R-:W0:Y:S01]  /*8c80*/  LDC R107, c[0x0][0x448] ;  /* 0x00011200ff6b7b82 */ /* 0x000e220000000800 */
[C---:B------:R-:W-:Y:S01]  /*8c90*/  FMUL.FTZ R10, R2.reuse, R92 ;  /* 0x0000005c020a7220 */ /* 0x040fe20000410000 */
[C---:B------:R-:W-:Y:S01]  /*8ca0*/  FMUL.FTZ R21, R2.reuse, R98 ;  /* 0x0000006202157220 */ /* 0x040fe20000410000 */
[----:B------:R-:W3:Y:S01]  /*8cb0*/  LDL R105, [R1+0x4c] ;  /* 0x00004c0001697983 */ /* 0x000ee20000100800 */
[C---:B------:R-:W-:Y:S01]  /*8cc0*/  FMUL.FTZ R15, R2.reuse, R95 ;  /* 0x0000005f020f7220 */ /* 0x040fe20000410000 */
[C---:B------:R-:W-:Y:S01]  /*8cd0*/  FMUL.FTZ R11, R2.reuse, R91 ;  /* 0x0000005b020b7220 */ /* 0x040fe20000410000 */
[C---:B------:R-:W-:Y:S01]  /*8ce0*/  FMUL.FTZ R20, R2.reuse, R97 ;  /* 0x0000006102147220 */ /* 0x040fe20000410000 */
[----:B------:R-:W3:Y:S01]  /*8cf0*/  LDL R108, [R1+0x34] ;  /* 0x00003400016c7983 */ /* 0x000ee20000100800 */
[C---:B------:R-:W-:Y:S01]  /*8d00*/  FMUL.FTZ R92, R2.reuse, R102 ;  /* 0x00000066025c7220 */ /* 0x040fe20000410000 */
[C---:B------:R-:W-:Y:S01]  /*8d10*/  FMUL.FTZ R91, R2.reuse, R72 ;  /* 0x00000048025b7220 */ /* 0x040fe20000410000 */
[C---:B------:R-:W-:Y:S01]  /*8d20*/  FMUL.FTZ R72, R2.reuse, R74 ;  /* 0x0000004a02487220 */ /* 0x040fe20000410000 */
[----:B------:R-:W5:Y:S01]  /*8d30*/  LDL R102, [R1+0x38] ;  /* 0x0000380001667983 */ /* 0x000f620000100800 */
[C---:B------:R-:W-:Y:S01]  /*8d40*/  FMUL.FTZ R74, R2.reuse, R76 ;  /* 0x0000004c024a7220 */ /* 0x040fe20000410000 */
[C---:B------:R-:W-:Y:S01]  /*8d50*/  FMUL.FTZ R76, R2.reuse, R77 ;  /* 0x0000004d024c7220 */ /* 0x040fe20000410000 */
[C---:B------:R-:W-:Y:S01]  /*8d60*/  FMUL.FTZ R77, R2.reuse, R80 ;  /* 0x00000050024d7220 */ /* 0x040fe20000410000 */
[----:B------:R-:W5:Y:S01]  /*8d70*/  LDL R98, [R1+0x48] ;  /* 0x0000480001627983 */ /* 0x000f620000100800 */
        /* <DEDUP_REMOVED lines=8> */
[----:B0-----:R-:W-:Y:S01]  /*8e00*/  ISETP.NE.AND P4, PT, R107, 0x1, PT ;  /* 0x000000016b00780c */ /* 0x001fe20003f85270 */
[C---:B------:R-:W-:Y:S01]  /*8e10*/  FMUL.FTZ R60, R2.reuse, R61 ;  /* 0x0000003d023c7220 */ /* 0x040fe20000410000 */
[C---:B------:R-:W-:Y:S01]  /*8e20*/  FMUL.FTZ R13, R2.reuse, R94 ;  /* 0x0000005e020d7220 */ /* 0x040fe20000410000 */
[C---:B------:R-:W-:Y:S01]  /*8e30*/  FMUL.FTZ R9, R2.reuse, R90 ;  /* 0x0000005a02097220 */ /* 0x040fe20000410000 */
[----:B------:R-:W-:Y:S01]  /*8e40*/  MUFU.TANH R11, R11 ;  /* 0x0000000b000b7308 */ /* 0x000fe20000002400 */
[C---:B----4-:R-:W-:Y:S01]  /*8e50*/  FMUL.FTZ R14, R2.reuse, R96 ;  /* 0x00000060020e7220 */ /* 0x050fe20000410000 */
[C---:B------:R-:W-:Y:S01]  /*8e60*/  FMUL.FTZ R12, R2.reuse, R93 ;  /* 0x0000005d020c7220 */ /* 0x040fe20000410000 */
[C---:B------:R-:W-:Y:S01]  /*8e70*/  FMUL.FTZ R3, R2.reuse, R88 ;  /* 0x0000005802037220 */ /* 0x040fe20000410000 */
[C---:B------:R-:W-:Y:S01]  /*8e80*/  FMUL.FTZ R75, R2.reuse, R75 ;  /* 0x0000004b024b7220 */ /* 0x040fe20000410000 */
[C---:B------:R-:W-:Y:S01]  /*8e90*/  FMUL.FTZ R78, R2.reuse, R78 ;  /* 0x0000004e024e7220 */ /* 0x040fe20000410000 */
[C---:B------:R-:W-:Y:S01]  /*8ea0*/  FMUL.FTZ R79, R2.reuse, R79 ;  /* 0x0000004f024f7220 */ /* 0x040fe20000410000 */
[C---:B------:R-:W-:Y:S01]  /*8eb0*/  FMUL.FTZ R83, R2.reuse, R83 ;  /* 0x0000005302537220 */ /* 0x040fe20000410000 */
[----:B------:R-:W-:Y:S01]  /*8ec0*/  MUFU.TANH R15, R15 ;  /* 0x0000000f000f7308 */ /* 0x000fe20000002400 */
[----:B------:R-:W0:Y:S01]  /*8ed0*/  @P4 LDC R95, c[0x0][0x44c] ;  /* 0x00011300ff5f4b82 */ /* 0x000e220000000800 */
[C---:B------:R-:W-:Y:S01]  /*8ee0*/  FMUL.FTZ R109, R2.reuse, R46 ;  /* 0x0000002e026d7220 */ /* 0x040fe20000410000 */
[C---:B------:R-:W-:Y:S01]  /*8ef0*/  FMUL.FTZ R58, R2.reuse, R58 ;  /* 0x0000003a023a7220 */ /* 0x040fe20000410000 */
[C---:B------:R-:W-:Y:S01]  /*8f00*/  FMUL.FTZ R62, R2.reuse, R62 ;  /* 0x0000003e023e7220 */ /* 0x040fe20000410000 */
[C---:B------:R-:W-:Y:S01]  /*8f10*/  FMUL.FTZ R113, R2.reuse, R51 ;  /* 0x0000003302717220 */ /* 0x040fe20000410000 */
[C---:B------:R-:W-:Y:S01]  /*8f20*/  FMUL.FTZ R67, R2.reuse, R67 ;  /* 0x0000004302437220 */ /* 0x040fe20000410000 */
[C---:B------:R-:W-:Y:S01]  /*8f30*/  FMUL.FTZ R8, R2.reuse, R89 ;  /* 0x0000005902087220 */ /* 0x040fe20000410000 */
[----:B------:R-:W-:Y:S01]  /*8f40*/  MUFU.TANH R21, R21 ;  /* 0x0000001500157308 */ /* 0x000fe20000002400 */
        /* <DEDUP_REMOVED lines=10> */
[----:B------:R-:W-:Y:S01]  /*8ff0*/  ULDC UR4, c[0x0][0x988] ;  /* 0x0002620000047ab9 */ /* 0x000fe20000000800 */
        /* <DEDUP_REMOVED lines=12> */
[----:B------:R-:W-:Y:S01]  /*90c0*/  VIADD R0, R0, 0x13240 ;  /* 0x0001324000007836 */ /* 0x000fe20000000000 */
[----:B------:R-:W-:Y:S01]  /*90d0*/  ULDC UR36, c[0x0][0x988] ;  /* 0x0002620000247ab9 */ /* 0x000fe20000000800 */
[----:B------:R-:W-:Y:S01]  /*90e0*/  ULDC UR37, c[0x0][0x988] ;  /* 0x0002620000257ab9 */ /* 0x000fe20000000800 */
[----:B--2---:R-:W-:Y:S01]  /*90f0*/  LOP3.LUT R106, R106, 0xfffffffd, RZ, 0xc0, !PT ;  /* 0xfffffffd6a6a7812 */ /* 0x004fe200078ec0ff */
[C---:B------:R-:W-:Y:S01]  /*9100*/  FMUL.FTZ R61, R2.reuse, R64 ;  /* 0x00000040023d7220 */ /* 0x040fe20000410000 */
[C---:B------:R-:W-:Y:S01]  /*9110*/  FMUL.FTZ R94, R2.reuse, R63 ;  /* 0x0000003f025e7220 */ /* 0x040fe20000410000 */
[----:B------:R-:W-:Y:S01]  /*9120*/  FMUL.FTZ R90, R2, R99 ;  /* 0x00000063025a7220 */ /* 0x000fe20000410000 */
[----:B------:R-:W-:Y:S01]  /*9130*/  @P4 LOP3.LUT R106, R106, 0x2, RZ, 0xfc, !PT ;  /* 0x000000026a6a4812 */ /* 0x000fe200078efcff */
[----:B------:R-:W2:Y:S01]  /*9140*/  MUFU.TANH R9, R9 ;  /* 0x0000000900097308 */ /* 0x000ea20000002400 */
[C---:B------:R-:W-:Y:S01]  /*9150*/  FMUL.FTZ R96, R2.reuse, R71 ;  /* 0x0000004702607220 */ /* 0x040fe20000410000 */
[C---:B------:R-:W-:Y:S01]  /*9160*/  FMUL.FTZ R93, R2.reuse, R103 ;  /* 0x00000067025d7220 */ /* 0x040fe20000410000 */
[----:B------:R-:W-:Y:S01]  /*9170*/  FMUL.FTZ R88, R2, R100 ;  /* 0x0000006402587220 */ /* 0x000fe20000410000 */
[----:B------:R4:W-:Y:S01]  /*9180*/  STL [R1+0x28], R106 ;  /* 0x0000286a01007387 */ /* 0x0009e20000100800 */
[----:B---3--:R-:W-:-:S02]  /*9190*/  IMAD.IADD R64, R105, 0x1, R108 ;  /* 0x0000000169407824 */ /* 0x008fc400078e026c */
[C---:B------:R-:W-:Y:S01]  /*91a0*/  FMUL.FTZ R63, R2.reuse, R65 ;  /* 0x00000041023f7220 */ /* 0x040fe20000410000 */
[----:B------:R-:W-:Y:S01]  /*91b0*/  IMAD.MOV.U32 R99, RZ, RZ, -0xa0 ;  /* 0xffffff60ff637424 */ /* 0x000fe200078e00ff */
[----:B------:R-:W3:Y:S08]  /*91c0*/  MUFU.TANH R13, R13 ;  /* 0x0000000d000d7308 */ /* 0x000ef00000002400 */
[----:B------:R-:W-:Y:S01]  /*91d0*/  MUFU.TANH R92, R92 ;  /* 0x0000005c005c7308 */ /* 0x000fe20000002400 */
[----:B----4-:R-:W4:Y:S01]  /*91e0*/  LDL R106, [R1+0xc] ;  /* 0x00000c00016a7983 */ /* 0x010f220000100800 */
[----:B------:R-:W-:Y:S01]  /*91f0*/  FMUL.FTZ R65, R2, R66 ;  /* 0x0000004202417220 */ /* 0x000fe20000410000 */
[----:B0-----:R-:W-:-:S05]  /*9200*/  @P4 IMAD.HI.U32 R66, R64, R95, RZ ;  /* 0x0000005f40424227 */ /* 0x001fca00078e00ff */
[----:B------:R-:W-:Y:S01]  /*9210*/  MUFU.TANH R72, R72 ;  /* 0x0000004800487308 */ /* 0x000fe20000002400 */
[----:B-1----:R-:W-:-:S07]  /*9220*/  @P4 SHF.R.U32.HI R64, RZ, R97, R66 ;  /* 0x00000061ff404219 */ /* 0x002fce0000011642 */
[----:B------:R-:W-:Y:S01]  /*9230*/  MUFU.TANH R75, R75 ;  /* 0x0000004b004b7308 */ /* 0x000fe20000002400 */
[----:B------:R-:W0:Y:S01]  /*9240*/  SHFL.IDX PT, R97, R64, 0x1, 0x1c1f ;  /* 0x003c1f0040617f89 */ /* 0x000e2200000e0000 */
[C---:B------:R-:W-:Y:S01]  /*9250*/  FMUL.FTZ R66, R2.reuse, R68 ;  /* 0x0000004402427220 */ /* 0x040fe20000410000 */
[C---:B------:R-:W-:Y:S01]  /*9260*/  FMUL.FTZ R68, R2.reuse, R69 ;  /* 0x0000004502447220 */ /* 0x040fe20000410000 */
[----:B------:R-:W-:Y:S01]  /*9270*/  FMUL.FTZ R95, R2, R70 ;  /* 0x00000046025f7220 */ /* 0x000fe20000410000 */
[----:B-----5:R-:W-:-:S03]  /*9280*/  IMAD R69, R104, -0xa0, R102 ;  /* 0xffffff6068457824 */ /* 0x020fc600078e0266 */
[----:B------:R-:W-:Y:S01]  /*9290*/  MUFU.TANH R78, R78 ;  /* 0x0000004e004e7308 */ /* 0x000fe20000002400 */
[----:B------:R-:W-:-:S07]  /*92a0*/  IMAD R70, R104, R99, 0xa1 ;  /* 0x000000a168467424 */ /* 0x000fce00078e0263 */
[----:B------:R-:W-:Y:S01]  /*92b0*/  MUFU.TANH R79, R79 ;  /* 0x0000004f004f7308 */ /* 0x000fe20000002400 */
[----:B------:R-:W-:-:S07]  /*92c0*/  VIADD R69, R69, 0xa0 ;  /* 0x000000a045457836 */ /* 0x000fce0000000000 */
[----:B------:R-:W-:Y:S01]  /*92d0*/  MUFU.TANH R81, R81 ;  /* 0x0000005100517308 */ /* 0x000fe20000002400 */
[----:B------:R-:W-:Y:S02]  /*92e0*/  IMAD R70, R98, -0x2, R70 ;  /* 0xfffffffe62467824 */ /* 0x000fe400078e0246 */
[----:B------:R-:W-:Y:S01]  /*92f0*/  FMUL.FTZ R46, R2, R47 ;  /* 0x0000002f022e7220 */ /* 0x000fe20000410000 */
[----:B------:R-:W-:Y:S02]  /*9300*/  IMAD R69, R98, -0x2, R69 ;  /* 0xfffffffe62457824 */ /* 0x000fe400078e0245 */
[C---:B------:R-:W-:Y:S01]  /*9310*/  FMUL.FTZ R98, R2.reuse, R41 ;  /* 0x0000002902627220 */ /* 0x040fe20000410000 */
[C---:B------:R-:W-:Y:S01]  /*9320*/  FMUL.FTZ R89, R2.reuse, R101 ;  /* 0x0000006502597220 */ /* 0x040fe20000410000 */
[----:B------:R-:W-:Y:S08]  /*9330*/  MUFU.TANH R83, R83 ;  /* 0x0000005300537308 */ /* 0x000ff00000002400 */
[----:B------:R-:W-:Y:S08]  /*9340*/  MUFU.TANH R85, R85 ;  /* 0x0000005500557308 */ /* 0x000ff00000002400 */
[----:B------:R-:W-:Y:S08]  /*9350*/  MUFU.TANH R86, R86 ;  /* 0x0000005600567308 */ /* 0x000ff00000002400 */
[----:B------:R-:W-:Y:S08]  /*9360*/  MUFU.TANH R58, R58 ;  /* 0x0000003a003a7308 */ /* 0x000ff00000002400 */
[----:B------:R-:W-:Y:S08]  /*9370*/  MUFU.TANH R87, R87 ;  /* 0x0000005700577308 */ /* 0x000ff00000002400 */
[----:B------:R-:W-:Y:S01]  /*9380*/  MUFU.TANH R62, R62 ;  /* 0x0000003e003e7308 */ /* 0x000fe20000002400 */
[----:B------:R-:W-:-:S07]  /*9390*/  FMUL.FTZ R50, R2, R55 ;  /* 0x0000003702327220 */ /* 0x000fce0000410000 */
[----:B------:R-:W-:Y:S08]  /*93a0*/  MUFU.TANH R67, R67 ;  /* 0x0000004300437308 */ /* 0x000ff00000002400 */
        /* <DEDUP_REMOVED lines=8> */
[----:B------:R-:W-:Y:S01]  /*9430*/  MUFU.TANH R125, R125 ;  /* 0x0000007d007d7308 */ /* 0x000fe20000002400 */
[----:B------:R-:W-:Y:S01]  /*9440*/  FMUL.FTZ R30, R2, R39 ;  /* 0x00000027021e7220 */ /* 0x000fe20000410000 */
[----:B------:R-:W5:Y:S06]  /*9450*/  LDL R110, [R1+0x20] ;  /* 0x00002000016e7983 */ /* 0x000f6c0000100800 */
[----:B------:R-:W1:Y:S08]  /*9460*/  MUFU.TANH R90, R90 ;  /* 0x0000005a005a7308 */ /* 0x000e700000002400 */
[----:B------:R-:W1:Y:S08]  /*9470*/  MUFU.TANH R93, R93 ;  /* 0x0000005d005d7308 */ /* 0x000e700000002400 */
[----:B------:R-:W1:Y:S08]  /*9480*/  MUFU.TANH R94, R94 ;  /* 0x0000005e005e7308 */ /* 0x000e700000002400 */
[----:B------:R-:W1:Y:S08]  /*9490*/  MUFU.TANH R65, R65 ;  /* 0x0000004100417308 */ /* 0x000e700000002400 */
[----:B------:R-:W1:Y:S08]  /*94a0*/  MUFU.TANH R95, R95 ;  /* 0x0000005f005f7308 */ /* 0x000e700000002400 */
[----:B------:R-:W1:Y:S08]  /*94b0*/  MUFU.TANH R96, R96 ;  /* 0x0000006000607308 */ /* 0x000e700000002400 */
        /* <DEDUP_REMOVED lines=11> */
[----:B----4-:R-:W-:-:S07]  /*9570*/  IADD3 R70, -R106, R70, R102 ;  /* 0x000000466a467210 */ /* 0x010fce0007ffe166 */
[----:B------:R-:W-:Y:S01]  /*9580*/  MUFU.TANH R46, R46 ;  /* 0x0000002e002e7308 */ /* 0x000fe20000002400 */
[----:B0-----:R-:W-:-:S04]  /*9590*/  VIADDMNMX R71, R97, R70, R69, PT ;  /* 0x0000004661477246 */ /* 0x001fc80003800145 */
[C---:B------:R-:W-:Y:S02]  /*95a0*/  ISETP.GT.AND P1, PT, R71.reuse, RZ, PT ;  /* 0x000000ff4700720c */ /* 0x040fe40003f24270 */
[C---:B------:R-:W-:Y:S01]  /*95b0*/  ISETP.GT.AND P2, PT, R71.reuse, 0x1, PT ;  /* 0x000000014700780c */ /* 0x040fe20003f44270 */
[----:B------:R-:W-:Y:S01]  /*95c0*/  SHFL.IDX PT, R64, R64, RZ, 0x1c1f ;  /* 0x001c1fff40407589 */ /* 0x000fe200000e0000 */
[----:B------:R-:W-:Y:S01]  /*95d0*/  ISETP.GT.AND P3, PT, R71, 0x8, PT ;  /* 0x000000084700780c */ /* 0x000fe20003f64270 */
[----:B------:R-:W-:Y:S01]  /*95e0*/  MUFU.TANH R89, R89 ;  /* 0x0000005900597308 */ /* 0x000fe20000002400 */
[----:B--2---:R-:W-:Y:S02]  /*95f0*/  FSEL R9, R9, -INF , P1 ;  /* 0xff80000009097808 */ /* 0x004fe40000800000 */
[----:B------:R-:W-:Y:S02]  /*9600*/  FSEL R11, R11, -INF , P2 ;  /* 0xff8000000b0b7808 */ /* 0x000fe40001000000 */
[----:B------:R-:W-:-:S02]  /*9610*/  ISETP.GT.AND P1, PT, R71, 0x9, PT ;  /* 0x000000094700780c */ /* 0x000fc40003f24270 */
[----:B---3--:R-:W-:Y:S01]  /*9620*/  FSEL R41, R13, -INF , P3 ;  /* 0xff8000000d297808 */ /* 0x008fe20001800000 */
[----:B------:R-:W-:Y:S01]  /*9630*/  MUFU.TANH R73, R73 ;  /* 0x0000004900497308 */ /* 0x000fe20000002400 */
[----:B------:R-:W-:Y:S02]  /*9640*/  FMNMX.FTZ R100, R9, R11, !PT ;  /* 0x0000000b09647209 */ /* 0x000fe40007810000 */
[----:B------:R-:W-:Y:S02]  /*9650*/  ISETP.GT.AND P2, PT, R71, 0x10, PT ;  /* 0x000000104700780c */ /* 0x000fe40003f44270 */
[----:B------:R-:W-:Y:S02]  /*9660*/  FSEL R15, R15, -INF , P1 ;  /* 0xff8000000f0f7808 */ /* 0x000fe40000800000 */
[----:B------:R-:W-:Y:S01]  /*9670*/  FMNMX.FTZ R100, R41, R100, !PT ;  /* 0x0000006429647209 */ /* 0x000fe20007810000 */
[----:B------:R-:W-:Y:S01]  /*9680*/  MUFU.TANH R74, R74 ;  /* 0x0000004a004a7308 */ /* 0x000fe20000002400 */
[----:B------:R-:W-:-:S02]  /*9690*/  ISETP.GT.AND P1, PT, R71, 0x11, PT ;  /* 0x000000114700780c */ /* 0x000fc40003f24270 */
[----:B------:R-:W-:Y:S02]  /*96a0*/  FSEL R21, R21, -INF , P2 ;  /* 0xff80000015157808 */ /* 0x000fe40001000000 */
[----:B------:R-:W-:Y:S02]  /*96b0*/  FMNMX.FTZ R100, R15, R100, !PT ;  /* 0x000000640f647209 */ /* 0x000fe40007810000 */
[----:B------:R-:W-:Y:S01]  /*96c0*/  ISETP.GT.AND P2, PT, R71, 0x18, PT ;  /* 0x000000184700780c */ /* 0x000fe20003f44270 */
[----:B------:R-:W-:Y:S01]  /*96d0*/  MUFU.TANH R76, R76 ;  /* 0x0000004c004c7308 */ /* 0x000fe20000002400 */
[----:B-1----:R-:W-:Y:S02]  /*96e0*/  FSEL R97, R90, -INF , P1 ;  /* 0xff8000005a617808 */ /* 0x002fe40000800000 */
[----:B------:R-:W-:Y:S01]  /*96f0*/  FMNMX.FTZ R100, R21, R100, !PT ;  /* 0x0000006415647209 */ /* 0x000fe20007810000 */
[----:B------:R-:W-:Y:S01]  /*9700*/  FMUL.FTZ R90, R2, R43 ;  /* 0x0000002b025a7220 */ /* 0x000fe20000410000 */
[----:B------:R-:W-:-:S02]  /*9710*/  ISETP.GT.AND P1, PT, R71, 0x19, PT ;  /* 0x000000194700780c */ /* 0x000fc40003f24270 */
[----:B------:R-:W-:Y:S01]  /*9720*/  FSEL R43, R92, -INF , P2 ;  /* 0xff8000005c2b7808 */ /* 0x000fe20001000000 */
        /* <DEDUP_REMOVED lines=11> */
[----:B------:R-:W-:Y:S02]  /*97e0*/  FSEL R75, R75, -INF , P1 ;  /* 0xff8000004b4b7808 */ /* 0x000fe40000800000 */
[----:B------:R-:W-:Y:S02]  /*97f0*/  FMNMX.FTZ R100, R99, R100, !PT ;  /* 0x0000006463647209 */ /* 0x000fe40007810000 */
        /* <DEDUP_REMOVED lines=21> */
[----:B------:R-:W-:Y:S02]  /*9950*/  FMNMX.FTZ R100, R85, R100, !PT ;  /* 0x0000006455647209 */ /* 0x000fe40007810000 */
[----:B------:R-:W-:-:S02]  /*9960*/  ISETP.GT.AND P1, PT, R71, 0x41, PT ;  /* 0x000000414700780c */ /* 0x000fc40003f24270 */
[----:B------:R-:W-:Y:S02]  /*9970*/  FSEL R101, R58, -INF , P2 ;  /* 0xff8000003a657808 */ /* 0x000fe40001000000 */
        /* <DEDUP_REMOVED lines=12> */
[----:B------:R-:W-:Y:S01]  /*9a40*/  FMNMX.FTZ R100, R103, R100, !PT ;  /* 0x0000006467647209 */ /* 0x000fe20007810000 */
[----:B------:R-:W0:Y:S01]  /*9a50*/  MUFU.TANH R90, R90 ;  /* 0x0000005a005a7308 */ /* 0x000e220000002400 */
        /* <DEDUP_REMOVED lines=13> */
[----:B0-----:R-:W-:Y:S02]  /*9b30*/  FSEL R107, R90, -INF , P1 ;  /* 0xff8000005a6b7808 */ /* 0x001fe40000800000 */
        /* <DEDUP_REMOVED lines=19> */
[----:B------:R-:W-:Y:S01]  /*9c70*/  FMNMX.FTZ R100, R115, R100, !PT ;  /* 0x0000006473647209 */ /* 0x000fe20007810000 */
[----:B------:R-:W0:Y:S01]  /*9c80*/  MUFU.TANH R26, R26 ;  /* 0x0000001a001a7308 */ /* 0x000e220000002400 */
        /* <DEDUP_REMOVED lines=9> */
[----:B------:R1:W2:Y:S01]  /*9d20*/  MUFU.TANH R34, R30 ;  /* 0x0000001e00227308 */ /* 0x0002a20000002400 */
[----:B------:R-:W-:Y:S02]  /*9d30*/  ISETP.GT.AND P2, PT, R71, 0x90, PT ;  /* 0x000000904700780c */ /* 0x000fe40003f44270 */
[----:B------:R-:W-:Y:S02]  /*9d40*/  FSEL R125, R125, -INF , P1 ;  /* 0xff8000007d7d7808 */ /* 0x000fe40000800000 */
[----:B------:R-:W-:Y:S02]  /*9d50*/  FMNMX.FTZ R100, R123, R100, !PT ;  /* 0x000000647b647209 */ /* 0x000fe40007810000 */
[----:B------:R-:W-:-:S02]  /*9d60*/  ISETP.GT.AND P1, PT, R71, 0x91, PT ;  /* 0x000000914700780c */ /* 0x000fc40003f24270 */
[----:B0-----:R-:W-:Y:S02]  /*9d70*/  FSEL R39, R26, -INF , P2 ;  /* 0xff8000001a277808 */ /* 0x001fe40001000000 */
[----:B------:R-:W-:Y:S02]  /*9d80*/  FMNMX.FTZ R100, R125, R100, !PT ;  /* 0x000000647d647209 */ /* 0x000fe40007810000 */
[----:B------:R-:W-:Y:S02]  /*9d90*/  ISETP.GT.AND P2, PT, R71, 0x98, PT ;  /* 0x000000984700780c */ /* 0x000fe40003f44270 */
[----:B------:R-:W-:Y:S02]  /*9da0*/  FSEL R121, R121, -INF , P1 ;  /* 0xff80000079797808 */ /* 0x000fe40000800000 */
[----:B------:R-:W-:Y:S01]  /*9db0*/  FMNMX.FTZ R100, R39, R100, !PT ;  /* 0x0000006427647209 */ /* 0x000fe20007810000 */
[----:B-1----:R-:W-:Y:S01]  /*9dc0*/  FMUL.FTZ R30, R2, R45 ;  /* 0x0000002d021e7220 */ /* 0x002fe20000410000 */
[----:B------:R-:W-:-:S02]  /*9dd0*/  ISETP.GT.AND P1, PT, R71, 0x99, PT ;  /* 0x000000994700780c */ /* 0x000fc40003f24270 */
[----:B------:R-:W-:Y:S02]  /*9de0*/  FSEL R45, R38, -INF , P2 ;  /* 0xff800000262d7808 */ /* 0x000fe40001000000 */
[----:B------:R-:W-:Y:S02]  /*9df0*/  FMNMX.FTZ R100, R121, R100, !PT ;  /* 0x0000006479647209 */ /* 0x000fe40007810000 */
[----:B--2---:R-:W-:Y:S02]  /*9e00*/  FSEL R71, R34, -INF , P1 ;  /* 0xff80000022477808 */ /* 0x004fe40000800000 */
[----:B------:R-:W-:-:S04]  /*9e10*/  FMNMX.FTZ R100, R45, R100, !PT ;  /* 0x000000642d647209 */ /* 0x000fc80007810000 */
[----:B------:R-:W-:-:S05]  /*9e20*/  FMNMX.FTZ R100, R71, R100, !PT ;  /* 0x0000006447647209 */ /* 0x000fca0007810000 */
[----:B------:R-:W0:Y:S02]  /*9e30*/  SHFL.BFLY PT, R127, R100, 0x2, 0x1f ;  /* 0x0c401f00647f7f89 */ /* 0x000e2400000e0000 */
[----:B0-----:R-:W-:-:S05]  /*9e40*/  FMNMX.FTZ R127, R100, R127, !PT ;  /* 0x0000007f647f7209 */ /* 0x001fca0007810000 */
[----:B------:R-:W0:Y:S01]  /*9e50*/  SHFL.BFLY PT, R72, R127, 0x1, 0x1f ;  /* 0x0c201f007f487f89 */ /* 0x000e2200000e0000 */
[----:B------:R-:W-:Y:S02]  /*9e60*/  IMAD.U32 R58, RZ, RZ, UR4 ;  /* 0x00000004ff3a7e24 */ /* 0x000fe4000f8e00ff */
[----:B------:R-:W-:Y:S01]  /*9e70*/  FMUL.FTZ R46, R2, R36 ;  /* 0x00000024022e7220 */ /* 0x000fe20000410000 */
[----:B------:R-:W-:-:S04]  /*9e80*/  VIADDMNMX R69, R64, R70, R69, PT ;  /* 0x0000004640457246 */ /* 0x000fc80003800145 */
[C---:B------:R-:W-:Y:S02]  /*9e90*/  ISETP.GT.AND P2, PT, R69.reuse, 0x1, PT ;  /* 0x000000014500780c */ /* 0x040fe40003f44270 */
[----:B------:R-:W-:Y:S02]  /*9ea0*/  ISETP.GT.AND P3, PT, R69, 0x8, PT ;  /* 0x000000084500780c */ /* 0x000fe40003f64270 */
[----:B0-----:R-:W-:-:S04]  /*9eb0*/  FMNMX.FTZ R72, R127, R72, !PT ;  /* 0x000000487f487209 */ /* 0x001fc80007810000 */
[C---:B------:R-:W-:Y:S01]  /*9ec0*/  FSETP.NEU.FTZ.AND P1, PT, R72.reuse, -INF , PT ;  /* 0xff8000004800780b */ /* 0x040fe20003f3d000 */
[----:B------:R-:W-:-:S05]  /*9ed0*/  FFMA.FTZ R36, R72, R58, -8 ;  /* 0xc100000048247423 */ /* 0x000fca000001003a */
[----:B------:R-:W-:Y:S02]  /*9ee0*/  FSEL R36, R36, RZ, P1 ;  /* 0x000000ff24247208 */ /* 0x000fe40000800000 */
[----:B------:R-:W-:Y:S02]  /*9ef0*/  ISETP.GT.AND P1, PT, R69, RZ, PT ;  /* 0x000000ff4500720c */ /* 0x000fe40003f24270 */
[----:B------:R-:W-:Y:S02]  /*9f00*/  FSEL R8, R8, -INF , P2 ;  /* 0xff80000008087808 */ /* 0x000fe40001000000 */
[----:B------:R-:W-:Y:S01]  /*9f10*/  FSEL R3, R3, -INF , P1 ;  /* 0xff80000003037808 */ /* 0x000fe20000800000 */
[--C-:B------:R-:W-:Y:S01]  /*9f20*/  FFMA.FTZ R50, R15, R58, -R36.reuse ;  /* 0x0000003a0f327223 */ /* 0x100fe20000010824 */
[C---:B------:R-:W-:Y:S01]  /*9f30*/  FMUL.FTZ R42, R2.reuse, R52 ;  /* 0x00000034022a7220 */ /* 0x040fe20000410000 */
[----:B------:R-:W-:Y:S01]  /*9f40*/  FFMA.FTZ R15, R21, R58, -R36 ;  /* 0x0000003a150f7223 */ /* 0x000fe20000010824 */
[----:B------:R-:W-:Y:S01]  /*9f50*/  ISETP.GT.AND P1, PT, R69, 0x9, PT ;  /* 0x000000094500780c */ /* 0x000fe20003f24270 */
[----:B------:R-:W-:Y:S01]  /*9f60*/  FMUL.FTZ R34, R2, R48 ;  /* 0x0000003002227220 */ /* 0x000fe20000410000 */
[----:B------:R-:W-:-:S02]  /*9f70*/  FSEL R21, R10, -INF , P3 ;  /* 0xff8000000a157808 */ /* 0x000fc40001800000 */
[----:B------:R-:W-:Y:S01]  /*9f80*/  FMNMX.FTZ R52, R3, R8, !PT ;  /* 0x0000000803347209 */ /* 0x000fe20007810000 */
[----:B------:R-:W-:-:S01]  /*9f90*/  FFMA.FTZ R48, R11, R58, -R36 ;  /* 0x0000003a0b307223 */ /* 0x000fc20000010824 */
[--C-:B------:R-:W-:Y:S01]  /*9fa0*/  FFMA.FTZ R11, R41, R58, -R36.reuse ;  /* 0x0000003a290b7223 */ /* 0x100fe20000010824 */
[----:B------:R-:W-:Y:S02]  /*9fb0*/  ISETP.GT.AND P2, PT, R69, 0x10, PT ;  /* 0x000000104500780c */ /* 0x000fe40003f44270 */
[----:B------:R-:W-:Y:S02]  /*9fc0*/  FSEL R41, R12, -INF , P1 ;  /* 0xff8000000c297808 */ /* 0x000fe40000800000 */
[----:B------:R-:W-:Y:S01]  /*9fd0*/  FMNMX.FTZ R52, R21, R52, !PT ;  /* 0x0000003415347209 */ /* 0x000fe20007810000 */
[----:B------:R-:W-:Y:S01]  /*9fe0*/  FFMA.FTZ R12, R43, R58, -R36 ;  /* 0x0000003a2b0c7223 */ /* 0x000fe20000010824 */
[----:B------:R-:W-:Y:S02]  /*9ff0*/  ISETP.GT.AND P1, PT, R69, 0x11, PT ;  /* 0x000000114500780c */ /* 0x000fe40003f24270 */
[----:B------:R-:W-:-:S02]  /*a000*/  FSEL R43, R14, -INF , P2 ;  /* 0xff8000000e2b7808 */ /* 0x000fc40001000000 */
[----:B------:R-:W-:Y:S01]  /*a010*/  FMNMX.FTZ R52, R41, R52, !PT ;  /* 0x0000003429347209 */ /* 0x000fe20007810000 */
[----:B------:R-:W-:Y:S01]  /*a020*/  FMUL.FTZ R38, R2, R49 ;  /* 0x0000003102267220 */ /* 0x000fe20000410000 */
[----:B------:R-:W-:Y:S02]  /*a030*/  ISETP.GT.AND P2, PT, R69, 0x18, PT ;  /* 0x000000184500780c */ /* 0x000fe40003f44270 */
[----:B------:R-:W-:Y:S02]  /*a040*/  FSEL R49, R20, -INF , P1 ;  /* 0xff80000014317808 */ /* 0x000fe40000800000 */
[----:B------:R-:W-:Y:S01]  /*a050*/  FMNMX.FTZ R52, R43, R52, !PT ;  /* 0x000000342b347209 */ /* 0x000fe20007810000 */
[----:B------:R0:W-:Y:S01]  /*a060*/  MUFU.TANH R26, R44 ;  /* 0x0000002c001a7308 */ /* 0x0001e20000002400 */
[----:B------:R-:W-:Y:S02]  /*a070*/  ISETP.GT.AND P1, PT, R69, 0x19, PT ;  /* 0x000000194500780c */ /* 0x000fe40003f24270 */
[----:B------:R-:W-:Y:S01]  /*a080*/  FMNMX.FTZ R52, R49, R52, !PT ;  /* 0x0000003431347209 */ /* 0x000fe20007810000 */
[----:B0-----:R-:W-:Y:S01]  /*a090*/  FMUL.FTZ R44, R2, R53 ;  /* 0x00000035022c7220 */ /* 0x001fe20000410000 */
[----:B------:R-:W-:-:S02]  /*a0a0*/  FSEL R53, R88, -INF , P2 ;  /* 0xff80000058357808 */ /* 0x000fc40001000000 */
[----:B------:R-:W-:Y:S02]  /*a0b0*/  ISETP.GT.AND P2, PT, R69, 0x20, PT ;  /* 0x000000204500780c */ /* 0x000fe40003f44270 */
[----:B------:R-:W-:Y:S02]  /*a0c0*/  FSEL R89, R89, -INF , P1 ;  /* 0xff80000059597808 */ /* 0x000fe40000800000 */
[----:B------:R-:W-:Y:S02]  /*a0d0*/  FMNMX.FTZ R52, R53, R52, !PT ;  /* 0x0000003435347209 */ /* 0x000fe40007810000 */
[----:B------:R-:W-:Y:S02]  /*a0e0*/  ISETP.GT.AND P1, PT, R69, 0x21, PT ;  /* 0x000000214500780c */ /* 0x000fe40003f24270 */
[----:B------:R-:W-:Y:S02]  /*a0f0*/  FSEL R91, R91, -INF , P2 ;  /* 0xff8000005b5b7808 */ /* 0x000fe40001000000 */
[----:B------:R-:W-:Y:S01]  /*a100*/  FMNMX.FTZ R52, R89, R52, !PT ;  /* 0x0000003459347209 */ /* 0x000fe20007810000 */
[----:B------:R-:W-:-:S01]  /*a110*/  FFMA.FTZ R97, R97, R58, -R36 ;  /* 0x0000003a61617223 */ /* 0x000fc20000010824 */
[----:B------:R-:W-:-:S02]  /*a120*/  ISETP.GT.AND P2, PT, R69, 0x28, PT ;  /* 0x000000284500780c */ /* 0x000fc40003f44270 */
[----:B------:R-:W-:Y:S02]  /*a130*/  FSEL R73, R73, -INF , P1 ;  /* 0xff80000049497808 */ /* 0x000fe40000800000 */
[----:B------:R-:W-:Y:S01]  /*a140*/  FMNMX.FTZ R52, R91, R52, !PT ;  /* 0x000000345b347209 */ /* 0x000fe20007810000 */
[----:B------:R0:W-:Y:S01]  /*a150*/  MUFU.EX2 R10, R97 ;  /* 0x00000061000a7308 */ /* 0x0001e20000000800 */
[----:B------:R-:W-:Y:S02]  /*a160*/  ISETP.GT.AND P1, PT, R69, 0x29, PT ;  /* 0x000000294500780c */ /* 0x000fe40003f24270 */
[----:B------:R-:W-:Y:S01]  /*a170*/  FMNMX.FTZ R52, R73, R52, !PT ;  /* 0x0000003449347209 */ /* 0x000fe20007810000 */
[----:B------:R-:W-:-:S01]  /*a180*/  FFMA.FTZ R14, R99, R58, -R36 ;  /* 0x0000003a630e7223 */ /* 0x000fc20000010824 */
[----:B------:R-:W-:Y:S02]  /*a190*/  FSEL R99, R76, -INF , P1 ;  /* 0xff8000004c637808 */ /* 0x000fe40000800000 */
[----:B0-----:R-:W-:-:S02]  /*a1a0*/  FSEL R97, R74, -INF , P2 ;  /* 0xff8000004a617808 */ /* 0x001fc40001000000 */
[----:B------:R-:W-:Y:S02]  /*a1b0*/  ISETP.GT.AND P2, PT, R69, 0x30, PT ;  /* 0x000000304500780c */ /* 0x000fe40003f44270 */
[----:B------:R-:W-:Y:S02]  /*a1c0*/  FMNMX.FTZ R52, R97, R52, !PT ;  /* 0x0000003461347209 */ /* 0x000fe40007810000 */
[----:B------:R-:W-:Y:S02]  /*a1d0*/  ISETP.GT.AND P1, PT, R69, 0x31, PT ;  /* 0x000000314500780c */ /* 0x000fe40003f24270 */
[----:B------:R-:W-:Y:S02]  /*a1e0*/  FSEL R77, R77, -INF , P2 ;  /* 0xff8000004d4d7808 */ /* 0x000fe40001000000 */
[----:B------:R-:W-:Y:S02]  /*a1f0*/  FMNMX.FTZ R52, R99, R52, !PT ;  /* 0x0000003463347209 */ /* 0x000fe40007810000 */
[----:B------:R-:W-:-:S02]  /*a200*/  ISETP.GT.AND P2, PT, R69, 0x38, PT ;  /* 0x000000384500780c */ /* 0x000fc40003f44270 */
[----:B------:R-:W-:Y:S02]  /*a210*/  FSEL R127, R80, -INF , P1 ;  /* 0xff800000507f7808 */ /* 0x000fe40000800000 */
[----:B------:R-:W-:Y:S01]  /*a220*/  FMNMX.FTZ R20, R77, R52, !PT ;  /* 0x000000344d147209 */ /* 0x000fe20007810000 */
[----:B------:R-:W-:Y:S01]  /*a230*/  FFMA.FTZ R62, R79, R58, -R36 ;  /* 0x0000003a4f3e7223 */ /* 0x000fe20000010824 */
[----:B------:R-:W-:Y:S02]  /*a240*/  ISETP.GT.AND P1, PT, R69, 0x39, PT ;  /* 0x000000394500780c */ /* 0x000fe40003f24270 */
[----:B------:R-:W-:Y:S02]  /*a250*/  FSEL R79, R82, -INF , P2 ;  /* 0xff800000524f7808 */ /* 0x000fe40001000000 */
[----:B------:R-:W-:Y:S01]  /*a260*/  FMNMX.FTZ R20, R127, R20, !PT ;  /* 0x000000147f147209 */ /* 0x000fe20007810000 */
[----:B------:R-:W0:Y:S01]  /*a270*/  MUFU.TANH R60, R60 ;  /* 0x0000003c003c7308 */ /* 0x000e220000002400 */
[----:B------:R-:W-:-:S02]  /*a280*/  ISETP.GT.AND P2, PT, R69, 0x40, PT ;  /* 0x000000404500780c */ /* 0x000fc40003f44270 */
[----:B------:R-:W-:Y:S02]  /*a290*/  FSEL R129, R84, -INF , P1 ;  /* 0xff80000054817808 */ /* 0x000fe40000800000 */
[----:B------:R-:W-:Y:S01]  /*a2a0*/  FMNMX.FTZ R20, R79, R20, !PT ;  /* 0x000000144f147209 */ /* 0x000fe20007810000 */
[----:B------:R-:W-:Y:S01]  /*a2b0*/  FFMA.FTZ R54, R81, R58, -R36 ;  /* 0x0000003a51367223 */ /* 0x000fe20000010824 */
[----:B------:R-:W-:Y:S01]  /*a2c0*/  ISETP.GT.AND P1, PT, R69, 0x41, PT ;  /* 0x000000414500780c */ /* 0x000fe20003f24270 */
[----:B------:R-:W1:Y:S01]  /*a2d0*/  MUFU.TANH R61, R61 ;  /* 0x0000003d003d7308 */ /* 0x000e620000002400 */
[----:B------:R-:W-:Y:S02]  /*a2e0*/  FSEL R81, R56, -INF , P2 ;  /* 0xff80000038517808 */ /* 0x000fe40001000000 */
[----:B------:R-:W-:Y:S02]  /*a2f0*/  FMNMX.FTZ R20, R129, R20, !PT ;  /* 0x0000001481147209 */ /* 0x000fe40007810000 */
[----:B------:R-:W-:-:S02]  /*a300*/  ISETP.GT.AND P2, PT, R69, 0x48, PT ;  /* 0x000000484500780c */ /* 0x000fc40003f44270 */
[----:B------:R-:W-:Y:S01]  /*a310*/  FSEL R57, R57, -INF , P1 ;  /* 0xff80000039397808 */ /* 0x000fe20000800000 */
[----:B------:R-:W2:Y:S01]  /*a320*/  MUFU.TANH R63, R63 ;  /* 0x0000003f003f7308 */ /* 0x000ea20000002400 */
[----:B------:R-:W-:Y:S02]  /*a330*/  FMNMX.FTZ R20, R81, R20, !PT ;  /* 0x0000001451147209 */ /* 0x000fe40007810000 */
[----:B------:R-:W-:Y:S02]  /*a340*/  ISETP.GT.AND P1, PT, R69, 0x49, PT ;  /* 0x000000494500780c */ /* 0x000fe40003f24270 */
[----:B------:R-:W-:Y:S02]  /*a350*/  FSEL R59, R59, -INF , P2 ;  /* 0xff8000003b3b7808 */ /* 0x000fe40001000000 */
[----:B------:R-:W-:Y:S01]  /*a360*/  FMNMX.FTZ R20, R57, R20, !PT ;  /* 0x0000001439147209 */ /* 0x000fe20007810000 */
[----:B------:R-:W3:Y:S01]  /*a370*/  MUFU.TANH R66, R66 ;  /* 0x0000004200427308 */ /* 0x000ee20000002400 */
[----:B------:R-:W-:-:S02]  /*a380*/  ISETP.GT.AND P2, PT, R69, 0x50, PT ;  /* 0x000000504500780c */ /* 0x000fc40003f44270 */
[----:B0-----:R-:W-:Y:S02]  /*a390*/  FSEL R131, R60, -INF , P1 ;  /* 0xff8000003c837808 */ /* 0x001fe40000800000 */
[----:B------:R-:W-:-:S03]  /*a3a0*/  FMNMX.FTZ R20, R59, R20, !PT ;  /* 0x000000143b147209 */ /* 0x000fc60007810000 */
[----:B------:R-:W0:Y:S01]  /*a3b0*/  MUFU.TANH R68, R68 ;  /* 0x0000004400447308 */ /* 0x000e220000002400 */
[----:B------:R-:W-:Y:S02]  /*a3c0*/  ISETP.GT.AND P1, PT, R69, 0x51, PT ;  /* 0x000000514500780c */ /* 0x000fe40003f24270 */
[----:B-1----:R-:W-:Y:S02]  /*a3d0*/  FSEL R61, R61, -INF , P2 ;  /* 0xff8000003d3d7808 */ /* 0x002fe40001000000 */
[----:B------:R-:W-:-:S03]  /*a3e0*/  FMNMX.FTZ R20, R131, R20, !PT ;  /* 0x0000001483147209 */ /* 0x000fc60007810000 */
[----:B------:R-:W1:Y:S01]  /*a3f0*/  MUFU.TANH R40, R40 ;  /* 0x0000002800287308 */ /* 0x000e620000002400 */
[----:B------:R-:W-:Y:S02]  /*a400*/  ISETP.GT.AND P2, PT, R69, 0x58, PT ;  /* 0x000000584500780c */ /* 0x000fe40003f44270 */
[----:B--2---:R-:W-:Y:S02]  /*a410*/  FSEL R63, R63, -INF , P1 ;  /* 0xff8000003f3f7808 */ /* 0x004fe40000800000 */
[----:B------:R-:W-:-:S03]  /*a420*/  FMNMX.FTZ R20, R61, R20, !PT ;  /* 0x000000143d147209 */ /* 0x000fc60007810000 */
[----:B------:R-:W2:Y:S01]  /*a430*/  MUFU.TANH R13, R98 ;  /* 0x00000062000d7308 */ /* 0x000ea20000002400 */
[----:B------:R-:W-:-:S01]  /*a440*/  FFMA.FTZ R56, R85, R58, -R36 ;  /* 0x0000003a55387223 */ /* 0x000fc20000010824 */
[----:B------:R-:W-:Y:S01]  /*a450*/  FFMA.FTZ R85, R51, R58, -R36 ;  /* 0x0000003a33557223 */ /* 0x000fe20000010824 */
[----:B------:R-:W-:Y:S02]  /*a460*/  ISETP.GT.AND P1, PT, R69, 0x59, PT ;  /* 0x000000594500780c */ /* 0x000fe40003f24270 */
[----:B---3--:R-:W-:Y:S02]  /*a470*/  FSEL R51, R66, -INF , P2 ;  /* 0xff80000042337808 */ /* 0x008fe40001000000 */
[----:B------:R-:W-:Y:S01]  /*a480*/  FMNMX.FTZ R20, R63, R20, !PT ;  /* 0x000000143f147209 */ /* 0x000fe20007810000 */
[----:B------:R-:W3:Y:S01]  /*a490*/  MUFU.TANH R30, R30 ;  /* 0x0000001e001e7308 */ /* 0x000ee20000002400 */
[----:B------:R-:W-:Y:S02]  /*a4a0*/  ISETP.GT.AND P2, PT, R69, 0x60, PT ;  /* 0x000000604500780c */ /* 0x000fe40003f44270 */
[----:B0-----:R-:W-:-:S02]  /*a4b0*/  FSEL R133, R68, -INF , P1 ;  /* 0xff80000044857808 */ /* 0x001fc40000800000 */
[----:B------:R-:W-:Y:S01]  /*a4c0*/  FMNMX.FTZ R20, R51, R20, !PT ;  /* 0x0000001433147209 */ /* 0x000fe20007810000 */
[--C-:B------:R-:W-:Y:S01]  /*a4d0*/  FFMA.FTZ R60, R101, R58, -R36.reuse ;  /* 0x0000003a653c7223 */ /* 0x100fe20000010824 */
[----:B------:R-:W-:Y:S01]  /*a4e0*/  ISETP.GT.AND P1, PT, R69, 0x61, PT ;  /* 0x000000614500780c */ /* 0x000fe20003f24270 */
[----:B------:R-:W0:Y:S01]  /*a4f0*/  MUFU.TANH R34, R34 ;  /* 0x0000002200227308 */ /* 0x000e220000002400 */
[----:B-1----:R-:W-:Y:S02]  /*a500*/  FSEL R101, R40, -INF , P2 ;  /* 0xff80000028657808 */ /* 0x002fe40001000000 */
[----:B------:R-:W-:Y:S02]  /*a510*/  FMNMX.FTZ R20, R133, R20, !PT ;  /* 0x0000001485147209 */ /* 0x000fe40007810000 */
[----:B------:R-:W-:Y:S02]  /*a520*/  ISETP.GT.AND P2, PT, R69, 0x68, PT ;  /* 0x000000684500780c */ /* 0x000fe40003f44270 */
[----:B--2---:R-:W-:Y:S01]  /*a530*/  FSEL R13, R13, -INF , P1 ;  /* 0xff8000000d0d7808 */ /* 0x004fe20000800000 */
[----:B------:R-:W1:Y:S01]  /*a540*/  MUFU.TANH R38, R38 ;  /* 0x0000002600267308 */ /* 0x000e620000002400 */
[----:B------:R-:W-:Y:S01]  /*a550*/  FMNMX.FTZ R20, R101, R20, !PT ;  /* 0x0000001465147209 */ /* 0x000fe20007810000 */
[----:B------:R-:W-:Y:S01]  /*a560*/  FFMA.FTZ R135, R87, R58, -R36 ;  /* 0x0000003a57877223 */ /* 0x000fe20000010824 */
[----:B------:R-:W-:-:S02]  /*a570*/  ISETP.GT.AND P1, PT, R69, 0x69, PT ;  /* 0x000000694500780c */ /* 0x000fc40003f24270 */
[----:B------:R-:W-:Y:S02]  /*a580*/  FSEL R87, R26, -INF , P2 ;  /* 0xff8000001a577808 */ /* 0x000fe40001000000 */
[----:B------:R-:W-:Y:S01]  /*a590*/  FMNMX.FTZ R20, R13, R20, !PT ;  /* 0x000000140d147209 */ /* 0x000fe20007810000 */
[----:B------:R-:W2:Y:S01]  /*a5a0*/  MUFU.TANH R42, R42 ;  /* 0x0000002a002a7308 */ /* 0x000ea20000002400 */
[----:B------:R-:W-:Y:S02]  /*a5b0*/  ISETP.GT.AND P2, PT, R69, 0x70, PT ;  /* 0x000000704500780c */ /* 0x000fe40003f44270 */
[----:B---3--:R-:W-:Y:S02]  /*a5c0*/  FSEL R137, R30, -INF , P1 ;  /* 0xff8000001e897808 */ /* 0x008fe40000800000 */
[----:B------:R-:W-:-:S03]  /*a5d0*/  FMNMX.FTZ R20, R87, R20, !PT ;  /* 0x0000001457147209 */ /* 0x000fc60007810000 */
[----:B------:R-:W3:Y:S01]  /*a5e0*/  MUFU.TANH R44, R44 ;  /* 0x0000002c002c7308 */ /* 0x000ee20000002400 */
[----:B------:R-:W-:-:S01]  /*a5f0*/  FFMA.FTZ R26, R55, R58, -R36 ;  /* 0x0000003a371a7223 */ /* 0x000fc20000010824 */
[----:B------:R-:W-:Y:S02]  /*a600*/  ISETP.GT.AND P1, PT, R69, 0x71, PT ;  /* 0x000000714500780c */ /* 0x000fe40003f24270 */
[----:B0-----:R-:W-:Y:S02]  /*a610*/  FSEL R55, R34, -INF , P2 ;  /* 0xff80000022377808 */ /* 0x001fe40001000000 */
[----:B------:R-:W-:Y:S02]  /*a620*/  FMNMX.FTZ R20, R137, R20, !PT ;  /* 0x0000001489147209 */ /* 0x000fe40007810000 */
[----:B------:R-:W0:Y:S01]  /*a630*/  MUFU.TANH R24, R24 ;  /* 0x0000001800187308 */ /* 0x000e220000002400 */
[----:B------:R-:W-:Y:S02]  /*a640*/  ISETP.GT.AND P2, PT, R69, 0x78, PT ;  /* 0x000000784500780c */ /* 0x000fe40003f44270 */
[----:B-1----:R-:W-:-:S02]  /*a650*/  FSEL R139, R38, -INF , P1 ;  /* 0xff800000268b7808 */ /* 0x002fc40000800000 */
[----:B------:R-:W-:-:S03]  /*a660*/  FMNMX.FTZ R20, R55, R20, !PT ;  /* 0x0000001437147209 */ /* 0x000fc60007810000 */
[----:B------:R-:W1:Y:S01]  /*a670*/  MUFU.TANH R25, R25 ;  /* 0x0000001900197308 */ /* 0x000e620000002400 */
[----:B------:R-:W-:-:S01]  /*a680*/  FFMA.FTZ R141, R103, R58, -R36 ;  /* 0x0000003a678d7223 */ /* 0x000fc20000010824 */
[----:B------:R-:W-:Y:S02]  /*a690*/  ISETP.GT.AND P1, PT, R69, 0x79, PT ;  /* 0x000000794500780c */ /* 0x000fe40003f24270 */
[----:B--2---:R-:W-:Y:S02]  /*a6a0*/  FSEL R103, R42, -INF , P2 ;  /* 0xff8000002a677808 */ /* 0x004fe40001000000 */
[----:B------:R-:W-:Y:S02]  /*a6b0*/  FMNMX.FTZ R20, R139, R20, !PT ;  /* 0x000000148b147209 */ /* 0x000fe40007810000 */
[----:B------:R-:W2:Y:S01]  /*a6c0*/  MUFU.TANH R28, R28 ;  /* 0x0000001c001c7308 */ /* 0x000ea20000002400 */
[----:B------:R-:W-:Y:S02]  /*a6d0*/  ISETP.GT.AND P2, PT, R69, 0x80, PT ;  /* 0x000000804500780c */ /* 0x000fe40003f44270 */
[----:B---3--:R-:W-:-:S02]  /*a6e0*/  FSEL R143, R44, -INF , P1 ;  /* 0xff8000002c8f7808 */ /* 0x008fc40000800000 */
        /* <DEDUP_REMOVED lines=24> */
[----:B------:R-:W-:Y:S02]  /*a870*/  ISETP.GT.AND P2, PT, R69, 0x98, PT ;  /* 0x000000984500780c */ /* 0x000fe40003f44270 */
[----:B-1----:R-:W-:-:S02]  /*a880*/  FSEL R33, R33, -INF , P1 ;  /* 0xff80000021217808 */ /* 0x002fc40000800000 */
[----:B------:R-:W-:Y:S01]  /*a890*/  FMNMX.FTZ R20, R95, R20, !PT ;  /* 0x000000145f147209 */ /* 0x000fe20007810000 */
[----:B------:R-:W-:Y:S01]  /*a8a0*/  FFMA.FTZ R32, R27, R58, -R36 ;  /* 0x0000003a1b207223 */ /* 0x000fe20000010824 */
[----:B------:R-:W-:Y:S02]  /*a8b0*/  ISETP.GT.AND P1, PT, R69, 0x99, PT ;  /* 0x000000994500780c */ /* 0x000fe40003f24270 */
[----:B--2---:R-:W-:Y:S02]  /*a8c0*/  FSEL R27, R46, -INF , P2 ;  /* 0xff8000002e1b7808 */ /* 0x004fe40001000000 */
[----:B------:R-:W-:Y:S02]  /*a8d0*/  FMNMX.FTZ R20, R33, R20, !PT ;  /* 0x0000001421147209 */ /* 0x000fe40007810000 */
[----:B---3--:R-:W-:Y:S02]  /*a8e0*/  FSEL R37, R37, -INF , P1 ;  /* 0xff80000025257808 */ /* 0x008fe40000800000 */
[----:B------:R-:W-:-:S04]  /*a8f0*/  FMNMX.FTZ R20, R27, R20, !PT ;  /* 0x000000141b147209 */ /* 0x000fc80007810000 */
[----:B------:R-:W-:-:S05]  /*a900*/  FMNMX.FTZ R20, R37, R20, !PT ;  /* 0x0000001425147209 */ /* 0x000fca0007810000 */
[----:B------:R-:W0:Y:S02]  /*a910*/  SHFL.BFLY PT, R147, R20, 0x2, 0x1f ;  /* 0x0c401f0014937f89 */ /* 0x000e2400000e0000 */
[----:B0-----:R-:W-:-:S05]  /*a920*/  FMNMX.FTZ R147, R20, R147, !PT ;  /* 0x0000009314937209 */ /* 0x001fca0007810000 */
[----:B------:R-:W0:Y:S01]  /*a930*/  SHFL.BFLY PT, R20, R147, 0x1, 0x1f ;  /* 0x0c201f0093147f89 */ /* 0x000e2200000e0000 */
[----:B------:R1:W-:Y:S01]  /*a940*/  MUFU.EX2 R40, R60 ;  /* 0x0000003c00287308 */ /* 0x0003e20000000800 */
[----:B------:R-:W-:-:S01]  /*a950*/  FFMA.FTZ R9, R9, R58, -R36 ;  /* 0x0000003a09097223 */ /* 0x000fc20000010824 */
[----:B0-----:R-:W-:-:S04]  /*a960*/  FMNMX.FTZ R20, R147, R20, !PT ;  /* 0x0000001493147209 */ /* 0x001fc80007810000 */
[C---:B------:R-:W-:Y:S01]  /*a970*/  FSETP.NEU.FTZ.AND P1, PT, R20.reuse, -INF , PT ;  /* 0xff8000001400780b */ /* 0x040fe20003f3d000 */
[----:B-1----:R-:W-:-:S05]  /*a980*/  FFMA.FTZ R60, R20, R58, -8 ;  /* 0xc1000000143c7423 */ /* 0x002fca000001003a */
[----:B------:R-:W-:Y:S01]  /*a990*/  FSEL R60, R60, RZ, P1 ;  /* 0x000000ff3c3c7208 */ /* 0x000fe20000800000 */
[----:B------:R-:W-:Y:S04]  /*a9a0*/  MUFU.EX2 R9, R9 ;  /* 0x0000000900097308 */ /* 0x000fe80000000800 */
[----:B------:R-:W-:-:S01]  /*a9b0*/  FFMA.FTZ R3, R3, R58, -R60 ;  /* 0x0000003a03037223 */ /* 0x000fc2000001083c */
[-CC-:B------:R-:W-:Y:S01]  /*a9c0*/  FFMA.FTZ R8, R8, R58.reuse, -R60.reuse ;  /* 0x0000003a08087223 */ /* 0x180fe2000001083c */
[----:B------:R-:W-:-:S02]  /*a9d0*/  FFMA.FTZ R21, R21, R58, -R60 ;  /* 0x0000003a15157223 */ /* 0x000fc4000001083c */
[----:B------:R-:W0:Y:S08]  /*a9e0*/  MUFU.EX2 R48, R48 ;  /* 0x0000003000307308 */ /* 0x000e300000000800 */
[----:B------:R-:W-:Y:S08]  /*a9f0*/  MUFU.EX2 R3, R3 ;  /* 0x0000000300037308 */ /* 0x000ff00000000800 */
[----:B------:R-:W1:Y:S08]  /*aa00*/  MUFU.EX2 R8, R8 ;  /* 0x0000000800087308 */ /* 0x000e700000000800 */
[----:B------:R-:W2:Y:S08]  /*aa10*/  MUFU.EX2 R11, R11 ;  /* 0x0000000b000b7308 */ /* 0x000eb00000000800 */
[----:B------:R3:W-:Y:S01]  /*aa20*/  MUFU.EX2 R52, R62 ;  /* 0x0000003e00347308 */ /* 0x0007e20000000800 */
[----:B------:R-:W-:-:S01]  /*aa30*/  FFMA.FTZ R64, R49, R58, -R60 ;  /* 0x0000003a31407223 */ /* 0x000fc2000001083c */
[----:B---3--:R-:W-:-:S06]  /*aa40*/  FFMA.FTZ R62, R41, R58, -R60 ;  /* 0x0000003a293e7223 */ /* 0x008fcc000001083c */
[----:B------:R-:W-:Y:S01]  /*aa50*/  MUFU.EX2 R21, R21 ;  /* 0x0000001500157308 */ /* 0x000fe20000000800 */
[----:B------:R-:W-:-:S07]  /*aa60*/  FFMA.FTZ R41, R43, R58, -R60 ;  /* 0x0000003a2b297223 */ /* 0x000fce000001083c */
[----:B------:R-:W3:Y:S01]  /*aa70*/  MUFU.EX2 R50, R50 ;  /* 0x0000003200327308 */ /* 0x000ee20000000800 */
[----:B------:R-:W-:-:S01]  /*aa80*/  FFMA.FTZ R82, R63, R58, -R60 ;  /* 0x0000003a3f527223 */ /* 0x000fc2000001083c */
[----:B------:R-:W-:Y:S01]  /*aa90*/  FFMA.FTZ R109, R109, R58, -R36 ;  /* 0x0000003a6d6d7223 */ /* 0x000fe20000010824 */
[----:B-----5:R-:W-:-:S05]  /*aaa0*/  PRMT R63, R110, 0x654, R0 ;  /* 0x000006546e3f7816 */ /* 0x020fca0000000000 */
[----:B------:R-:W-:Y:S01]  /*aab0*/  MUFU.EX2 R62, R62 ;  /* 0x0000003e003e7308 */ /* 0x000fe20000000800 */
[----:B------:R-:W-:-:S01]  /*aac0*/  FFMA.FTZ R43, R53, R58, -R60 ;  /* 0x0000003a352b7223 */ /* 0x000fc2000001083c */
[----:B0-----:R-:W-:-:S06]  /*aad0*/  FADD.FTZ R90, R9, R48 ;  /* 0x00000030095a7221 */ /* 0x001fcc0000010000 */
[----:B------:R-:W0:Y:S01]  /*aae0*/  MUFU.EX2 R15, R15 ;  /* 0x0000000f000f7308 */ /* 0x000e220000000800 */
[----:B------:R-:W-:-:S01]  /*aaf0*/  FFMA.FTZ R93, R93, R58, -R36 ;  /* 0x0000003a5d5d7223 */ /* 0x000fc20000010824 */
[----:B------:R-:W-:Y:S01]  /*ab00*/  FFMA.FTZ R34, R111, R58, -R36 ;  /* 0x0000003a6f227223 */ /* 0x000fe20000010824 */
[----:B------:R2:W-:Y:S05]  /*ab10*/  SYNCS.ARRIVE.TRANS64.RED.A1T0 RZ, [R63+URZ], RZ ;  /* 0x000000ff3fff79a7 */ /* 0x0005ea000810043f */
[----:B------:R-:W4:Y:S01]  /*ab20*/  MUFU.EX2 R41, R41 ;  /* 0x0000002900297308 */ /* 0x000f220000000800 */
[----:B-1----:R-:W-:-:S01]  /*ab30*/  FADD.FTZ R88, R3, R8 ;  /* 0x0000000803587221 */ /* 0x002fc20000010000 */
[-CC-:B------:R-:W-:Y:S01]  /*ab40*/  FFMA.FTZ R75, R75, R58.reuse, -R36.reuse ;  /* 0x0000003a4b4b7223 */ /* 0x180fe20000010824 */
[----:B------:R-:W-:-:S01]  /*ab50*/  FFMA.FTZ R47, R47, R58, -R36 ;  /* 0x0000003a2f2f7223 */ /* 0x000fc20000010824 */
[-CC-:B------:R-:W-:Y:S01]  /*ab60*/  FFMA.FTZ R83, R83, R58.reuse, -R36.reuse ;  /* 0x0000003a53537223 */ /* 0x180fe20000010824 */
[----:B------:R-:W-:-:S03]  /*ab70*/  FFMA.FTZ R31, R31, R58, -R36 ;  /* 0x0000003a1f1f7223 */ /* 0x000fc60000010824 */
[----:B------:R1:W-:Y:S01]  /*ab80*/  MUFU.EX2 R24, R30 ;  /* 0x0000001e00187308 */ /* 0x0003e20000000800 */
[----:B------:R-:W-:-:S01]  /*ab90*/  FFMA.FTZ R38, R115, R58, -R36 ;  /* 0x0000003a73267223 */ /* 0x000fc20000010824 */
[-CC-:B------:R-:W-:Y:S01]  /*aba0*/  FFMA.FTZ R35, R35, R58.reuse, -R36.reuse ;  /* 0x0000003a23237223 */ /* 0x180fe20000010824 */
[----:B------:R-:W-:-:S01]  /*abb0*/  FFMA.FTZ R42, R119, R58, -R36 ;  /* 0x0000003a772a7223 */ /* 0x000fc20000010824 */
[-CC-:B------:R-:W-:Y:S01]  /*abc0*/  FFMA.FTZ R44, R123, R58.reuse, -R36.reuse ;  /* 0x0000003a7b2c7223 */ /* 0x180fe20000010824 */
[----:B------:R-:W-:-:S01]  /*abd0*/  FFMA.FTZ R111, R125, R58, -R36 ;  /* 0x0000003a7d6f7223 */ /* 0x000fc20000010824 */
[-CC-:B------:R-:W-:Y:S02]  /*abe0*/  FFMA.FTZ R39, R39, R58.reuse, -R36.reuse ;  /* 0x0000003a27277223 */ /* 0x180fe40000010824 */
[----:B------:R-:W-:Y:S01]  /*abf0*/  MUFU.EX2 R69, R32 ;  /* 0x0000002000457308 */ /* 0x000fe20000000800 */
[----:B-1----:R-:W-:-:S01]  /*ac00*/  FFMA.FTZ R30, R105, R58, -R36 ;  /* 0x0000003a691e7223 */ /* 0x002fc20000010824 */
[-CC-:B------:R-:W-:Y:S01]  /*ac10*/  FFMA.FTZ R105, R107, R58.reuse, -R36.reuse ;  /* 0x0000003a6b697223 */ /* 0x180fe20000010824 */
[----:B------:R-:W-:-:S01]  /*ac20*/  FFMA.FTZ R107, R113, R58, -R36 ;  /* 0x0000003a716b7223 */ /* 0x000fc20000010824 */
[-CC-:B------:R-:W-:Y:S01]  /*ac30*/  FFMA.FTZ R46, R121, R58.reuse, -R36.reuse ;  /* 0x0000003a792e7223 */ /* 0x180fe20000010824 */
[----:B------:R-:W-:-:S01]  /*ac40*/  FFMA.FTZ R45, R45, R58, -R36 ;  /* 0x0000003a2d2d7223 */ /* 0x000fc20000010824 */
[----:B------:R-:W-:-:S02]  /*ac50*/  FFMA.FTZ R68, R89, R58, -R60 ;  /* 0x0000003a59447223 */ /* 0x000fc4000001083c */
[----:B------:R-:W1:Y:S01]  /*ac60*/  MUFU.EX2 R64, R64 ;  /* 0x0000004000407308 */ /* 0x000e620000000800 */
[----:B--2---:R-:W-:-:S01]  /*ac70*/  FADD.FTZ R63, R11, R90 ;  /* 0x0000005a0b3f7221 */ /* 0x004fc20000010000 */
[----:B------:R-:W-:-:S06]  /*ac80*/  FFMA.FTZ R49, R91, R58, -R60 ;  /* 0x0000003a5b317223 */ /* 0x000fcc000001083c */
[----:B------:R-:W2:Y:S01]  /*ac90*/  MUFU.EX2 R12, R12 ;  /* 0x0000000c000c7308 */ /* 0x000ea20000000800 */
[----:B---3--:R-:W-:-:S07]  /*aca0*/  FADD.FTZ R90, R50, R63 ;  /* 0x0000003f325a7221 */ /* 0x008fce0000010000 */
[----:B------:R3:W-:Y:S01]  /*acb0*/  MUFU.EX2 R32, R109 ;  /* 0x0000006d00207308 */ /* 0x0007e20000000800 */
[----:B------:R-:W-:-:S01]  /*acc0*/  FFMA.FTZ R66, R73, R58, -R60 ;  /* 0x0000003a49427223 */ /* 0x000fc2000001083c */
[-CC-:B---3--:R-:W-:Y:S01]  /*acd0*/  FFMA.FTZ R109, R117, R58.reuse, -R36.reuse ;  /* 0x0000003a756d7223 */ /* 0x188fe20000010824 */
[----:B------:R-:W-:-:S05]  /*ace0*/  FFMA.FTZ R36, R71, R58, -R36 ;  /* 0x0000003a47247223 */ /* 0x000fca0000010824 */
[----:B------:R-:W3:Y:S01]  /*acf0*/  MUFU.EX2 R43, R43 ;  /* 0x0000002b002b7308 */ /* 0x000ee20000000800 */
[----:B------:R-:W-:-:S01]  /*ad00*/  FFMA.FTZ R71, R55, R58, -R60 ;  /* 0x0000003a37477223 */ /* 0x000fc2000001083c */
[----:B------:R-:W-:Y:S01]  /*ad10*/  FADD.FTZ R55, R21, R88 ;  /* 0x0000005815377221 */ /* 0x000fe20000010000 */
[----:B0-----:R-:W-:-:S05]  /*ad20*/  FADD.FTZ R63, R15, R90 ;  /* 0x0000005a0f3f7221 */ /* 0x001fca0000010000 */
[----:B------:R-:W0:Y:S01]  /*ad30*/  MUFU.EX2 R93, R93 ;  /* 0x0000005d005d7308 */ /* 0x000e220000000800 */
[----:B------:R-:W-:-:S01]  /*ad40*/  FADD.FTZ R88, R62, R55 ;  /* 0x000000373e587221 */ /* 0x000fc20000010000 */
[-CC-:B------:R-:W-:Y:S01]  /*ad50*/  FFMA.FTZ R53, R77, R58.reuse, -R60.reuse ;  /* 0x0000003a4d357223 */ /* 0x180fe2000001083c */
[----:B------:R-:W-:-:S05]  /*ad60*/  FFMA.FTZ R77, R79, R58, -R60 ;  /* 0x0000003a4f4d7223 */ /* 0x000fca000001083c */
[----:B------:R-:W5:Y:S01]  /*ad70*/  MUFU.EX2 R68, R68 ;  /* 0x0000004400447308 */ /* 0x000f620000000800 */
[----:B------:R-:W-:-:S01]  /*ad80*/  FFMA.FTZ R74, R81, R58, -R60 ;  /* 0x0000003a514a7223 */ /* 0x000fc2000001083c */
[----:B----4-:R-:W-:Y:S01]  /*ad90*/  FADD.FTZ R79, R41, R88 ;  /* 0x00000058294f7221 */ /* 0x010fe20000010000 */
[----:B------:R-:W-:-:S05]  /*ada0*/  FFMA.FTZ R73, R97, R58, -R60 ;  /* 0x0000003a61497223 */ /* 0x000fca000001083c */
[----:B------:R-:W4:Y:S01]  /*adb0*/  MUFU.EX2 R14, R14 ;  /* 0x0000000e000e7308 */ /* 0x000f220000000800 */
[----:B------:R-:W-:-:S01]  /*adc0*/  FADD.FTZ R81, R10, R63 ;  /* 0x0000003f0a517221 */ /* 0x000fc20000010000 */
[----:B-1----:R-:W-:-:S06]  /*add0*/  FADD.FTZ R88, R64, R79 ;  /* 0x0000004f40587221 */ /* 0x002fcc0000010000 */
[----:B------:R-:W1:Y:S01]  /*ade0*/  MUFU.EX2 R49, R49 ;  /* 0x0000003100317308 */ /* 0x000e620000000800 */
[----:B------:R-:W-:-:S01]  /*adf0*/  FFMA.FTZ R76, R99, R58, -R60 ;  /* 0x0000003a634c7223 */ /* 0x000fc2000001083c */
[----:B--2---:R-:W-:-:S06]  /*ae00*/  FADD.FTZ R90, R12, R81 ;  /* 0x000000510c5a7221 */ /* 0x004fcc0000010000 */
[----:B------:R-:W2:Y:S01]  /*ae10*/  MUFU.EX2 R75, R75 ;  /* 0x0000004b004b7308 */ /* 0x000ea20000000800 */
[----:B------:R-:W-:-:S01]  /*ae20*/  FFMA.FTZ R63, R25, R58, -R60 ;  /* 0x0000003a193f7223 */ /* 0x000fc2000001083c */
[----:B---3--:R-:W-:-:S06]  /*ae30*/  FADD.FTZ R25, R43, R88 ;  /* 0x000000582b197221 */ /* 0x008fcc0000010000 */
[----:B------:R-:W3:Y:S01]  /*ae40*/  MUFU.EX2 R66, R66 ;  /* 0x0000004200427308 */ /* 0x000ee20000000800 */
[----:B0-----:R-:W-:-:S07]  /*ae50*/  FADD.FTZ R79, R93, R90 ;  /* 0x0000005a5d4f7221 */ /* 0x001fce0000010000 */
[----:B------:R-:W0:Y:S01]  /*ae60*/  MUFU.EX2 R47, R47 ;  /* 0x0000002f002f7308 */ /* 0x000e220000000800 */
[----:B-----5:R-:W-:-:S01]  /*ae70*/  FADD.FTZ R88, R68, R25 ;  /* 0x0000001944587221 */ /* 0x020fc20000010000 */
[----:B------:R-:W-:-:S06]  /*ae80*/  FFMA.FTZ R70, R127, R58, -R60 ;  /* 0x0000003a7f467223 */ /* 0x000fcc000001083c */
[----:B------:R-:W5:Y:S01]  /*ae90*/  MUFU.EX2 R73, R73 ;  /* 0x0000004900497308 */ /* 0x000f620000000800 */
[----:B----4-:R-:W-:-:S01]  /*aea0*/  FADD.FTZ R90, R14, R79 ;  /* 0x0000004f0e5a7221 */ /* 0x010fc20000010000 */
[----:B-1----:R-:W-:-:S06]  /*aeb0*/  FADD.FTZ R79, R49, R88 ;  /* 0x00000058314f7221 */ /* 0x002fcc0000010000 */
[----:B------:R-:W1:Y:S01]  /*aec0*/  MUFU.EX2 R76, R76 ;  /* 0x0000004c004c7308 */ /* 0x000e620000000800 */
[----:B--2---:R-:W-:-:S07]  /*aed0*/  FADD.FTZ R90, R75, R90 ;  /* 0x0000005a4b5a7221 */ /* 0x004fce0000010000 */
[----:B------:R-:W2:Y:S01]  /*aee0*/  MUFU.EX2 R54, R54 ;  /* 0x0000003600367308 */ /* 0x000ea20000000800 */
[----:B---3--:R-:W-:-:S01]  /*aef0*/  FADD.FTZ R88, R66, R79 ;  /* 0x0000004f42587221 */ /* 0x008fc20000010000 */
[----:B------:R-:W-:-:S06]  /*af00*/  FFMA.FTZ R80, R129, R58, -R60 ;  /* 0x0000003a81507223 */ /* 0x000fcc000001083c */
[----:B------:R-:W3:Y:S01]  /*af10*/  MUFU.EX2 R53, R53 ;  /* 0x0000003500357308 */ /* 0x000ee20000000800 */
[----:B0-----:R-:W-:-:S07]  /*af20*/  FADD.FTZ R79, R47, R90 ;  /* 0x0000005a2f4f7221 */ /* 0x001fce0000010000 */
[----:B------:R-:W0:Y:S01]  /*af30*/  MUFU.EX2 R83, R83 ;  /* 0x0000005300537308 */ /* 0x000e220000000800 */
[----:B------:R-:W-:Y:S01]  /*af40*/  F2FP.SATFINITE.E4M3.F32.PACK_AB_MERGE_C R153, R50, R11, RZ ;  /* 0x0000000b3299723e */ /* 0x000fe200048070ff */
[----:B-----5:R-:W-:-:S06]  /*af50*/  FADD.FTZ R11, R73, R88 ;  /* 0x00000058490b7221 */ /* 0x020fcc0000010000 */
[----:B------:R-:W4:Y:S01]  /*af60*/  MUFU.EX2 R70, R70 ;  /* 0x0000004600467308 */ /* 0x000f220000000800 */
[----:B------:R-:W-:-:S07]  /*af70*/  FADD.FTZ R79, R52, R79 ;  /* 0x0000004f344f7221 */ /* 0x000fce0000010000 */
[----:B------:R-:W5:Y:S01]  /*af80*/  MUFU.EX2 R56, R56 ;  /* 0x0000003800387308 */ /* 0x000f620000000800 */
[----:B------:R-:W-:Y:S01]  /*af90*/  F2FP.SATFINITE.E4M3.F32.PACK_AB_MERGE_C R155, R93, R12, RZ ;  /* 0x0000000c5d9b723e */ /* 0x000fe200048070ff */
[----:B-1----:R-:W-:-:S06]  /*afa0*/  FADD.FTZ R12, R76, R11 ;  /* 0x0000000b4c0c7221 */ /* 0x002fcc0000010000 */
[----:B------:R-:W-:Y:S01]  /*afb0*/  MUFU.EX2 R85, R85 ;  /* 0x0000005500557308 */ /* 0x000fe20000000800 */
[----:B------:R-:W-:-:S01]  /*afc0*/  FFMA.FTZ R57, R57, R58, -R60 ;  /* 0x0000003a39397223 */ /* 0x000fc2000001083c */
[----:B--2---:R-:W-:-:S06]  /*afd0*/  FADD.FTZ R50, R54, R79 ;  /* 0x0000004f36327221 */ /* 0x004fcc0000010000 */
[----:B------:R-:W1:Y:S01]  /*afe0*/  MUFU.EX2 R77, R77 ;  /* 0x0000004d004d7308 */ /* 0x000e620000000800 */
[----:B------:R-:W-:Y:S01]  /*aff0*/  F2FP.SATFINITE.E4M3.F32.PACK_AB_MERGE_C R152, R62, R21, RZ ;  /* 0x000000153e98723e */ /* 0x000fe200048070ff */
[----:B---3--:R-:W-:-:S06]  /*b000*/  FADD.FTZ R11, R53, R12 ;  /* 0x0000000c350b7221 */ /* 0x008fcc0000010000 */
[----:B------:R-:W2:Y:S01]  /*b010*/  MUFU.EX2 R80, R80 ;  /* 0x0000005000507308 */ /* 0x000ea20000000800 */
[----:B------:R-:W-:-:S01]  /*b020*/  FFMA.FTZ R59, R59, R58, -R60 ;  /* 0x0000003a3b3b7223 */ /* 0x000fc2000001083c */
[----:B0-----:R-:W-:Y:S01]  /*b030*/  FADD.FTZ R21, R83, R50 ;  /* 0x0000003253157221 */ /* 0x001fe20000010000 */
[----:B------:R-:W-:-:S05]  /*b040*/  FFMA.FTZ R78, R131, R58, -R60 ;  /* 0x0000003a834e7223 */ /* 0x000fca000001083c */
[----:B------:R-:W0:Y:S01]  /*b050*/  MUFU.EX2 R74, R74 ;  /* 0x0000004a004a7308 */ /* 0x000e220000000800 */
[----:B------:R-:W-:Y:S01]  /*b060*/  F2FP.SATFINITE.E4M3.F32.PACK_AB_MERGE_C R149, R52, R47, RZ ;  /* 0x0000002f3495723e */ /* 0x000fe200048070ff */
[----:B----4-:R-:W-:Y:S01]  /*b070*/  FADD.FTZ R50, R70, R11 ;  /* 0x0000000b46327221 */ /* 0x010fe20000010000 */
[----:B-----5:R-:W-:-:S05]  /*b080*/  FADD.FTZ R52, R56, R21 ;  /* 0x0000001538347221 */ /* 0x020fca0000010000 */
[----:B------:R-:W3:Y:S01]  /*b090*/  MUFU.EX2 R135, R135 ;  /* 0x0000008700877308 */ /* 0x000ee20000000800 */
[----:B------:R-:W-:Y:S01]  /*b0a0*/  F2FP.SATFINITE.E4M3.F32.PACK_AB_MERGE_C R153, R48, R9, R153 ;  /* 0x000000093099723e */ /* 0x000fe20004807099 */
[----:B-1----:R-:W-:Y:S01]  /*b0b0*/  FADD.FTZ R9, R77, R50 ;  /* 0x000000324d097221 */ /* 0x002fe20000010000 */
[----:B------:R-:W-:-:S05]  /*b0c0*/  F2FP.SATFINITE.E4M3.F32.PACK_AB_MERGE_C R151, R85, R56, RZ ;  /* 0x000000385597723e */ /* 0x000fca00048070ff */
[----:B------:R-:W1:Y:S01]  /*b0d0*/  MUFU.EX2 R57, R57 ;  /* 0x0000003900397308 */ /* 0x000e620000000800 */
[----:B------:R-:W-:-:S01]  /*b0e0*/  FFMA.FTZ R61, R61, R58, -R60 ;  /* 0x0000003a3d3d7223 */ /* 0x000fc2000001083c */
[----:B------:R-:W-:-:S06]  /*b0f0*/  FADD.FTZ R85, R85, R52 ;  /* 0x0000003455557221 */ /* 0x000fcc0000010000 */
[----:B------:R-:W4:Y:S01]  /*b100*/  MUFU.EX2 R26, R26 ;  /* 0x0000001a001a7308 */ /* 0x000f220000000800 */
[----:B--2---:R-:W-:-:S01]  /*b110*/  FADD.FTZ R9, R80, R9 ;  /* 0x0000000950097221 */ /* 0x004fc20000010000 */
[----:B------:R-:W-:-:S06]  /*b120*/  FADD.FTZ R48, R40, R85 ;  /* 0x0000005528307221 */ /* 0x000fcc0000010000 */
[----:B------:R-:W-:Y:S08]  /*b130*/  MUFU.EX2 R141, R141 ;  /* 0x0000008d008d7308 */ /* 0x000ff00000000800 */
[----:B------:R-:W2:Y:S01]  /*b140*/  MUFU.EX2 R59, R59 ;  /* 0x0000003b003b7308 */ /* 0x000ea20000000800 */
[----:B------:R-:W-:Y:S01]  /*b150*/  F2FP.SATFINITE.E4M3.F32.PACK_AB_MERGE_C R155, R10, R15, R155 ;  /* 0x0000000f0a9b723e */ /* 0x000fe2000480709b */
[----:B0-----:R-:W-:-:S06]  /*b160*/  FADD.FTZ R10, R74, R9 ;  /* 0x000000094a0a7221 */ /* 0x001fcc0000010000 */
[----:B------:R-:W0:Y:S01]  /*b170*/  MUFU.EX2 R78, R78 ;  /* 0x0000004e004e7308 */ /* 0x000e220000000800 */
[----:B------:R-:W-:Y:S01]  /*b180*/  F2FP.SATFINITE.E4M3.F32.PACK_AB_MERGE_C R152, R8, R3, R152 ;  /* 0x000000030898723e */ /* 0x000fe20004807098 */
[----:B------:R-:W-:Y:S01]  /*b190*/  FFMA.FTZ R51, R51, R58, -R60 ;  /* 0x0000003a33337223 */ /* 0x000fe2000001083c */
[----:B---3--:R-:W-:-:S05]  /*b1a0*/  FADD.FTZ R3, R135, R48 ;  /* 0x0000003087037221 */ /* 0x008fca0000010000 */
[----:B------:R-:W3:Y:S01]  /*b1b0*/  MUFU.EX2 R61, R61 ;  /* 0x0000003d003d7308 */ /* 0x000ee20000000800 */
[----:B-1----:R-:W-:-:S01]  /*b1c0*/  FADD.FTZ R10, R57, R10 ;  /* 0x0000000a390a7221 */ /* 0x002fc20000010000 */
[----:B------:R-:W-:Y:S01]  /*b1d0*/  FFMA.FTZ R84, R133, R58, -R60 ;  /* 0x0000003a85547223 */ /* 0x000fe2000001083c */
[----:B----4-:R-:W-:-:S05]  /*b1e0*/  FADD.FTZ R48, R26, R3 ;  /* 0x000000031a307221 */ /* 0x010fca0000010000 */
[----:B------:R-:W1:Y:S01]  /*b1f0*/  MUFU.EX2 R145, R145 ;  /* 0x0000009100917308 */ /* 0x000e620000000800 */
[----:B--2---:R-:W-:-:S01]  /*b200*/  FADD.FTZ R3, R59, R10 ;  /* 0x0000000a3b037221 */ /* 0x004fc20000010000 */
[----:B------:R-:W-:-:S06]  /*b210*/  F2FP.SATFINITE.E4M3.F32.PACK_AB_MERGE_C R11, R141, R26, RZ ;  /* 0x0000001a8d0b723e */ /* 0x000fcc00048070ff */
[----:B------:R-:W2:Y:S01]  /*b220*/  MUFU.EX2 R82, R82 ;  /* 0x0000005200527308 */ /* 0x000ea20000000800 */
[----:B------:R-:W-:-:S07]  /*b230*/  FADD.FTZ R141, R141, R48 ;  /* 0x000000308d8d7221 */ /* 0x000fce0000010000 */
[----:B------:R-:W4:Y:S01]  /*b240*/  MUFU.EX2 R28, R28 ;  /* 0x0000001c001c7308 */ /* 0x000f220000000800 */
[----:B------:R-:W-:-:S01]  /*b250*/  FFMA.FTZ R101, R101, R58, -R60 ;  /* 0x0000003a65657223 */ /* 0x000fc2000001083c */
[C---:B0-----:R-:W-:Y:S01]  /*b260*/  F2FP.SATFINITE.E4M3.F32.PACK_AB_MERGE_C R144, R78.reuse, R59, RZ ;  /* 0x0000003b4e90723e */ /* 0x041fe200048070ff */
[----:B------:R-:W-:-:S01]  /*b270*/  FADD.FTZ R78, R78, R3 ;  /* 0x000000034e4e7221 */ /* 0x000fc20000010000 */
[----:B------:R-:W-:-:S04]  /*b280*/  FFMA.FTZ R13, R13, R58, -R60 ;  /* 0x0000003a0d0d7223 */ /* 0x000fc8000001083c */
[----:B------:R-:W-:Y:S01]  /*b290*/  MUFU.EX2 R30, R30 ;  /* 0x0000001e001e7308 */ /* 0x000fe20000000800 */
[----:B------:R-:W-:-:S01]  /*b2a0*/  FADD.FTZ R10, R24, R141 ;  /* 0x0000008d180a7221 */ /* 0x000fc20000010000 */
[-CC-:B------:R-:W-:Y:S01]  /*b2b0*/  FFMA.FTZ R86, R137, R58.reuse, -R60.reuse ;  /* 0x0000003a89567223 */ /* 0x180fe2000001083c */
[----:B------:R-:W-:-:S01]  /*b2c0*/  FFMA.FTZ R87, R87, R58, -R60 ;  /* 0x0000003a57577223 */ /* 0x000fc2000001083c */
[----:B------:R-:W-:Y:S01]  /*b2d0*/  F2FP.SATFINITE.E4M3.F32.PACK_AB_MERGE_C R149, R75, R14, R149 ;  /* 0x0000000e4b95723e */ /* 0x000fe20004807095 */
[----:B------:R-:W-:-:S01]  /*b2e0*/  FFMA.FTZ R139, R139, R58, -R60 ;  /* 0x0000003a8b8b7223 */ /* 0x000fc2000001083c */
[-CC-:B------:R-:W-:Y:S01]  /*b2f0*/  FFMA.FTZ R103, R103, R58.reuse, -R60.reuse ;  /* 0x0000003a67677223 */ /* 0x180fe2000001083c */
[----:B------:R-:W-:-:S01]  /*b300*/  FFMA.FTZ R143, R143, R58, -R60 ;  /* 0x0000003a8f8f7223 */ /* 0x000fc2000001083c */
[----:B------:R-:W0:Y:S01]  /*b310*/  MUFU.EX2 R51, R51 ;  /* 0x0000003300337308 */ /* 0x000e220000000800 */
[----:B---3--:R-:W-:-:S01]  /*b320*/  FADD.FTZ R3, R61, R78 ;  /* 0x0000004e3d037221 */ /* 0x008fc20000010000 */
[----:B-1----:R-:W-:Y:S01]  /*b330*/  FADD.FTZ R9, R145, R10 ;  /* 0x0000000a91097221 */ /* 0x002fe20000010000 */
[----:B------:R-:W-:-:S01]  /*b340*/  FFMA.FTZ R65, R65, R58, -R60 ;  /* 0x0000003a41417223 */ /* 0x000fc2000001083c */
[-CC-:B------:R-:W-:Y:S01]  /*b350*/  FFMA.FTZ R67, R67, R58.reuse, -R60.reuse ;  /* 0x0000003a43437223 */ /* 0x180fe2000001083c */
[----:B------:R-:W-:-:S01]  /*b360*/  FFMA.FTZ R29, R29, R58, -R60 ;  /* 0x0000003a1d1d7223 */ /* 0x000fc2000001083c */
[-CC-:B------:R-:W-:Y:S01]  /*b370*/  FFMA.FTZ R95, R95, R58.reuse, -R60.reuse ;  /* 0x0000003a5f5f7223 */ /* 0x180fe2000001083c */
[----:B------:R-:W-:-:S01]  /*b380*/  FFMA.FTZ R33, R33, R58, -R60 ;  /* 0x0000003a21217223 */ /* 0x000fc2000001083c */
[----:B------:R-:W1:Y:S01]  /*b390*/  MUFU.EX2 R84, R84 ;  /* 0x0000005400547308 */ /* 0x000e620000000800 */
[----:B--2---:R-:W-:-:S01]  /*b3a0*/  FADD.FTZ R14, R82, R3 ;  /* 0x00000003520e7221 */ /* 0x004fc20000010000 */
[----:B----4-:R-:W-:Y:S01]  /*b3b0*/  FADD.FTZ R26, R28, R9 ;  /* 0x000000091c1a7221 */ /* 0x010fe20000010000 */
[----:B------:R-:W-:-:S01]  /*b3c0*/  FFMA.FTZ R27, R27, R58, -R60 ;  /* 0x0000003a1b1b7223 */ /* 0x000fc2000001083c */
[----:B------:R-:W-:Y:S01]  /*b3d0*/  FFMA.FTZ R37, R37, R58, -R60 ;  /* 0x0000003a25257223 */ /* 0x000fe2000001083c */
[----:B------:R-:W2:Y:S03]  /*b3e0*/  @P4 LDC R15, c[0x0][0x44c] ;  /* 0x00011300ff0f4b82 */ /* 0x000ea60000000800 */
[----:B------:R-:W3:Y:S08]  /*b3f0*/  MUFU.EX2 R0, R101 ;  /* 0x0000006500007308 */ /* 0x000ef00000000800 */
[----:B------:R-:W4:Y:S01]  /*b400*/  MUFU.EX2 R105, R105 ;  /* 0x0000006900697308 */ /* 0x000f220000000800 */
[----:B0-----:R-:W-:-:S01]  /*b410*/  FADD.FTZ R3, R51, R14 ;  /* 0x0000000e33037221 */ /* 0x001fc20000010000 */
[----:B------:R-:W-:-:S06]  /*b420*/  F2FP.SATFINITE.E4M3.F32.PACK_AB_MERGE_C R147, R69, R28, RZ ;  /* 0x0000001c4593723e */ /* 0x000fcc00048070ff */
[----:B------:R-:W0:Y:S01]  /*b430*/  MUFU.EX2 R13, R13 ;  /* 0x0000000d000d7308 */ /* 0x000e220000000800 */
[----:B------:R-:W-:-:S01]  /*b440*/  FADD.FTZ R69, R69, R26 ;  /* 0x0000001a45457221 */ /* 0x000fc20000010000 */
[----:B-1----:R-:W-:-:S06]  /*b450*/  FADD.FTZ R3, R84, R3 ;  /* 0x0000000354037221 */ /* 0x002fcc0000010000 */
[----:B------:R-:W-:Y:S01]  /*b460*/  MUFU.EX2 R31, R31 ;  /* 0x0000001f001f7308 */ /* 0x000fe20000000800 */
[----:B------:R-:W-:-:S07]  /*b470*/  FADD.FTZ R26, R30, R69 ;  /* 0x000000451e1a7221 */ /* 0x000fce0000010000 */
[----:B------:R-:W1:Y:S08]  /*b480*/  MUFU.EX2 R55, R87 ;  /* 0x0000005700377308 */ /* 0x000e700000000800 */
[----:B------:R-:W5:Y:S01]  /*b490*/  MUFU.EX2 R86, R86 ;  /* 0x0000005600567308 */ /* 0x000f620000000800 */
[----:B---3--:R-:W-:-:S01]  /*b4a0*/  FADD.FTZ R14, R0, R3 ;  /* 0x00000003000e7221 */ /* 0x008fc20000010000 */
[----:B----4-:R-:W-:-:S06]  /*b4b0*/  FADD.FTZ R3, R105, R26 ;  /* 0x0000001a69037221 */ /* 0x010fcc0000010000 */
[----:B------:R-:W3:Y:S01]  /*b4c0*/  MUFU.EX2 R34, R34 ;  /* 0x0000002200227308 */ /* 0x000ee20000000800 */
[----:B------:R-:W-:Y:S01]  /*b4d0*/  F2FP.SATFINITE.E4M3.F32.PACK_AB_MERGE_C R147, R145, R24, R147 ;  /* 0x000000189193723e */ /* 0x000fe20004807093 */
[----:B0-----:R-:W-:-:S06]  /*b4e0*/  FADD.FTZ R24, R13, R14 ;  /* 0x0000000e0d187221 */ /* 0x001fcc0000010000 */
[----:B------:R-:W0:Y:S01]  /*b4f0*/  MUFU.EX2 R25, R71 ;  /* 0x0000004700197308 */ /* 0x000e220000000800 */
[----:B------:R-:W-:-:S07]  /*b500*/  FADD.FTZ R26, R32, R3 ;  /* 0x00000003201a7221 */ /* 0x000fce0000010000 */
[----:B------:R-:W4:Y:S01]  /*b510*/  MUFU.EX2 R107, R107 ;  /* 0x0000006b006b7308 */ /* 0x000f220000000800 */
[----:B-1----:R-:W-:-:S01]  /*b520*/  FADD.FTZ R3, R55, R24 ;  /* 0x0000001837037221 */ /* 0x002fc20000010000 */
[----:B-----5:R-:W-:-:S06]  /*b530*/  F2FP.SATFINITE.E4M3.F32.PACK_AB_MERGE_C R140, R86, R55, RZ ;  /* 0x00000037568c723e */ /* 0x020fcc00048070ff */
[----:B------:R-:W-:Y:S01]  /*b540*/  MUFU.EX2 R38, R38 ;  /* 0x0000002600267308 */ /* 0x000fe20000000800 */
[C---:B------:R-:W-:Y:S01]  /*b550*/  F2FP.SATFINITE.E4M3.F32.PACK_AB_MERGE_C R141, R31.reuse, R32, RZ ;  /* 0x000000201f8d723e */ /* 0x040fe200048070ff */
[----:B------:R-:W-:-:S06]  /*b560*/  FADD.FTZ R31, R31, R26 ;  /* 0x0000001a1f1f7221 */ /* 0x000fcc0000010000 */
[----:B------:R-:W-:Y:S08]  /*b570*/  MUFU.EX2 R35, R35 ;  /* 0x0000002300237308 */ /* 0x000ff00000000800 */
[----:B------:R-:W1:Y:S01]  /*b580*/  MUFU.EX2 R60, R139 ;  /* 0x0000008b003c7308 */ /* 0x000e620000000800 */
[----:B------:R-:W-:-:S01]  /*b590*/  FADD.FTZ R86, R86, R3 ;  /* 0x0000000356567221 */ /* 0x000fc20000010000 */
[----:B------:R-:W-:-:S06]  /*b5a0*/  F2FP.SATFINITE.E4M3.F32.PACK_AB_MERGE_C R140, R13, R0, R140 ;  /* 0x000000000d8c723e */ /* 0x000fcc000480708c */
[----:B------:R-:W-:Y:S01]  /*b5b0*/  MUFU.EX2 R103, R103 ;  /* 0x0000006700677308 */ /* 0x000fe20000000800 */
[----:B---3--:R-:W-:-:S07]  /*b5c0*/  FADD.FTZ R0, R34, R31 ;  /* 0x0000001f22007221 */ /* 0x008fce0000010000 */
[----:B------:R3:W5:Y:S01]  /*b5d0*/  MUFU.EX2 R12, R143 ;  /* 0x0000008f000c7308 */ /* 0x0007620000000800 */
[----:B0-----:R-:W-:-:S01]  /*b5e0*/  FADD.FTZ R3, R25, R86 ;  /* 0x0000005619037221 */ /* 0x001fc20000010000 */
[----:B------:R-:W0:Y:S01]  /*b5f0*/  @P4 LDC R26, c[0x0][0x450] ;  /* 0x00011400ff1a4b82 */ /* 0x000e220000000800 */
[----:B----4-:R-:W-:-:S05]  /*b600*/  FADD.FTZ R9, R107, R0 ;  /* 0x000000006b097221 */ /* 0x010fca0000010000 */
[----:B------:R-:W4:Y:S01]  /*b610*/  MUFU.EX2 R42, R42 ;  /* 0x0000002a002a7308 */ /* 0x000f220000000800 */
[----:B-1----:R-:W-:-:S01]  /*b620*/  FADD.FTZ R0, R60, R3 ;  /* 0x000000033c007221 */ /* 0x002fc20000010000 */
[----:B---3--:R-:W-:-:S06]  /*b630*/  F2FP.SATFINITE.E4M3.F32.PACK_AB_MERGE_C R143, R35, R38, RZ ;  /* 0x00000026238f723e */ /* 0x008fcc00048070ff */
[----:B------:R-:W1:Y:S01]  /*b640*/  MUFU.EX2 R65, R65 ;  /* 0x0000004100417308 */ /* 0x000e620000000800 */
[----:B------:R-:W-:-:S07]  /*b650*/  FADD.FTZ R38, R38, R9 ;  /* 0x0000000926267221 */ /* 0x000fce0000010000 */
[----:B------:R-:W-:Y:S08]  /*b660*/  MUFU.EX2 R67, R67 ;  /* 0x0000004300437308 */ /* 0x000ff00000000800 */
[----:B------:R-:W3:Y:S01]  /*b670*/  MUFU.EX2 R10, R29 ;  /* 0x0000001d000a7308 */ /* 0x000ee20000000800 */
[----:B-----5:R-:W-:-:S07]  /*b680*/  F2FP.SATFINITE.E4M3.F32.PACK_AB_MERGE_C R142, R12, R103, RZ ;  /* 0x000000670c8e723e */ /* 0x020fce00048070ff */
[----:B------:R-:W5:Y:S01]  /*b690*/  MUFU.EX2 R109, R109 ;  /* 0x0000006d006d7308 */ /* 0x000f620000000800 */
[----:B------:R-:W-:-:S01]  /*b6a0*/  FADD.FTZ R103, R103, R0 ;  /* 0x0000000067677221 */ /* 0x000fc20000010000 */
[----:B------:R-:W-:-:S06]  /*b6b0*/  FADD.FTZ R35, R35, R38 ;  /* 0x0000002623237221 */ /* 0x000fcc0000010000 */
[----:B------:R-:W0:Y:S08]  /*b6c0*/  MUFU.EX2 R8, R63 ;  /* 0x0000003f00087308 */ /* 0x000e300000000800 */
[----:B------:R-:W0:Y:S01]  /*b6d0*/  MUFU.EX2 R44, R44 ;  /* 0x0000002c002c7308 */ /* 0x000e220000000800 */
[----:B------:R-:W-:-:S01]  /*b6e0*/  FADD.FTZ R0, R12, R103 ;  /* 0x000000670c007221 */ /* 0x000fc20000010000 */
[----:B----4-:R-:W-:-:S06]  /*b6f0*/  FADD.FTZ R24, R42, R35 ;  /* 0x000000232a187221 */ /* 0x010fcc0000010000 */
[----:B------:R-:W4:Y:S01]  /*b700*/  MUFU.EX2 R111, R111 ;  /* 0x0000006f006f7308 */ /* 0x000f220000000800 */
[----:B-1----:R-:W-:-:S01]  /*b710*/  FADD.FTZ R3, R65, R0 ;  /* 0x0000000041037221 */ /* 0x002fc20000010000 */
[----:B---3--:R-:W-:Y:S01]  /*b720*/  F2FP.SATFINITE.E4M3.F32.PACK_AB_MERGE_C R136, R10, R67, RZ ;  /* 0x000000430a88723e */ /* 0x008fe200048070ff */
[----:B-----5:R-:W-:-:S05]  /*b730*/  FADD.FTZ R9, R109, R24 ;  /* 0x000000186d097221 */ /* 0x020fca0000010000 */
[----:B------:R-:W1:Y:S01]  /*b740*/  MUFU.EX2 R39, R39 ;  /* 0x0000002700277308 */ /* 0x000e620000000800 */
[----:B--2---:R-:W-:-:S04]  /*b750*/  @P4 IMAD.HI.U32 R13, R108, R15, RZ ;  /* 0x0000000f6c0d4227 */ /* 0x004fc800078e00ff */
[C---:B0-----:R-:W-:Y:S01]  /*b760*/  FADD.FTZ R0, R8.reuse, R3 ;  /* 0x0000000308007221 */ /* 0x041fe20000010000 */
[----:B------:R-:W-:Y:S02]  /*b770*/  F2FP.SATFINITE.E4M3.F32.PACK_AB_MERGE_C R136, R8, R65, R136 ;  /* 0x000000410888723e */ /* 0x000fe40004807088 */
[----:B------:R-:W0:Y:S01]  /*b780*/  MUFU.EX2 R46, R46 ;  /* 0x0000002e002e7308 */ /* 0x000e220000000800 */
[----:B------:R-:W-:-:S01]  /*b790*/  FADD.FTZ R8, R44, R9 ;  /* 0x000000092c087221 */ /* 0x000fc20000010000 */
[----:B------:R-:W-:Y:S02]  /*b7a0*/  F2FP.SATFINITE.E4M3.F32.PACK_AB_MERGE_C R135, R135, R40, R11 ;  /* 0x000000288787723e */ /* 0x000fe4000480700b */
[----:B------:R-:W-:-:S04]  /*b7b0*/  MOV R11, R108 ;  /* 0x0000006c000b7202 */ /* 0x000fc80000000f00 */
[----:B------:R-:W-:Y:S01]  /*b7c0*/  MUFU.EX2 R45, R45 ;  /* 0x0000002d002d7308 */ /* 0x000fe20000000800 */
[----:B------:R-:W-:Y:S01]  /*b7d0*/  @P4 SHF.R.U32.HI R11, RZ, R26, R13 ;  /* 0x0000001aff0b4219 */ /* 0x000fe2000001160d */
[----:B----4-:R-:W-:-:S06]  /*b7e0*/  FADD.FTZ R8, R111, R8 ;  /* 0x000000086f087221 */ /* 0x010fcc0000010000 */
[----:B------:R-:W2:Y:S01]  /*b7f0*/  MUFU.EX2 R36, R36 ;  /* 0x0000002400247308 */ /* 0x000ea20000000800 */
[----:B------:R-:W-:-:S01]  /*b800*/  FADD.FTZ R67, R67, R0 ;  /* 0x0000000043437221 */ /* 0x000fc20000010000 */
[----:B------:R-:W-:Y:S01]  /*b810*/  IADD3 R0, R11, R102, -R106 ;  /* 0x000000660b007210 */ /* 0x000fe20007ffe86a */
[----:B-1----:R-:W-:-:S04]  /*b820*/  FADD.FTZ R9, R39, R8 ;  /* 0x0000000827097221 */ /* 0x002fc80000010000 */
[----:B------:R-:W-:-:S04]  /*b830*/  IMAD.HI R11, R0, 0x66666667, RZ ;  /* 0x66666667000b7827 */ /* 0x000fc800078e02ff */
[----:B0-----:R-:W-:-:S01]  /*b840*/  FADD.FTZ R8, R46, R9 ;  /* 0x000000092e087221 */ /* 0x001fc20000010000 */
[----:B------:R-:W0:Y:S01]  /*b850*/  MUFU.EX2 R95, R95 ;  /* 0x0000005f005f7308 */ /* 0x000e220000000800 */
[----:B--2---:R-:W-:Y:S02]  /*b860*/  F2FP.SATFINITE.E4M3.F32.PACK_AB_MERGE_C R9, R36, R45, RZ ;  /* 0x0000002d2409723e */ /* 0x004fe400048070ff */
[----:B------:R-:W-:Y:S01]  /*b870*/  FADD.FTZ R45, R45, R8 ;  /* 0x000000082d2d7221 */ /* 0x000fe20000010000 */
[----:B------:R-:W-:-:S04]  /*b880*/  SHF.R.U32.HI R8, RZ, 0x1f, R11 ;  /* 0x0000001fff087819 */ /* 0x000fc8000001160b */
[----:B------:R-:W1:Y:S01]  /*b890*/  MUFU.EX2 R14, R33 ;  /* 0x00000021000e7308 */ /* 0x000e620000000800 */
[----:B------:R-:W-:Y:S01]  /*b8a0*/  LEA.HI.SX32 R8, R11, R8, 0x1a ;  /* 0x000000080b087211 */ /* 0x000fe200078fd2ff */
[----:B------:R-:W-:-:S06]  /*b8b0*/  VIADD R15, R104, 0xfffffffe ;  /* 0xfffffffe680f7836 */ /* 0x000fcc0000000000 */
[----:B------:R-:W2:Y:S01]  /*b8c0*/  MUFU.EX2 R27, R27 ;  /* 0x0000001b001b7308 */ /* 0x000ea20000000800 */
[----:B------:R-:W-:Y:S01]  /*b8d0*/  VIMNMX R21, RZ, R8, !PT ;  /* 0x00000008ff157248 */ /* 0x000fe20007fe0100 */
[----:B------:R-:W-:-:S06]  /*b8e0*/  FADD.FTZ R10, R10, R67 ;  /* 0x000000430a0a7221 */ /* 0x000fcc0000010000 */
[----:B------:R-:W3:Y:S01]  /*b8f0*/  MUFU.EX2 R12, R37 ;  /* 0x00000025000c7308 */ /* 0x000ee20000000800 */
[----:B------:R-:W-:Y:S01]  /*b900*/  ISETP.GE.AND P1, PT, R15, R21, PT ;  /* 0x000000150f00720c */ /* 0x000fe20003f26270 */
[----:B0-----:R-:W-:Y:S01]  /*b910*/  FADD.FTZ R3, R95, R10 ;  /* 0x0000000a5f037221 */ /* 0x001fe20000010000 */
[----:B------:R-:W-:-:S03]  /*b920*/  F2FP.SATFINITE.E4M3.F32.PACK_AB_MERGE_C R154, R68, R43, RZ ;  /* 0x0000002b449a723e */ /* 0x000fc600048070ff */
[----:B-1----:R-:W-:Y:S01]  /*b930*/  FADD.FTZ R0, R14, R3 ;  /* 0x000000030e007221 */ /* 0x002fe20000010000 */
[----:B------:R-:W-:Y:S02]  /*b940*/  F2FP.SATFINITE.E4M3.F32.PACK_AB_MERGE_C R148, R76, R73, RZ ;  /* 0x000000494c94723e */ /* 0x000fe400048070ff */
[----:B------:R-:W-:Y:S01]  /*b950*/  F2FP.SATFINITE.E4M3.F32.PACK_AB_MERGE_C R150, R80, R77, RZ ;  /* 0x0000004d5096723e */ /* 0x000fe200048070ff */
[----:B--2---:R-:W-:-:S01]  /*b960*/  FADD.FTZ R3, R27, R0 ;  /* 0x000000001b037221 */ /* 0x004fc20000010000 */
[----:B------:R-:W-:Y:S01]  /*b970*/  F2FP.SATFINITE.E4M3.F32.PACK_AB_MERGE_C R44, R111, R44, RZ ;  /* 0x0000002c6f2c723e */ /* 0x000fe200048070ff */
[----:B------:R-:W-:Y:S01]  /*b980*/  BSSY B0, `(.L_x_2419) ;  /* 0x00003cd000007945 */ /* 0x000fe20003800000 */
[----:B------:R-:W-:Y:S01]  /*b990*/  F2FP.SATFINITE.E4M3.F32.PACK_AB_MERGE_C R146, R84, R51, RZ ;  /* 0x000000335492723e */ /* 0x000fe200048070ff */
[----:B------:R-:W-:Y:S01]  /*b9a0*/  FADD.FTZ R0, R36, R45 ;  /* 0x0000002d24007221 */ /* 0x000fe20000010000 */
[C---:B---3--:R-:W-:Y:S01]  /*b9b0*/  F2FP.SATFINITE.E4M3.F32.PACK_AB_MERGE_C R10, R12.reuse, R27, RZ ;  /* 0x0000001b0c0a723e */ /* 0x048fe200048070ff */
[----:B------:R-:W-:Y:S01]  /*b9c0*/  FADD.FTZ R3, R12, R3 ;  /* 0x000000030c037221 */ /* 0x000fe20000010000 */
[----:B------:R-:W-:-:S02]  /*b9d0*/  F2FP.SATFINITE.E4M3.F32.PACK_AB_MERGE_C R154, R64, R41, R154 ;  /* 0x00000029409a723e */ /* 0x000fc4000480709a */
[----:B------:R-:W-:Y:S02]  /*b9e0*/  CS2R R50, SRZ ;  /* 0x0000000000327805 */ /* 0x000fe4000001ff00 */
[----:B------:R-:W-:Y:S02]  /*b9f0*/  F2FP.SATFINITE.E4M3.F32.PACK_AB_MERGE_C R148, R66, R49, R148 ;  /* 0x000000314294723e */ /* 0x000fe40004807094 */
[----:B------:R-:W-:Y:S02]  /*ba00*/  CS2R R48, SRZ ;  /* 0x0000000000307805 */ /* 0x000fe4000001ff00 */
[----:B------:R-:W-:Y:S02]  /*ba10*/  F2FP.SATFINITE.E4M3.F32.PACK_AB_MERGE_C R150, R70, R53, R150 ;  /* 0x000000354696723e */ /* 0x000fe40004807096 */
[----:B------:R-:W-:Y:S02]  /*ba20*/  CS2R R52, SRZ ;  /* 0x0000000000347805 */ /* 0x000fe4000001ff00 */
        /* <DEDUP_REMOVED lines=18> */
[----:B------:R-:W-:-:S02]  /*bb50*/  CS2R R30, SRZ ;  /* 0x00000000001e7805 */ /* 0x000fc4000001ff00 */
[----:B------:R-:W-:Y:S02]  /*bb60*/  CS2R R28, SRZ ;  /* 0x00000000001c7805 */ /* 0x000fe4000001ff00 */
[----:B------:R-:W-:Y:S02]  /*bb70*/  CS2R R26, SRZ ;  /* 0x00000000001a7805 */ /* 0x000fe4000001ff00 */
[----:B------:R-:W-:Y:S01]  /*bb80*/  CS2R R24, SRZ ;  /* 0x0000000000187805 */ /* 0x000fe2000001ff00 */
[----:B------:R-:W-:Y:S01]  /*bb90*/  IMAD.MOV.U32 R145, RZ, RZ, R135 ;  /* 0x000000ffff917224 */ /* 0x000fe200078e0087 */
[----:B------:R-:W-:Y:S06]  /*bba0*/  @!P1 BRA `(.L_x_2420) ;  /* 0x0000003800a89947 */ /* 0x000fec0003800000 */
[----:B------:R-:W-:Y:S01]  /*bbb0*/  BSSY B1, `(.L_x_2420) ;  /* 0x00003a9000017945 */ /* 0x000fe20003800000 */
[----:B------:R-:W-:Y:S01]  /*bbc0*/  IMAD.MOV.U32 R10, RZ, RZ, R72 ;  /* 0x000000ffff0a7224 */ /* 0x000fe200078e0048 */
[----:B------:R-:W-:Y:S01]  /*bbd0*/  MOV R55, RZ ;  /* 0x000000ff00377202 */ /* 0x000fe20000000f00 */
[----:B------:R-:W-:Y:S02]  /*bbe0*/  IMAD.MOV.U32 R11, RZ, RZ, R20 ;  /* 0x000000ffff0b7224 */ /* 0x000fe400078e0014 */
[----:B------:R-:W-:Y:S02]  /*bbf0*/  IMAD.MOV.U32 R9, RZ, RZ, R23 ;  /* 0x000000ffff097224 */ /* 0x000fe400078e0017 */
[----:B------:R-:W-:-:S07]  /*bc00*/  IMAD.MOV.U32 R8, RZ, RZ, R22 ;  /* 0x000000ffff087224 */ /* 0x000fce00078e0016 */
.L_x_2433:
[----:B------:R-:W-:-:S04]  /*bc10*/  ISETP.NE.AND P1, PT, R8, 0x1, PT ;  /* 0x000000010800780c */ /* 0x000fc80003f25270 */
[----:B------:R-:W-:-:S04]  /*bc20*/  SEL R12, RZ, 0x1, P1 ;  /* 0x00000001ff0c7807 */ /* 0x000fc80000800000 */
[----:B------:R-:W-:Y:S01]  /*bc30*/  LOP3.LUT R23, R9, R12, RZ, 0x3c, !PT ;  /* 0x0000000c09177212 */ /* 0x000fe200078e3cff */
[----:B------:R-:W-:Y:S06]  /*bc40*/  @!P0 BRA `(.L_x_2421) ;  /* 0x0000000000048947 */ /* 0x000fec0003800000 */
[----:B------:R-:W-:Y:S01]  /*bc50*/  BPT.TRAP 0x1 ;  /* 0x000000040000795c */ /* 0x000fe20000300000 */
.L_x_2421:
[----:B------:R-:W-:Y:S01]  /*bc60*/  VIADD R22, R8, 0x1 ;  /* 0x0000000108167836 */ /* 0x000fe20000000000 */
[----:B------:R-:W-:-:S04]  /*bc70*/  SHF.L.U32 R13, R23, 0x1f, RZ ;  /* 0x0000001f170d7819 */ /* 0x000fc800000006ff */
[----:B------:R-:W-:-:S04]  /*bc80*/  ISETP.NE.AND P1, PT, R22, 0x2, PT ;  /* 0x000000021600780c */ /* 0x000fc80003f25270 */
[----:B------:R-:W-:-:S05]  /*bc90*/  SEL R22, R22, RZ, P1 ;  /* 0x000000ff16167207 */ /* 0x000fca0000800000 */
[----:B------:R-:W-:-:S04]  /*bca0*/  IMAD R20, R22, 0x8, R18 ;  /* 0x0000000816147824 */ /* 0x000fc800078e0212 */
[----:B------:R0:W1:Y:S01]  /*bcb0*/  SYNCS.PHASECHK.TRANS64.TRYWAIT P1, [R20+URZ+0x13230], R13 ;  /* 0x0132300d140075a7 */ /* 0x000062000802017f */
[----:B------:R-:W-:Y:S05]  /*bcc0*/  @!P0 BRA `(.L_x_2422) ;  /* 0x0000000000048947 */ /* 0x000fea0003800000 */
[----:B------:R-:W-:Y:S01]  /*bcd0*/  BPT.TRAP 0x1 ;  /* 0x000000040000795c */ /* 0x000fe20000300000 */
.L_x_2422:
[----:B------:R-:W2:Y:S01]  /*bce0*/  LDL R12, [R1] ;  /* 0x00000000010c7983 */ /* 0x000ea20000100800 */
[----:B------:R-:W-:Y:S01]  /*bcf0*/  BSSY B2, `(.L_x_2423) ;  /* 0x0000007000027945 */ /* 0x000fe20003800000 */
[----:B--2---:R-:W-:-:S04]  /*bd00*/  IMAD R14, R22, 0x280, R12 ;  /* 0x00000280160e7824 */ /* 0x004fc800078e020c */
[C---:B------:R-:W-:Y:S02]  /*bd10*/  VIADD R57, R14.reuse, 0x80 ;  /* 0x000000800e397836 */ /* 0x040fe40000000000 */
[----:B------:R-:W-:Y:S01]  /*bd20*/  VIADD R58, R14, 0x100 ;  /* 0x000001000e3a7836 */ /* 0x000fe20000000000 */
[----:B-1----:R-:W-:Y:S06]  /*bd30*/  @P1 BRA `(.L_x_2424) ;  /* 0x0000000000081947 */ /* 0x002fec0003800000 */
[----:B------:R-:W1:Y:S02]  /*bd40*/  SYNCS.PHASECHK.TRANS64.TRYWAIT P1, [R20+URZ+0x13230], R13 ;  /* 0x0132300d140075a7 */ /* 0x000e64000802017f */
[----:B-1----:R-:W-:Y:S05]  /*bd50*/  @!P1 BRA `(.L_x_2425) ;  /* 0x0000010c00b09947 */ /* 0x002fea0003800000 */
.L_x_2424:
[----:B------:R-:W-:Y:S05]  /*bd60*/  BSYNC B2 ;  /* 0x0000000000027941 */ /* 0x000fea0003800000 */
.L_x_2423:
[----:B------:R-:W-:Y:S01]  /*bd70*/  IMAD.MOV.U32 R12, RZ, RZ, R14 ;  /* 0x000000ffff0c7224 */ /* 0x000fe200078e000e */
[----:B------:R-:W-:Y:S01]  /*bd80*/  R2UR UR4, R4 ;  /* 0x00000000040472ca */ /* 0x000fe200000e0000 */
[----:B01----:R-:W-:Y:S01]  /*bd90*/  IMAD.MOV.U32 R13, RZ, RZ, -0x7fffffe0 ;  /* 0x80000020ff0d7424 */ /* 0x003fe200078e00ff */
[----:B------:R-:W-:Y:S01]  /*bda0*/  R2UR UR5, R5 ;  /* 0x00000000050572ca */ /* 0x000fe200000e0000 */
[----:B------:R-:W-:Y:S01]  /*bdb0*/  WARPGROUP.ARRIVE ;  /* 0x00000000000079c5 */ /* 0x000fe20000000000 */
[----:B------:R-:W-:Y:S01]  /*bdc0*/  R2UR UR6, R12 ;  /* 0x000000000c0672ca */ /* 0x000fe200000e0000 */
[----:B------:R-:W-:Y:S01]  /*bdd0*/  IMAD.MOV.U32 R12, RZ, RZ, R57 ;  /* 0x000000ffff0c7224 */ /* 0x000fe200078e0039 */
[C---:B------:R-:W-:Y:S01]  /*bde0*/  R2UR UR7, R13.reuse ;  /* 0x000000000d0772ca */ /* 0x040fe200000e0000 */
[----:B------:R-:W-:Y:S01]  /*bdf0*/  IMAD.MOV.U32 R57, RZ, RZ, -0x7fffffe0 ;  /* 0x80000020ff397424 */ /* 0x000fe200078e00ff */
[----:B------:R-:W-:Y:S01]  /*be00*/  R2UR UR11, R13 ;  /* 0x000000000d0b72ca */ /* 0x000fe200000e0000 */
[----:B------:R-:W-:Y:S01]  /*be10*/  IMAD.MOV.U32 R59, RZ, RZ, -0x7fffffe0 ;  /* 0x80000020ff3b7424 */ /* 0x000fe200078e00ff */
[----:B------:R-:W-:Y:S01]  /*be20*/  R2UR UR10, R12 ;  /* 0x000000000c0a72ca */ /* 0x000fe200000e0000 */
[----:B------:R-:W-:Y:S01]  /*be30*/  IMAD.MOV.U32 R12, RZ, RZ, R58 ;  /* 0x000000ffff0c7224 */ /* 0x000fe200078e003a */
[----:B------:R-:W-:-:S02]  /*be40*/  R2UR UR8, R4 ;  /* 0x00000000040872ca */ /* 0x000fc400000e0000 */
[----:B------:R-:W-:Y:S02]  /*be50*/  R2UR UR9, R5 ;  /* 0x00000000050972ca */ /* 0x000fe400000e0000 */
[----:B------:R-:W-:Y:S01]  /*be60*/  R2UR UR14, R12 ;  /* 0x000000000c0e72ca */ /* 0x000fe200000e0000 */
[----:B------:R-:W-:Y:S01]  /*be70*/  VIADD R12, R14, 0x200 ;  /* 0x000002000e0c7836 */ /* 0x000fe20000000000 */
[----:B------:R-:W-:Y:S01]  /*be80*/  R2UR UR15, R13 ;  /* 0x000000000d0f72ca */ /* 0x000fe200000e0000 */
[----:B------:R-:W-:Y:S01]  /*be90*/  QGMMA.64x32x32.F32.E4M3.E4M3 R120, gdesc[UR4], RZ, !UPT, gsb0 ;  /* 0x00600000047879f3 */ /* 0x000fe2000c0008ff */
[----:B------:R-:W-:Y:S02]  /*bea0*/  R2UR UR12, R4 ;  /* 0x00000000040c72ca */ /* 0x000fe400000e0000 */
[----:B------:R-:W-:Y:S02]  /*beb0*/  R2UR UR13, R5 ;  /* 0x00000000050d72ca */ /* 0x000fe400000e0000 */
[----:B------:R-:W-:-:S02]  /*bec0*/  IADD3 R56, R14, 0x180, RZ ;  /* 0x000001800e387810 */ /* 0x000fc40007ffe0ff */
[----:B------:R-:W-:Y:S02]  /*bed0*/  R2UR UR19, R57 ;  /* 0x00000000391372ca */ /* 0x000fe400000e0000 */
[----:B------:R-:W-:Y:S01]  /*bee0*/  R2UR UR18, R56 ;  /* 0x00000000381272ca */ /* 0x000fe200000e0000 */
[----:B------:R-:W-:Y:S01]  /*bef0*/  VIADD R56, R14, 0x2 ;  /* 0x000000020e387836 */ /* 0x000fe20000000000 */
[----:B------:R-:W-:Y:S02]  /*bf00*/  R2UR UR16, R4 ;  /* 0x00000000041072ca */ /* 0x000fe400000e0000 */
[----:B------:R-:W-:Y:S02]  /*bf10*/  R2UR UR17, R5 ;  /* 0x00000000051172ca */ /* 0x000fe400000e0000 */
[----:B------:R-:W-:Y:S01]  /*bf20*/  R2UR UR22, R12 ;  /* 0x000000000c1672ca */ /* 0x000fe200000e0000 */
[----:B------:R-:W-:Y:S01]  /*bf30*/  VIADD R12, R14, 0x82 ;  /* 0x000000820e0c7836 */ /* 0x000fe20000000000 */
[----:B------:R-:W-:-:S02]  /*bf40*/  R2UR UR23, R13 ;  /* 0x000000000d1772ca */ /* 0x000fc400000e0000 */
[----:B------:R-:W-:Y:S01]  /*bf50*/  R2UR UR26, R56 ;  /* 0x00000000381a72ca */ /* 0x000fe200000e0000 */
[----:B------:R-:W-:Y:S01]  /*bf60*/  VIADD R56, R14, 0x202 ;  /* 0x000002020e387836 */ /* 0x000fe20000000000 */
[----:B------:R-:W-:Y:S01]  /*bf70*/  R2UR UR27, R57 ;  /* 0x00000000391b72ca */ /* 0x000fe200000e0000 */
[----:B------:R-:W-:Y:S01]  /*bf80*/  IMAD.MOV.U32 R57, RZ, RZ, -0x7fffffe0 ;  /* 0x80000020ff397424 */ /* 0x000fe200078e00ff */
[----:B------:R-:W-:Y:S02]  /*bf90*/  R2UR UR20, R4 ;  /* 0x00000000041472ca */ /* 0x000fe400000e0000 */
[----:B------:R-:W-:Y:S02]  /*bfa0*/  R2UR UR21, R5 ;  /* 0x00000000051572ca */ /* 0x000fe400000e0000 */
[----:B------:R-:W-:Y:S02]  /*bfb0*/  IADD3 R58, R14, 0x102, RZ ;  /* 0x000001020e3a7810 */ /* 0x000fe40007ffe0ff */
        /* <DEDUP_REMOVED lines=50> */
.L_x_2426:
[----:B------:R-:W-:Y:S01]  /*c2e0*/  SHF.L.U32 R9, R9, 0x1f, RZ ;  /* 0x0000001f09097819 */ /* 0x000fe200000006ff */
[----:B------:R-:W-:-:S04]  /*c2f0*/  IMAD R14, R8, 0x8, R18 ;  /* 0x00000008080e7824 */ /* 0x000fc800078e0212 */
[----:B------:R0:W1:Y:S01]  /*c300*/  SYNCS.PHASECHK.TRANS64.TRYWAIT P1, [R14+URZ+0x13250], R9 ;  /* 0x013250090e0075a7 */ /* 0x000062000802017f */
[----:B------:R-:W-:Y:S05]  /*c310*/  @!P0 BRA `(.L_x_2427) ;  /* 0x0000000000048947 */ /* 0x000fea0003800000 */
[----:B------:R-:W-:Y:S01]  /*c320*/  BPT.TRAP 0x1 ;  /* 0x000000040000795c */ /* 0x000fe20000300000 */
.L_x_2427:
[----:B------:R-:W-:Y:S04]  /*c330*/  BSSY B2, `(.L_x_2428) ;  /* 0x0000004000027945 */ /* 0x000fe80003800000 */
[----:B-1----:R-:W-:Y:S05]  /*c340*/  @P1 BRA `(.L_x_2429) ;  /* 0x0000000000081947 */ /* 0x002fea0003800000 */
[----:B------:R-:W1:Y:S02]  /*c350*/  SYNCS.PHASECHK.TRANS64.TRYWAIT P1, [R14+URZ+0x13250], R9 ;  /* 0x013250090e0075a7 */ /* 0x000e64000802017f */
[----:B-1----:R-:W-:Y:S05]  /*c360*/  @!P1 BRA `(.L_x_2430) ;  /* 0x0000010800409947 */ /* 0x002fea0003800000 */
.L_x_2429:
[----:B------:R-:W-:Y:S05]  /*c370*/  BSYNC B2 ;  /* 0x0000000000027941 */ /* 0x000fea0003800000 */
.L_x_2428:
[----:B01----:R-:W-:Y:S01]  /*c380*/  IADD3 R9, R18, 0x1000, RZ ;  /* 0x0000100012097810 */ /* 0x003fe20007ffe0ff */
[----:B------:R-:W-:Y:S01]  /*c390*/  WARPGROUP.ARRIVE ;  /* 0x00000000000079c5 */ /* 0x000fe20000000000 */
[----:B------:R-:W-:Y:S02]  /*c3a0*/  IMAD.MOV.U32 R13, RZ, RZ, -0x3ffffff0 ;  /* 0xc0000010ff0d7424 */ /* 0x000fe400078e00ff */
        /* <DEDUP_REMOVED lines=20> */
[----:B------:R-:W-:Y:S01]  /*c4f0*/  VIADD R8, R8, 0x200 ;  /* 0x0000020008087836 */ /* 0x000fe20000000000 */
[----:B------:R-:W-:Y:S01]  /*c500*/  MOV R13, 0xc0000010 ;  /* 0xc0000010000d7802 */ /* 0x000fe20000000f00 */
[----:B------:R-:W-:Y:S02]  /*c510*/  WARPGROUP.DEPBAR.LE gsb0, 0x0 ;  /* 0x00008000000079c5 */ /* 0x000fe40000010000 */
[----:B------:R-:W-:-:S08]  /*c520*/  WARPGROUP.ARRIVE ;  /* 0x00000000000079c5 */ /* 0x000fd00000000000 */
        /* <DEDUP_REMOVED lines=14> */
.L_x_2431:
[----:B------:R-:W2:Y:S01]  /*c610*/  LDL R13, [R1+0x34] ;  /* 0x00003400010d7983 */ /* 0x000ea20000100800 */
[----:B------:R-:W0:Y:S03]  /*c620*/  LDC R9, c[0x0][0x448] ;  /* 0x00011200ff097b82 */ /* 0x000e260000000800 */
[----:B------:R-:W2:Y:S04]  /*c630*/  LDL R8, [R1+0x4c] ;  /* 0x00004c0001087983 */ /* 0x000ea80000100800 */
[----:B------:R-:W3:Y:S04]  /*c640*/  LDL R139, [R1+0x48] ;  /* 0x00004800018b7983 */ /* 0x000ee80000100800 */
[----:B------:R-:W4:Y:S04]  /*c650*/  LDL R138, [R1+0x38] ;  /* 0x00003800018a7983 */ /* 0x000f280000100800 */
[----:B------:R-:W4:Y:S04]  /*c660*/  LDL R137, [R1+0xc] ;  /* 0x00000c0001897983 */ /* 0x000f280000100800 */
[----:B------:R-:W5:Y:S01]  /*c670*/  LDL R136, [R1+0x20] ;  /* 0x0000200001887983 */ /* 0x000f620000100800 */
[----:B0-----:R-:W-:-:S13]  /*c680*/  ISETP.NE.AND P1, PT, R9, 0x1, PT ;  /* 0x000000010900780c */ /* 0x001fda0003f25270 */
[----:B------:R-:W0:Y:S08]  /*c690*/  @P1 LDC R12, c[0x0][0x44c] ;  /* 0x00011300ff0c1b82 */ /* 0x000e300000000800 */
[----:B------:R-:W1:Y:S01]  /*c6a0*/  @P1 LDC R9, c[0x0][0x450] ;  /* 0x00011400ff091b82 */ /* 0x000e620000000800 */
[C---:B------:R-:W-:Y:S01]  /*c6b0*/  FMUL.FTZ R64, R2.reuse, R64 ;  /* 0x0000004002407220 */ /* 0x040fe20000410000 */
[C---:B------:R-:W-:Y:S01]  /*c6c0*/  FMUL.FTZ R109, R2.reuse, R109 ;  /* 0x0000006d026d7220 */ /* 0x040fe20000410000 */
[C---:B------:R-:W-:Y:S01]  /*c6d0*/  FMUL.FTZ R104, R2.reuse, R104 ;  /* 0x0000006802687220 */ /* 0x040fe20000410000 */
[C---:B------:R-:W-:Y:S01]  /*c6e0*/  FMUL.FTZ R105, R2.reuse, R105 ;  /* 0x0000006902697220 */ /* 0x040fe20000410000 */
[C---:B------:R-:W-:Y:S01]  /*c6f0*/  FMUL.FTZ R88, R2.reuse, R88 ;  /* 0x0000005802587220 */ /* 0x040fe20000410000 */
[----:B------:R-:W-:-:S02]  /*c700*/  FMUL.FTZ R108, R2, R108 ;  /* 0x0000006c026c7220 */ /* 0x000fc40000410000 */
[----:B------:R-:W-:Y:S01]  /*c710*/  MUFU.TANH R109, R109 ;  /* 0x0000006d006d7308 */ /* 0x000fe20000002400 */
[C---:B------:R-:W-:Y:S01]  /*c720*/  FMUL.FTZ R112, R2.reuse, R112 ;  /* 0x0000007002707220 */ /* 0x040fe20000410000 */
[C---:B------:R-:W-:Y:S01]  /*c730*/  FMUL.FTZ R113, R2.reuse, R113 ;  /* 0x0000007102717220 */ /* 0x040fe20000410000 */
[C---:B------:R-:W-:Y:S01]  /*c740*/  FMUL.FTZ R116, R2.reuse, R116 ;  /* 0x0000007402747220 */ /* 0x040fe20000410000 */
[----:B------:R-:W-:-:S04]  /*c750*/  FMUL.FTZ R97, R2, R97 ;  /* 0x0000006102617220 */ /* 0x000fc80000410000 */
[----:B------:R-:W-:Y:S01]  /*c760*/  MUFU.TANH R104, R104 ;  /* 0x0000006800687308 */ /* 0x000fe20000002400 */
[C---:B------:R-:W-:Y:S01]  /*c770*/  FMUL.FTZ R117, R2.reuse, R117 ;  /* 0x0000007502757220 */ /* 0x040fe20000410000 */
[C---:B------:R-:W-:Y:S01]  /*c780*/  FMUL.FTZ R89, R2.reuse, R89 ;  /* 0x0000005902597220 */ /* 0x040fe20000410000 */
[C---:B------:R-:W-:Y:S01]  /*c790*/  FMUL.FTZ R92, R2.reuse, R92 ;  /* 0x0000005c025c7220 */ /* 0x040fe20000410000 */
[----:B------:R-:W-:-:S04]  /*c7a0*/  FMUL.FTZ R93, R2, R93 ;  /* 0x0000005d025d7220 */ /* 0x000fc80000410000 */
[----:B------:R-:W-:Y:S01]  /*c7b0*/  MUFU.TANH R105, R105 ;  /* 0x0000006900697308 */ /* 0x000fe20000002400 */
[----:B------:R-:W-:-:S07]  /*c7c0*/  FMUL.FTZ R76, R2, R76 ;  /* 0x0000004c024c7220 */ /* 0x000fce0000410000 */
[----:B------:R-:W-:Y:S01]  /*c7d0*/  MUFU.TANH R88, R88 ;  /* 0x0000005800587308 */ /* 0x000fe20000002400 */
[C---:B------:R-:W-:Y:S01]  /*c7e0*/  FMUL.FTZ R96, R2.reuse, R96 ;  /* 0x0000006002607220 */ /* 0x040fe20000410000 */
[C---:B------:R-:W-:Y:S01]  /*c7f0*/  FMUL.FTZ R100, R2.reuse, R100 ;  /* 0x0000006402647220 */ /* 0x040fe20000410000 */
[C---:B------:R-:W-:Y:S01]  /*c800*/  FMUL.FTZ R101, R2.reuse, R101 ;  /* 0x0000006502657220 */ /* 0x040fe20000410000 */
[----:B------:R-:W-:-:S04]  /*c810*/  FMUL.FTZ R72, R2, R72 ;  /* 0x0000004802487220 */ /* 0x000fc80000410000 */
[----:B------:R-:W-:Y:S01]  /*c820*/  MUFU.TANH R108, R108 ;  /* 0x0000006c006c7308 */ /* 0x000fe20000002400 */
[----:B------:R-:W-:Y:S02]  /*c830*/  VIADD R20, R20, 0x13240 ;  /* 0x0001324014147836 */ /* 0x000fe40000000000 */
[----:B------:R-:W-:-:S05]  /*c840*/  FMUL.FTZ R85, R2, R85 ;  /* 0x0000005502557220 */ /* 0x000fca0000410000 */
[----:B------:R-:W-:Y:S08]  /*c850*/  MUFU.TANH R112, R112 ;  /* 0x0000007000707308 */ /* 0x000ff00000002400 */
[----:B------:R-:W-:Y:S08]  /*c860*/  MUFU.TANH R113, R113 ;  /* 0x0000007100717308 */ /* 0x000ff00000002400 */
[----:B------:R-:W-:Y:S01]  /*c870*/  MUFU.TANH R116, R116 ;  /* 0x0000007400747308 */ /* 0x000fe20000002400 */
[----:B------:R-:W-:-:S07]  /*c880*/  FMUL.FTZ R73, R2, R73 ;  /* 0x0000004902497220 */ /* 0x000fce0000410000 */
[----:B------:R-:W-:Y:S01]  /*c890*/  MUFU.TANH R97, R97 ;  /* 0x0000006100617308 */ /* 0x000fe20000002400 */
[C---:B------:R-:W-:Y:S01]  /*c8a0*/  FMUL.FTZ R77, R2.reuse, R77 ;  /* 0x0000004d024d7220 */ /* 0x040fe20000410000 */
[C---:B------:R-:W-:Y:S01]  /*c8b0*/  FMUL.FTZ R80, R2.reuse, R80 ;  /* 0x0000005002507220 */ /* 0x040fe20000410000 */
[----:B------:R-:W-:-:S05]  /*c8c0*/  FMUL.FTZ R81, R2, R81 ;  /* 0x0000005102517220 */ /* 0x000fca0000410000 */
[----:B------:R-:W-:Y:S08]  /*c8d0*/  MUFU.TANH R117, R117 ;  /* 0x0000007500757308 */ /* 0x000ff00000002400 */
        /* <DEDUP_REMOVED lines=17> */
[----:B--2---:R-:W-:-:S04]  /*c9f0*/  IMAD.IADD R8, R8, 0x1, R13 ;  /* 0x0000000108087824 */ /* 0x004fc800078e020d */
[----:B0-----:R-:W-:-:S05]  /*ca00*/  @P1 IMAD.HI.U32 R12, R8, R12, RZ ;  /* 0x0000000c080c1227 */ /* 0x001fca00078e00ff */
[----:B-1----:R-:W-:Y:S01]  /*ca10*/  @P1 SHF.R.U32.HI R8, RZ, R9, R12 ;  /* 0x00000009ff081219 */ /* 0x002fe2000001160c */
[C---:B------:R-:W-:Y:S01]  /*ca20*/  FMUL.FTZ R9, R2.reuse, R120 ;  /* 0x0000007802097220 */ /* 0x040fe20000410000 */
[C---:B------:R-:W-:Y:S01]  /*ca30*/  FMUL.FTZ R120, R2.reuse, R124 ;  /* 0x0000007c02787220 */ /* 0x040fe20000410000 */
[C---:B------:R-:W-:Y:S01]  /*ca40*/  FMUL.FTZ R124, R2.reuse, R128 ;  /* 0x00000080027c7220 */ /* 0x040fe20000410000 */
[C---:B------:R-:W-:Y:S02]  /*ca50*/  FMUL.FTZ R128, R2.reuse, R132 ;  /* 0x0000008402807220 */ /* 0x040fe40000410000 */
[----:B------:R-:W0:Y:S01]  /*ca60*/  SHFL.IDX PT, R132, R8, RZ, 0x1c1f ;  /* 0x001c1fff08847589 */ /* 0x000e2200000e0000 */
[C---:B------:R-:W-:Y:S01]  /*ca70*/  FMUL.FTZ R13, R2.reuse, R122 ;  /* 0x0000007a020d7220 */ /* 0x040fe20000410000 */
[C---:B------:R-:W-:Y:S01]  /*ca80*/  FMUL.FTZ R122, R2.reuse, R126 ;  /* 0x0000007e027a7220 */ /* 0x040fe20000410000 */
[C---:B------:R-:W-:Y:S01]  /*ca90*/  FMUL.FTZ R126, R2.reuse, R130 ;  /* 0x00000082027e7220 */ /* 0x040fe20000410000 */
[----:B------:R-:W-:Y:S01]  /*caa0*/  FMUL.FTZ R130, R2, R134 ;  /* 0x0000008602827220 */ /* 0x000fe20000410000 */
[----:B------:R-:W-:-:S02]  /*cab0*/  IMAD.MOV.U32 R134, RZ, RZ, -0xa0 ;  /* 0xffffff60ff867424 */ /* 0x000fc400078e00ff */
[C---:B------:R-:W-:Y:S02]  /*cac0*/  FMUL.FTZ R12, R2.reuse, R121 ;  /* 0x00000079020c7220 */ /* 0x040fe40000410000 */
[----:B------:R-:W-:Y:S02]  /*cad0*/  IMAD R134, R15, R134, 0x1 ;  /* 0x000000010f867424 */ /* 0x000fe400078e0286 */
[C---:B------:R-:W-:Y:S02]  /*cae0*/  FMUL.FTZ R121, R2.reuse, R125 ;  /* 0x0000007d02797220 */ /* 0x040fe40000410000 */
[----:B---3--:R-:W-:Y:S01]  /*caf0*/  IMAD R134, R139, -0x2, R134 ;  /* 0xfffffffe8b867824 */ /* 0x008fe200078e0286 */
[----:B------:R-:W1:Y:S01]  /*cb00*/  MUFU.TANH R12, R12 ;  /* 0x0000000c000c7308 */ /* 0x000e620000002400 */
[C---:B------:R-:W-:Y:S01]  /*cb10*/  FMUL.FTZ R125, R2.reuse, R129 ;  /* 0x00000081027d7220 */ /* 0x040fe20000410000 */
[C---:B------:R-:W-:Y:S02]  /*cb20*/  FMUL.FTZ R129, R2.reuse, R133 ;  /* 0x0000008502817220 */ /* 0x040fe40000410000 */
[----:B----4-:R-:W-:Y:S01]  /*cb30*/  IADD3 R134, -R137, R134, R138 ;  /* 0x0000008689867210 */ /* 0x010fe20007ffe18a */
[----:B------:R2:W3:Y:S03]  /*cb40*/  SHFL.IDX PT, R133, R8, 0x1, 0x1c1f ;  /* 0x003c1f0008857f89 */ /* 0x0004e600000e0000 */
[----:B------:R-:W4:Y:S08]  /*cb50*/  MUFU.TANH R128, R128 ;  /* 0x0000008000807308 */ /* 0x000f300000002400 */
[----:B--2---:R2:W-:Y:S02]  /*cb60*/  MUFU.TANH R8, R64 ;  /* 0x0000004000087308 */ /* 0x0045e40000002400 */
[C---:B--2---:R-:W-:Y:S01]  /*cb70*/  FMUL.FTZ R64, R2.reuse, R65 ;  /* 0x0000004102407220 */ /* 0x044fe20000410000 */
[----:B------:R-:W-:-:S05]  /*cb80*/  FMUL.FTZ R65, R2, R68 ;  /* 0x0000004402417220 */ /* 0x000fca0000410000 */
[----:B------:R-:W2:Y:S01]  /*cb90*/  MUFU.TANH R9, R9 ;  /* 0x0000000900097308 */ /* 0x000ea20000002400 */
[----:B0-----:R-:W-:-:S07]  /*cba0*/  IMAD.IADD R68, R134, 0x1, R132 ;  /* 0x0000000186447824 */ /* 0x001fce00078e0284 */
[----:B------:R-:W0:Y:S01]  /*cbb0*/  MUFU.TANH R120, R120 ;  /* 0x0000007800787308 */ /* 0x000e220000002400 */
[----:B------:R-:W-:-:S07]  /*cbc0*/  ISETP.GT.AND P2, PT, R68, 0x1, PT ;  /* 0x000000014400780c */ /* 0x000fce0003f44270 */
[----:B------:R-:W5:Y:S08]  /*cbd0*/  MUFU.TANH R121, R121 ;  /* 0x0000007900797308 */ /* 0x000f700000002400 */
[----:B------:R-:W3:Y:S01]  /*cbe0*/  MUFU.TANH R124, R124 ;  /* 0x0000007c007c7308 */ /* 0x000ee20000002400 */
[----:B-1----:R-:W-:Y:S02]  /*cbf0*/  FSEL R12, R12, -INF , P2 ;  /* 0xff8000000c0c7808 */ /* 0x002fe40001000000 */
[----:B------:R-:W-:-:S05]  /*cc00*/  ISETP.GT.AND P2, PT, R68, 0x18, PT ;  /* 0x000000184400780c */ /* 0x000fca0003f44270 */
[----:B------:R-:W1:Y:S08]  /*cc10*/  MUFU.TANH R125, R125 ;  /* 0x0000007d007d7308 */ /* 0x000e700000002400 */
[----:B------:R-:W1:Y:S01]  /*cc20*/  MUFU.TANH R129, R129 ;  /* 0x0000008100817308 */ /* 0x000e620000002400 */
[C---:B------:R-:W-:Y:S02]  /*cc30*/  ISETP.GT.AND P1, PT, R68.reuse, RZ, PT ;  /* 0x000000ff4400720c */ /* 0x040fe40003f24270 */
[----:B------:R-:W-:-:S02]  /*cc40*/  ISETP.GT.AND P3, PT, R68, 0x8, PT ;  /* 0x000000084400780c */ /* 0x000fc40003f64270 */
[C---:B------:R-:W-:Y:S02]  /*cc50*/  ISETP.GT.AND P4, PT, R68.reuse, 0x9, PT ;  /* 0x000000094400780c */ /* 0x040fe40003f84270 */
[----:B------:R-:W-:Y:S02]  /*cc60*/  ISETP.GT.AND P5, PT, R68, 0x10, PT ;  /* 0x000000104400780c */ /* 0x000fe40003fa4270 */
[----:B----4-:R-:W-:Y:S02]  /*cc70*/  FSEL R128, R128, -INF , P2 ;  /* 0xff80000080807808 */ /* 0x010fe40001000000 */
[----:B------:R-:W-:Y:S02]  /*cc80*/  ISETP.GT.AND P2, PT, R68, 0x29, PT ;  /* 0x000000294400780c */ /* 0x000fe40003f44270 */
[----:B--2---:R-:W-:Y:S02]  /*cc90*/  FSEL R9, R9, -INF , P1 ;  /* 0xff80000009097808 */ /* 0x004fe40000800000 */
[----:B0-----:R-:W-:-:S02]  /*cca0*/  FSEL R120, R120, -INF , P3 ;  /* 0xff80000078787808 */ /* 0x001fc40001800000 */
[----:B-----5:R-:W-:Y:S02]  /*ccb0*/  FSEL R121, R121, -INF , P4 ;  /* 0xff80000079797808 */ /* 0x020fe40002000000 */
[----:B---3--:R-:W-:Y:S02]  /*ccc0*/  FSEL R124, R124, -INF , P5 ;  /* 0xff8000007c7c7808 */ /* 0x008fe40002800000 */
[C---:B------:R-:W-:Y:S02]  /*ccd0*/  ISETP.GT.AND P1, PT, R68.reuse, 0x11, PT ;  /* 0x000000114400780c */ /* 0x040fe40003f24270 */
[C---:B------:R-:W-:Y:S02]  /*cce0*/  ISETP.GT.AND P3, PT, R68.reuse, 0x19, PT ;  /* 0x000000194400780c */ /* 0x040fe40003f64270 */
[C---:B------:R-:W-:Y:S02]  /*ccf0*/  ISETP.GT.AND P4, PT, R68.reuse, 0x20, PT ;  /* 0x000000204400780c */ /* 0x040fe40003f84270 */
[----:B------:R-:W-:-:S02]  /*cd00*/  ISETP.GT.AND P5, PT, R68, 0x21, PT ;  /* 0x000000214400780c */ /* 0x000fc40003fa4270 */
[----:B------:R-:W-:Y:S02]  /*cd10*/  FSEL R109, R109, -INF , P2 ;  /* 0xff8000006d6d7808 */ /* 0x000fe40001000000 */
[----:B------:R-:W-:Y:S02]  /*cd20*/  ISETP.GT.AND P2, PT, R68, 0x40, PT ;  /* 0x000000404400780c */ /* 0x000fe40003f44270 */
[----:B------:R-:W-:Y:S02]  /*cd30*/  PRMT R20, R136, 0x654, R20 ;  /* 0x0000065488147816 */ /* 0x000fe40000000014 */
[----:B-1----:R-:W-:Y:S02]  /*cd40*/  FSEL R125, R125, -INF , P1 ;  /* 0xff8000007d7d7808 */ /* 0x002fe40000800000 */
[----:B------:R-:W-:Y:S01]  /*cd50*/  FSEL R129, R129, -INF , P3 ;  /* 0xff80000081817808 */ /* 0x000fe20001800000 */
[----:B------:R0:W-:Y:S01]  /*cd60*/  SYNCS.ARRIVE.TRANS64.RED.A1T0 RZ, [R20+URZ], RZ ;  /* 0x000000ff14ff79a7 */ /* 0x0001e2000810043f */
[----:B------:R-:W-:-:S02]  /*cd70*/  FSEL R104, R104, -INF , P4 ;  /* 0xff80000068687808 */ /* 0x000fc40002000000 */
[----:B------:R-:W-:Y:S02]  /*cd80*/  FSEL R105, R105, -INF , P5 ;  /* 0xff80000069697808 */ /* 0x000fe40002800000 */
[C---:B------:R-:W-:Y:S02]  /*cd90*/  ISETP.GT.AND P1, PT, R68.reuse, 0x28, PT ;  /* 0x000000284400780c */ /* 0x040fe40003f24270 */
[C---:B------:R-:W-:Y:S02]  /*cda0*/  ISETP.GT.AND P3, PT, R68.reuse, 0x30, PT ;  /* 0x000000304400780c */ /* 0x040fe40003f64270 */
[C---:B------:R-:W-:Y:S02]  /*cdb0*/  ISETP.GT.AND P4, PT, R68.reuse, 0x31, PT ;  /* 0x000000314400780c */ /* 0x040fe40003f84270 */
[----:B------:R-:W-:Y:S02]  /*cdc0*/  ISETP.GT.AND P5, PT, R68, 0x38, PT ;  /* 0x000000384400780c */ /* 0x000fe40003fa4270 */
[----:B------:R-:W-:Y:S01]  /*cdd0*/  FSEL R88, R88, -INF , P2 ;  /* 0xff80000058587808 */ /* 0x000fe20001000000 */
[----:B0-----:R-:W-:Y:S01]  /*cde0*/  FMUL.FTZ R20, R2, R123 ;  /* 0x0000007b02147220 */ /* 0x001fe20000410000 */
[----:B------:R-:W-:-:S02]  /*cdf0*/  ISETP.GT.AND P2, PT, R68, 0x51, PT ;  /* 0x000000514400780c */ /* 0x000fc40003f44270 */
[----:B------:R-:W-:Y:S02]  /*ce00*/  FSEL R108, R108, -INF , P1 ;  /* 0xff8000006c6c7808 */ /* 0x000fe40000800000 */
[----:B------:R-:W-:Y:S02]  /*ce10*/  FSEL R112, R112, -INF , P3 ;  /* 0xff80000070707808 */ /* 0x000fe40001800000 */
[----:B------:R-:W-:Y:S02]  /*ce20*/  FSEL R113, R113, -INF , P4 ;  /* 0xff80000071717808 */ /* 0x000fe40002000000 */
[----:B------:R-:W-:Y:S02]  /*ce30*/  FSEL R116, R116, -INF , P5 ;  /* 0xff80000074747808 */ /* 0x000fe40002800000 */
[C---:B------:R-:W-:Y:S02]  /*ce40*/  ISETP.GT.AND P1, PT, R68.reuse, 0x39, PT ;  /* 0x000000394400780c */ /* 0x040fe40003f24270 */
[----:B------:R-:W-:-:S02]  /*ce50*/  ISETP.GT.AND P3, PT, R68, 0x41, PT ;  /* 0x000000414400780c */ /* 0x000fc40003f64270 */
[C---:B------:R-:W-:Y:S02]  /*ce60*/  ISETP.GT.AND P4, PT, R68.reuse, 0x48, PT ;  /* 0x000000484400780c */ /* 0x040fe40003f84270 */
[C---:B------:R-:W-:Y:S01]  /*ce70*/  ISETP.GT.AND P5, PT, R68.reuse, 0x49, PT ;  /* 0x000000494400780c */ /* 0x040fe20003fa4270 */
[----:B------:R-:W0:Y:S01]  /*ce80*/  MUFU.TANH R84, R84 ;  /* 0x0000005400547308 */ /* 0x000e220000002400 */
[----:B------:R-:W-:Y:S02]  /*ce90*/  FSEL R97, R97, -INF , P2 ;  /* 0xff80000061617808 */ /* 0x000fe40001000000 */
[----:B------:R-:W-:Y:S02]  /*cea0*/  ISETP.GT.AND P2, PT, R68, 0x68, PT ;  /* 0x000000684400780c */ /* 0x000fe40003f44270 */
[----:B------:R-:W-:-:S03]  /*ceb0*/  FSEL R117, R117, -INF , P1 ;  /* 0xff80000075757808 */ /* 0x000fc60000800000 */
[----:B------:R-:W1:Y:S01]  /*cec0*/  MUFU.TANH R56, R56 ;  /* 0x0000003800387308 */ /* 0x000e620000002400 */
[----:B------:R-:W-:Y:S02]  /*ced0*/  FSEL R89, R89, -INF , P3 ;  /* 0xff80000059597808 */ /* 0x000fe40001800000 */
[----:B------:R-:W-:Y:S02]  /*cee0*/  FSEL R92, R92, -INF , P4 ;  /* 0xff8000005c5c7808 */ /* 0x000fe40002000000 */
[----:B------:R-:W-:-:S03]  /*cef0*/  FSEL R93, R93, -INF , P5 ;  /* 0xff8000005d5d7808 */ /* 0x000fc60002800000 */
[----:B------:R-:W2:Y:S01]  /*cf00*/  MUFU.TANH R57, R57 ;  /* 0x0000003900397308 */ /* 0x000ea20000002400 */
[C---:B------:R-:W-:Y:S02]  /*cf10*/  ISETP.GT.AND P1, PT, R68.reuse, 0x50, PT ;  /* 0x000000504400780c */ /* 0x040fe40003f24270 */
[C---:B------:R-:W-:Y:S02]  /*cf20*/  ISETP.GT.AND P3, PT, R68.reuse, 0x58, PT ;  /* 0x000000584400780c */ /* 0x040fe40003f64270 */
[----:B------:R-:W-:-:S03]  /*cf30*/  ISETP.GT.AND P4, PT, R68, 0x59, PT ;  /* 0x000000594400780c */ /* 0x000fc60003f84270 */
[----:B------:R-:W3:Y:S01]  /*cf40*/  MUFU.TANH R60, R60 ;  /* 0x0000003c003c7308 */ /* 0x000ee20000002400 */
[----:B------:R-:W-:Y:S02]  /*cf50*/  ISETP.GT.AND P5, PT, R68, 0x60, PT ;  /* 0x000000604400780c */ /* 0x000fe40003fa4270 */
[----:B------:R-:W-:Y:S02]  /*cf60*/  FSEL R76, R76, -INF , P2 ;  /* 0xff8000004c4c7808 */ /* 0x000fe40001000000 */
[----:B------:R-:W-:-:S03]  /*cf70*/  ISETP.GT.AND P2, PT, R68, 0x79, PT ;  /* 0x000000794400780c */ /* 0x000fc60003f44270 */
[----:B------:R-:W4:Y:S01]  /*cf80*/  MUFU.TANH R20, R20 ;  /* 0x0000001400147308 */ /* 0x000f220000002400 */
[----:B------:R-:W-:Y:S02]  /*cf90*/  FSEL R96, R96, -INF , P1 ;  /* 0xff80000060607808 */ /* 0x000fe40000800000 */
[----:B------:R-:W-:Y:S02]  /*cfa0*/  FSEL R100, R100, -INF , P3 ;  /* 0xff80000064647808 */ /* 0x000fe40001800000 */
[----:B------:R-:W-:Y:S02]  /*cfb0*/  FSEL R101, R101, -INF , P4 ;  /* 0xff80000065657808 */ /* 0x000fe40002000000 */
[----:B------:R-:W-:Y:S02]  /*cfc0*/  FSEL R72, R72, -INF , P5 ;  /* 0xff80000048487808 */ /* 0x000fe40002800000 */
[C---:B------:R-:W-:Y:S02]  /*cfd0*/  ISETP.GT.AND P1, PT, R68.reuse, 0x61, PT ;  /* 0x000000614400780c */ /* 0x040fe40003f24270 */
[----:B------:R-:W-:-:S02]  /*cfe0*/  ISETP.GT.AND P3, PT, R68, 0x69, PT ;  /* 0x000000694400780c */ /* 0x000fc40003f64270 */
[C---:B------:R-:W-:Y:S02]  /*cff0*/  ISETP.GT.AND P4, PT, R68.reuse, 0x70, PT ;  /* 0x000000704400780c */ /* 0x040fe40003f84270 */
[C---:B------:R-:W-:Y:S02]  /*d000*/  ISETP.GT.AND P5, PT, R68.reuse, 0x71, PT ;  /* 0x000000714400780c */ /* 0x040fe40003fa4270 */
[----:B------:R-:W-:Y:S02]  /*d010*/  FSEL R85, R85, -INF , P2 ;  /* 0xff80000055557808 */ /* 0x000fe40001000000 */
[----:B------:R-:W-:Y:S02]  /*d020*/  ISETP.GT.AND P2, PT, R68, 0x90, PT ;  /* 0x000000904400780c */ /* 0x000fe40003f44270 */
[----:B------:R-:W-:Y:S02]  /*d030*/  IADD3 R132, R134, R133, RZ ;  /* 0x0000008586847210 */ /* 0x000fe40007ffe0ff */
[----:B------:R-:W-:-:S02]  /*d040*/  FSEL R73, R73, -INF , P1 ;  /* 0xff80000049497808 */ /* 0x000fc40000800000 */
[----:B------:R-:W-:Y:S02]  /*d050*/  FSEL R77, R77, -INF , P3 ;  /* 0xff8000004d4d7808 */ /* 0x000fe40001800000 */
[----:B------:R-:W-:Y:S02]  /*d060*/  FSEL R80, R80, -INF , P4 ;  /* 0xff80000050507808 */ /* 0x000fe40002000000 */
[----:B------:R-:W-:Y:S02]  /*d070*/  FSEL R81, R81, -INF , P5 ;  /* 0xff80000051517808 */ /* 0x000fe40002800000 */
[C---:B------:R-:W-:Y:S02]  /*d080*/  ISETP.GT.AND P1, PT, R68.reuse, 0x78, PT ;  /* 0x000000784400780c */ /* 0x040fe40003f24270 */
[C---:B------:R-:W-:Y:S02]  /*d090*/  ISETP.GT.AND P3, PT, R68.reuse, 0x80, PT ;  /* 0x000000804400780c */ /* 0x040fe40003f64270 */
[----:B------:R-:W-:-:S02]  /*d0a0*/  ISETP.GT.AND P4, PT, R68, 0x81, PT ;  /* 0x000000814400780c */ /* 0x000fc40003f84270 */
[----:B------:R-:W-:Y:S02]  /*d0b0*/  ISETP.GT.AND P5, PT, R68, 0x88, PT ;  /* 0x000000884400780c */ /* 0x000fe40003fa4270 */
[----:B------:R-:W-:Y:S02]  /*d0c0*/  FSEL R8, R8, -INF , P2 ;  /* 0xff80000008087808 */ /* 0x000fe40001000000 */
[----:B------:R-:W-:Y:S02]  /*d0d0*/  ISETP.GT.AND P2, PT, R132, 0x1, PT ;  /* 0x000000018400780c */ /* 0x000fe40003f44270 */
[----:B0-----:R-:W-:Y:S02]  /*d0e0*/  FSEL R84, R84, -INF , P1 ;  /* 0xff80000054547808 */ /* 0x001fe40000800000 */
[----:B-1----:R-:W-:Y:S02]  /*d0f0*/  FSEL R56, R56, -INF , P3 ;  /* 0xff80000038387808 */ /* 0x002fe40001800000 */
[----:B--2---:R-:W-:-:S02]  /*d100*/  FSEL R57, R57, -INF , P4 ;  /* 0xff80000039397808 */ /* 0x004fc40002000000 */
[----:B---3--:R-:W-:Y:S02]  /*d110*/  FSEL R60, R60, -INF , P5 ;  /* 0xff8000003c3c7808 */ /* 0x008fe40002800000 */
[C---:B------:R-:W-:Y:S02]  /*d120*/  ISETP.GT.AND P1, PT, R68.reuse, 0x89, PT ;  /* 0x000000894400780c */ /* 0x040fe40003f24270 */
[C---:B------:R-:W-:Y:S02]  /*d130*/  ISETP.GT.AND P3, PT, R68.reuse, 0x91, PT ;  /* 0x000000914400780c */ /* 0x040fe40003f64270 */
[C---:B------:R-:W-:Y:S02]  /*d140*/  ISETP.GT.AND P4, PT, R68.reuse, 0x98, PT ;  /* 0x000000984400780c */ /* 0x040fe40003f84270 */
[----:B------:R-:W-:Y:S02]  /*d150*/  ISETP.GT.AND P5, PT, R68, 0x99, PT ;  /* 0x000000994400780c */ /* 0x000fe40003fa4270 */
[----:B----4-:R-:W-:-:S02]  /*d160*/  FSEL R68, R20, -INF , P2 ;  /* 0xff80000014447808 */ /* 0x010fc40001000000 */
        /* <DEDUP_REMOVED lines=27> */
[----:B------:R-:W0:Y:S01]  /*d320*/  MUFU.TANH R64, R64 ;  /* 0x0000004000407308 */ /* 0x000e220000002400 */
[C---:B------:R-:W-:Y:S02]  /*d330*/  FMUL.FTZ R123, R2.reuse, R127 ;  /* 0x0000007f027b7220 */ /* 0x040fe40000410000 */
[----:B------:R-:W-:Y:S01]  /*d340*/  FMNMX.FTZ R20, R77, R20, !PT ;  /* 0x000000144d147209 */ /* 0x000fe20007810000 */
[C---:B------:R-:W-:Y:S01]  /*d350*/  FMUL.FTZ R127, R2.reuse, R131 ;  /* 0x00000083027f7220 */ /* 0x040fe20000410000 */
[C---:B------:R-:W-:Y:S01]  /*d360*/  FMUL.FTZ R131, R2.reuse, R135 ;  /* 0x0000008702837220 */ /* 0x040fe20000410000 */
[----:B------:R-:W-:Y:S01]  /*d370*/  FMUL.FTZ R61, R2, R61 ;  /* 0x0000003d023d7220 */ /* 0x000fe20000410000 */
[----:B------:R-:W-:Y:S01]  /*d380*/  FMNMX.FTZ R20, R80, R20, !PT ;  /* 0x0000001450147209 */ /* 0x000fe20007810000 */
[----:B------:R-:W1:Y:S01]  /*d390*/  MUFU.TANH R122, R122 ;  /* 0x0000007a007a7308 */ /* 0x000e620000002400 */
[----:B------:R-:W-:-:S02]  /*d3a0*/  FMUL.FTZ R114, R2, R114 ;  /* 0x0000007202727220 */ /* 0x000fc40000410000 */
[----:B------:R-:W-:Y:S01]  /*d3b0*/  FMNMX.FTZ R20, R81, R20, !PT ;  /* 0x0000001451147209 */ /* 0x000fe20007810000 */
[----:B------:R-:W-:-:S04]  /*d3c0*/  FMUL.FTZ R91, R2, R91 ;  /* 0x0000005b025b7220 */ /* 0x000fc80000410000 */
[----:B------:R-:W2:Y:S01]  /*d3d0*/  MUFU.TANH R131, R131 ;  /* 0x0000008300837308 */ /* 0x000ea20000002400 */
[----:B------:R-:W-:-:S07]  /*d3e0*/  FMNMX.FTZ R20, R84, R20, !PT ;  /* 0x0000001454147209 */ /* 0x000fce0007810000 */
[----:B------:R-:W3:Y:S01]  /*d3f0*/  MUFU.TANH R61, R61 ;  /* 0x0000003d003d7308 */ /* 0x000ee20000002400 */
[----:B------:R-:W-:Y:S02]  /*d400*/  FMNMX.FTZ R20, R85, R20, !PT ;  /* 0x0000001455147209 */ /* 0x000fe40007810000 */
[----:B0-----:R-:W-:Y:S01]  /*d410*/  FSEL R64, R64, -INF , P3 ;  /* 0xff80000040407808 */ /* 0x001fe20001800000 */
[----:B------:R-:W-:Y:S01]  /*d420*/  FMUL.FTZ R102, R2, R102 ;  /* 0x0000006602667220 */ /* 0x000fe20000410000 */
[----:B------:R-:W-:-:S03]  /*d430*/  ISETP.GT.AND P3, PT, R132, 0x8, PT ;  /* 0x000000088400780c */ /* 0x000fc60003f64270 */
[----:B------:R-:W0:Y:S01]  /*d440*/  MUFU.TANH R114, R114 ;  /* 0x0000007200727308 */ /* 0x000e220000002400 */
[----:B------:R-:W-:Y:S01]  /*d450*/  FMNMX.FTZ R20, R56, R20, !PT ;  /* 0x0000001438147209 */ /* 0x000fe20007810000 */
[----:B------:R-:W-:Y:S01]  /*d460*/  FMUL.FTZ R133, R2, R69 ;  /* 0x0000004502857220 */ /* 0x000fe20000410000 */
[----:B-1----:R-:W-:Y:S01]  /*d470*/  FSEL R122, R122, -INF , P3 ;  /* 0xff8000007a7a7808 */ /* 0x002fe20001800000 */
[----:B------:R-:W-:Y:S01]  /*d480*/  FMUL.FTZ R79, R2, R79 ;  /* 0x0000004f024f7220 */ /* 0x000fe20000410000 */
[----:B------:R-:W-:-:S03]  /*d490*/  ISETP.GT.AND P3, PT, R132, 0x19, PT ;  /* 0x000000198400780c */ /* 0x000fc60003f64270 */
[----:B------:R-:W1:Y:S01]  /*d4a0*/  MUFU.TANH R91, R91 ;  /* 0x0000005b005b7308 */ /* 0x000e620000002400 */
[----:B------:R-:W-:Y:S01]  /*d4b0*/  FMNMX.FTZ R20, R57, R20, !PT ;  /* 0x0000001439147209 */ /* 0x000fe20007810000 */
[----:B------:R-:W-:Y:S01]  /*d4c0*/  FMUL.FTZ R69, R2, R59 ;  /* 0x0000003b02457220 */ /* 0x000fe20000410000 */
[----:B--2---:R-:W-:-:S05]  /*d4d0*/  FSEL R131, R131, -INF , P3 ;  /* 0xff80000083837808 */ /* 0x004fca0001800000 */
[----:B------:R-:W2:Y:S01]  /*d4e0*/  MUFU.TANH R65, R65 ;  /* 0x0000004100417308 */ /* 0x000ea20000002400 */
[----:B---3--:R-:W-:Y:S01]  /*d4f0*/  FSEL R61, R61, -INF , P1 ;  /* 0xff8000003d3d7808 */ /* 0x008fe20000800000 */
[----:B------:R-:W-:Y:S01]  /*d500*/  FMUL.FTZ R58, R2, R58 ;  /* 0x0000003a023a7220 */ /* 0x000fe20000410000 */
[----:B------:R-:W-:Y:S02]  /*d510*/  ISETP.GT.AND P3, PT, R132, 0x30, PT ;  /* 0x000000308400780c */ /* 0x000fe40003f64270 */
[----:B------:R-:W-:-:S03]  /*d520*/  FMNMX.FTZ R20, R60, R20, !PT ;  /* 0x000000143c147209 */ /* 0x000fc60007810000 */
[----:B------:R-:W3:Y:S01]  /*d530*/  MUFU.TANH R102, R102 ;  /* 0x0000006600667308 */ /* 0x000ee20000002400 */
[----:B0-----:R-:W-:Y:S02]  /*d540*/  FSEL R114, R114, -INF , P3 ;  /* 0xff80000072727808 */ /* 0x001fe40001800000 */
[----:B------:R-:W-:-:S05]  /*d550*/  FMNMX.FTZ R20, R61, R20, !PT ;  /* 0x000000143d147209 */ /* 0x000fca0007810000 */
[----:B------:R-:W0:Y:S01]  /*d560*/  MUFU.TANH R59, R133 ;  /* 0x00000085003b7308 */ /* 0x000e220000002400 */
[----:B------:R-:W-:-:S07]  /*d570*/  ISETP.GT.AND P3, PT, R132, 0x41, PT ;  /* 0x000000418400780c */ /* 0x000fce0003f64270 */
[----:B------:R-:W4:Y:S01]  /*d580*/  MUFU.TANH R79, R79 ;  /* 0x0000004f004f7308 */ /* 0x000f220000002400 */
[----:B------:R-:W-:Y:S02]  /*d590*/  FMNMX.FTZ R20, R8, R20, !PT ;  /* 0x0000001408147209 */ /* 0x000fe40007810000 */
[----:B-1----:R-:W-:Y:S02]  /*d5a0*/  FSEL R91, R91, -INF , P3 ;  /* 0xff8000005b5b7808 */ /* 0x002fe40001800000 */
[----:B------:R-:W-:-:S03]  /*d5b0*/  ISETP.GT.AND P3, PT, R132, 0x58, PT ;  /* 0x000000588400780c */ /* 0x000fc60003f64270 */
[----:B------:R-:W1:Y:S01]  /*d5c0*/  MUFU.TANH R58, R58 ;  /* 0x0000003a003a7308 */ /* 0x000e620000002400 */
[----:B--2---:R-:W-:Y:S02]  /*d5d0*/  FSEL R65, R65, -INF , P4 ;  /* 0xff80000041417808 */ /* 0x004fe40002000000 */
[----:B------:R-:W-:Y:S02]  /*d5e0*/  FMNMX.FTZ R20, R64, R20, !PT ;  /* 0x0000001440147209 */ /* 0x000fe40007810000 */
[----:B---3--:R-:W-:Y:S02]  /*d5f0*/  FSEL R102, R102, -INF , P3 ;  /* 0xff80000066667808 */ /* 0x008fe40001800000 */
[----:B------:R-:W-:Y:S02]  /*d600*/  ISETP.GT.AND P3, PT, R132, 0x69, PT ;  /* 0x000000698400780c */ /* 0x000fe40003f64270 */
[----:B0-----:R-:W-:Y:S02]  /*d610*/  FSEL R59, R59, -INF , P5 ;  /* 0xff8000003b3b7808 */ /* 0x001fe40002800000 */
[----:B------:R-:W-:-:S02]  /*d620*/  FMNMX.FTZ R20, R65, R20, !PT ;  /* 0x0000001441147209 */ /* 0x000fc40007810000 */
[----:B----4-:R-:W-:Y:S02]  /*d630*/  FSEL R79, R79, -INF , P3 ;  /* 0xff8000004f4f7808 */ /* 0x010fe40001800000 */
[----:B------:R-:W-:Y:S02]  /*d640*/  ISETP.GT.AND P3, PT, R132, 0x80, PT ;  /* 0x000000808400780c */ /* 0x000fe40003f64270 */
[----:B------:R-:W-:Y:S02]  /*d650*/  FMNMX.FTZ R20, R59, R20, !PT ;  /* 0x000000143b147209 */ /* 0x000fe40007810000 */
[----:B-1----:R-:W-:-:S03]  /*d660*/  FSEL R133, R58, -INF , P3 ;  /* 0xff8000003a857808 */ /* 0x002fc60001800000 */
[----:B------:R-:W0:Y:S01]  /*d670*/  SHFL.BFLY PT, R58, R20, 0x2, 0x1f ;  /* 0x0c401f00143a7f89 */ /* 0x000e2200000e0000 */
[C---:B------:R-:W-:Y:S01]  /*d680*/  FMUL.FTZ R106, R2.reuse, R106 ;  /* 0x0000006a026a7220 */ /* 0x040fe20000410000 */
[----:B------:R-:W1:Y:S01]  /*d690*/  MUFU.TANH R13, R13 ;  /* 0x0000000d000d7308 */ /* 0x000e620000002400 */
[C---:B------:R-:W-:Y:S01]  /*d6a0*/  FMUL.FTZ R107, R2.reuse, R107 ;  /* 0x0000006b026b7220 */ /* 0x040fe20000410000 */
[C---:B------:R-:W-:Y:S01]  /*d6b0*/  FMUL.FTZ R110, R2.reuse, R110 ;  /* 0x0000006e026e7220 */ /* 0x040fe20000410000 */
[C---:B------:R-:W-:Y:S01]  /*d6c0*/  FMUL.FTZ R111, R2.reuse, R111 ;  /* 0x0000006f026f7220 */ /* 0x040fe20000410000 */
[----:B------:R-:W-:-:S04]  /*d6d0*/  FMUL.FTZ R115, R2, R115 ;  /* 0x0000007302737220 */ /* 0x000fc80000410000 */
[----:B------:R-:W2:Y:S01]  /*d6e0*/  MUFU.TANH R123, R123 ;  /* 0x0000007b007b7308 */ /* 0x000ea20000002400 */
[----:B0-----:R-:W-:-:S05]  /*d6f0*/  FMNMX.FTZ R20, R20, R58, !PT ;  /* 0x0000003a14147209 */ /* 0x001fca0007810000 */
[----:B------:R-:W0:Y:S02]  /*d700*/  SHFL.BFLY PT, R58, R20, 0x1, 0x1f ;  /* 0x0c201f00143a7f89 */ /* 0x000e2400000e0000 */
[----:B------:R-:W3:Y:S01]  /*d710*/  MUFU.TANH R126, R126 ;  /* 0x0000007e007e7308 */ /* 0x000ee20000002400 */
[C---:B------:R-:W-:Y:S01]  /*d720*/  FMUL.FTZ R118, R2.reuse, R118 ;  /* 0x0000007602767220 */ /* 0x040fe20000410000 */
[C---:B------:R-:W-:Y:S01]  /*d730*/  FMUL.FTZ R119, R2.reuse, R119 ;  /* 0x0000007702777220 */ /* 0x040fe20000410000 */
[C---:B------:R-:W-:Y:S01]  /*d740*/  FMUL.FTZ R90, R2.reuse, R90 ;  /* 0x0000005a025a7220 */ /* 0x040fe20000410000 */
[----:B------:R-:W-:-:S04]  /*d750*/  FMUL.FTZ R94, R2, R94 ;  /* 0x0000005e025e7220 */ /* 0x000fc80000410000 */
[----:B------:R-:W4:Y:S08]  /*d760*/  MUFU.TANH R127, R127 ;  /* 0x0000007f007f7308 */ /* 0x000f300000002400 */
[----:B------:R-:W5:Y:S08]  /*d770*/  MUFU.TANH R130, R130 ;  /* 0x0000008200827308 */ /* 0x000f700000002400 */
[----:B------:R-:W0:Y:S01]  /*d780*/  MUFU.TANH R106, R106 ;  /* 0x0000006a006a7308 */ /* 0x000e220000002400 */
[----:B------:R-:W-:Y:S01]  /*d790*/  ISETP.GT.AND P1, PT, R132, RZ, PT ;  /* 0x000000ff8400720c */ /* 0x000fe20003f24270 */
[----:B------:R-:W-:Y:S01]  /*d7a0*/  FMUL.FTZ R95, R2, R95 ;  /* 0x0000005f025f7220 */ /* 0x000fe20000410000 */
[----:B------:R-:W-:Y:S01]  /*d7b0*/  ISETP.GT.AND P4, PT, R132, 0x9, PT ;  /* 0x000000098400780c */ /* 0x000fe20003f84270 */
[----:B------:R-:W-:-:S04]  /*d7c0*/  FMUL.FTZ R98, R2, R98 ;  /* 0x0000006202627220 */ /* 0x000fc80000410000 */
[----:B------:R-:W0:Y:S01]  /*d7d0*/  MUFU.TANH R107, R107 ;  /* 0x0000006b006b7308 */ /* 0x000e220000002400 */
[C---:B------:R-:W-:Y:S01]  /*d7e0*/  FMUL.FTZ R99, R2.reuse, R99 ;  /* 0x0000006302637220 */ /* 0x040fe20000410000 */
[----:B------:R-:W-:-:S06]  /*d7f0*/  FMUL.FTZ R103, R2, R103 ;  /* 0x0000006702677220 */ /* 0x000fcc0000410000 */
[----:B------:R-:W0:Y:S01]  /*d800*/  MUFU.TANH R110, R110 ;  /* 0x0000006e006e7308 */ /* 0x000e220000002400 */
[----:B-1----:R-:W-:-:S07]  /*d810*/  FSEL R13, R13, -INF , P1 ;  /* 0xff8000000d0d7808 */ /* 0x002fce0000800000 */
[----:B------:R-:W1:Y:S01]  /*d820*/  MUFU.TANH R111, R111 ;  /* 0x0000006f006f7308 */ /* 0x000e620000002400 */
[----:B--2---:R-:W-:-:S07]  /*d830*/  FSEL R123, R123, -INF , P4 ;  /* 0xff8000007b7b7808 */ /* 0x004fce0002000000 */
[----:B------:R-:W2:Y:S01]  /*d840*/  MUFU.TANH R115, R115 ;  /* 0x0000007300737308 */ /* 0x000ea20000002400 */
[----:B------:R-:W-:Y:S01]  /*d850*/  ISETP.GT.AND P5, PT, R132, 0x10, PT ;  /* 0x000000108400780c */ /* 0x000fe20003fa4270 */
[----:B------:R-:W-:Y:S01]  /*d860*/  FMUL.FTZ R74, R2, R74 ;  /* 0x0000004a024a7220 */ /* 0x000fe20000410000 */
[----:B------:R-:W-:Y:S01]  /*d870*/  ISETP.GT.AND P1, PT, R132, 0x11, PT ;  /* 0x000000118400780c */ /* 0x000fe20003f24270 */
[----:B------:R-:W-:Y:S01]  /*d880*/  FMUL.FTZ R75, R2, R75 ;  /* 0x0000004b024b7220 */ /* 0x000fe20000410000 */
[----:B------:R-:W-:-:S03]  /*d890*/  ISETP.GT.AND P2, PT, R132, 0x18, PT ;  /* 0x000000188400780c */ /* 0x000fc60003f44270 */
[----:B------:R-:W2:Y:S01]  /*d8a0*/  MUFU.TANH R118, R118 ;  /* 0x0000007600767308 */ /* 0x000ea20000002400 */
[----:B------:R-:W-:Y:S01]  /*d8b0*/  ISETP.GT.AND P4, PT, R132, 0x20, PT ;  /* 0x000000208400780c */ /* 0x000fe20003f84270 */
[C---:B------:R-:W-:Y:S01]  /*d8c0*/  FMUL.FTZ R78, R2.reuse, R78 ;  /* 0x0000004e024e7220 */ /* 0x040fe20000410000 */
[----:B------:R-:W-:-:S05]  /*d8d0*/  FMUL.FTZ R82, R2, R82 ;  /* 0x0000005202527220 */ /* 0x000fca0000410000 */
[----:B------:R-:W2:Y:S01]  /*d8e0*/  MUFU.TANH R119, R119 ;  /* 0x0000007700777308 */ /* 0x000ea20000002400 */
[----:B---3--:R-:W-:-:S07]  /*d8f0*/  FSEL R126, R126, -INF , P5 ;  /* 0xff8000007e7e7808 */ /* 0x008fce0002800000 */
[----:B------:R-:W3:Y:S01]  /*d900*/  MUFU.TANH R90, R90 ;  /* 0x0000005a005a7308 */ /* 0x000ee20000002400 */
[----:B----4-:R-:W-:-:S07]  /*d910*/  FSEL R127, R127, -INF , P1 ;  /* 0xff8000007f7f7808 */ /* 0x010fce0000800000 */
[----:B------:R-:W4:Y:S01]  /*d920*/  MUFU.TANH R94, R94 ;  /* 0x0000005e005e7308 */ /* 0x000f220000002400 */
[----:B-----5:R-:W-:Y:S02]  /*d930*/  FSEL R130, R130, -INF , P2 ;  /* 0xff80000082827808 */ /* 0x020fe40001000000 */
[----:B0-----:R-:W-:Y:S01]  /*d940*/  FSEL R106, R106, -INF , P4 ;  /* 0xff8000006a6a7808 */ /* 0x001fe20002000000 */
[----:B------:R-:W-:Y:S01]  /*d950*/  FMUL.FTZ R83, R2, R83 ;  /* 0x0000005302537220 */ /* 0x000fe20000410000 */
[----:B------:R-:W-:-:S03]  /*d960*/  ISETP.GT.AND P5, PT, R132, 0x21, PT ;  /* 0x000000218400780c */ /* 0x000fc60003fa4270 */
[----:B------:R-:W0:Y:S01]  /*d970*/  MUFU.TANH R95, R95 ;  /* 0x0000005f005f7308 */ /* 0x000e220000002400 */
[----:B------:R-:W-:Y:S01]  /*d980*/  ISETP.GT.AND P1, PT, R132, 0x28, PT ;  /* 0x000000288400780c */ /* 0x000fe20003f24270 */
[----:B------:R-:W-:Y:S01]  /*d990*/  FMUL.FTZ R86, R2, R86 ;  /* 0x0000005602567220 */ /* 0x000fe20000410000 */
[----:B------:R-:W-:Y:S01]  /*d9a0*/  ISETP.GT.AND P2, PT, R132, 0x29, PT ;  /* 0x000000298400780c */ /* 0x000fe20003f44270 */
[----:B------:R-:W-:Y:S01]  /*d9b0*/  FMUL.FTZ R87, R2, R87 ;  /* 0x0000005702577220 */ /* 0x000fe20000410000 */
[----:B------:R-:W-:-:S03]  /*d9c0*/  ISETP.GT.AND P4, PT, R132, 0x31, PT ;  /* 0x000000318400780c */ /* 0x000fc60003f84270 */
[----:B------:R-:W5:Y:S01]  /*d9d0*/  MUFU.TANH R98, R98 ;  /* 0x0000006200627308 */ /* 0x000f620000002400 */
[----:B------:R-:W-:-:S07]  /*d9e0*/  FMNMX.FTZ R20, R20, R58, !PT ;  /* 0x0000003a14147209 */ /* 0x000fce0007810000 */
[----:B------:R-:W5:Y:S01]  /*d9f0*/  MUFU.TANH R99, R99 ;  /* 0x0000006300637308 */ /* 0x000f620000002400 */
[----:B------:R-:W-:-:S07]  /*da00*/  FSEL R107, R107, -INF , P5 ;  /* 0xff8000006b6b7808 */ /* 0x000fce0002800000 */
[----:B------:R-:W5:Y:S01]  /*da10*/  MUFU.TANH R103, R103 ;  /* 0x0000006700677308 */ /* 0x000f620000002400 */
[----:B------:R-:W-:Y:S02]  /*da20*/  FSEL R110, R110, -INF , P1 ;  /* 0xff8000006e6e7808 */ /* 0x000fe40000800000 */
[----:B-1----:R-:W-:Y:S02]  /*da30*/  FSEL R111, R111, -INF , P2 ;  /* 0xff8000006f6f7808 */ /* 0x002fe40001000000 */
[----:B--2---:R-:W-:-:S03]  /*da40*/  FSEL R115, R115, -INF , P4 ;  /* 0xff80000073737808 */ /* 0x004fc60002000000 */
[----:B------:R-:W1:Y:S01]  /*da50*/  MUFU.TANH R74, R74 ;  /* 0x0000004a004a7308 */ /* 0x000e620000002400 */
[C---:B------:R-:W-:Y:S02]  /*da60*/  ISETP.GT.AND P5, PT, R132.reuse, 0x38, PT ;  /* 0x000000388400780c */ /* 0x040fe40003fa4270 */
[C---:B------:R-:W-:Y:S02]  /*da70*/  ISETP.GT.AND P1, PT, R132.reuse, 0x39, PT ;  /* 0x000000398400780c */ /* 0x040fe40003f24270 */
[----:B------:R-:W-:-:S03]  /*da80*/  ISETP.GT.AND P2, PT, R132, 0x40, PT ;  /* 0x000000408400780c */ /* 0x000fc60003f44270 */
[----:B------:R-:W2:Y:S01]  /*da90*/  MUFU.TANH R75, R75 ;  /* 0x0000004b004b7308 */ /* 0x000ea20000002400 */
[----:B------:R-:W-:Y:S02]  /*daa0*/  ISETP.GT.AND P4, PT, R132, 0x48, PT ;  /* 0x000000488400780c */ /* 0x000fe40003f84270 */
[----:B------:R-:W-:-:S05]  /*dab0*/  FSETP.NEU.FTZ.AND P6, PT, R20, -INF , PT ;  /* 0xff8000001400780b */ /* 0x000fca0003fdd000 */
[----:B------:R-:W2:Y:S01]  /*dac0*/  MUFU.TANH R78, R78 ;  /* 0x0000004e004e7308 */ /* 0x000ea20000002400 */
[----:B------:R-:W-:-:S07]  /*dad0*/  FSEL R118, R118, -INF , P5 ;  /* 0xff80000076767808 */ /* 0x000fce0002800000 */
[----:B------:R-:W2:Y:S01]  /*dae0*/  MUFU.TANH R82, R82 ;  /* 0x0000005200527308 */ /* 0x000ea20000002400 */
[----:B------:R-:W-:Y:S02]  /*daf0*/  FSEL R119, R119, -INF , P1 ;  /* 0xff80000077777808 */ /* 0x000fe40000800000 */
[----:B---3--:R-:W-:Y:S02]  /*db00*/  FSEL R90, R90, -INF , P2 ;  /* 0xff8000005a5a7808 */ /* 0x008fe40001000000 */
[----:B----4-:R-:W-:-:S03]  /*db10*/  FSEL R94, R94, -INF , P4 ;  /* 0xff8000005e5e7808 */ /* 0x010fc60002000000 */
[----:B------:R-:W3:Y:S01]  /*db20*/  MUFU.TANH R83, R83 ;  /* 0x0000005300537308 */ /* 0x000ee20000002400 */
[----:B------:R-:W-:Y:S02]  /*db30*/  FSEL R58, R20, RZ, P6 ;  /* 0x000000ff143a7208 */ /* 0x000fe40003000000 */
[C---:B------:R-:W-:Y:S02]  /*db40*/  ISETP.GT.AND P5, PT, R132.reuse, 0x49, PT ;  /* 0x000000498400780c */ /* 0x040fe40003fa4270 */
[----:B------:R-:W-:-:S03]  /*db50*/  ISETP.GT.AND P1, PT, R132, 0x50, PT ;  /* 0x000000508400780c */ /* 0x000fc60003f24270 */
[----:B------:R-:W4:Y:S01]  /*db60*/  MUFU.TANH R86, R86 ;  /* 0x0000005600567308 */ /* 0x000f220000002400 */
[C---:B------:R-:W-:Y:S02]  /*db70*/  ISETP.GT.AND P2, PT, R132.reuse, 0x51, PT ;  /* 0x000000518400780c */ /* 0x040fe40003f44270 */
[----:B------:R-:W-:-:S05]  /*db80*/  ISETP.GT.AND P4, PT, R132, 0x59, PT ;  /* 0x000000598400780c */ /* 0x000fca0003f84270 */
[----:B------:R-:W4:Y:S01]  /*db90*/  MUFU.TANH R87, R87 ;  /* 0x0000005700577308 */ /* 0x000f220000002400 */
[----:B0-----:R-:W-:-:S07]  /*dba0*/  FSEL R95, R95, -INF , P5 ;  /* 0xff8000005f5f7808 */ /* 0x001fce0002800000 */
[----:B------:R-:W0:Y:S01]  /*dbb0*/  MUFU.TANH R69, R69 ;  /* 0x0000004500457308 */ /* 0x000e220000002400 */
[----:B-----5:R-:W-:Y:S01]  /*dbc0*/  FSEL R98, R98, -INF , P1 ;  /* 0xff80000062627808 */ /* 0x020fe20000800000 */
[----:B------:R-:W-:-:S01]  /*dbd0*/  FADD.FTZ R11, -R58, R11 ;  /* 0x0000000b3a0b7221 */ /* 0x000fc20000010100 */
[----:B------:R-:W-:Y:S01]  /*dbe0*/  FSEL R99, R99, -INF , P2 ;  /* 0xff80000063637808 */ /* 0x000fe20001000000 */
[----:B------:R-:W-:Y:S01]  /*dbf0*/  IMAD.U32 R58, RZ, RZ, UR37 ;  /* 0x00000025ff3a7e24 */ /* 0x000fe2000f8e00ff */
[----:B------:R-:W-:Y:S02]  /*dc00*/  FSEL R103, R103, -INF , P4 ;  /* 0xff80000067677808 */ /* 0x000fe40002000000 */
[C---:B------:R-:W-:Y:S02]  /*dc10*/  ISETP.GT.AND P5, PT, R132.reuse, 0x60, PT ;  /* 0x000000608400780c */ /* 0x040fe40003fa4270 */
[C---:B------:R-:W-:Y:S02]  /*dc20*/  ISETP.GT.AND P1, PT, R132.reuse, 0x61, PT ;  /* 0x000000618400780c */ /* 0x040fe40003f24270 */
[----:B------:R-:W-:-:S02]  /*dc30*/  ISETP.GT.AND P2, PT, R132, 0x68, PT ;  /* 0x000000688400780c */ /* 0x000fc40003f44270 */
[----:B------:R-:W-:Y:S01]  /*dc40*/  ISETP.GT.AND P4, PT, R132, 0x70, PT ;  /* 0x000000708400780c */ /* 0x000fe20003f84270 */
[----:B------:R-:W-:-:S01]  /*dc50*/  FFMA.FTZ R135, R20, R58, -8 ;  /* 0xc100000014877423 */ /* 0x000fc2000001003a */
[----:B-1----:R-:W-:Y:S02]  /*dc60*/  FSEL R74, R74, -INF , P5 ;  /* 0xff8000004a4a7808 */ /* 0x002fe40002800000 */
[----:B--2---:R-:W-:Y:S02]  /*dc70*/  FSEL R75, R75, -INF , P1 ;  /* 0xff8000004b4b7808 */ /* 0x004fe40000800000 */
[----:B------:R-:W-:Y:S02]  /*dc80*/  FSEL R78, R78, -INF , P2 ;  /* 0xff8000004e4e7808 */ /* 0x000fe40001000000 */
[----:B------:R-:W-:Y:S02]  /*dc90*/  FSEL R82, R82, -INF , P4 ;  /* 0xff80000052527808 */ /* 0x000fe40002000000 */
[----:B------:R-:W-:-:S02]  /*dca0*/  ISETP.GT.AND P5, PT, R132, 0x71, PT ;  /* 0x000000718400780c */ /* 0x000fc40003fa4270 */
[C---:B------:R-:W-:Y:S02]  /*dcb0*/  ISETP.GT.AND P1, PT, R132.reuse, 0x78, PT ;  /* 0x000000788400780c */ /* 0x040fe40003f24270 */
[C---:B------:R-:W-:Y:S02]  /*dcc0*/  ISETP.GT.AND P2, PT, R132.reuse, 0x79, PT ;  /* 0x000000798400780c */ /* 0x040fe40003f44270 */
[----:B------:R-:W-:Y:S02]  /*dcd0*/  ISETP.GT.AND P4, PT, R132, 0x81, PT ;  /* 0x000000818400780c */ /* 0x000fe40003f84270 */
[----:B---3--:R-:W-:Y:S02]  /*dce0*/  FSEL R83, R83, -INF , P5 ;  /* 0xff80000053537808 */ /* 0x008fe40002800000 */
[----:B----4-:R-:W-:Y:S02]  /*dcf0*/  FSEL R86, R86, -INF , P1 ;  /* 0xff80000056567808 */ /* 0x010fe40000800000 */
[----:B------:R-:W-:-:S02]  /*dd00*/  FSEL R87, R87, -INF , P2 ;  /* 0xff80000057577808 */ /* 0x000fc40001000000 */
[----:B0-----:R-:W-:Y:S02]  /*dd10*/  FSEL R69, R69, -INF , P4 ;  /* 0xff80000045457808 */ /* 0x001fe40002000000 */
[----:B------:R-:W-:Y:S02]  /*dd20*/  FSEL R135, R135, RZ, P6 ;  /* 0x000000ff87877208 */ /* 0x000fe40003000000 */
[C---:B------:R-:W-:Y:S02]  /*dd30*/  ISETP.GT.AND P1, PT, R132.reuse, 0x89, PT ;  /* 0x000000898400780c */ /* 0x040fe40003f24270 */
[C---:B------:R-:W-:Y:S02]  /*dd40*/  ISETP.GT.AND P2, PT, R132.reuse, 0x90, PT ;  /* 0x000000908400780c */ /* 0x040fe40003f44270 */
[C---:B------:R-:W-:Y:S02]  /*dd50*/  ISETP.GT.AND P3, PT, R132.reuse, 0x91, PT ;  /* 0x000000918400780c */ /* 0x040fe40003f64270 */
[----:B------:R-:W-:-:S02]  /*dd60*/  ISETP.GT.AND P4, PT, R132, 0x98, PT ;  /* 0x000000988400780c */ /* 0x000fc40003f84270 */
[C---:B------:R-:W-:Y:S02]  /*dd70*/  ISETP.GT.AND P5, PT, R132.reuse, 0x99, PT ;  /* 0x000000998400780c */ /* 0x040fe40003fa4270 */
[----:B------:R-:W-:Y:S02]  /*dd80*/  ISETP.GT.AND P6, PT, R132, 0x88, PT ;  /* 0x000000888400780c */ /* 0x000fe40003fc4270 */
        /* <DEDUP_REMOVED lines=29> */
[----:B------:R-:W-:-:S03]  /*df60*/  FMUL.FTZ R63, R2, R63 ;  /* 0x0000003f023f7220 */ /* 0x000fc60000410000 */
[----:B------:R-:W-:Y:S01]  /*df70*/  FMNMX.FTZ R132, R82, R132, !PT ;  /* 0x0000008452847209 */ /* 0x000fe20007810000 */
[----:B------:R-:W0:Y:S01]  /*df80*/  MUFU.TANH R62, R62 ;  /* 0x0000003e003e7308 */ /* 0x000e220000002400 */
[C---:B------:R-:W-:Y:S02]  /*df90*/  FMUL.FTZ R66, R2.reuse, R66 ;  /* 0x0000004202427220 */ /* 0x040fe40000410000 */
[----:B------:R-:W-:Y:S01]  /*dfa0*/  FMNMX.FTZ R132, R83, R132, !PT ;  /* 0x0000008453847209 */ /* 0x000fe20007810000 */
[----:B------:R-:W-:-:S03]  /*dfb0*/  FMUL.FTZ R67, R2, R67 ;  /* 0x0000004302437220 */ /* 0x000fc60000410000 */
[----:B------:R-:W-:Y:S01]  /*dfc0*/  FMNMX.FTZ R132, R86, R132, !PT ;  /* 0x0000008456847209 */ /* 0x000fe20007810000 */
[----:B------:R-:W1:Y:S01]  /*dfd0*/  MUFU.TANH R63, R63 ;  /* 0x0000003f003f7308 */ /* 0x000e620000002400 */
[----:B------:R-:W-:Y:S02]  /*dfe0*/  FMUL.FTZ R70, R2, R70 ;  /* 0x0000004602467220 */ /* 0x000fe40000410000 */
[----:B------:R-:W-:-:S05]  /*dff0*/  FMNMX.FTZ R132, R87, R132, !PT ;  /* 0x0000008457847209 */ /* 0x000fca0007810000 */
[----:B------:R-:W2:Y:S01]  /*e000*/  MUFU.TANH R66, R66 ;  /* 0x0000004200427308 */ /* 0x000ea20000002400 */
[----:B------:R-:W-:Y:S01]  /*e010*/  FMNMX.FTZ R132, R133, R132, !PT ;  /* 0x0000008485847209 */ /* 0x000fe20007810000 */
[----:B------:R-:W-:Y:S01]  /*e020*/  FMUL.FTZ R71, R2, R71 ;  /* 0x0000004702477220 */ /* 0x000fe20000410000 */
[----:B0-----:R-:W-:-:S05]  /*e030*/  FSEL R62, R62, -INF , P6 ;  /* 0xff8000003e3e7808 */ /* 0x001fca0003000000 */
[----:B------:R-:W0:Y:S01]  /*e040*/  MUFU.TANH R67, R67 ;  /* 0x0000004300437308 */ /* 0x000e220000002400 */
[----:B------:R-:W-:Y:S02]  /*e050*/  FMNMX.FTZ R132, R69, R132, !PT ;  /* 0x0000008445847209 */ /* 0x000fe40007810000 */
[----:B-1----:R-:W-:-:S05]  /*e060*/  FSEL R63, R63, -INF , P1 ;  /* 0xff8000003f3f7808 */ /* 0x002fca0000800000 */
[----:B------:R-:W1:Y:S01]  /*e070*/  MUFU.TANH R70, R70 ;  /* 0x0000004600467308 */ /* 0x000e620000002400 */
[----:B------:R-:W-:Y:S02]  /*e080*/  FMNMX.FTZ R132, R62, R132, !PT ;  /* 0x000000843e847209 */ /* 0x000fe40007810000 */
[----:B--2---:R-:W-:-:S05]  /*e090*/  FSEL R66, R66, -INF , P2 ;  /* 0xff80000042427808 */ /* 0x004fca0001000000 */
[----:B------:R-:W2:Y:S01]  /*e0a0*/  MUFU.TANH R71, R71 ;  /* 0x0000004700477308 */ /* 0x000ea20000002400 */
[----:B------:R-:W-:Y:S02]  /*e0b0*/  FMNMX.FTZ R132, R63, R132, !PT ;  /* 0x000000843f847209 */ /* 0x000fe40007810000 */
[----:B0-----:R-:W-:Y:S02]  /*e0c0*/  FSEL R67, R67, -INF , P3 ;  /* 0xff80000043437808 */ /* 0x001fe40001800000 */
[----:B------:R-:W-:Y:S02]  /*e0d0*/  FMNMX.FTZ R132, R66, R132, !PT ;  /* 0x0000008442847209 */ /* 0x000fe40007810000 */
[----:B-1----:R-:W-:Y:S02]  /*e0e0*/  FSEL R70, R70, -INF , P4 ;  /* 0xff80000046467808 */ /* 0x002fe40002000000 */
[----:B------:R-:W-:-:S04]  /*e0f0*/  FMNMX.FTZ R132, R67, R132, !PT ;  /* 0x0000008443847209 */ /* 0x000fc80007810000 */
[----:B------:R-:W-:Y:S02]  /*e100*/  FMNMX.FTZ R132, R70, R132, !PT ;  /* 0x0000008446847209 */ /* 0x000fe40007810000 */
[----:B--2---:R-:W-:-:S04]  /*e110*/  FSEL R71, R71, -INF , P5 ;  /* 0xff80000047477808 */ /* 0x004fc80002800000 */
[----:B------:R-:W-:-:S05]  /*e120*/  FMNMX.FTZ R132, R71, R132, !PT ;  /* 0x0000008447847209 */ /* 0x000fca0007810000 */
[----:B------:R-:W0:Y:S02]  /*e130*/  SHFL.BFLY PT, R134, R132, 0x2, 0x1f ;  /* 0x0c401f0084867f89 */ /* 0x000e2400000e0000 */
[----:B0-----:R-:W-:-:S05]  /*e140*/  FMNMX.FTZ R134, R132, R134, !PT ;  /* 0x0000008684867209 */ /* 0x001fca0007810000 */
[----:B------:R-:W0:Y:S01]  /*e150*/  SHFL.BFLY PT, R132, R134, 0x1, 0x1f ;  /* 0x0c201f0086847f89 */ /* 0x000e2200000e0000 */
        /* <DEDUP_REMOVED lines=39> */
[----:B------:R-:W-:-:S02]  /*e3d0*/  FFMA.FTZ R59, R59, R58, -R135 ;  /* 0x0000003a3b3b7223 */ /* 0x000fc40000010887 */
[----:B------:R0:W-:Y:S02]  /*e3e0*/  MUFU.EX2 R135, R72 ;  /* 0x0000004800877308 */ /* 0x0001e40000000800 */
[----:B0-----:R-:W-:-:S04]  /*e3f0*/  FMNMX.FTZ R72, R134, R132, !PT ;  /* 0x0000008486487209 */ /* 0x001fc80007810000 */
[C---:B------:R-:W-:Y:S01]  /*e400*/  FSETP.NEU.FTZ.AND P1, PT, R72.reuse, -INF , PT ;  /* 0xff8000004800780b */ /* 0x040fe20003f3d000 */
[----:B------:R-:W-:-:S03]  /*e410*/  FFMA.FTZ R137, R72, R58, -8 ;  /* 0xc100000048897423 */ /* 0x000fc6000001003a */
[----:B------:R-:W-:Y:S02]  /*e420*/  FSEL R132, R72, RZ, P1 ;  /* 0x000000ff48847208 */ /* 0x000fe40000800000 */
[----:B------:R-:W-:-:S03]  /*e430*/  FSEL R137, R137, RZ, P1 ;  /* 0x000000ff89897208 */ /* 0x000fc60000800000 */
[----:B------:R-:W-:Y:S01]  /*e440*/  FADD.FTZ R10, -R132, R10 ;  /* 0x0000000a840a7221 */ /* 0x000fe20000010100 */
[-C--:B------:R-:W-:Y:S01]  /*e450*/  FMUL.FTZ R11, R11, R58.reuse ;  /* 0x0000003a0b0b7220 */ /* 0x080fe20000410000 */
[-CC-:B------:R-:W-:Y:S02]  /*e460*/  FFMA.FTZ R13, R13, R58.reuse, -R137.reuse ;  /* 0x0000003a0d0d7223 */ /* 0x180fe40000010889 */
[-C--:B------:R-:W-:Y:S01]  /*e470*/  FMUL.FTZ R10, R10, R58.reuse ;  /* 0x0000003a0a0a7220 */ /* 0x080fe20000410000 */
        /* <DEDUP_REMOVED lines=13> */
[----:B0-----:R-:W-:-:S01]  /*e550*/  FFMA.FTZ R3, R11, R3, R9 ;  /* 0x000000030b037223 */ /* 0x001fc20000010009 */
[----:B-1----:R-:W-:-:S06]  /*e560*/  FFMA.FTZ R0, R10, R0, R13 ;  /* 0x000000000a007223 */ /* 0x002fcc000001000d */
[----:B------:R-:W0:Y:S01]  /*e570*/  MUFU.EX2 R121, R121 ;  /* 0x0000007900797308 */ /* 0x000e220000000800 */
[----:B------:R-:W-:-:S07]  /*e580*/  FFMA.FTZ R130, R130, R58, -R137 ;  /* 0x0000003a82827223 */ /* 0x000fce0000010889 */
        /* <DEDUP_REMOVED lines=9> */
[----:B------:R-:W-:-:S07]  /*e620*/  FFMA.FTZ R106, R106, R58, -R137 ;  /* 0x0000003a6a6a7223 */ /* 0x000fce0000010889 */
[----:B------:R-:W5:Y:S01]  /*e630*/  MUFU.EX2 R127, R127 ;  /* 0x0000007f007f7308 */ /* 0x000f620000000800 */
[----:B0-----:R-:W-:-:S01]  /*e640*/  FADD.FTZ R0, R121, R0 ;  /* 0x0000000079007221 */ /* 0x001fc20000010000 */
[----:B-1----:R-:W-:-:S06]  /*e650*/  FADD.FTZ R3, R123, R3 ;  /* 0x000000037b037221 */ /* 0x002fcc0000010000 */
        /* <DEDUP_REMOVED lines=91> */
[----:B------:R-:W-:-:S01]  /*ec10*/  FFMA.FTZ R79, R79, R58, -R137 ;  /* 0x0000003a4f4f7223 */ /* 0x000fc20000010889 */
[----:B--2---:R-:W-:-:S06]  /*ec20*/  FADD.FTZ R0, R100, R0 ;  /* 0x0000000064007221 */ /* 0x004fcc0000010000 */
[----:B------:R-:W1:Y:S01]  /*ec30*/  MUFU.EX2 R73, R73 ;  /* 0x0000004900497308 */ /* 0x000e620000000800 */
[----:B---3--:R-:W-:-:S01]  /*ec40*/  FADD.FTZ R3, R102, R3 ;  /* 0x0000000366037221 */ /* 0x008fc20000010000 */
[----:B------:R-:W-:-:S06]  /*ec50*/  FFMA.FTZ R82, R82, R58, -R137 ;  /* 0x0000003a52527223 */ /* 0x000fcc0000010889 */
[----:B------:R-:W2:Y:S01]  /*ec60*/  MUFU.EX2 R75, R75 ;  /* 0x0000004b004b7308 */ /* 0x000ea20000000800 */
[----:B----4-:R-:W-:-:S01]  /*ec70*/  FADD.FTZ R0, R101, R0 ;  /* 0x0000000065007221 */ /* 0x010fc20000010000 */
[----:B-----5:R-:W-:-:S06]  /*ec80*/  FADD.FTZ R3, R103, R3 ;  /* 0x0000000367037221 */ /* 0x020fcc0000010000 */
[----:B------:R-:W3:Y:S01]  /*ec90*/  MUFU.EX2 R76, R76 ;  /* 0x0000004c004c7308 */ /* 0x000ee20000000800 */
[----:B------:R-:W-:-:S07]  /*eca0*/  FFMA.FTZ R83, R83, R58, -R137 ;  /* 0x0000003a53537223 */ /* 0x000fce0000010889 */
[----:B------:R-:W4:Y:S01]  /*ecb0*/  MUFU.EX2 R78, R78 ;  /* 0x0000004e004e7308 */ /* 0x000f220000000800 */
[----:B------:R-:W-:-:S01]  /*ecc0*/  FADD.FTZ R0, R135, R0 ;  /* 0x0000000087007221 */ /* 0x000fc20000010000 */
[----:B0-----:R-:W-:-:S06]  /*ecd0*/  FADD.FTZ R3, R74, R3 ;  /* 0x000000034a037221 */ /* 0x001fcc0000010000 */
[----:B------:R-:W0:Y:S01]  /*ece0*/  MUFU.EX2 R77, R77 ;  /* 0x0000004d004d7308 */ /* 0x000e220000000800 */
[----:B------:R-:W-:-:S07]  /*ecf0*/  FFMA.FTZ R86, R86, R58, -R137 ;  /* 0x0000003a56567223 */ /* 0x000fce0000010889 */
[----:B------:R-:W5:Y:S01]  /*ed00*/  MUFU.EX2 R79, R79 ;  /* 0x0000004f004f7308 */ /* 0x000f620000000800 */
[----:B-1----:R-:W-:-:S01]  /*ed10*/  FADD.FTZ R0, R73, R0 ;  /* 0x0000000049007221 */ /* 0x002fc20000010000 */
[----:B--2---:R-:W-:-:S06]  /*ed20*/  FADD.FTZ R3, R75, R3 ;  /* 0x000000034b037221 */ /* 0x004fcc0000010000 */
[----:B------:R-:W1:Y:S01]  /*ed30*/  MUFU.EX2 R80, R80 ;  /* 0x0000005000507308 */ /* 0x000e620000000800 */
[----:B------:R-:W-:-:S07]  /*ed40*/  FFMA.FTZ R87, R87, R58, -R137 ;  /* 0x0000003a57577223 */ /* 0x000fce0000010889 */
[----:B------:R-:W2:Y:S01]  /*ed50*/  MUFU.EX2 R82, R82 ;  /* 0x0000005200527308 */ /* 0x000ea20000000800 */
[----:B---3--:R-:W-:-:S01]  /*ed60*/  FADD.FTZ R0, R76, R0 ;  /* 0x000000004c007221 */ /* 0x008fc20000010000 */
[----:B----4-:R-:W-:-:S06]  /*ed70*/  FADD.FTZ R3, R78, R3 ;  /* 0x000000034e037221 */ /* 0x010fcc0000010000 */
[----:B------:R-:W3:Y:S01]  /*ed80*/  MUFU.EX2 R81, R81 ;  /* 0x0000005100517308 */ /* 0x000ee20000000800 */
[----:B------:R-:W-:-:S07]  /*ed90*/  FFMA.FTZ R133, R133, R58, -R137 ;  /* 0x0000003a85857223 */ /* 0x000fce0000010889 */
[----:B------:R-:W4:Y:S01]  /*eda0*/  MUFU.EX2 R83, R83 ;  /* 0x0000005300537308 */ /* 0x000f220000000800 */
[----:B0-----:R-:W-:-:S01]  /*edb0*/  FADD.FTZ R0, R77, R0 ;  /* 0x000000004d007221 */ /* 0x001fc20000010000 */
[----:B-----5:R-:W-:-:S06]  /*edc0*/  FADD.FTZ R3, R79, R3 ;  /* 0x000000034f037221 */ /* 0x020fcc0000010000 */
        /* <DEDUP_REMOVED lines=35> */
[----:B------:R-:W1:Y:S08]  /*f000*/  MUFU.EX2 R64, R64 ;  /* 0x0000004000407308 */ /* 0x000e700000000800 */
[----:B------:R-:W2:Y:S01]  /*f010*/  MUFU.EX2 R67, R67 ;  /* 0x0000004300437308 */ /* 0x000ea20000000800 */
[----:B---3--:R-:W-:-:S01]  /*f020*/  FADD.FTZ R0, R61, R0 ;  /* 0x000000003d007221 */ /* 0x008fc20000010000 */
[----:B----4-:R-:W-:-:S06]  /*f030*/  FADD.FTZ R3, R63, R3 ;  /* 0x000000033f037221 */ /* 0x010fcc0000010000 */
[----:B------:R-:W3:Y:S08]  /*f040*/  MUFU.EX2 R65, R65 ;  /* 0x0000004100417308 */ /* 0x000ef00000000800 */
[----:B------:R-:W4:Y:S01]  /*f050*/  MUFU.EX2 R70, R70 ;  /* 0x0000004600467308 */ /* 0x000f220000000800 */
[----:B0-----:R-:W-:-:S01]  /*f060*/  FADD.FTZ R0, R8, R0 ;  /* 0x0000000008007221 */ /* 0x001fc20000010000 */
[----:B-----5:R-:W-:-:S06]  /*f070*/  FADD.FTZ R3, R66, R3 ;  /* 0x0000000342037221 */ /* 0x020fcc0000010000 */
[----:B------:R-:W0:Y:S08]  /*f080*/  MUFU.EX2 R59, R59 ;  /* 0x0000003b003b7308 */ /* 0x000e300000000800 */
[----:B------:R-:W5:Y:S01]  /*f090*/  MUFU.EX2 R71, R71 ;  /* 0x0000004700477308 */ /* 0x000f620000000800 */
[----:B-1----:R-:W-:-:S01]  /*f0a0*/  FADD.FTZ R0, R64, R0 ;  /* 0x0000000040007221 */ /* 0x002fc20000010000 */
[----:B--2---:R-:W-:-:S03]  /*f0b0*/  FADD.FTZ R3, R67, R3 ;  /* 0x0000000343037221 */ /* 0x004fc60000010000 */
[----:B---3--:R-:W-:Y:S01]  /*f0c0*/  FADD.FTZ R0, R65, R0 ;  /* 0x0000000041007221 */ /* 0x008fe20000010000 */
[----:B----4-:R-:W-:-:S03]  /*f0d0*/  FADD.FTZ R132, R70, R3 ;  /* 0x0000000346847221 */ /* 0x010fc60000010000 */
[----:B0-----:R-:W-:Y:S01]  /*f0e0*/  FADD.FTZ R3, R59, R0 ;  /* 0x000000003b037221 */ /* 0x001fe20000010000 */
[----:B-----5:R-:W-:-:S01]  /*f0f0*/  FADD.FTZ R0, R71, R132 ;  /* 0x0000008447007221 */ /* 0x020fc20000010000 */
[----:B------:R-:W-:Y:S06]  /*f100*/  @!P0 BRA `(.L_x_2432) ;  /* 0x0000000000048947 */ /* 0x000fec0003800000 */
[----:B------:R-:W-:Y:S01]  /*f110*/  BPT.TRAP 0x1 ;  /* 0x000000040000795c */ /* 0x000fe20000300000 */
.L_x_2432:
[----:B------:R-:W-:Y:S01]  /*f120*/  ISETP.GT.AND P1, PT, R15, R21, PT ;  /* 0x000000150f00720c */ /* 0x000fe20003f24270 */
[----:B------:R-:W-:Y:S01]  /*f130*/  VIADD R14, R14, 0x13260 ;  /* 0x000132600e0e7836 */ /* 0x000fe20000000000 */
[----:B------:R-:W-:Y:S01]  /*f140*/  F2FP.SATFINITE.E4M3.F32.PACK_AB_MERGE_C R120, R121, R120, RZ ;  /* 0x000000787978723e */ /* 0x000fe200048070ff */
[----:B------:R-:W-:Y:S01]  /*f150*/  FMUL.FTZ R24, R24, R11 ;  /* 0x0000000b18187220 */ /* 0x000fe20000410000 */
        /* <DEDUP_REMOVED lines=76> */
[----:B------:R-:W-:Y:S01]  /*f620*/  MOV R8, R22 ;  /* 0x0000001600087202 */ /* 0x000fe20000000f00 */
[----:B0-----:R-:W-:Y:S06]  /*f630*/  @P1 BRA `(.L_x_2433) ;  /* 0xffffffc400741947 */ /* 0x001fec000383ffff */
[----:B------:R-:W-:Y:S05]  /*f640*/  BSYNC B1 ;  /* 0x0000000000017941 */ /* 0x000fea0003800000 */
.L_x_2420:
[----:B------:R-:W-:Y:S05]  /*f650*/  BSYNC B0 ;  /* 0x0000000000007941 */ /* 0x000fea0003800000 */
.L_x_2419:
[----:B------:R-:W-:Y:S01]  /*f660*/  ISETP.GE.AND P1, PT, R15, RZ, PT ;  /* 0x000000ff0f00720c */ /* 0x000fe20003f26270 */
[----:B------:R-:W-:-:S12]  /*f670*/  BSSY B0, `(.L_x_2434) ;  /* 0x00002f0000007945 */ /* 0x000fd80003800000 */
[----:B------:R-:W-:Y:S05]  /*f680*/  @!P1 BRA `(.L_x_2435) ;  /* 0x0000002c00b89947 */ /* 0x000fea0003800000 */
[----:B------:R-:W-:Y:S02]  /*f690*/  IMAD.MOV.U32 R13, RZ, RZ, R72 ;  /* 0x000000ffff0d7224 */ /* 0x000fe400078e0048 */
[----:B------:R-:W-:Y:S02]  /*f6a0*/  IMAD.MOV.U32 R14, RZ, RZ, R20 ;  /* 0x000000ffff0e7224 */ /* 0x000fe400078e0014 */
[----:B------:R-:W-:Y:S02]  /*f6b0*/  IMAD.MOV.U32 R9, RZ, RZ, R23 ;  /* 0x000000ffff097224 */ /* 0x000fe400078e0017 */
[----:B------:R-:W-:-:S07]  /*f6c0*/  IMAD.MOV.U32 R8, RZ, RZ, R22 ;  /* 0x000000ffff087224 */ /* 0x000fce00078e0016 */
.L_x_2448:
        /* <DEDUP_REMOVED lines=8> */
.L_x_2436:
[----:B------:R-:W-:Y:S02]  /*f750*/  LEA R10, R22, R18, 0x3 ;  /* 0x00000012160a7211 */ /* 0x000fe400078e18ff */
[----:B------:R-:W-:-:S04]  /*f760*/  SHF.L.U32 R11, R23, 0x1f, RZ ;  /* 0x0000001f170b7819 */ /* 0x000fc800000006ff */
[----:B------:R0:W1:Y:S01]  /*f770*/  SYNCS.PHASECHK.TRANS64.TRYWAIT P1, [R10+URZ+0x13230], R11 ;  /* 0x0132300b0a0075a7 */ /* 0x000062000802017f */
[----:B------:R-:W-:Y:S05]  /*f780*/  @!P0 BRA `(.L_x_2437) ;  /* 0x0000000000048947 */ /* 0x000fea0003800000 */
[----:B------:R-:W-:Y:S01]  /*f790*/  BPT.TRAP 0x1 ;  /* 0x000000040000795c */ /* 0x000fe20000300000 */
.L_x_2437:
        /* <DEDUP_REMOVED lines=8> */
.L_x_2439:
[----:B------:R-:W-:Y:S05]  /*f820*/  BSYNC B1 ;  /* 0x0000000000017941 */ /* 0x000fea0003800000 */
.L_x_2438:
[----:B01----:R-:W-:Y:S01]  /*f830*/  IMAD.MOV.U32 R10, RZ, RZ, R12 ;  /* 0x000000ffff0a7224 */ /* 0x003fe200078e000c */
[----:B------:R-:W-:Y:S01]  /*f840*/  R2UR UR4, R4 ;  /* 0x00000000040472ca */ /* 0x000fe200000e0000 */
[----:B------:R-:W-:Y:S01]  /*f850*/  IMAD.MOV.U32 R11, RZ, RZ, -0x7fffffe0 ;  /* 0x80000020ff0b7424 */ /* 0x000fe200078e00ff */
[----:B------:R-:W-:Y:S01]  /*f860*/  R2UR UR5, R5 ;  /* 0x00000000050572ca */ /* 0x000fe200000e0000 */
[----:B------:R-:W-:Y:S01]  /*f870*/  WARPGROUP.ARRIVE ;  /* 0x00000000000079c5 */ /* 0x000fe20000000000 */
[----:B------:R-:W-:Y:S01]  /*f880*/  R2UR UR6, R10 ;  /* 0x000000000a0672ca */ /* 0x000fe200000e0000 */
[----:B------:R-:W-:Y:S01]  /*f890*/  IMAD.MOV.U32 R57, RZ, RZ, -0x7fffffe0 ;  /* 0x80000020ff397424 */ /* 0x000fe200078e00ff */
[----:B------:R-:W-:Y:S01]  /*f8a0*/  R2UR UR7, R11 ;  /* 0x000000000b0772ca */ /* 0x000fe200000e0000 */
[----:B------:R-:W-:Y:S01]  /*f8b0*/  VIADD R58, R12, 0x182 ;  /* 0x000001820c3a7836 */ /* 0x000fe20000000000 */
[----:B------:R-:W-:Y:S01]  /*f8c0*/  R2UR UR10, R56 ;  /* 0x00000000380a72ca */ /* 0x000fe200000e0000 */
[----:B------:R-:W-:Y:S01]  /*f8d0*/  VIADD R56, R12, 0x180 ;  /* 0x000001800c387836 */ /* 0x000fe20000000000 */
[----:B------:R-:W-:Y:S01]  /*f8e0*/  R2UR UR11, R57 ;  /* 0x00000000390b72ca */ /* 0x000fe200000e0000 */
[----:B------:R-:W-:Y:S01]  /*f8f0*/  IMAD.MOV.U32 R59, RZ, RZ, -0x7fffffe0 ;  /* 0x80000020ff3b7424 */ /* 0x000fe200078e00ff */
[----:B------:R-:W-:-:S02]  /*f900*/  R2UR UR8, R4 ;  /* 0x00000000040872ca */ /* 0x000fc400000e0000 */
[----:B------:R-:W-:Y:S02]  /*f910*/  R2UR UR9, R5 ;  /* 0x00000000050972ca */ /* 0x000fe400000e0000 */
[----:B------:R-:W-:Y:S02]  /*f920*/  MOV R10, R21 ;  /* 0x00000015000a7202 */ /* 0x000fe40000000f00 */
        /* <DEDUP_REMOVED lines=23> */
[----:B------:R-:W-:Y:S02]  /*faa0*/  R2UR UR6, R10 ;  /* 0x000000000a0672ca */ /* 0x000fe400000e0000 */
[----:B------:R-:W-:Y:S01]  /*fab0*/  R2UR UR7, R11 ;  /* 0x000000000b0772ca */ /* 0x000fe200000e0000 */
[----:B------:R-:W-:Y:S01]  /*fac0*/  IMAD.MOV.U32 R11, RZ, RZ, -0x7fffffe0 ;  /* 0x80000020ff0b7424 */ /* 0x000fe200078e00ff */
[----:B------:R-:W-:-:S02]  /*fad0*/  R2UR UR4, R6 ;  /* 0x00000000060472ca */ /* 0x000fc400000e0000 */
[----:B------:R-:W-:Y:S02]  /*fae0*/  R2UR UR5, R7 ;  /* 0x00000000070572ca */ /* 0x000fe400000e0000 */
[----:B------:R-:W-:Y:S01]  /*faf0*/  IADD3 R10, R12, 0x202, RZ ;  /* 0x000002020c0a7810 */ /* 0x000fe20007ffe0ff */
        /* <DEDUP_REMOVED lines=42> */
.L_x_2441:
[----:B------:R-:W-:Y:S01]  /*fda0*/  SHF.L.U32 R9, R9, 0x1f, RZ ;  /* 0x0000001f09097819 */ /* 0x000fe200000006ff */
[----:B------:R-:W-:-:S04]  /*fdb0*/  IMAD R12, R8, 0x8, R18 ;  /* 0x00000008080c7824 */ /* 0x000fc800078e0212 */
[----:B------:R0:W1:Y:S01]  /*fdc0*/  SYNCS.PHASECHK.TRANS64.TRYWAIT P1, [R12+URZ+0x13250], R9 ;  /* 0x013250090c0075a7 */ /* 0x000062000802017f */
[----:B------:R-:W-:Y:S05]  /*fdd0*/  @!P0 BRA `(.L_x_2442) ;  /* 0x0000000000048947 */ /* 0x000fea0003800000 */
[----:B------:R-:W-:Y:S01]  /*fde0*/  BPT.TRAP 0x1 ;  /* 0x000000040000795c */ /* 0x000fe20000300000 */
.L_x_2442:
[----:B------:R-:W-:Y:S04]  /*fdf0*/  BSSY B1, `(.L_x_2443) ;  /* 0x0000004000017945 */ /* 0x000fe80003800000 */
[----:B-1----:R-:W-:Y:S05]  /*fe00*/  @P1 BRA `(.L_x_2444) ;  /* 0x0000000000081947 */ /* 0x002fea0003800000 */
[----:B------:R-:W1:Y:S02]  /*fe10*/  SYNCS.PHASECHK.TRANS64.TRYWAIT P1, [R12+URZ+0x13250], R9 ;  /* 0x013250090c0075a7 */ /* 0x000e64000802017f */
[----:B-1----:R-:W-:Y:S05]  /*fe20*/  @!P1 BRA `(.L_x_2445) ;  /* 0x000000cc00b89947 */ /* 0x002fea0003800000 */
.L_x_2444:
[----:B------:R-:W-:Y:S05]  /*fe30*/  BSYNC B1 ;  /* 0x0000000000017941 */ /* 0x000fea0003800000 */
.L_x_2443:
[----:B01----:R-:W-:Y:S01]  /*fe40*/  VIADD R9, R18, 0x1000 ;  /* 0x0000100012097836 */ /* 0x003fe20000000000 */
[----:B------:R-:W-:Y:S01]  /*fe50*/  WARPGROUP.ARRIVE ;  /* 0x00000000000079c5 */ /* 0x000fe20000000000 */
[----:B------:R-:W-:-:S03]  /*fe60*/  IMAD.MOV.U32 R11, RZ, RZ, -0x3ffffff0 ;  /* 0xc0000010ff0b7424 */ /* 0x000fc600078e00ff */
[----:B------:R-:W-:-:S04]  /*fe70*/  SHF.R.U32.HI R9, RZ, 0x4, R9 ;  /* 0x00000004ff097819 */ /* 0x000fc80000011609 */
[----:B------:R-:W-:-:S04]  /*fe80*/  LOP3.LUT R9, R9, 0x3fff, RZ, 0xc0, !PT ;  /* 0x00003fff09097812 */ /* 0x000fc800078ec0ff */
[----:B------:R-:W-:-:S05]  /*fe90*/  LOP3.LUT R9, R9, 0x10000, RZ, 0xfc, !PT ;  /* 0x0001000009097812 */ /* 0x000fca00078efcff */
[----:B------:R-:W-:Y:S02]  /*fea0*/  IMAD R8, R8, 0x280, R9 ;  /* 0x0000028008087824 */ /* 0x000fe400078e0209 */
[----:B------:R-:W-:-:S03]  /*feb0*/  IMAD.MOV.U32 R9, RZ, RZ, -0x3ffffff0 ;  /* 0xc0000010ff097424 */ /* 0x000fc600078e00ff */
[C---:B------:R-:W-:Y:S02]  /*fec0*/  R2UR UR6, R8.reuse ;  /* 0x00000000080672ca */ /* 0x040fe400000e0000 */
[----:B------:R-:W-:Y:S02]  /*fed0*/  R2UR UR7, R9 ;  /* 0x00000000090772ca */ /* 0x000fe400000e0000 */
[----:B------:R-:W-:Y:S02]  /*fee0*/  IADD3 R10, R8, 0x80, RZ ;  /* 0x00000080080a7810 */ /* 0x000fe40007ffe0ff */
[----:B------:R-:W-:-:S09]  /*fef0*/  MOV R9, 0xc0000010 ;  /* 0xc000001000097802 */ /* 0x000fd20000000f00 */
        /* <DEDUP_REMOVED lines=29> */
.L_x_2446:
[----:B------:R-:W2:Y:S01]  /*100d0*/  LDL R136, [R1+0x20] ;  /* 0x0000200001887983 */ /* 0x000ea20000100800 */
[C---:B------:R-:W-:Y:S01]  /*100e0*/  FMUL.FTZ R8, R2.reuse, R120 ;  /* 0x0000007802087220 */ /* 0x040fe20000410000 */
[C---:B------:R-:W-:Y:S01]  /*100f0*/  FMUL.FTZ R9, R2.reuse, R121 ;  /* 0x0000007902097220 */ /* 0x040fe20000410000 */
[----:B------:R-:W-:Y:S01]  /*10100*/  FMUL.FTZ R21, R2, R124 ;  /* 0x0000007c02157220 */ /* 0x000fe20000410000 */
[----:B------:R-:W-:Y:S02]  /*10110*/  IMAD R20, R20, 0x8, R18 ;  /* 0x0000000814147824 */ /* 0x000fe400078e0212 */
[C---:B------:R-:W-:Y:S01]  /*10120*/  FMUL.FTZ R120, R2.reuse, R125 ;  /* 0x0000007d02787220 */ /* 0x040fe20000410000 */
[----:B------:R-:W-:Y:S01]  /*10130*/  FMUL.FTZ R11, R2, R123 ;  /* 0x0000007b020b7220 */ /* 0x000fe20000410000 */
[----:B------:R-:W0:Y:S01]  /*10140*/  MUFU.TANH R8, R8 ;  /* 0x0000000800087308 */ /* 0x000e220000002400 */
[----:B------:R-:W-:Y:S02]  /*10150*/  VIADD R20, R20, 0x13240 ;  /* 0x0001324014147836 */ /* 0x000fe40000000000 */
        /* <DEDUP_REMOVED lines=111> */
[----:B--2---:R-:W-:-:S07]  /*10850*/  PRMT R20, R136, 0x654, R20 ;  /* 0x0000065488147816 */ /* 0x004fce0000000014 */
[----:B------:R-:W2:Y:S01]  /*10860*/  MUFU.TANH R65, R65 ;  /* 0x0000004100417308 */ /* 0x000ea20000002400 */
[----:B------:R0:W-:Y:S07]  /*10870*/  SYNCS.ARRIVE.TRANS64.RED.A1T0 RZ, [R20+URZ], RZ ;  /* 0x000000ff14ff79a7 */ /* 0x0001ee000810043f */
[----:B------:R-:W2:Y:S01]  /*10880*/  MUFU.TANH R68, R68 ;  /* 0x0000004400447308 */ /* 0x000ea20000002400 */
[----:B0-----:R-:W-:-:S04]  /*10890*/  FMNMX.FTZ R20, R8, R14, !PT ;  /* 0x0000000e08147209 */ /* 0x001fc80007810000 */
[----:B-1----:R-:W-:-:S03]  /*108a0*/  FMNMX.FTZ R20, R9, R20, !PT ;  /* 0x0000001409147209 */ /* 0x002fc60007810000 */
[----:B------:R-:W0:Y:S01]  /*108b0*/  MUFU.TANH R69, R69 ;  /* 0x0000004500457308 */ /* 0x000e220000002400 */
[----:B---3--:R-:W-:-:S04]  /*108c0*/  FMNMX.FTZ R20, R21, R20, !PT ;  /* 0x0000001415147209 */ /* 0x008fc80007810000 */
[----:B----4-:R-:W-:-:S03]  /*108d0*/  FMNMX.FTZ R20, R120, R20, !PT ;  /* 0x0000001478147209 */ /* 0x010fc60007810000 */
[----:B------:R-:W1:Y:S01]  /*108e0*/  MUFU.TANH R10, R10 ;  /* 0x0000000a000a7308 */ /* 0x000e620000002400 */
[----:B-----5:R-:W-:-:S04]  /*108f0*/  FMNMX.FTZ R20, R123, R20, !PT ;  /* 0x000000147b147209 */ /* 0x020fc80007810000 */
        /* <DEDUP_REMOVED lines=66> */
[----:B---3--:R-:W-:-:S03]  /*10d20*/  FMNMX.FTZ R72, R11, R72, !PT ;  /* 0x000000480b487209 */ /* 0x008fc60007810000 */
[----:B------:R-:W3:Y:S01]  /*10d30*/  MUFU.TANH R78, R78 ;  /* 0x0000004e004e7308 */ /* 0x000ee20000002400 */
[----:B----4-:R-:W-:-:S04]  /*10d40*/  FMNMX.FTZ R72, R121, R72, !PT ;  /* 0x0000004879487209 */ /* 0x010fc80007810000 */
[----:B-----5:R-:W-:-:S03]  /*10d50*/  FMNMX.FTZ R72, R122, R72, !PT ;  /* 0x000000487a487209 */ /* 0x020fc60007810000 */
        /* <DEDUP_REMOVED lines=34> */
[----:B---3--:R-:W-:-:S04]  /*10f80*/  FMNMX.FTZ R72, R78, R72, !PT ;  /* 0x000000484e487209 */ /* 0x008fc80007810000 */
[----:B----4-:R-:W-:-:S03]  /*10f90*/  FMNMX.FTZ R72, R79, R72, !PT ;  /* 0x000000484f487209 */ /* 0x010fc60007810000 */
[----:B------:R-:W3:Y:S01]  /*10fa0*/  MUFU.TANH R71, R71 ;  /* 0x0000004700477308 */ /* 0x000ee20000002400 */
[----:B-----5:R-:W-:-:S04]  /*10fb0*/  FMNMX.FTZ R72, R82, R72, !PT ;  /* 0x0000004852487209 */ /* 0x020fc80007810000 */
[----:B------:R-:W-:-:S04]  /*10fc0*/  FMNMX.FTZ R72, R83, R72, !PT ;  /* 0x0000004853487209 */ /* 0x000fc80007810000 */
[----:B------:R-:W-:-:S04]  /*10fd0*/  FMNMX.FTZ R72, R86, R72, !PT ;  /* 0x0000004856487209 */ /* 0x000fc80007810000 */
[----:B------:R-:W-:-:S04]  /*10fe0*/  FMNMX.FTZ R72, R87, R72, !PT ;  /* 0x0000004857487209 */ /* 0x000fc80007810000 */
[----:B------:R-:W-:-:S04]  /*10ff0*/  FMNMX.FTZ R72, R132, R72, !PT ;  /* 0x0000004884487209 */ /* 0x000fc80007810000 */
[----:B------:R-:W-:-:S04]  /*11000*/  FMNMX.FTZ R72, R59, R72, !PT ;  /* 0x000000483b487209 */ /* 0x000fc80007810000 */
[----:B--2---:R-:W-:-:S04]  /*11010*/  FMNMX.FTZ R72, R62, R72, !PT ;  /* 0x000000483e487209 */ /* 0x004fc80007810000 */
[----:B0-----:R-:W-:-:S04]  /*11020*/  FMNMX.FTZ R72, R63, R72, !PT ;  /* 0x000000483f487209 */ /* 0x001fc80007810000 */
[----:B------:R-:W-:-:S04]  /*11030*/  FMNMX.FTZ R72, R66, R72, !PT ;  /* 0x0000004842487209 */ /* 0x000fc80007810000 */
[----:B------:R-:W-:-:S04]  /*11040*/  FMNMX.FTZ R72, R67, R72, !PT ;  /* 0x0000004843487209 */ /* 0x000fc80007810000 */
[----:B-1----:R-:W-:-:S04]  /*11050*/  FMNMX.FTZ R58, R70, R72, !PT ;  /* 0x00000048463a7209 */ /* 0x002fc80007810000 */
[----:B---3--:R-:W-:-:S05]  /*11060*/  FMNMX.FTZ R58, R71, R58, !PT ;  /* 0x0000003a473a7209 */ /* 0x008fca0007810000 */
[----:B------:R-:W0:Y:S02]  /*11070*/  SHFL.BFLY PT, R72, R58, 0x2, 0x1f ;  /* 0x0c401f003a487f89 */ /* 0x000e2400000e0000 */
[----:B0-----:R-:W-:-:S05]  /*11080*/  FMNMX.FTZ R72, R58, R72, !PT ;  /* 0x000000483a487209 */ /* 0x001fca0007810000 */
[----:B------:R-:W0:Y:S02]  /*11090*/  SHFL.BFLY PT, R58, R72, 0x1, 0x1f ;  /* 0x0c201f00483a7f89 */ /* 0x000e2400000e0000 */
[----:B0-----:R-:W-:Y:S01]  /*110a0*/  FMNMX.FTZ R72, R72, R58, !PT ;  /* 0x0000003a48487209 */ /* 0x001fe20007810000 */
[----:B------:R-:W-:-:S04]  /*110b0*/  IMAD.U32 R58, RZ, RZ, UR36 ;  /* 0x00000024ff3a7e24 */ /* 0x000fc8000f8e00ff */
[----:B------:R-:W-:Y:S01]  /*110c0*/  FADD.FTZ R133, -R72, R13 ;  /* 0x0000000d48857221 */ /* 0x000fe20000010100 */
[----:B------:R-:W-:-:S01]  /*110d0*/  FFMA.FTZ R13, R20, R58, -8 ;  /* 0xc1000000140d7423 */ /* 0x000fc2000001003a */
[-C--:B------:R-:W-:Y:S02]  /*110e0*/  FMUL.FTZ R14, R14, R58.reuse ;  /* 0x0000003a0e0e7220 */ /* 0x080fe40000410000 */
[-C--:B------:R-:W-:Y:S01]  /*110f0*/  FMUL.FTZ R133, R133, R58.reuse ;  /* 0x0000003a85857220 */ /* 0x080fe20000410000 */
        /* <DEDUP_REMOVED lines=245> */
.L_x_2447:
[----:B------:R-:W-:Y:S01]  /*12050*/  ISETP.GT.AND P1, PT, R15, RZ, PT ;  /* 0x000000ff0f00720c */ /* 0x000fe20003f24270 */
        /* <DEDUP_REMOVED lines=79> */
[----:B------:R-:W-:Y:S01]  /*12550*/  MOV R14, R20 ;  /* 0x00000014000e7202 */ /* 0x000fe20000000f00 */
[----:B0-----:R-:W-:Y:S06]  /*12560*/  @P1 BRA `(.L_x_2448) ;  /* 0xffffffd000581947 */ /* 0x001fec000383ffff */
.L_x_2435:
[----:B------:R-:W-:Y:S05]  /*12570*/  BSYNC B0 ;  /* 0x0000000000007941 */ /* 0x000fea0003800000 */
.L_x_2434:
[----:B------:R-:W-:Y:S06]  /*12580*/  BAR.ARV 0x8, 0x200 ;  /* 0x0208000000007b1d */ /* 0x000fec0000002000 */
[----:B------:R-:W-:Y:S05]  /*12590*/  @!P0 BRA `(.L_x_2449) ;  /* 0x0000000000048947 */ /* 0x000fea0003800000 */
[----:B------:R-:W-:Y:S01]  /*125a0*/  BPT.TRAP 0x1 ;  /* 0x000000040000795c */ /* 0x000fe20000300000 */
.L_x_2449:
[----:B------:R-:W-:Y:S01]  /*125b0*/  IMAD R10, R22, 0x8, R18 ;  /* 0x00000008160a7824 */ /* 0x000fe200078e0212 */
[----:B------:R-:W-:-:S04]  /*125c0*/  SHF.L.U32 R5, R23, 0x1f, RZ ;  /* 0x0000001f17057819 */ /* 0x000fc800000006ff */
[----:B------:R0:W1:Y:S01]  /*125d0*/  SYNCS.PHASECHK.TRANS64.TRYWAIT P1, [R10+URZ+0x13250], R5 ;  /* 0x013250050a0075a7 */ /* 0x000062000802017f */
[----:B------:R-:W-:Y:S05]  /*125e0*/  @!P0 BRA `(.L_x_2450) ;  /* 0x0000000000048947 */ /* 0x000fea0003800000 */
[----:B------:R-:W-:Y:S01]  /*125f0*/  BPT.TRAP 0x1 ;  /* 0x000000040000795c */ /* 0x000fe20000300000 */
.L_x_2450:
[----:B------:R-:W-:Y:S04]  /*12600*/  BSSY B0, `(.L_x_2451) ;  /* 0x0000004000007945 */ /* 0x000fe80003800000 */
[----:B-1----:R-:W-:Y:S05]  /*12610*/  @P1 BRA `(.L_x_2452) ;  /* 0x0000000000081947 */ /* 0x002fea0003800000 */
[----:B------:R-:W1:Y:S02]  /*12620*/  SYNCS.PHASECHK.TRANS64.TRYWAIT P1, [R10+URZ+0x13250], R5 ;  /* 0x013250050a0075a7 */ /* 0x000e64000802017f */
[----:B-1----:R-:W-:Y:S05]  /*12630*/  @!P1 BRA `(.L_x_2453) ;  /* 0x000000a400c89947 */ /* 0x002fea0003800000 */
.L_x_2452:
[----:B------:R-:W-:Y:S05]  /*12640*/  BSYNC B0 ;  /* 0x0000000000007941 */ /* 0x000fea0003800000 */
.L_x_2451:
[----:B------:R-:W2:Y:S04]  /*12650*/  LDL R2, [R1+0x68] ;  /* 0x0000680001027983 */ /* 0x000ea80000100800 */
[----:B------:R-:W3:Y:S01]  /*12660*/  LDL R13, [R1+0x50] ;  /* 0x00005000010d7983 */ /* 0x000ee20000100800 */
[----:B------:R-:W-:-:S03]  /*12670*/  ULDC.64 UR4, c[0x0][0x9a0] ;  /* 0x0002680000047ab9 */ /* 0x000fc60000000a00 */
[----:B------:R-:W4:Y:S01]  /*12680*/  LDL.LU R12, [R1+0x8] ;  /* 0x00000800010c7983 */ /* 0x000f220000300800 */
[----:B------:R-:W-:Y:S01]  /*12690*/  VIADD R18, R18, 0x1000 ;  /* 0x0000100012127836 */ /* 0x000fe20000000000 */
[----:B------:R-:W-:Y:S01]  /*126a0*/  ISETP.NE.U32.AND P1, PT, RZ, UR4, PT ;  /* 0x00000004ff007c0c */ /* 0x000fe2000bf25070 */
[----:B------:R-:W-:-:S03]  /*126b0*/  WARPGROUP.ARRIVE ;  /* 0x00000000000079c5 */ /* 0x000fc60000000000 */
[----:B------:R-:W-:Y:S02]  /*126c0*/  SHF.R.U32.HI R18, RZ, 0x4, R18 ;  /* 0x00000004ff127819 */ /* 0x000fe40000011612 */
[----:B------:R-:W-:Y:S02]  /*126d0*/  ISETP.NE.AND.EX P1, PT, RZ, UR5, PT, P1 ;  /* 0x00000005ff007c0c */ /* 0x000fe4000bf25310 */
[----:B------:R-:W-:-:S04]  /*126e0*/  LOP3.LUT R18, R18, 0x3fff, RZ, 0xc0, !PT ;  /* 0x00003fff12127812 */ /* 0x000fc800078ec0ff */
[----:B01----:R-:W-:-:S05]  /*126f0*/  LOP3.LUT R5, R18, 0x10000, RZ, 0xfc, !PT ;  /* 0x0001000012057812 */ /* 0x003fca00078efcff */
[----:B------:R-:W-:Y:S02]  /*12700*/  IMAD R4, R22, 0x280, R5 ;  /* 0x0000028016047824 */ /* 0x000fe400078e0205 */
[----:B------:R-:W-:Y:S01]  /*12710*/  IMAD.MOV.U32 R5, RZ, RZ, -0x3ffffff0 ;  /* 0xc0000010ff057424 */ /* 0x000fe200078e00ff */
[----:B------:R-:W2:Y:S02]  /*12720*/  @P1 LDC.64 R8, c[0x0][0x9c8] ;  /* 0x00027200ff081b82 */ /* 0x000ea40000000a00 */
[----:B------:R-:W-:Y:S02]  /*12730*/  R2UR UR6, R4 ;  /* 0x00000000040672ca */ /* 0x000fe400000e0000 */
[----:B------:R-:W-:-:S04]  /*12740*/  R2UR UR7, R5 ;  /* 0x00000000050772ca */ /* 0x000fc800000e0000 */
[----:B------:R-:W0:Y:S09]  /*12750*/  @P1 LDC.64 R6, c[0x0][0x9d0] ;  /* 0x00027400ff061b82 */ /* 0x000e320000000a00 */
[----:B------:R-:W-:Y:S03]  /*12760*/  QGMMA.64x64x32.F32.E4M3.E4M3 R24, R152, gdesc[UR4], R24, gsb0 ;  /* 0x00e0000498187df3 */ /* 0x000fe60008000818 */
[----:B------:R-:W-:-:S02]  /*12770*/  WARPGROUP.DEPBAR.LE gsb0, 0x0 ;  /* 0x00008000000079c5 */ /* 0x000fc40000010000 */
[----:B------:R-:W-:Y:S01]  /*12780*/  WARPGROUP.ARRIVE ;  /* 0x00000000000079c5 */ /* 0x000fe20000000000 */
[----:B--2---:R-:W-:-:S04]  /*12790*/  @P1 IMAD R2, R2, R8, RZ ;  /* 0x0000000802021224 */ /* 0x004fc800078e02ff */
[C---:B---3--:R-:W-:Y:S02]  /*127a0*/  @P1 IMAD R5, R13.reuse, R9, R2 ;  /* 0x000000090d051224 */ /* 0x048fe400078e0202 */
[----:B------:R-:W-:Y:S01]  /*127b0*/  @P1 IMAD.WIDE.U32 R8, R13, R8, RZ ;  /* 0x000000080d081225 */ /* 0x000fe200078e00ff */
[----:B----4-:R-:W-:-:S03]  /*127c0*/  @P1 SHF.R.S32.HI R11, RZ, 0x1f, R12 ;  /* 0x0000001fff0b1819 */ /* 0x010fc6000001140c */
[----:B------:R-:W-:Y:S02]  /*127d0*/  @P1 IMAD.IADD R9, R9, 0x1, R5 ;  /* 0x0000000109091824 */ /* 0x000fe400078e0205 */
[-C--:B0-----:R-:W-:Y:S02]  /*127e0*/  @P1 IMAD R2, R11, R6.reuse, RZ ;  /* 0x000000060b021224 */ /* 0x081fe400078e02ff */
[----:B------:R-:W-:Y:S02]  /*127f0*/  IMAD.MOV.U32 R11, RZ, RZ, 0x3f800000 ;  /* 0x3f800000ff0b7424 */ /* 0x000fe400078e00ff */
[C---:B------:R-:W-:Y:S02]  /*12800*/  @P1 IMAD R5, R12.reuse, R7, R2 ;  /* 0x000000070c051224 */ /* 0x040fe400078e0202 */
[----:B------:R-:W-:-:S05]  /*12810*/  @P1 IMAD.WIDE.U32 R6, R12, R6, R8 ;  /* 0x000000060c061225 */ /* 0x000fca00078e0008 */
[----:B------:R-:W-:Y:S02]  /*12820*/  @P1 IADD3 R5, R7, R5, RZ ;  /* 0x0000000507051210 */ /* 0x000fe40007ffe0ff */
[----:B------:R-:W-:Y:S01]  /*12830*/  @P1 LEA R8, P2, R6, UR4, 0x2 ;  /* 0x0000000406081c11 */ /* 0x000fe2000f8410ff */
[----:B------:R-:W-:-:S03]  /*12840*/  IMAD.MOV.U32 R7, RZ, RZ, -0x3ffffff0 ;  /* 0xc0000010ff077424 */ /* 0x000fc600078e00ff */
[----:B------:R-:W-:Y:S01]  /*12850*/  @P1 LEA.HI.X R9, R6, UR5, R5, 0x2, P2 ;  /* 0x0000000506091c11 */ /* 0x000fe200090f1405 */
[----:B------:R-:W-:Y:S01]  /*12860*/  VIADD R6, R4, 0x80 ;  /* 0x0000008004067836 */ /* 0x000fe20000000000 */
[----:B------:R-:W-:-:S03]  /*12870*/  R2UR UR7, R7 ;  /* 0x00000000070772ca */ /* 0x000fc600000e0000 */
[----:B------:R0:W2:Y:S01]  /*12880*/  @P1 LDG.E R11, desc[UR40][R8.64] ;  /* 0x00000028080b1981 */ /* 0x0000a2000c1e1900 */
[----:B------:R-:W-:Y:S01]  /*12890*/  R2UR UR6, R6 ;  /* 0x00000000060672ca */ /* 0x000fe200000e0000 */
[----:B------:R-:W-:Y:S02]  /*128a0*/  VIADD R6, R4, 0x100 ;  /* 0x0000010004067836 */ /* 0x000fe40000000000 */
[----:B------:R-:W-:Y:S01]  /*128b0*/  IMAD.MOV.U32 R7, RZ, RZ, -0x3ffffff0 ;  /* 0xc0000010ff077424 */ /* 0x000fe200078e00ff */
[----:B------:R-:W-:Y:S04]  /*128c0*/  SHFL.BFLY PT, R5, R0, 0x2, 0x1f ;  /* 0x0c401f0000057f89 */ /* 0x000fe800000e0000 */
[----:B------:R-:W1:Y:S01]  /*128d0*/  SHFL.BFLY PT, R2, R3, 0x2, 0x1f ;  /* 0x0c401f0003027f89 */ /* 0x000e6200000e0000 */
[----:B0-----:R-:W-:-:S04]  /*128e0*/  IMAD.MOV.U32 R8, RZ, RZ, RZ ;  /* 0x000000ffff087224 */ /* 0x001fc800078e00ff */
[----:B------:R-:W-:Y:S01]  /*128f0*/  QGMMA.64x64x32.F32.E4M3.E4M3 R24, R148, gdesc[UR4], R24, gsb0 ;  /* 0x00e0000494187df3 */ /* 0x000fe20008000818 */
[----:B------:R-:W-:Y:S01]  /*12900*/  R2UR UR6, R6 ;  /* 0x00000000060672ca */ /* 0x000fe200000e0000 */
[C---:B------:R-:W-:Y:S01]  /*12910*/  VIADD R6, R4.reuse, 0x180 ;  /* 0x0000018004067836 */ /* 0x040fe20000000000 */
[----:B------:R-:W-:Y:S01]  /*12920*/  R2UR UR7, R7 ;  /* 0x00000000070772ca */ /* 0x000fe200000e0000 */
[----:B------:R-:W-:Y:S01]  /*12930*/  VIADD R4, R4, 0x200 ;  /* 0x0000020004047836 */ /* 0x000fe20000000000 */
[----:B------:R-:W-:Y:S01]  /*12940*/  MOV R7, 0xc0000010 ;  /* 0xc000001000077802 */ /* 0x000fe20000000f00 */
[----:B-1----:R-:W-:-:S01]  /*12950*/  FADD.FTZ R2, R2, R3 ;  /* 0x0000000302027221 */ /* 0x002fc20000010000 */
[----:B------:R-:W-:Y:S02]  /*12960*/  WARPGROUP.DEPBAR.LE gsb0, 0x0 ;  /* 0x00008000000079c5 */ /* 0x000fe40000010000 */
[----:B------:R-:W-:-:S07]  /*12970*/  WARPGROUP.ARRIVE ;  /* 0x00000000000079c5 */ /* 0x000fce0000000000 */
[----:B------:R-:W-:Y:S01]  /*12980*/  QGMMA.64x64x32.F32.E4M3.E4M3 R24, R144, gdesc[UR4], R24, gsb0 ;  /* 0x00e0000490187df3 */ /* 0x000fe20008000818 */
[----:B------:R-:W-:Y:S01]  /*12990*/  R2UR UR6, R6 ;  /* 0x00000000060672ca */ /* 0x000fe200000e0000 */
[----:B------:R-:W-:Y:S01]  /*129a0*/  FADD.FTZ R6, R5, R0 ;  /* 0x0000000005067221 */ /* 0x000fe20000010000 */
[----:B------:R-:W-:Y:S01]  /*129b0*/  R2UR UR7, R7 ;  /* 0x00000000070772ca */ /* 0x000fe200000e0000 */
[----:B------:R-:W-:Y:S01]  /*129c0*/  IMAD.MOV.U32 R5, RZ, RZ, -0x3ffffff0 ;  /* 0xc0000010ff057424 */ /* 0x000fe200078e00ff */
[----:B------:R-:W0:Y:S01]  /*129d0*/  SHFL.BFLY PT, R7, R2, 0x1, 0x1f ;  /* 0x0c201f0002077f89 */ /* 0x000e2200000e0000 */
[----:B------:R-:W-:Y:S02]  /*129e0*/  IMAD.MOV.U32 R0, RZ, RZ, -0x800000 ;  /* 0xff800000ff007424 */ /* 0x000fe400078e00ff */
[----:B0-----:R-:W-:Y:S01]  /*129f0*/  FADD.FTZ R9, R2, R7 ;  /* 0x0000000702097221 */ /* 0x001fe20000010000 */
[----:B------:R-:W-:-:S03]  /*12a00*/  IMAD.MOV.U32 R2, RZ, RZ, -0x800000 ;  /* 0xff800000ff027424 */ /* 0x000fc600078e00ff */
[C---:B------:R-:W-:Y:S01]  /*12a10*/  FMUL.FTZ R13, R9.reuse, 0.00390625 ;  /* 0x3b800000090d7820 */ /* 0x040fe20000410000 */
[----:B------:R-:W-:-:S04]  /*12a20*/  FSETP.NE.FTZ.AND P1, PT, R9, RZ, PT ;  /* 0x000000ff0900720b */ /* 0x000fc80003f35000 */
[----:B------:R-:W-:-:S13]  /*12a30*/  FSETP.NE.FTZ.AND P2, PT, R13, RZ, PT ;  /* 0x000000ff0d00720b */ /* 0x000fda0003f55000 */
[----:B------:R-:W-:Y:S01]  /*12a40*/  @P2 FMUL.FTZ R3, R58, 0.69314718246459960938 ;  /* 0x3f3172183a032820 */ /* 0x000fe20000410000 */
        /* <DEDUP_REMOVED lines=8> */
[----:B0-----:R-:W-:-:S07]  /*12ad0*/  FADD.FTZ R12, R6, R5 ;  /* 0x00000005060c7221 */ /* 0x001fce0000010000 */
[----:B------:R-:W0:Y:S01]  /*12ae0*/  @P2 MUFU.LG2 R5, R13 ;  /* 0x0000000d00052308 */ /* 0x000e220000000c00 */
[C---:B------:R-:W-:Y:S01]  /*12af0*/  FMUL.FTZ R14, R12.reuse, 0.00390625 ;  /* 0x3b8000000c0e7820 */ /* 0x040fe20000410000 */
[----:B------:R-:W-:-:S04]  /*12b00*/  FSETP.NE.FTZ.AND P1, PT, R12, RZ, PT ;  /* 0x000000ff0c00720b */ /* 0x000fc80003f35000 */
[----:B------:R-:W-:-:S09]  /*12b10*/  FSETP.NE.FTZ.AND P3, PT, R14, RZ, PT ;  /* 0x000000ff0e00720b */ /* 0x000fd20003f75000 */
[----:B------:R-:W-:Y:S01]  /*12b20*/  @P1 MUFU.RCP R8, R12 ;  /* 0x0000000c00081308 */ /* 0x000fe20000001000 */
[----:B0-----:R-:W-:-:S03]  /*12b30*/  @P2 FMUL.FTZ R6, R5, 0.69314718246459960938 ;  /* 0x3f31721805062820 */ /* 0x001fc60000410000 */
[----:B------:R-:W-:Y:S01]  /*12b40*/  @P3 FMUL.FTZ R58, R58, 0.69314718246459960938 ;  /* 0x3f3172183a3a3820 */ /* 0x000fe20000410000 */
[----:B------:R-:W-:-:S03]  /*12b50*/  @P2 FFMA.FTZ R2, R3, R20, R6 ;  /* 0x0000001403022223 */ /* 0x000fc60000010006 */
        /* <DEDUP_REMOVED lines=11> */
.L_x_2454:
[----:B------:R-:W2:Y:S01]  /*12c10*/  LDL.LU R3, [R1+0x20] ;  /* 0x0000200001037983 */ /* 0x000ea20000300800 */
[----:B------:R-:W-:Y:S01]  /*12c20*/  IADD3 R10, R10, 0x13260, RZ ;  /* 0x000132600a0a7810 */ /* 0x000fe20007ffe0ff */
[-C--:B------:R-:W-:Y:S01]  /*12c30*/  FMUL.FTZ R56, R25, R4.reuse ;  /* 0x0000000419387220 */ /* 0x080fe20000410000 */
[-C--:B------:R-:W-:Y:S01]  /*12c40*/  FMUL.FTZ R58, R24, R4.reuse ;  /* 0x00000004183a7220 */ /* 0x080fe20000410000 */
[----:B------:R-:W3:Y:S01]  /*12c50*/  LDL.LU R18, [R1+0x64] ;  /* 0x0000640001127983 */ /* 0x000ee20000300800 */
[----:B------:R-:W-:Y:S02]  /*12c60*/  VIADD R22, R22, 0x1 ;  /* 0x0000000116167836 */ /* 0x000fe40000000000 */
[-C--:B------:R-:W-:Y:S01]  /*12c70*/  FMUL.FTZ R25, R28, R4.reuse ;  /* 0x000000041c197220 */ /* 0x080fe20000410000 */
[-C--:B------:R-:W-:Y:S02]  /*12c80*/  FMUL.FTZ R29, R29, R4.reuse ;  /* 0x000000041d1d7220 */ /* 0x080fe40000410000 */
[----:B------:R-:W-:Y:S01]  /*12c90*/  ISETP.NE.AND P1, PT, R22, 0x2, PT ;  /* 0x000000021600780c */ /* 0x000fe20003f25270 */
        /* <DEDUP_REMOVED lines=12> */
[----:B------:R-:W-:Y:S01]  /*12d60*/  SEL R4, RZ, 0x1, P1 ;  /* 0x00000001ff047807 */ /* 0x000fe20000800000 */
        /* <DEDUP_REMOVED lines=15> */
[----:B------:R-:W-:-:S02]  /*12e60*/  LOP3.LUT R23, R23, R4, RZ, 0x3c, !PT ;  /* 0x0000000417177212 */ /* 0x000fc400078e3cff */
[----:B------:R-:W-:Y:S02]  /*12e70*/  SEL R22, R22, RZ, P1 ;  /* 0x000000ff16167207 */ /* 0x000fe40000800000 */
[----:B--2---:R-:W-:Y:S01]  /*12e80*/  PRMT R10, R3, 0x654, R10 ;  /* 0x00000654030a7816 */ /* 0x004fe2000000000a */
[----:B---3--:R-:W-:-:S03]  /*12e90*/  VIADD R18, R18, 0x1 ;  /* 0x0000000112127836 */ /* 0x008fc60000000000 */
[----:B------:R0:W-:Y:S02]  /*12ea0*/  SYNCS.ARRIVE.TRANS64.RED.A1T0 RZ, [R10+URZ], RZ ;  /* 0x000000ff0aff79a7 */ /* 0x0001e4000810043f */
[----:B------:R1:W-:Y:S01]  /*12eb0*/  STL [R1+0x64], R18 ;  /* 0x0000641201007387 */ /* 0x0003e20000100800 */
[-C--:B------:R-:W-:Y:S01]  /*12ec0*/  FMUL.FTZ R3, R50, R5.reuse ;  /* 0x0000000532037220 */ /* 0x080fe20000410000 */
[----:B0-----:R-:W-:-:S07]  /*12ed0*/  FMUL.FTZ R10, R43, R5 ;  /* 0x000000052b0a7220 */ /* 0x001fce0000410000 */
.L_x_2389:
[----:B------:R-:W0:Y:S08]  /*12ee0*/  S2UR UR4, SR_CgaCtaId ;  /* 0x00000000000479c3 */ /* 0x000e300000008800 */
[----:B------:R-:W-:Y:S01]  /*12ef0*/  BAR.SYNC.DEFER_BLOCKING 0x5, 0x200 ;  /* 0x0148000000007b1d */ /* 0x000fe20000010000 */
[----:B-1----:R-:W-:-:S05]  /*12f00*/  MOV R18, 0x400 ;  /* 0x0000040000127802 */ /* 0x002fca0000000f00 */
[----:B------:R-:W-:Y:S01]  /*12f10*/  BSSY B0, `(.L_x_2455) ;  /* 0x00001d7000007945 */ /* 0x000fe20003800000 */
[----:B0-----:R-:W-:-:S05]  /*12f20*/  IMAD.U32 R4, RZ, RZ, UR4 ;  /* 0x00000004ff047e24 */ /* 0x001fca000f8e00ff */
[----:B------:R-:W-:Y:S01]  /*12f30*/  LEA R18, R4, R18, 0x18 ;  /* 0x0000001204127211 */ /* 0x000fe200078ec0ff */
[----:B------:R-:W-:Y:S04]  /*12f40*/  STL [R1+0x20], R4 ;  /* 0x0000200401007387 */ /* 0x000fe80000100800 */
[----:B------:R-:W0:Y:S04]  /*12f50*/  LDS.128 R32, [R18+0x132d0] ;  /* 0x0132d00012207984 */ /* 0x000e280000000c00 */
[----:B0-----:R0:W-:Y:S04]  /*12f60*/  STL.64 [R1], R32 ;  /* 0x0000002001007387 */ /* 0x0011e80000100a00 */
[----:B------:R0:W-:Y:S01]  /*12f70*/  STL.64 [R1+0x8], R34 ;  /* 0x0000082201007387 */ /* 0x0001e20000100a00 */
[----:B------:R-:W-:Y:S06]  /*12f80*/  BAR.ARV 0x4, 0x200 ;  /* 0x0108000000007b1d */ /* 0x000fec0000002000 */
[----:B------:R-:W-:Y:S05]  /*12f90*/  @P0 BRA `(.L_x_2456) ;  /* 0x0000001000cc0947 */ /* 0x000fea0003800000 */
[----:B------:R-:W2:Y:S01]  /*12fa0*/  LDL.LU R5, [R1+0x68] ;  /* 0x0000680001057983 */ /* 0x000ea20000300800 */
[----:B------:R-:W-:Y:S01]  /*12fb0*/  ULDC.64 UR4, c[0x4][0x38] ;  /* 0x01000e0000047ab9 */ /* 0x000fe20000000a00 */
[----:B------:R-:W1:Y:S01]  /*12fc0*/  S2R R27, SR_TID.X ;  /* 0x00000000001b7919 */ /* 0x000e620000002100 */
[----:B------:R-:W-:Y:S01]  /*12fd0*/  F2FP.BF16.F32.PACK_AB R9, R46, R9 ;  /* 0x000000092e09723e */ /* 0x000fe200000010ff */
[----:B------:R-:W-:Y:S01]  /*12fe0*/  ULDC.64 UR6, c[0x0][0xb98] ;  /* 0x0002e60000067ab9 */ /* 0x000fe20000000a00 */
[----:B------:R-:W3:Y:S04]  /*12ff0*/  LDL.LU R4, [R1+0x50] ;  /* 0x0000500001047983 */ /* 0x000ee80000300800 */
[----:B0-----:R-:W4:Y:S01]  /*13000*/  LDL R35, [R1+0x80] ;  /* 0x0000800001237983 */ /* 0x001f220000100800 */
[----:B------:R-:W-:-:S03]  /*13010*/  F2FP.BF16.F32.PACK_AB R12, R45, R12 ;  /* 0x0000000c2d0c723e */ /* 0x000fc600000010ff */
[----:B------:R-:W4:Y:S01]  /*13020*/  LDL R46, [R1+0x4c] ;  /* 0x00004c00012e7983 */ /* 0x000f220000100800 */
[----:B------:R-:W-:-:S03]  /*13030*/  F2FP.BF16.F32.PACK_AB R11, R44, R11 ;  /* 0x0000000b2c0b723e */ /* 0x000fc600000010ff */
[----:B------:R-:W4:Y:S04]  /*13040*/  LDL.LU R45, [R1+0x58] ;  /* 0x00005800012d7983 */ /* 0x000f280000300800 */
[----:B------:R-:W4:Y:S01]  /*13050*/  LDL.LU R44, [R1+0x5c] ;  /* 0x00005c00012c7983 */ /* 0x000f220000300800 */
[----:B------:R-:W0:Y:S01]  /*13060*/  S2R R33, SR_SWINHI ;  /* 0x0000000000217919 */ /* 0x000e220000002f00 */
[----:B------:R-:W-:Y:S02]  /*13070*/  F2FP.BF16.F32.PACK_AB R25, R25, R58 ;  /* 0x0000003a1919723e */ /* 0x000fe400000010ff */
[----:B------:R-:W-:Y:S01]  /*13080*/  F2FP.BF16.F32.PACK_AB R56, R29, R56 ;  /* 0x000000381d38723e */ /* 0x000fe200000010ff */
[----:B------:R-:W4:Y:S01]  /*13090*/  LDL R40, [R1+0x34] ;  /* 0x0000340001287983 */ /* 0x000f220000100800 */
[----:B------:R-:W-:-:S02]  /*130a0*/  F2FP.BF16.F32.PACK_AB R15, R36, R15 ;  /* 0x0000000f240f723e */ /* 0x000fc400000010ff */
[----:B------:R-:W-:Y:S01]  /*130b0*/  F2FP.BF16.F32.PACK_AB R20, R37, R20 ;  /* 0x000000142514723e */ /* 0x000fe200000010ff */
[----:B------:R-:W4:Y:S01]  /*130c0*/  LDL R42, [R1+0x54] ;  /* 0x00005400012a7983 */ /* 0x000f220000100800 */
[----:B------:R-:W-:Y:S02]  /*130d0*/  F2FP.BF16.F32.PACK_AB R31, R31, R24 ;  /* 0x000000181f1f723e */ /* 0x000fe400000010ff */
[----:B------:R-:W-:Y:S02]  /*130e0*/  F2FP.BF16.F32.PACK_AB R30, R30, R21 ;  /* 0x000000151e1e723e */ /* 0x000fe400000010ff */
[----:B------:R-:W-:Y:S02]  /*130f0*/  F2FP.BF16.F32.PACK_AB R7, R52, R7 ;  /* 0x000000073407723e */ /* 0x000fe400000010ff */
[----:B------:R-:W-:Y:S02]  /*13100*/  F2FP.BF16.F32.PACK_AB R8, R53, R8 ;  /* 0x000000083508723e */ /* 0x000fe400000010ff */
[----:B------:R-:W-:-:S02]  /*13110*/  F2FP.BF16.F32.PACK_AB R3, R54, R3 ;  /* 0x000000033603723e */ /* 0x000fc400000010ff */
[----:B------:R-:W-:Y:S02]  /*13120*/  F2FP.BF16.F32.PACK_AB R13, R38, R13 ;  /* 0x0000000d260d723e */ /* 0x000fe400000010ff */
[----:B------:R-:W-:Y:S02]  /*13130*/  F2FP.BF16.F32.PACK_AB R14, R39, R14 ;  /* 0x0000000e270e723e */ /* 0x000fe400000010ff */
[----:B------:R-:W-:Y:S01]  /*13140*/  F2FP.BF16.F32.PACK_AB R10, R47, R10 ;  /* 0x0000000a2f0a723e */ /* 0x000fe200000010ff */
[----:B------:R-:W-:Y:S01]  /*13150*/  BAR.SYNC.DEFER_BLOCKING 0x1, 0x180 ;  /* 0x0046000000007b1d */ /* 0x000fe20000010000 */
[----:B--2---:R-:W-:Y:S02]  /*13160*/  IMAD.MOV.U32 R32, RZ, RZ, R5 ;  /* 0x000000ffff207224 */ /* 0x004fe400078e0005 */
[----:B---3--:R-:W-:Y:S02]  /*13170*/  IMAD.MOV.U32 R34, RZ, RZ, R4 ;  /* 0x000000ffff227224 */ /* 0x008fe400078e0004 */
[----:B-1----:R-:W-:-:S05]  /*13180*/  IMAD.SHL.U32 R4, R27, 0x4, RZ ;  /* 0x000000041b047824 */ /* 0x002fca00078e00ff */
[----:B------:R-:W-:-:S04]  /*13190*/  LOP3.LUT R4, R4, 0xc, RZ, 0xc0, !PT ;  /* 0x0000000c04047812 */ /* 0x000fc800078ec0ff */
[----:B------:R-:W-:-:S04]  /*131a0*/  IADD3 R4, P0, R4, UR4, RZ ;  /* 0x0000000404047c10 */ /* 0x000fc8000ff1e0ff */
[----:B------:R-:W-:Y:S01]  /*131b0*/  IADD3.X R5, RZ, UR5, RZ, P0, !PT ;  /* 0x00000005ff057c10 */ /* 0x000fe200087fe4ff */
[----:B------:R-:W-:Y:S01]  /*131c0*/  IMAD.MOV.U32 R49, RZ, RZ, R32 ;  /* 0x000000ffff317224 */ /* 0x000fe200078e0020 */
[----:B------:R-:W-:-:S03]  /*131d0*/  ULDC.64 UR4, c[0x0][0xc00] ;  /* 0x0003000000047ab9 */ /* 0x000fc60000000a00 */
[----:B------:R1:W2:Y:S02]  /*131e0*/  LDG.E.CONSTANT R26, desc[UR40][R4.64] ;  /* 0x00000028041a7981 */ /* 0x0002a4000c1e9900 */
[----:B-1----:R-:W-:-:S04]  /*131f0*/  LOP3.LUT P1, R4, R27, 0x3, RZ, 0xc0, !PT ;  /* 0x000000031b047812 */ /* 0x002fc8000782c0ff */
[----:B------:R-:W-:-:S04]  /*13200*/  ISETP.EQ.OR P1, PT, R4, 0x3, !P1 ;  /* 0x000000030400780c */ /* 0x000fc80004f22670 */
[----:B------:R-:W-:Y:S02]  /*13210*/  SEL R27, R25, R56, P1 ;  /* 0x00000038191b7207 */ /* 0x000fe40000800000 */
[----:B------:R-:W-:Y:S02]  /*13220*/  SEL R56, R56, R25, P1 ;  /* 0x0000001938387207 */ /* 0x000fe40000800000 */
[----:B------:R-:W-:Y:S02]  /*13230*/  SEL R25, R15, R20, P1 ;  /* 0x000000140f197207 */ /* 0x000fe40000800000 */
[----:B------:R-:W-:Y:S02]  /*13240*/  SEL R24, R20, R15, P1 ;  /* 0x0000000f14187207 */ /* 0x000fe40000800000 */
[----:B------:R-:W-:Y:S02]  /*13250*/  MOV R20, R18 ;  /* 0x0000001200147202 */ /* 0x000fe40000000f00 */
[----:B0-----:R-:W-:-:S02]  /*13260*/  MOV R21, R33 ;  /* 0x0000002100157202 */ /* 0x001fc40000000f00 */
[----:B------:R-:W-:Y:S02]  /*13270*/  F2FP.BF16.F32.PACK_AB R4, R55, R6 ;  /* 0x000000063704723e */ /* 0x000fe400000010ff */
[----:B------:R-:W-:Y:S02]  /*13280*/  SEL R29, R7, R8, P1 ;  /* 0x00000008071d7207 */ /* 0x000fe40000800000 */
[----:B-----5:R-:W-:Y:S01]  /*13290*/  SEL R28, R8, R7, P1 ;  /* 0x00000007081c7207 */ /* 0x020fe20000800000 */
[----:B----4-:R-:W-:Y:S01]  /*132a0*/  IMAD.WIDE R6, R35, 0x2, R20 ;  /* 0x0000000223067825 */ /* 0x010fe200078e0214 */
[----:B------:R-:W-:Y:S02]  /*132b0*/  SEL R33, R30, R31, P1 ;  /* 0x0000001f1e217207 */ /* 0x000fe40000800000 */
[----:B------:R-:W-:Y:S02]  /*132c0*/  SEL R30, R31, R30, P1 ;  /* 0x0000001e1f1e7207 */ /* 0x000fe40000800000 */
[----:B------:R-:W-:-:S02]  /*132d0*/  IADD3 R43, P0, R6, 0x60, RZ ;  /* 0x00000060062b7810 */ /* 0x000fc40007f1e0ff */
[----:B------:R-:W-:Y:S02]  /*132e0*/  IADD3 R41, P2, R6, 0x40, RZ ;  /* 0x0000004006297810 */ /* 0x000fe40007f5e0ff */
[----:B------:R-:W-:Y:S02]  /*132f0*/  SEL R35, R3, R4, P1 ;  /* 0x0000000403237207 */ /* 0x000fe40000800000 */
[----:B------:R-:W-:Y:S02]  /*13300*/  SEL R36, R4, R3, P1 ;  /* 0x0000000304247207 */ /* 0x000fe40000800000 */
[----:B------:R-:W-:Y:S02]  /*13310*/  LOP3.LUT R8, R41, 0x380, RZ, 0xc0, !PT ;  /* 0x0000038029087812 */ /* 0x000fe400078ec0ff */
[----:B------:R-:W-:Y:S01]  /*13320*/  LOP3.LUT R32, R43, 0x380, RZ, 0xc0, !PT ;  /* 0x000003802b207812 */ /* 0x000fe200078ec0ff */
[----:B------:R-:W-:Y:S01]  /*13330*/  IMAD.MOV.U32 R48, RZ, RZ, R34 ;  /* 0x000000ffff307224 */ /* 0x000fe200078e0022 */
[----:B------:R-:W-:-:S02]  /*13340*/  SEL R31, R13, R14, P1 ;  /* 0x0000000e0d1f7207 */ /* 0x000fc40000800000 */
[----:B------:R-:W-:Y:S02]  /*13350*/  SEL R15, R11, R12, P1 ;  /* 0x0000000c0b0f7207 */ /* 0x000fe40000800000 */
[----:B------:R-:W-:Y:S02]  /*13360*/  SEL R14, R14, R13, P1 ;  /* 0x0000000d0e0e7207 */ /* 0x000fe40000800000 */
[----:B------:R-:W-:Y:S02]  /*13370*/  SHF.R.U64 R8, R8, 0x3, RZ ;  /* 0x0000000308087819 */ /* 0x000fe400000012ff */
[----:B------:R-:W-:Y:S02]  /*13380*/  SHF.R.U64 R32, R32, 0x3, RZ ;  /* 0x0000000320207819 */ /* 0x000fe400000012ff */
[----:B------:R-:W-:Y:S02]  /*13390*/  SEL R12, R12, R11, P1 ;  /* 0x0000000b0c0c7207 */ /* 0x000fe40000800000 */
[----:B------:R-:W-:-:S02]  /*133a0*/  SEL R13, R9, R10, P1 ;  /* 0x0000000a090d7207 */ /* 0x000fc40000800000 */
[----:B------:R-:W-:Y:S02]  /*133b0*/  SEL R34, R10, R9, P1 ;  /* 0x000000090a227207 */ /* 0x000fe40000800000 */
[----:B------:R-:W-:Y:S02]  /*133c0*/  LOP3.LUT R10, R8, R41, RZ, 0x3c, !PT ;  /* 0x00000029080a7212 */ /* 0x000fe400078e3cff */
[----:B------:R-:W-:Y:S02]  /*133d0*/  LOP3.LUT R8, R32, R43, RZ, 0x3c, !PT ;  /* 0x0000002b20087212 */ /* 0x000fe400078e3cff */
[C---:B------:R-:W-:Y:S02]  /*133e0*/  IADD3 R39, P3, R6.reuse, 0x20, RZ ;  /* 0x0000002006277810 */ /* 0x040fe40007f7e0ff */
[----:B------:R-:W-:Y:S02]  /*133f0*/  LOP3.LUT R37, R6, 0x380, RZ, 0xc0, !PT ;  /* 0x0000038006257812 */ /* 0x000fe400078ec0ff */
[----:B------:R-:W-:-:S02]  /*13400*/  LOP3.LUT R4, R39, 0x380, RZ, 0xc0, !PT ;  /* 0x0000038027047812 */ /* 0x000fc400078ec0ff */
[----:B------:R-:W-:Y:S02]  /*13410*/  SHF.R.U64 R37, R37, 0x3, RZ ;  /* 0x0000000325257819 */ /* 0x000fe400000012ff */
[----:B------:R-:W-:Y:S01]  /*13420*/  SHF.R.U64 R4, R4, 0x3, RZ ;  /* 0x0000000304047819 */ /* 0x000fe200000012ff */
[--C-:B------:R-:W-:Y:S01]  /*13430*/  IMAD.X R5, RZ, RZ, R7.reuse, P3 ;  /* 0x000000ffff057224 */ /* 0x100fe200018e0607 */
[----:B------:R-:W-:Y:S02]  /*13440*/  LOP3.LUT R6, R37, R6, RZ, 0x3c, !PT ;  /* 0x0000000625067212 */ /* 0x000fe400078e3cff */
[----:B------:R-:W-:Y:S01]  /*13450*/  LOP3.LUT R4, R4, R39, RZ, 0x3c, !PT ;  /* 0x0000002704047212 */ /* 0x000fe200078e3cff */
[--C-:B------:R-:W-:Y:S01]  /*13460*/  IMAD.X R9, RZ, RZ, R7.reuse, P0 ;  /* 0x000000ffff097224 */ /* 0x100fe200000e0607 */
[----:B------:R-:W-:Y:S01]  /*13470*/  MOV R38, R6 ;  /* 0x0000000600267202 */ /* 0x000fe20000000f00 */
[----:B------:R-:W-:Y:S01]  /*13480*/  IMAD.X R11, RZ, RZ, R7, P2 ;  /* 0x000000ffff0b7224 */ /* 0x000fe200010e0607 */
[----:B------:R-:W-:-:S02]  /*13490*/  MOV R37, R4 ;  /* 0x0000000400257202 */ /* 0x000fc40000000f00 */
        /* <DEDUP_REMOVED lines=14> */
[----:B------:R-:W3:Y:S04]  /*13580*/  SHFL.IDX PT, R34, R34, R3, 0x1c1f ;  /* 0x001c1f0322227589 */ /* 0x000ee800000e0000 */
[----:B------:R-:W-:Y:S04]  /*13590*/  SHFL.IDX PT, R29, R29, R26, 0x1c1f ;  /* 0x001c1f1a1d1d7589 */ /* 0x000fe800000e0000 */
[----:B------:R-:W4:Y:S04]  /*135a0*/  SHFL.IDX PT, R28, R28, R3, 0x1c1f ;  /* 0x001c1f031c1c7589 */ /* 0x000f2800000e0000 */
[----:B------:R-:W-:Y:S04]  /*135b0*/  SHFL.IDX PT, R35, R35, R26, 0x1c1f ;  /* 0x001c1f1a23237589 */ /* 0x000fe800000e0000 */
[----:B------:R2:W4:Y:S01]  /*135c0*/  SHFL.IDX PT, R36, R36, R3, 0x1c1f ;  /* 0x001c1f0324247589 */ /* 0x00052200000e0000 */
[----:B0-----:R-:W-:-:S02]  /*135d0*/  SEL R4, R27, R56, P1 ;  /* 0x000000381b047207 */ /* 0x001fc40000800000 */
[----:B------:R-:W-:Y:S02]  /*135e0*/  SEL R6, R56, R27, P1 ;  /* 0x0000001b38067207 */ /* 0x000fe40000800000 */
[----:B-1----:R-:W-:Y:S02]  /*135f0*/  SEL R5, R33, R30, P1 ;  /* 0x0000001e21057207 */ /* 0x002fe40000800000 */
[----:B------:R-:W-:Y:S02]  /*13600*/  SEL R7, R30, R33, P1 ;  /* 0x000000211e077207 */ /* 0x000fe40000800000 */
[----:B------:R-:W-:Y:S01]  /*13610*/  MOV R30, R10 ;  /* 0x0000000a001e7202 */ /* 0x000fe20000000f00 */
[----:B--2---:R-:W0:Y:S01]  /*13620*/  LDC R3, c[0x0][0xbe8] ;  /* 0x0002fa00ff037b82 */ /* 0x004e220000000800 */
[----:B------:R-:W-:Y:S01]  /*13630*/  MOV R27, R8 ;  /* 0x00000008001b7202 */ /* 0x000fe20000000f00 */
[----:B------:R1:W-:Y:S01]  /*13640*/  STSM.16.M88.4 [R38], R4 ;  /* 0x0000000426007844 */ /* 0x0003e20000000200 */
[----:B------:R-:W-:-:S02]  /*13650*/  SEL R8, R15, R12, P1 ;  /* 0x0000000c0f087207 */ /* 0x000fc40000800000 */
[----:B------:R-:W-:Y:S02]  /*13660*/  SEL R10, R12, R15, P1 ;  /* 0x0000000f0c0a7207 */ /* 0x000fe40000800000 */
[----:B---3--:R-:W-:Y:S02]  /*13670*/  SEL R9, R13, R34, P1 ;  /* 0x000000220d097207 */ /* 0x008fe40000800000 */
[----:B------:R-:W-:Y:S02]  /*13680*/  SEL R11, R34, R13, P1 ;  /* 0x0000000d220b7207 */ /* 0x000fe40000800000 */
[----:B----4-:R-:W-:Y:S01]  /*13690*/  SEL R12, R29, R28, P1 ;  /* 0x0000001c1d0c7207 */ /* 0x010fe20000800000 */
[----:B------:R-:W-:Y:S01]  /*136a0*/  ULDC UR8, c[0x0][0xa88] ;  /* 0x0002a20000087ab9 */ /* 0x000fe20000000800 */
[----:B------:R-:W-:Y:S01]  /*136b0*/  SEL R14, R28, R29, P1 ;  /* 0x0000001d1c0e7207 */ /* 0x000fe20000800000 */
[----:B------:R-:W2:Y:S01]  /*136c0*/  LDL R34, [R1+0x6c] ;  /* 0x00006c0001227983 */ /* 0x000ea20000100800 */
[----:B------:R-:W-:-:S02]  /*136d0*/  SEL R13, R35, R36, P1 ;  /* 0x00000024230d7207 */ /* 0x000fc40000800000 */
[----:B-1----:R-:W-:Y:S02]  /*136e0*/  SEL R4, R25, R24, P1 ;  /* 0x0000001819047207 */ /* 0x002fe40000800000 */
[----:B------:R-:W-:Y:S02]  /*136f0*/  SEL R6, R24, R25, P1 ;  /* 0x0000001918067207 */ /* 0x000fe40000800000 */
[----:B------:R-:W-:Y:S02]  /*13700*/  SEL R5, R31, R32, P1 ;  /* 0x000000201f057207 */ /* 0x000fe40000800000 */
[----:B------:R-:W-:Y:S02]  /*13710*/  SEL R7, R32, R31, P1 ;  /* 0x0000001f20077207 */ /* 0x000fe40000800000 */
[----:B------:R-:W-:-:S03]  /*13720*/  SEL R15, R36, R35, P1 ;  /* 0x00000023240f7207 */ /* 0x000fc60000800000 */
[----:B------:R1:W-:Y:S04]  /*13730*/  STSM.16.M88.4 [R37], R4 ;  /* 0x0000000425007844 */ /* 0x0003e80000000200 */
[----:B------:R3:W-:Y:S04]  /*13740*/  STSM.16.M88.4 [R30], R8 ;  /* 0x000000081e007844 */ /* 0x0007e80000000200 */
[----:B------:R4:W-:Y:S01]  /*13750*/  STSM.16.M88.4 [R27], R12 ;  /* 0x0000000c1b007844 */ /* 0x0009e20000000200 */
[----:B------:R-:W-:Y:S01]  /*13760*/  BAR.SYNC.DEFER_BLOCKING 0x1, 0x180 ;  /* 0x0046000000007b1d */ /* 0x000fe20000010000 */
[----:B------:R-:W-:Y:S01]  /*13770*/  IADD3 R24, P2, R45, UR4, RZ ;  /* 0x000000042d187c10 */ /* 0x000fe2000ff5e0ff */
[----:B------:R-:W-:-:S03]  /*13780*/  IMAD.MOV.U32 R28, RZ, RZ, RZ ;  /* 0x000000ffff1c7224 */ /* 0x000fc600078e00ff */
[----:B------:R-:W-:Y:S01]  /*13790*/  IADD3.X R25, R44, UR5, RZ, P2, !PT ;  /* 0x000000052c197c10 */ /* 0x000fe200097fe4ff */
[----:B------:R-:W-:-:S04]  /*137a0*/  ULDC.64 UR4, c[0x0][0xb90] ;  /* 0x0002e40000047ab9 */ /* 0x000fc80000000a00 */
[----:B------:R-:W4:Y:S01]  /*137b0*/  @P0 LDG.E R28, desc[UR40][R24.64] ;  /* 0x00000028181c0981 */ /* 0x000f22000c1e1900 */
[----:B0-----:R-:W-:-:S13]  /*137c0*/  ISETP.NE.AND P2, PT, R3, 0x1, PT ;  /* 0x000000010300780c */ /* 0x001fda0003f45270 */
[----:B------:R-:W0:Y:S08]  /*137d0*/  @P2 LDC R26, c[0x0][0xbec] ;  /* 0x0002fb00ff1a2b82 */ /* 0x000e300000000800 */
[----:B------:R-:W3:Y:S01]  /*137e0*/  @P2 LDC R29, c[0x0][0xbf0] ;  /* 0x0002fc00ff1d2b82 */ /* 0x000ee20000000800 */
[----:B------:R-:W-:Y:S02]  /*137f0*/  IADD3 R31, R46, R40, RZ ;  /* 0x000000282e1f7210 */ /* 0x000fe40007ffe0ff */
[----:B------:R-:W-:-:S03]  /*13800*/  SHF.R.S32.HI R32, RZ, 0x1f, R42 ;  /* 0x0000001fff207819 */ /* 0x000fc6000001142a */
[----:B-1----:R-:W-:Y:S02]  /*13810*/  IMAD.MOV.U32 R7, RZ, RZ, R31 ;  /* 0x000000ffff077224 */ /* 0x002fe400078e001f */
[----:B------:R-:W-:Y:S02]  /*13820*/  IMAD R5, R32, UR4, RZ ;  /* 0x0000000420057c24 */ /* 0x000fe4000f8e02ff */
[----:B0-----:R-:W-:-:S05]  /*13830*/  @P2 IMAD.HI.U32 R4, R31, R26, RZ ;  /* 0x0000001a1f042227 */ /* 0x001fca00078e00ff */
[----:B---3--:R-:W-:Y:S01]  /*13840*/  @P2 SHF.R.U32.HI R7, RZ, R29, R4 ;  /* 0x0000001dff072219 */ /* 0x008fe20000011604 */
[----:B------:R-:W-:Y:S01]  /*13850*/  IMAD R11, R42, UR5, R5 ;  /* 0x000000052a0b7c24 */ /* 0x000fe2000f8e0205 */
[----:B------:R-:W-:Y:S02]  /*13860*/  SEL R30, R49, RZ, !P0 ;  /* 0x000000ff311e7207 */ /* 0x000fe40004000000 */
[----:B------:R-:W-:Y:S01]  /*13870*/  SEL R33, R48, RZ, !P0 ;  /* 0x000000ff30217207 */ /* 0x000fe20004000000 */
        /* <DEDUP_REMOVED lines=27> */
[----:B------:R-:W-:Y:S01]  /*13a30*/  LEA.HI.X R11, R6, UR7, R7, 0x2, P4 ;  /* 0x00000007060b7c11 */ /* 0x000fe2000a0f1407 */
[----:B0-----:R-:W-:-:S05]  /*13a40*/  VIADD R48, R13, 0xffffff80 ;  /* 0xffffff800d307836 */ /* 0x001fca0000000000 */
[----:B------:R-:W-:-:S04]  /*13a50*/  SHF.R.S32.HI R38, RZ, 0x1f, R48 ;  /* 0x0000001fff267819 */ /* 0x000fc80000011430 */
[----:B------:R-:W-:-:S04]  /*13a60*/  LEA.HI R38, R38, R48, RZ, 0x3 ;  /* 0x0000003026267211 */ /* 0x000fc800078f18ff */
[----:B------:R-:W-:-:S04]  /*13a70*/  SHF.R.S32.HI R38, RZ, 0x3, R38 ;  /* 0x00000003ff267819 */ /* 0x000fc80000011426 */
[----:B--2---:R-:W-:Y:S01]  /*13a80*/  LEA R9, R38, R34, 0x6 ;  /* 0x0000002226097211 */ /* 0x004fe200078e30ff */
[----:B-1----:R-:W-:Y:S06]  /*13a90*/  @P1 BRA `(.L_x_2457) ;  /* 0x0000000000101947 */ /* 0x002fec0003800000 */
[----:B------:R-:W-:Y:S05]  /*13aa0*/  @!P0 BRA `(.L_x_2457) ;  /* 0x00000000000c8947 */ /* 0x000fea0003800000 */
[----:B------:R-:W2:Y:S04]  /*13ab0*/  LDG.E R5, desc[UR40][R24.64] ;  /* 0x0000002818057981 */ /* 0x000ea8000c1e1900 */
[----:B-----5:R-:W2:Y:S02]  /*13ac0*/  LDG.E R8, desc[UR40][R24.64+0x4] ;  /* 0x0000042818087981 */ /* 0x020ea4000c1e1900 */
[----:B--2---:R-:W-:-:S07]  /*13ad0*/  IMAD.IADD R8, R8, 0x1, -R5 ;  /* 0x0000000108087824 */ /* 0x004fce00078e0a05 */
.L_x_2457:
[----:B------:R-:W2:Y:S01]  /*13ae0*/  LDL R12, [R1+0x7c] ;  /* 0x00007c00010c7983 */ /* 0x000ea20000100800 */
[----:B------:R-:W-:Y:S01]  /*13af0*/  VIADD R14, R13, 0xffffff80 ;  /* 0xffffff800d0e7836 */ /* 0x000fe20000000000 */
[----:B------:R-:W0:Y:S01]  /*13b00*/  @P2 LDC R37, c[0x0][0xbf0] ;  /* 0x0002fc00ff252b82 */ /* 0x000e220000000800 */
[----:B-----5:R-:W-:Y:S01]  /*13b10*/  IMAD R35, R8, R3, RZ ;  /* 0x0000000308237224 */ /* 0x020fe200078e02ff */
[----:B------:R-:W-:Y:S01]  /*13b20*/  SHFL.IDX PT, R4, R10, RZ, 0x1c1f ;  /* 0x001c1fff0a047589 */ /* 0x000fe200000e0000 */
[----:B------:R-:W-:Y:S01]  /*13b30*/  IMAD.WIDE R20, R9, 0x2, R20 ;  /* 0x0000000209147825 */ /* 0x000fe200078e0214 */
[----:B------:R-:W-:Y:S01]  /*13b40*/  SHF.R.S32.HI R13, RZ, 0x1f, R14 ;  /* 0x0000001fff0d7819 */ /* 0x000fe2000001140e */
[----:B------:R-:W-:Y:S01]  /*13b50*/  ULDC.64 UR4, c[0x0][0xaa0] ;  /* 0x0002a80000047ab9 */ /* 0x000fe20000000a00 */
[----:B------:R-:W1:Y:S02]  /*13b60*/  SHFL.IDX PT, R5, R11, RZ, 0x1c1f ;  /* 0x001c1fff0b057589 */ /* 0x000e6400000e0000 */
[----:B------:R-:W-:-:S02]  /*13b70*/  LEA.HI R13, R13, R14, RZ, 0x7 ;  /* 0x0000000e0d0d7211 */ /* 0x000fc400078f38ff */
[----:B------:R-:W-:Y:S04]  /*13b80*/  SHFL.IDX PT, R6, R10, 0x1, 0x1c1f ;  /* 0x003c1f000a067f89 */ /* 0x000fe800000e0000 */
[----:B------:R-:W3:Y:S01]  /*13b90*/  SHFL.IDX PT, R7, R11, 0x1, 0x1c1f ;  /* 0x003c1f000b077f89 */ /* 0x000ee200000e0000 */
[----:B------:R-:W-:Y:S02]  /*13ba0*/  LOP3.LUT R13, R13, 0xffffff80, RZ, 0xc0, !PT ;  /* 0xffffff800d0d7812 */ /* 0x000fe400078ec0ff */
[----:B------:R-:W-:Y:S02]  /*13bb0*/  SHF.R.S32.HI R36, RZ, 0x1f, R48 ;  /* 0x0000001fff247819 */ /* 0x000fe40000011430 */
[----:B------:R-:W-:Y:S01]  /*13bc0*/  IADD3 R25, P4, R20, 0x3000, RZ ;  /* 0x0000300014197810 */ /* 0x000fe20007f9e0ff */
[----:B------:R-:W-:Y:S01]  /*13bd0*/  IMAD.IADD R13, R14, 0x1, -R13 ;  /* 0x000000010e0d7824 */ /* 0x000fe200078e0a0d */
[----:B------:R-:W-:-:S02]  /*13be0*/  LEA.HI R36, R36, R48, RZ, 0x3 ;  /* 0x0000003024247211 */ /* 0x000fc400078f18ff */
[C---:B------:R-:W-:Y:S02]  /*13bf0*/  LOP3.LUT R9, R20.reuse, 0x380, RZ, 0xc0, !PT ;  /* 0x0000038014097812 */ /* 0x040fe400078ec0ff */
[----:B------:R-:W-:Y:S02]  /*13c00*/  LOP3.LUT P0, RZ, R13, 0x3, RZ, 0xc0, !PT ;  /* 0x000000030dff7812 */ /* 0x000fe4000780c0ff */
[----:B------:R-:W-:Y:S02]  /*13c10*/  IADD3 R13, P3, R20, 0x1800, RZ ;  /* 0x00001800140d7810 */ /* 0x000fe40007f7e0ff */
[----:B------:R-:W-:Y:S02]  /*13c20*/  LOP3.LUT R36, R36, 0xfffffff8, RZ, 0xc0, !PT ;  /* 0xfffffff824247812 */ /* 0x000fe400078ec0ff */
[----:B------:R-:W-:Y:S02]  /*13c30*/  LOP3.LUT R24, R25, 0x380, RZ, 0xc0, !PT ;  /* 0x0000038019187812 */ /* 0x000fe400078ec0ff */
[----:B------:R-:W-:Y:S01]  /*13c40*/  SHF.R.U64 R9, R9, 0x3, RZ ;  /* 0x0000000309097819 */ /* 0x000fe200000012ff */
[----:B------:R-:W-:Y:S01]  /*13c50*/  IMAD.IADD R36, R48, 0x1, -R36 ;  /* 0x0000000130247824 */ /* 0x000fe200078e0a24 */
[----:B------:R-:W-:-:S04]  /*13c60*/  SHF.R.U64 R24, R24, 0x3, RZ ;  /* 0x0000000318187819 */ /* 0x000fc800000012ff */
[----:B------:R-:W-:Y:S02]  /*13c70*/  LOP3.LUT R24, R24, R25, RZ, 0x3c, !PT ;  /* 0x0000001918187212 */ /* 0x000fe400078e3cff */
[----:B------:R-:W-:Y:S01]  /*13c80*/  IADD3.X R25, RZ, R21, RZ, P4, !PT ;  /* 0x00000015ff197210 */ /* 0x000fe200027fe4ff */
[----:B--2---:R-:W-:-:S04]  /*13c90*/  IMAD.IADD R12, R12, 0x1, R40 ;  /* 0x000000010c0c7824 */ /* 0x004fc800078e0228 */
[C---:B------:R-:W-:Y:S01]  /*13ca0*/  VIADD R8, R12.reuse, 0x8 ;  /* 0x000000080c087836 */ /* 0x040fe20000000000 */
[-C--:B------:R-:W-:Y:S02]  /*13cb0*/  ISETP.GE.OR P1, PT, R12, R35.reuse, P0 ;  /* 0x000000230c00720c */ /* 0x080fe40000726670 */
[----:B------:R-:W-:Y:S02]  /*13cc0*/  LOP3.LUT R12, R13, 0x380, RZ, 0xc0, !PT ;  /* 0x000003800d0c7812 */ /* 0x000fe400078ec0ff */
[----:B------:R-:W-:Y:S02]  /*13cd0*/  ISETP.GE.OR P0, PT, R8, R35, P0 ;  /* 0x000000230800720c */ /* 0x000fe40000706670 */
[----:B------:R-:W-:Y:S02]  /*13ce0*/  SHF.R.U64 R12, R12, 0x3, RZ ;  /* 0x000000030c0c7819 */ /* 0x000fe400000012ff */
[----:B------:R-:W-:Y:S01]  /*13cf0*/  LOP3.LUT R8, R9, R20, RZ, 0x3c, !PT ;  /* 0x0000001409087212 */ /* 0x000fe200078e3cff */
[--C-:B------:R-:W-:Y:S01]  /*13d00*/  IMAD.MOV.U32 R9, RZ, RZ, R21.reuse ;  /* 0x000000ffff097224 */ /* 0x100fe200078e0015 */
[----:B------:R-:W-:Y:S01]  /*13d10*/  LOP3.LUT R12, R12, R13, RZ, 0x3c, !PT ;  /* 0x0000000d0c0c7212 */ /* 0x000fe200078e3cff */
[----:B------:R-:W-:-:S02]  /*13d20*/  IMAD.X R13, RZ, RZ, R21, P3 ;  /* 0x000000ffff0d7224 */ /* 0x000fc400018e0615 */
        /* <DEDUP_REMOVED lines=26> */
[----:B------:R-:W-:Y:S02]  /*13ed0*/  IMAD.IADD R28, R40, 0x1, R0 ;  /* 0x00000001281c7824 */ /* 0x000fe400078e0200 */
        /* <DEDUP_REMOVED lines=30> */
[----:B------:R-:W-:Y:S02]  /*140c0*/  IMAD.IADD R32, R38, 0x1, R40 ;  /* 0x0000000126207824 */ /* 0x000fe400078e0228 */
[----:B------:R-:W1:Y:S04]  /*140d0*/  SHFL.IDX PT, R28, R30, 0x1, 0x181f ;  /* 0x00381f001e1c7f89 */ /* 0x000e6800000e0000 */
[----:B------:R-:W1:Y:S01]  /*140e0*/  SHFL.IDX PT, R33, R30, 0x2, 0x181f ;  /* 0x00581f001e217f89 */ /* 0x000e6200000e0000 */
[----:B------:R-:W-:-:S03]  /*140f0*/  ISETP.GE.AND P0, PT, R34, UR4, PT ;  /* 0x0000000422007c0c */ /* 0x000fc6000bf06270 */
[----:B------:R-:W2:Y:S01]  /*14100*/  SHFL.IDX PT, R3, R31, RZ, 0x181f ;  /* 0x00181fff1f037589 */ /* 0x000ea200000e0000 */
[----:B------:R-:W-:-:S03]  /*14110*/  VIADD R0, R32, 0x30 ;  /* 0x0000003020007836 */ /* 0x000fc60000000000 */
[----:B------:R-:W2:Y:S01]  /*14120*/  SHFL.IDX PT, R21, R31, 0x1, 0x181f ;  /* 0x00381f001f157f89 */ /* 0x000ea200000e0000 */
[----:B------:R-:W-:-:S03]  /*14130*/  IADD3 R2, R32, 0x60, RZ ;  /* 0x0000006020027810 */ /* 0x000fc60007ffe0ff */
        /* <DEDUP_REMOVED lines=25> */
.L_x_2456:
[----:B------:R-:W2:Y:S01]  /*142d0*/  LDL.LU R4, [R1+0x58] ;  /* 0x0000580001047983 */ /* 0x000ea20000300800 */
[----:B------:R-:W-:Y:S01]  /*142e0*/  ULDC.64 UR4, c[0x0][0xc00] ;  /* 0x0003000000047ab9 */ /* 0x000fe20000000a00 */
[----:B------:R-:W-:Y:S01]  /*142f0*/  IMAD.MOV.U32 R6, RZ, RZ, RZ ;  /* 0x000000ffff067224 */ /* 0x000fe200078e00ff */
[----:B------:R-:W1:Y:S01]  /*14300*/  LDC R25, c[0x0][0xbe8] ;  /* 0x0002fa00ff197b82 */ /* 0x000e620000000800 */
[----:B------:R-:W3:Y:S01]  /*14310*/  LDL.LU R0, [R1+0x5c] ;  /* 0x00005c0001007983 */ /* 0x000ee20000300800 */
[----:B------:R-:W-:-:S04]  /*14320*/  ISETP.NE.U32.AND P0, PT, RZ, UR4, PT ;  /* 0x00000004ff007c0c */ /* 0x000fc8000bf05070 */
[----:B------:R-:W-:Y:S02]  /*14330*/  ISETP.NE.AND.EX P0, PT, RZ, UR5, PT, P0 ;  /* 0x00000005ff007c0c */ /* 0x000fe4000bf05300 */
[----:B--2---:R-:W-:-:S04]  /*14340*/  IADD3 R2, P1, R4, UR4, RZ ;  /* 0x0000000404027c10 */ /* 0x004fc8000ff3e0ff */
[----:B---3--:R-:W-:Y:S01]  /*14350*/  IADD3.X R3, R0, UR5, RZ, P1, !PT ;  /* 0x0000000500037c10 */ /* 0x008fe20008ffe4ff */
[----:B------:R-:W-:Y:S02]  /*14360*/  ULDC.64 UR4, c[0x0][0xc08] ;  /* 0x0003020000047ab9 */ /* 0x000fe40000000a00 */
[----:B------:R-:W-:-:S04]  /*14370*/  ISETP.NE.U32.AND P1, PT, RZ, UR4, PT ;  /* 0x00000004ff007c0c */ /* 0x000fc8000bf25070 */
[----:B------:R2:W5:Y:S01]  /*14380*/  @P0 LDG.E R6, desc[UR40][R2.64] ;  /* 0x0000002802060981 */ /* 0x000562000c1e1900 */
[----:B------:R-:W-:Y:S01]  /*14390*/  ISETP.NE.AND.EX P1, PT, RZ, UR5, PT, P1 ;  /* 0x00000005ff007c0c */ /* 0x000fe2000bf25310 */
[----:B------:R-:W3:-:S12]  /*143a0*/  S2R R7, SR_TID.X ;  /* 0x0000000000077919 */ /* 0x000ed80000002100 */
[----:B------:R-:W-:Y:S01]  /*143b0*/  @P1 IADD3 R4, P2, R4, UR4, RZ ;  /* 0x0000000404041c10 */ /* 0x000fe2000ff5e0ff */
[----:B------:R-:W-:-:S03]  /*143c0*/  ULDC UR4, c[0x0][0xa88] ;  /* 0x0002a20000047ab9 */ /* 0x000fc60000000800 */
[----:B------:R-:W-:Y:S01]  /*143d0*/  @P1 IADD3.X R5, R0, UR5, RZ, P2, !PT ;  /* 0x0000000500051c10 */ /* 0x000fe200097fe4ff */
[----:B------:R-:W-:-:S06]  /*143e0*/  IMAD.U32 R0, RZ, RZ, UR4 ;  /* 0x00000004ff007e24 */ /* 0x000fcc000f8e00ff */
[----:B------:R2:W5:Y:S01]  /*143f0*/  @P1 LDG.E R0, desc[UR40][R4.64] ;  /* 0x0000002804001981 */ /* 0x000562000c1e1900 */
[----:B-1----:R-:W-:Y:S01]  /*14400*/  ISETP.NE.AND P2, PT, R25, 0x1, PT ;  /* 0x000000011900780c */ /* 0x002fe20003f45270 */
[----:B---3-5:R-:W-:-:S12]  /*14410*/  VIADD R28, R7, 0xffffff80 ;  /* 0xffffff80071c7836 */ /* 0x028fd80000000000 */
[----:B------:R-:W1:Y:S01]  /*14420*/  @P2 LDC R27, c[0x0][0xbec] ;  /* 0x0002fb00ff1b2b82 */ /* 0x000e620000000800 */
[----:B------:R-:W-:Y:S01]  /*14430*/  ISETP.GE.AND P3, PT, R28, 0xc0, PT ;  /* 0x000000c01c00780c */ /* 0x000fe20003f66270 */
[----:B--2---:R-:W-:-:S12]  /*14440*/  @P1 BRA `(.L_x_2459) ;  /* 0x0000000000101947 */ /* 0x004fd80003800000 */
[----:B------:R-:W-:Y:S05]  /*14450*/  @!P0 BRA `(.L_x_2459) ;  /* 0x00000000000c8947 */ /* 0x000fea0003800000 */
[----:B------:R-:W2:Y:S04]  /*14460*/  LDG.E R5, desc[UR40][R2.64] ;  /* 0x0000002802057981 */ /* 0x000ea8000c1e1900 */
[----:B------:R-:W2:Y:S02]  /*14470*/  LDG.E R0, desc[UR40][R2.64+0x4] ;  /* 0x0000042802007981 */ /* 0x000ea4000c1e1900 */
[----:B--2---:R-:W-:-:S07]  /*14480*/  IMAD.IADD R0, R0, 0x1, -R5 ;  /* 0x0000000100007824 */ /* 0x004fce00078e0a05 */
.L_x_2459:
[----:B------:R-:W2:Y:S04]  /*14490*/  LDL.LU R3, [R1+0x50] ;  /* 0x0000500001037983 */ /* 0x000ea80000300800 */
[----:B------:R-:W3:Y:S04]  /*144a0*/  LDL.LU R2, [R1+0x68] ;  /* 0x0000680001027983 */ /* 0x000ee80000300800 */
[----:B------:R-:W4:Y:S04]  /*144b0*/  LDL R26, [R1+0x54] ;  /* 0x00005400011a7983 */ /* 0x000f280000100800 */
[----:B------:R0:W5:Y:S01]  /*144c0*/  LDL R24, [R1+0x34] ;  /* 0x0000340001187983 */ /* 0x0001620000100800 */
[----:B------:R-:W-:Y:S01]  /*144d0*/  BSSY B1, `(.L_x_2460) ;  /* 0x000002c000017945 */ /* 0x000fe20003800000 */
[----:B------:R-:W-:-:S02]  /*144e0*/  SHF.R.S32.HI R11, RZ, 0x1f, R6 ;  /* 0x0000001fff0b7819 */ /* 0x000fc40000011406 */
[----:B--2---:R-:W-:Y:S02]  /*144f0*/  SEL R13, R3, RZ, !P0 ;  /* 0x000000ff030d7207 */ /* 0x004fe40004000000 */
[----:B---3--:R-:W-:Y:S02]  /*14500*/  SEL R12, R2, RZ, !P0 ;  /* 0x000000ff020c7207 */ /* 0x008fe40004000000 */
[----:B----4-:R-:W-:Y:S01]  /*14510*/  SHF.R.S32.HI R10, RZ, 0x1f, R26 ;  /* 0x0000001fff0a7819 */ /* 0x010fe2000001141a */
[----:B0-----:R-:W-:Y:S06]  /*14520*/  @P3 BRA `(.L_x_2461) ;  /* 0x0000000000983947 */ /* 0x001fec0003800000 */
[----:B------:R-:W0:Y:S01]  /*14530*/  LDC R9, c[0x0][0xbe8] ;  /* 0x0002fa00ff097b82 */ /* 0x000e220000000800 */
[----:B-----5:R-:W-:Y:S01]  /*14540*/  IADD3 R8, R24, -0x80, R7 ;  /* 0xffffff8018087810 */ /* 0x020fe20007ffe007 */
[----:B0-----:R-:W-:-:S05]  /*14550*/  IMAD R2, R0, R9, RZ ;  /* 0x0000000900027224 */ /* 0x001fca00078e02ff */
[----:B------:R-:W-:-:S13]  /*14560*/  ISETP.GE.AND P0, PT, R8, R2, PT ;  /* 0x000000020800720c */ /* 0x000fda0003f06270 */
[----:B------:R-:W-:Y:S05]  /*14570*/  @P0 BRA `(.L_x_2461) ;  /* 0x0000000000840947 */ /* 0x000fea0003800000 */
[----:B------:R-:W-:Y:S01]  /*14580*/  ISETP.NE.AND P0, PT, R9, 0x1, PT ;  /* 0x000000010900780c */ /* 0x000fe20003f05270 */
[----:B------:R-:W-:Y:S01]  /*14590*/  ULDC.64 UR4, c[0x0][0xb90] ;  /* 0x0002e40000047ab9 */ /* 0x000fe20000000a00 */
[----:B------:R-:W-:Y:S01]  /*145a0*/  IMAD.MOV.U32 R2, RZ, RZ, R6 ;  /* 0x000000ffff027224 */ /* 0x000fe200078e0006 */
[----:B------:R-:W-:Y:S01]  /*145b0*/  MOV R5, R8 ;  /* 0x0000000800057202 */ /* 0x000fe20000000f00 */
[----:B------:R-:W-:Y:S02]  /*145c0*/  IMAD R7, R10, UR4, RZ ;  /* 0x000000040a077c24 */ /* 0x000fe4000f8e02ff */
[----:B------:R-:W-:Y:S02]  /*145d0*/  IMAD.MOV.U32 R3, RZ, RZ, R11 ;  /* 0x000000ffff037224 */ /* 0x000fe400078e000b */
[C---:B------:R-:W-:Y:S02]  /*145e0*/  IMAD R7, R26.reuse, UR5, R7 ;  /* 0x000000051a077c24 */ /* 0x040fe4000f8e0207 */
[----:B------:R-:W-:Y:S01]  /*145f0*/  IMAD.WIDE.U32 R2, R26, UR4, R2 ;  /* 0x000000041a027c25 */ /* 0x000fe2000f8e0002 */
[----:B------:R-:W-:-:S02]  /*14600*/  ULDC.64 UR4, c[0x0][0xb98] ;  /* 0x0002e60000047ab9 */ /* 0x000fc40000000a00 */
[----:B------:R-:W0:Y:S01]  /*14610*/  @P0 LDC R15, c[0x0][0xbec] ;  /* 0x0002fb00ff0f0b82 */ /* 0x000e220000000800 */
[----:B------:R-:W-:Y:S02]  /*14620*/  IMAD.IADD R3, R3, 0x1, R7 ;  /* 0x0000000103037824 */ /* 0x000fe400078e0207 */
[----:B------:R-:W-:-:S05]  /*14630*/  IMAD.WIDE.U32 R2, R13, UR4, R2 ;  /* 0x000000040d027c25 */ /* 0x000fca000f8e0002 */
[----:B------:R-:W2:Y:S01]  /*14640*/  @P0 LDC R21, c[0x0][0xbf0] ;  /* 0x0002fc00ff150b82 */ /* 0x000ea20000000800 */
        /* <DEDUP_REMOVED lines=20> */
.L_x_2461:
[----:B------:R-:W-:Y:S05]  /*14790*/  BSYNC B1 ;  /* 0x0000000000017941 */ /* 0x000fea0003800000 */
.L_x_2460:
        /* <DEDUP_REMOVED lines=13> */
[----:B------:R-:W-:Y:S01]  /*14870*/  IADD3 R4, R28, -R4, RZ ;  /* 0x800000041c047210 */ /* 0x000fe20007ffe0ff */
[----:B------:R-:W-:Y:S02]  /*14880*/  ULDC.64 UR4, c[0x0][0xae8] ;  /* 0x0002ba0000047ab9 */ /* 0x000fe40000000a00 */
[----:B------:R-:W-:Y:S02]  /*14890*/  IMAD.IADD R3, R3, 0x1, R5 ;  /* 0x0000000103037824 */ /* 0x000fe400078e0205 */
[----:B------:R-:W-:Y:S02]  /*148a0*/  IMAD R6, R4, 0x30, R14 ;  /* 0x0000003004067824 */ /* 0x000fe400078e020e */
[----:B------:R-:W-:-:S02]  /*148b0*/  IMAD R4, R10, UR4, RZ ;  /* 0x000000040a047c24 */ /* 0x000fc4000f8e02ff */
[----:B-----5:R-:W-:Y:S02]  /*148c0*/  IMAD.IADD R8, R24, 0x1, R6 ;  /* 0x0000000118087824 */ /* 0x020fe400078e0206 */
[----:B------:R-:W-:Y:S02]  /*148d0*/  IMAD R7, R26, UR5, R4 ;  /* 0x000000051a077c24 */ /* 0x000fe4000f8e0204 */
[----:B-1----:R-:W-:-:S04]  /*148e0*/  @P2 IMAD.HI.U32 R4, R8, R27, RZ ;  /* 0x0000001b08042227 */ /* 0x002fc800078e00ff */
[----:B------:R-:W-:Y:S01]  /*148f0*/  IMAD.WIDE.U32 R2, R26, UR4, R2 ;  /* 0x000000041a027c25 */ /* 0x000fe2000f8e0002 */
[----:B------:R-:W-:-:S03]  /*14900*/  ULDC.64 UR4, c[0x0][0xaf0] ;  /* 0x0002bc0000047ab9 */ /* 0x000fc60000000a00 */
[----:B------:R-:W-:Y:S01]  /*14910*/  IMAD.MOV.U32 R5, RZ, RZ, R8 ;  /* 0x000000ffff057224 */ /* 0x000fe200078e0008 */
[----:B0-----:R-:W-:Y:S01]  /*14920*/  @P2 SHF.R.U32.HI R5, RZ, R9, R4 ;  /* 0x00000009ff052219 */ /* 0x001fe20000011604 */
        /* <DEDUP_REMOVED lines=14> */
[----:B------:R-:W-:Y:S01]  /*14a10*/  IMAD R4, R4, UR4, RZ ;  /* 0x0000000404047c24 */ /* 0x000fe2000f8e02ff */
[----:B------:R-:W-:Y:S01]  /*14a20*/  IADD3 R3, R3, R9, RZ ;  /* 0x0000000903037210 */ /* 0x000fe20007ffe0ff */
[----:B------:R-:W-:Y:S02]  /*14a30*/  IMAD.IADD R14, R14, 0x1, R24 ;  /* 0x000000010e0e7824 */ /* 0x000fe400078e0218 */
[C---:B------:R-:W-:Y:S02]  /*14a40*/  IMAD R5, R7.reuse, UR5, R4 ;  /* 0x0000000507057c24 */ /* 0x040fe4000f8e0204 */
[----:B------:R-:W-:Y:S01]  /*14a50*/  IMAD.WIDE.U32 R2, R7, UR4, R2 ;  /* 0x0000000407027c25 */ /* 0x000fe2000f8e0002 */
[----:B------:R-:W-:-:S03]  /*14a60*/  ULDC.64 UR4, c[0x0][0xa80] ;  /* 0x0002a00000047ab9 */ /* 0x000fc60000000a00 */
[----:B------:R-:W-:Y:S01]  /*14a70*/  IMAD.IADD R3, R3, 0x1, R5 ;  /* 0x0000000103037824 */ /* 0x000fe200078e0205 */
[----:B------:R-:W-:Y:S01]  /*14a80*/  LEA R4, P0, R2, UR4, 0x1 ;  /* 0x0000000402047c11 */ /* 0x000fe2000f8008ff */
[----:B------:R-:W-:Y:S01]  /*14a90*/  ULDC UR4, c[0x0][0xac8] ;  /* 0x0002b20000047ab9 */ /* 0x000fe20000000800 */
[----:B------:R-:W-:Y:S02]  /*14aa0*/  IMAD R25, R0, R25, RZ ;  /* 0x0000001900197224 */ /* 0x000fe400078e02ff */
[----:B------:R-:W-:Y:S01]  /*14ab0*/  LEA.HI.X R8, R2, UR5, R3, 0x1, P0 ;  /* 0x0000000502087c11 */ /* 0x000fe200080f0c03 */
[----:B------:R-:W0:Y:S01]  /*14ac0*/  SHFL.IDX PT, R6, R4, RZ, 0x181f ;  /* 0x00181fff04067589 */ /* 0x000e2200000e0000 */
[C---:B------:R-:W-:Y:S02]  /*14ad0*/  VIADD R0, R14.reuse, 0x30 ;  /* 0x000000300e007836 */ /* 0x040fe40000000000 */
[C---:B------:R-:W-:Y:S01]  /*14ae0*/  VIADD R2, R14.reuse, 0x60 ;  /* 0x000000600e027836 */ /* 0x040fe20000000000 */
[----:B------:R-:W1:Y:S01]  /*14af0*/  SHFL.IDX PT, R9, R4, 0x1, 0x181f ;  /* 0x00381f0004097f89 */ /* 0x000e6200000e0000 */
[----:B------:R-:W-:-:S03]  /*14b00*/  VIADD R3, R14, 0x90 ;  /* 0x000000900e037836 */ /* 0x000fc60000000000 */
[----:B------:R-:W4:Y:S04]  /*14b10*/  SHFL.IDX PT, R11, R4, 0x2, 0x181f ;  /* 0x00581f00040b7f89 */ /* 0x000f2800000e0000 */
[----:B------:R-:W3:Y:S04]  /*14b20*/  SHFL.IDX PT, R5, R8, RZ, 0x181f ;  /* 0x00181fff08057589 */ /* 0x000ee800000e0000 */
[----:B------:R1:W3:Y:S04]  /*14b30*/  SHFL.IDX PT, R13, R4, 0x3, 0x181f ;  /* 0x00781f00040d7f89 */ /* 0x0002e800000e0000 */
[----:B------:R-:W3:Y:S04]  /*14b40*/  SHFL.IDX PT, R7, R8, 0x1, 0x181f ;  /* 0x00381f0008077f89 */ /* 0x000ee800000e0000 */
[----:B------:R-:W3:Y:S04]  /*14b50*/  SHFL.IDX PT, R10, R8, 0x2, 0x181f ;  /* 0x00581f00080a7f89 */ /* 0x000ee800000e0000 */
[----:B------:R3:W3:Y:S01]  /*14b60*/  SHFL.IDX PT, R12, R8, 0x3, 0x181f ;  /* 0x00781f00080c7f89 */ /* 0x0006e200000e0000 */
[----:B--2---:R-:W-:-:S04]  /*14b70*/  ISETP.GE.AND P0, PT, R15, UR4, PT ;  /* 0x000000040f007c0c */ /* 0x004fc8000bf06270 */
[-C--:B------:R-:W-:Y:S02]  /*14b80*/  ISETP.GE.OR P3, PT, R14, R25.reuse, P0 ;  /* 0x000000190e00720c */ /* 0x080fe40000766670 */
[-C--:B------:R-:W-:Y:S02]  /*14b90*/  ISETP.GE.OR P2, PT, R0, R25.reuse, P0 ;  /* 0x000000190000720c */ /* 0x080fe40000746670 */
[-C--:B------:R-:W-:Y:S02]  /*14ba0*/  ISETP.GE.OR P1, PT, R2, R25.reuse, P0 ;  /* 0x000000190200720c */ /* 0x080fe40000726670 */
[----:B------:R-:W-:-:S07]  /*14bb0*/  ISETP.GE.OR P0, PT, R3, R25, P0 ;  /* 0x000000190300720c */ /* 0x000fce0000706670 */
[C---:B0-----:R-:W-:Y:S02]  /*14bc0*/  @!P3 LEA R2, P6, R15.reuse, R6, 0x1 ;  /* 0x000000060f02b211 */ /* 0x041fe400078c08ff */
[C---:B-1----:R-:W-:Y:S02]  /*14bd0*/  @!P2 LEA R4, P5, R15.reuse, R9, 0x1 ;  /* 0x000000090f04a211 */ /* 0x042fe400078a08ff */
[C---:B----4-:R-:W-:Y:S02]  /*14be0*/  @!P1 LEA R6, P4, R15.reuse, R11, 0x1 ;  /* 0x0000000b0f069211 */ /* 0x050fe400078808ff */
[C-C-:B---3--:R-:W-:Y:S02]  /*14bf0*/  @!P3 LEA.HI.X R3, R15.reuse, R5, R20.reuse, 0x1, P6 ;  /* 0x000000050f03b211 */ /* 0x148fe400030f0c14 */
[C---:B------:R-:W-:Y:S02]  /*14c00*/  @!P0 LEA R8, P6, R15.reuse, R13, 0x1 ;  /* 0x0000000d0f088211 */ /* 0x040fe400078c08ff */
[C-C-:B------:R-:W-:Y:S01]  /*14c10*/  @!P2 LEA.HI.X R5, R15.reuse, R7, R20.reuse, 0x1, P5 ;  /* 0x000000070f05a211 */ /* 0x140fe200028f0c14 */
[----:B------:R1:W-:Y:S01]  /*14c20*/  @!P3 ST.E.128 desc[UR40][R2.64], RZ ;  /* 0x000000ff0200b985 */ /* 0x0003e2000c101d28 */
[----:B------:R-:W-:-:S02]  /*14c30*/  @!P1 LEA.HI.X R7, R15, R10, R20, 0x1, P4 ;  /* 0x0000000a0f079211 */ /* 0x000fc400020f0c14 */
[----:B------:R-:W-:Y:S01]  /*14c40*/  @!P0 LEA.HI.X R9, R15, R12, R20, 0x1, P6 ;  /* 0x0000000c0f098211 */ /* 0x000fe200030f0c14 */
[----:B------:R1:W-:Y:S04]  /*14c50*/  @!P2 ST.E.128 desc[UR40][R4.64], RZ ;  /* 0x000000ff0400a985 */ /* 0x0003e8000c101d28 */
[----:B------:R1:W-:Y:S04]  /*14c60*/  @!P1 ST.E.128 desc[UR40][R6.64], RZ ;  /* 0x000000ff06009985 */ /* 0x0003e8000c101d28 */
[----:B------:R1:W-:Y:S02]  /*14c70*/  @!P0 ST.E.128 desc[UR40][R8.64], RZ ;  /* 0x000000ff08008985 */ /* 0x0003e4000c101d28 */
.L_x_2458:
[----:B------:R-:W-:Y:S05]  /*14c80*/  BSYNC B0 ;  /* 0x0000000000007941 */ /* 0x000fea0003800000 */
.L_x_2455:
[----:B------:R-:W3:Y:S01]  /*14c90*/  LDL R0, [R1+0xc] ;  /* 0x00000c0001007983 */ /* 0x000ee20000100800 */
[----:B------:R-:W-:Y:S02]  /*14ca0*/  ULDC UR4, c[0x0][0xc3c] ;  /* 0x00030f0000047ab9 */ /* 0x000fe40000000800 */
[----:B---3--:R-:W-:-:S13]  /*14cb0*/  ISETP.GE.AND P0, PT, R0, UR4, PT ;  /* 0x0000000400007c0c */ /* 0x008fda000bf06270 */
[----:B------:R-:W-:Y:S05]  /*14cc0*/  @!P0 BRA `(.L_x_2462) ;  /* 0xfffffec400088947 */ /* 0x000fea000383ffff */
[----:B------:R-:W-:Y:S05]  /*14cd0*/  BRA `(.L_x_2345) ;  /* 0x0000007400947947 */ /* 0x000fea0003800000 */
.L_x_2343:
        /* <DEDUP_REMOVED lines=58> */
.L_x_2468:
        /* <DEDUP_REMOVED lines=12> */
.L_x_2467:
[----:B------:R-:W-:Y:S05]  /*15140*/  BSYNC B0 ;  /* 0x0000000000007941 */ /* 0x000fea0003800000 */
.L_x_2466:
        /* <DEDUP_REMOVED lines=22> */
.L_x_2464:
        /* <DEDUP_REMOVED lines=15> */
[----:B0-----:R-:W-:-:S06]  /*153a0*/  IADD3 R12, R11, 0xffffffe, RZ ;  /* 0x0ffffffe0b0c7810 */ /* 0x001fcc0007ffe0ff */
[----:B------:R-:W0:Y:S02]  /*153b0*/  F2I.FTZ.U32.TRUNC.NTZ R3, R12 ;  /* 0x0000000c00037305 */ /* 0x000e24000021f000 */
[----:B0-----:R-:W-:Y:S01]  /*153c0*/  IMAD.MOV R15, RZ, RZ, -R3 ;  /* 0x000000ffff0f7224 */ /* 0x001fe200078e0a03 */
[----:B------:R-:W-:Y:S06]  /*153d0*/  @!P0 BRA `(.L_x_2469) ;  /* 0x0000000000088947 */ /* 0x000fec0003800000 */
[----:B------:R-:W-:-:S05]  /*153e0*/  VIADD R11, R13, 0xffffffff ;  /* 0xffffffff0d0b7836 */ /* 0x000fca0000000000 */
[----:B------:R0:W1:Y:S02]  /*153f0*/  SHFL.IDX PT, R16, R6, R11, 0x1f ;  /* 0x00001f0b06107589 */ /* 0x00006400000e0000 */
.L_x_2469:
        /* <DEDUP_REMOVED lines=17> */
[----:B------:R-:W-:-:S06]  /*15510*/  @P0 IADD3 R2, R2, 0x1, RZ ;  /* 0x0000000102020810 */ /* 0x000fcc0007ffe0ff */
[----:B------:R-:W-:Y:S01]  /*15520*/  @!P2 IMAD.MOV R2, RZ, RZ, -R2 ;  /* 0x000000ffff02a224 */ /* 0x000fe200078e0a02 */
[----:B------:R-:W-:-:S05]  /*15530*/  @!P1 LOP3.LUT R2, RZ, R4, RZ, 0x33, !PT ;  /* 0x00000004ff029212 */ /* 0x000fca00078e33ff */
[----:B------:R-:W-:Y:S02]  /*15540*/  IMAD R6, R7, R2, RZ ;  /* 0x0000000207067224 */ /* 0x000fe400078e02ff */
[----:B------:R-:W-:Y:S02]  /*15550*/  IMAD.MOV R2, RZ, RZ, -R2 ;  /* 0x000000ffff027224 */ /* 0x000fe400078e0a02 */
[----:B------:R-:W-:Y:S02]  /*15560*/  IMAD.MOV R8, RZ, RZ, -R6 ;  /* 0x000000ffff087224 */ /* 0x000fe400078e0a06 */
[----:B------:R-:W-:Y:S01]  /*15570*/  IMAD R4, R4, R2, R9 ;  /* 0x0000000204047224 */ /* 0x000fe200078e0209 */
[----:B------:R-:W-:Y:S02]  /*15580*/  MOV R2, RZ ;  /* 0x000000ff00027202 */ /* 0x000fe40000000f00 */
        /* <DEDUP_REMOVED lines=20> */
[----:B------:R-:W-:Y:S02]  /*156d0*/  ISETP.GE.AND P2, PT, R3, RZ, PT ;  /* 0x000000ff0300720c */ /* 0x000fe40003f46270 */
[----:B------:R-:W-:-:S05]  /*156e0*/  IADD3 R3, R4, R6, RZ ;  /* 0x0000000604037210 */ /* 0x000fca0007ffe0ff */
        /* <DEDUP_REMOVED lines=8> */
.L_x_2465:
[----:B------:R-:W-:Y:S02]  /*15770*/  IMAD.MOV.U32 R17, RZ, RZ, RZ ;  /* 0x000000ffff117224 */ /* 0x000fe400078e00ff */
[----:B------:R-:W-:Y:S02]  /*15780*/  IMAD.U32 R16, RZ, RZ, UR6 ;  /* 0x00000006ff107e24 */ /* 0x000fe4000f8e00ff */
[----:B------:R-:W-:-:S07]  /*15790*/  IMAD.MOV.U32 R18, RZ, RZ, RZ ;  /* 0x000000ffff127224 */ /* 0x000fce00078e00ff */
.L_x_2470:
[----:B------:R-:W-:-:S13]  /*157a0*/  ISETP.NE.AND P0, PT, R5, RZ, PT ;  /* 0x000000ff0500720c */ /* 0x000fda0003f05270 */
[----:B------:R-:W0:Y:S01]  /*157b0*/  @!P0 S2R R3, SR_CgaCtaId ;  /* 0x0000000000038919 */ /* 0x000e220000008800 */
[----:B------:R-:W-:-:S04]  /*157c0*/  @!P0 MOV R0, 0x400 ;  /* 0x0000040000008802 */ /* 0x000fc80000000f00 */
[----:B0-----:R-:W-:-:S05]  /*157d0*/  @!P0 LEA R0, R3, R0, 0x18 ;  /* 0x0000000003008211 */ /* 0x001fca00078ec0ff */
[----:B------:R1:W-:Y:S01]  /*157e0*/  @!P0 STS.128 [R0+0x132d0], R16 ;  /* 0x0132d01000008388 */ /* 0x0003e20000000c00 */
[----:B------:R-:W-:Y:S06]  /*157f0*/  BAR.ARV 0x5, 0x200 ;  /* 0x0148000000007b1d */ /* 0x000fec0000002000 */
.L_x_2463:
[----:B01----:R-:W-:Y:S01]  /*15800*/  MOV R0, 0x1 ;  /* 0x0000000100007802 */ /* 0x003fe20000000f00 */
[----:B------:R-:W-:Y:S01]  /*15810*/  ULDC UR4, c[0x0][0xc3c] ;  /* 0x00030f0000047ab9 */ /* 0x000fe20000000800 */
[----:B------:R-:W-:Y:S01]  /*15820*/  IMAD.MOV.U32 R29, RZ, RZ, RZ ;  /* 0x000000ffff1d7224 */ /* 0x000fe200078e00ff */
[----:B------:R-:W-:Y:S02]  /*15830*/  ISETP.GE.AND P0, PT, R19, UR4, PT ;  /* 0x0000000413007c0c */ /* 0x000fe4000bf06270 */
[----:B------:R0:W-:Y:S04]  /*15840*/  STL [R1+0xc], R0 ;  /* 0x00000c0001007387 */ /* 0x0001e80000100800 */
[----:B------:R0:W-:Y:S07]  /*15850*/  STL [R1+0x64], RZ ;  /* 0x000064ff01007387 */ /* 0x0001ee0000100800 */
[----:B------:R-:W-:Y:S05]  /*15860*/  @P0 BRA `(.L_x_2471) ;  /* 0x0000006400ac0947 */ /* 0x000fea0003800000 */
[----:B------:R-:W2:Y:S01]  /*15870*/  LDL R11, [R1+0x30] ;  /* 0x00003000010b7983 */ /* 0x000ea20000100800 */
[----:B------:R-:W1:Y:S01]  /*15880*/  S2R R10, SR_TID.X ;  /* 0x00000000000a7919 */ /* 0x000e620000002100 */
[----:B------:R-:W3:Y:S01]  /*15890*/  S2UR UR4, SR_CgaCtaId ;  /* 0x00000000000479c3 */ /* 0x000ee20000008800 */
[C---:B-1----:R-:W-:Y:S01]  /*158a0*/  IMAD.SHL.U32 R3, R10.reuse, 0x40, RZ ;  /* 0x000000400a037824 */ /* 0x042fe200078e00ff */
[----:B------:R-:W-:Y:S01]  /*158b0*/  SHF.R.U32.HI R5, RZ, 0x1, R10 ;  /* 0x00000001ff057819 */ /* 0x000fe2000001160a */
[C---:B0-----:R-:W-:Y:S01]  /*158c0*/  IMAD.SHL.U32 R0, R10.reuse, 0x10, RZ ;  /* 0x000000100a007824 */ /* 0x041fe200078e00ff */
        /* <DEDUP_REMOVED lines=25> */
[----:B---3--:R-:W-:-:S05]  /*15a60*/  IMAD.U32 R3, RZ, RZ, UR4 ;  /* 0x00000004ff037e24 */ /* 0x008fca000f8e00ff */
[----:B------:R0:W-:Y:S01]  /*15a70*/  STL [R1+0x24], R3 ;  /* 0x0000240301007387 */ /* 0x0001e20000100800 */
[----:B------:R-:W-:Y:S02]  /*15a80*/  LEA R22, R3, R22, 0x18 ;  /* 0x0000001603167211 */ /* 0x000fe400078ec0ff */
[----:B------:R-:W-:Y:S01]  /*15a90*/  SHF.R.U32.HI R4, RZ, 0x2, R12 ;  /* 0x00000002ff047819 */ /* 0x000fe2000001160c */
[----:B------:R-:W-:Y:S03]  /*15aa0*/  BSSY B7, `(.L_x_2471) ;  /* 0x0000647000077945 */ /* 0x000fe60003800000 */
[----:B------:R-:W-:Y:S01]  /*15ab0*/  LOP3.LUT R2, R4, 0x60, R2, 0xf8, !PT ;  /* 0x0000006004027812 */ /* 0x000fe200078ef802 */
[----:B------:R-:W-:-:S03]  /*15ac0*/  IMAD.MOV.U32 R29, RZ, RZ, RZ ;  /* 0x000000ffff1d7224 */ /* 0x000fc600078e00ff */
[----:B------:R-:W-:Y:S01]  /*15ad0*/  LOP3.LUT R2, R2, 0x80, RZ, 0xfc, !PT ;  /* 0x0000008002027812 */ /* 0x000fe200078efcff */
[----:B------:R-:W-:Y:S01]  /*15ae0*/  ULDC.64 UR38, c[0x0][0x198] ;  /* 0x0000660000267ab9 */ /* 0x000fe20000000a00 */
[----:B------:R-:W-:Y:S01]  /*15af0*/  ULDC UR36, c[0x0][0xc] ;  /* 0x0000030000247ab9 */ /* 0x000fe20000000800 */
[C---:B--2---:R-:W-:Y:S02]  /*15b00*/  LOP3.LUT R0, R11.reuse, 0x2, RZ, 0xfc, !PT ;  /* 0x000000020b007812 */ /* 0x044fe400078efcff */
[----:B0-----:R-:W-:-:S03]  /*15b10*/  LOP3.LUT R3, R11, 0x1, RZ, 0xfc, !PT ;  /* 0x000000010b037812 */ /* 0x001fc600078efcff */
[----:B------:R0:W-:Y:S04]  /*15b20*/  STL [R1+0x70], R0 ;  /* 0x0000700001007387 */ /* 0x0001e80000100800 */
[----:B------:R1:W-:Y:S01]  /*15b30*/  STL [R1+0x58], R3 ;  /* 0x0000580301007387 */ /* 0x0003e20000100800 */
[----:B0-----:R-:W-:-:S03]  /*15b40*/  IMAD.MOV.U32 R0, RZ, RZ, 0x1 ;  /* 0x00000001ff007424 */ /* 0x001fc600078e00ff */
[----:B------:R-:W-:Y:S01]  /*15b50*/  STL [R1+0x64], RZ ;  /* 0x000064ff01007387 */ /* 0x000fe20000100800 */
[----:B-1----:R-:W-:-:S03]  /*15b60*/  MOV R3, 0x1 ;  /* 0x0000000100037802 */ /* 0x002fc60000000f00 */
[----:B------:R0:W-:Y:S04]  /*15b70*/  STL [R1+0x10], R0 ;  /* 0x0000100001007387 */ /* 0x0001e80000100800 */
[----:B------:R1:W-:Y:S01]  /*15b80*/  STL [R1+0x4], RZ ;  /* 0x000004ff01007387 */ /* 0x0003e20000100800 */
[----:B0-----:R-:W-:-:S03]  /*15b90*/  IMAD.IADD R0, R22, 0x1, R10 ;  /* 0x0000000116007824 */ /* 0x001fc600078e020a */
[----:B------:R1:W-:Y:S04]  /*15ba0*/  STL [R1+0xc], R3 ;  /* 0x00000c0301007387 */ /* 0x0003e80000100800 */
[----:B------:R1:W-:Y:S02]  /*15bb0*/  STL [R1+0x60], R0 ;  /* 0x0000600001007387 */ /* 0x0003e40000100800 */
.L_x_2581:
[----:B012---:R-:W0:Y:S02]  /*15bc0*/  LDC.64 R2, c[0x0][0xc88] ;  /* 0x00032200ff027b82 */ /* 0x007e240000000a00 */
[----:B0-----:R-:W-:-:S05]  /*15bd0*/  IMAD.WIDE R2, R19, 0x4, R2 ;  /* 0x0000000413027825 */ /* 0x001fca00078e0202 */
[----:B-----5:R-:W2:Y:S01]  /*15be0*/  LDG.E R23, desc[UR40][R2.64] ;  /* 0x0000002802177981 */ /* 0x020ea2000c1e1900 */
[----:B------:R-:W-:Y:S05]  /*15bf0*/  YIELD ;  /* 0x0000000000007946 */ /* 0x000fea0003800000 */
[----:B------:R-:W-:Y:S01]  /*15c00*/  ULDC.64 UR4, c[0x0][0xa28] ;  /* 0x00028a0000047ab9 */ /* 0x000fe20000000a00 */
[----:B------:R-:W-:Y:S01]  /*15c10*/  IMAD.MOV.U32 R10, RZ, RZ, RZ ;  /* 0x000000ffff0a7224 */ /* 0x000fe200078e00ff */
[----:B------:R-:W-:Y:S01]  /*15c20*/  ISETP.NE.U32.AND P0, PT, RZ, UR4, PT ;  /* 0x00000004ff007c0c */ /* 0x000fe2000bf05070 */
[----:B------:R-:W-:Y:S01]  /*15c30*/  IMAD.MOV.U32 R6, RZ, RZ, RZ ;  /* 0x000000ffff067224 */ /* 0x000fe200078e00ff */
[----:B------:R-:W-:Y:S01]  /*15c40*/  ULDC.64 UR8, c[0x0][0xa18] ;  /* 0x0002860000087ab9 */ /* 0x000fe20000000a00 */
[----:B------:R-:W-:Y:S01]  /*15c50*/  ULDC.64 UR6, c[0x0][0xa10] ;  /* 0x0002840000067ab9 */ /* 0x000fe20000000a00 */
[----:B------:R-:W-:-:S02]  /*15c60*/  ISETP.NE.AND.EX P0, PT, RZ, UR5, PT, P0 ;  /* 0x00000005ff007c0c */ /* 0x000fc4000bf05300 */
[----:B--23--:R-:W-:-:S11]  /*15c70*/  SHF.R.S32.HI R0, RZ, 0x1f, R23 ;  /* 0x0000001fff007819 */ /* 0x00cfd60000011417 */
        /* <DEDUP_REMOVED lines=8> */
[----:B------:R-:W-:Y:S01]  /*15d00*/  ISETP.NE.U32.AND P2, PT, RZ, UR8, PT ;  /* 0x00000008ff007c0c */ /* 0x000fe2000bf45070 */
[----:B0-----:R-:W-:Y:S01]  /*15d10*/  IMAD.MOV.U32 R0, RZ, RZ, RZ ;  /* 0x000000ffff007224 */ /* 0x001fe200078e00ff */
[----:B------:R-:W-:Y:S02]  /*15d20*/  ISETP.NE.AND.EX P0, PT, RZ, UR5, PT, P0 ;  /* 0x00000005ff007c0c */ /* 0x000fe4000bf05300 */
[----:B------:R-:W-:Y:S02]  /*15d30*/  ISETP.NE.AND.EX P2, PT, RZ, UR9, PT, P2 ;  /* 0x00000009ff007c0c */ /* 0x000fe4000bf45320 */
[----:B------:R-:W-:Y:S02]  /*15d40*/  ISETP.NE.U32.AND P1, PT, RZ, UR6, PT ;  /* 0x00000006ff007c0c */ /* 0x000fe4000bf25070 */
[----:B-1----:R-:W-:-:S02]  /*15d50*/  IADD3 R2, P3, R24, UR4, RZ ;  /* 0x0000000418027c10 */ /* 0x002fc4000ff7e0ff */
[----:B------:R-:W-:Y:S02]  /*15d60*/  ISETP.NE.AND.EX P1, PT, RZ, UR7, PT, P1 ;  /* 0x00000007ff007c0c */ /* 0x000fe4000bf25310 */
[----:B------:R-:W-:Y:S02]  /*15d70*/  IADD3.X R3, R25, UR5, RZ, P3, !PT ;  /* 0x0000000519037c10 */ /* 0x000fe40009ffe4ff */
[----:B------:R-:W-:-:S03]  /*15d80*/  IADD3 R4, P4, R24, UR6, RZ ;  /* 0x0000000618047c10 */ /* 0x000fc6000ff9e0ff */
[----:B------:R-:W3:Y:S01]  /*15d90*/  @P0 LDG.E R6, desc[UR40][R2.64] ;  /* 0x0000002802060981 */ /* 0x000ee2000c1e1900 */
[----:B------:R-:W-:Y:S01]  /*15da0*/  ULDC UR4, c[0x0][0x288] ;  /* 0x0000a20000047ab9 */ /* 0x000fe20000000800 */
[----:B------:R-:W-:Y:S02]  /*15db0*/  IADD3.X R5, R25, UR7, RZ, P4, !PT ;  /* 0x0000000719057c10 */ /* 0x000fe4000a7fe4ff */
[----:B------:R-:W-:Y:S01]  /*15dc0*/  MOV R8, UR4 ;  /* 0x0000000400087c02 */ /* 0x000fe20008000f00 */
[----:B------:R-:W-:Y:S02]  /*15dd0*/  ULDC.64 UR4, c[0x0][0x418] ;  /* 0x0001060000047ab9 */ /* 0x000fe40000000a00 */
[----:B------:R-:W5:Y:S04]  /*15de0*/  @P1 LDG.E R0, desc[UR40][R4.64] ;  /* 0x0000002804001981 */ /* 0x000f68000c1e1900 */
[----:B---3--:R0:W-:Y:S02]  /*15df0*/  STL [R1+0x48], R6 ;  /* 0x0000480601007387 */ /* 0x0081e40000100800 */
[----:B0-----:R-:W-:-:S04]  /*15e00*/  @P2 IADD3 R6, P3, R24, UR8, RZ ;  /* 0x0000000818062c10 */ /* 0x001fc8000ff7e0ff */
[----:B------:R-:W-:-:S05]  /*15e10*/  @P2 IADD3.X R7, R25, UR9, RZ, P3, !PT ;  /* 0x0000000919072c10 */ /* 0x000fca0009ffe4ff */
[----:B------:R0:W3:Y:S01]  /*15e20*/  @P2 LDG.E R8, desc[UR40][R6.64] ;  /* 0x0000002806082981 */ /* 0x0000e2000c1e1900 */
[----:B------:R-:W-:-:S03]  /*15e30*/  UISETP.NE.U32.AND UP0, UPT, UR4, URZ, UPT ;  /* 0x0000003f0400728c */ /* 0x000fc6000bf05070 */
[----:B------:R-:W-:Y:S01]  /*15e40*/  ULDC UR4, c[0x0][0x424] ;  /* 0x0001090000047ab9 */ /* 0x000fe20000000800 */
[----:B------:R-:W-:-:S03]  /*15e50*/  UISETP.NE.AND.EX UP0, UPT, UR5, URZ, UPT, UP0 ;  /* 0x0000003f0500728c */ /* 0x000fc6000bf05300 */
[----:B------:R-:W-:Y:S01]  /*15e60*/  ULDC UR5, c[0x0][0x2f0] ;  /* 0x0000bc0000057ab9 */ /* 0x000fe20000000800 */
[----:B------:R-:W-:-:S04]  /*15e70*/  USEL UR4, UR4, 0x1, UP0 ;  /* 0x0000000104047887 */ /* 0x000fc80008000000 */
[----:B------:R-:W-:-:S03]  /*15e80*/  UIMAD UR4, UR4, UR5, URZ ;  /* 0x00000005040472a4 */ /* 0x000fc6000f8e023f */
[----:B------:R-:W-:Y:S02]  /*15e90*/  ULDC UR5, c[0x0][0x348] ;  /* 0x0000d20000057ab9 */ /* 0x000fe40000000800 */
[----:B0-----:R-:W-:Y:S02]  /*15ea0*/  IMAD.U32 R6, RZ, RZ, UR5 ;  /* 0x00000005ff067e24 */ /* 0x001fe4000f8e00ff */
[----:B------:R-:W-:Y:S01]  /*15eb0*/  IMAD.U32 R7, RZ, RZ, UR4 ;  /* 0x00000004ff077e24 */ /* 0x000fe2000f8e00ff */
[----:B---3--:R0:W-:Y:S04]  /*15ec0*/  STL [R1+0x54], R8 ;  /* 0x0000540801007387 */ /* 0x0081e80000100800 */
[----:B--2---:R0:W-:Y:S01]  /*15ed0*/  STL [R1+0x1c], R10 ;  /* 0x00001c0a01007387 */ /* 0x0041e20000100800 */
[----:B------:R-:W-:Y:S01]  /*15ee0*/  IMAD.MOV.U32 R9, RZ, RZ, R8 ;  /* 0x000000ffff097224 */ /* 0x000fe200078e0008 */
[----:B------:R-:W-:Y:S06]  /*15ef0*/  @P2 BRA `(.L_x_2472) ;  /* 0x0000000000142947 */ /* 0x000fec0003800000 */
[----:B------:R-:W-:Y:S05]  /*15f00*/  @!P0 BRA `(.L_x_2472) ;  /* 0x0000000000108947 */ /* 0x000fea0003800000 */
[----:B0-----:R-:W2:Y:S04]  /*15f10*/  LDG.E R8, desc[UR40][R2.64] ;  /* 0x0000002802087981 */ /* 0x001ea8000c1e1900 */
[----:B------:R-:W2:Y:S02]  /*15f20*/  LDG.E R2, desc[UR40][R2.64+0x4] ;  /* 0x0000042802027981 */ /* 0x000ea4000c1e1900 */
[----:B--2---:R-:W-:-:S05]  /*15f30*/  IMAD.IADD R9, R2, 0x1, -R8 ;  /* 0x0000000102097824 */ /* 0x004fca00078e0a08 */
[----:B------:R1:W-:Y:S02]  /*15f40*/  STL [R1+0x54], R9 ;  /* 0x0000540901007387 */ /* 0x0003e40000100800 */
.L_x_2472:
[----:B0-----:R-:W-:Y:S01]  /*15f50*/  IMAD.MOV.U32 R8, RZ, RZ, R23 ;  /* 0x000000ffff087224 */ /* 0x001fe200078e0017 */
[----:B------:R-:W-:Y:S02]  /*15f60*/  ULDC.64 UR4, c[0x0][0xa20] ;  /* 0x0002880000047ab9 */ /* 0x000fe40000000a00 */
[----:B------:R-:W-:Y:S02]  /*15f70*/  ISETP.NE.U32.AND P0, PT, RZ, UR4, PT ;  /* 0x00000004ff007c0c */ /* 0x000fe4000bf05070 */
[----:B------:R0:W-:Y:S02]  /*15f80*/  STL [R1+0x8], R8 ;  /* 0x0000080801007387 */ /* 0x0001e40000100800 */
[----:B------:R-:W-:-:S13]  /*15f90*/  ISETP.NE.AND.EX P0, PT, RZ, UR5, PT, P0 ;  /* 0x00000005ff007c0c */ /* 0x000fda000bf05300 */
[----:B0-----:R-:W-:Y:S05]  /*15fa0*/  @!P0 BRA `(.L_x_2473) ;  /* 0x0000000000108947 */ /* 0x001fea0003800000 */
[----:B------:R-:W-:-:S04]  /*15fb0*/  IADD3 R2, P0, R24, UR4, RZ ;  /* 0x0000000418027c10 */ /* 0x000fc8000ff1e0ff */
[----:B------:R-:W-:-:S05]  /*15fc0*/  IADD3.X R3, R25, UR5, RZ, P0, !PT ;  /* 0x0000000519037c10 */ /* 0x000fca00087fe4ff */
[----:B------:R0:W5:Y:S01]  /*15fd0*/  LDG.E R7, desc[UR40][R2.64] ;  /* 0x0000002802077981 */ /* 0x000162000c1e1900 */
[----:B------:R-:W-:Y:S05]  /*15fe0*/  BRA `(.L_x_2474) ;  /* 0x0000000000247947 */ /* 0x000fea0003800000 */
.L_x_2473:
[----:B------:R-:W-:Y:S02]  /*15ff0*/  ULDC.64 UR4, c[0x0][0xa08] ;  /* 0x0002820000047ab9 */ /* 0x000fe40000000a00 */
[----:B------:R-:W-:-:S04]  /*16000*/  ISETP.NE.U32.AND P0, PT, RZ, UR4, PT ;  /* 0x00000004ff007c0c */ /* 0x000fc8000bf05070 */
[----:B------:R-:W-:-:S13]  /*16010*/  ISETP.NE.AND.EX P0, PT, RZ, UR5, PT, P0 ;  /* 0x00000005ff007c0c */ /* 0x000fda000bf05300 */
[----:B------:R-:W-:Y:S05]  /*16020*/  @!P0 BRA `(.L_x_2474) ;  /* 0x0000000000148947 */ /* 0x000fea0003800000 */
[----:B------:R-:W0:Y:S02]  /*16030*/  LDC.64 R2, c[0x0][0xa08] ;  /* 0x00028200ff027b82 */ /* 0x000e240000000a00 */
[----:B0-----:R-:W-:-:S05]  /*16040*/  IMAD.WIDE R2, R8, 0x4, R2 ;  /* 0x0000000408027825 */ /* 0x001fca00078e0202 */
[----:B------:R-:W2:Y:S04]  /*16050*/  LDG.E R7, desc[UR40][R2.64] ;  /* 0x0000002802077981 */ /* 0x000ea8000c1e1900 */
[----:B------:R-:W2:Y:S02]  /*16060*/  LDG.E R2, desc[UR40][R2.64+0x4] ;  /* 0x0000042802027981 */ /* 0x000ea4000c1e1900 */
[----:B--2---:R-:W-:-:S07]  /*16070*/  IADD3 R7, -R7, R2, RZ ;  /* 0x0000000207077210 */ /* 0x004fce0007ffe1ff */
.L_x_2474:
[----:B0-----:R-:W2:Y:S01]  /*16080*/  @P1 LDG.E R2, desc[UR40][R4.64] ;  /* 0x0000002804021981 */ /* 0x001ea2000c1e1900 */
[----:B------:R-:W0:Y:S03]  /*16090*/  LDC R3, c[0x0][0x448] ;  /* 0x00011200ff037b82 */ /* 0x000e260000000800 */
[----:B------:R3:W2:Y:S01]  /*160a0*/  @P1 LDG.E R4, desc[UR40][R4.64+0x4] ;  /* 0x0000042804041981 */ /* 0x0006a2000c1e1900 */
[----:B-----5:R-:W-:Y:S01]  /*160b0*/  IMAD.IADD R7, R7, 0x1, -R10 ;  /* 0x0000000107077824 */ /* 0x020fe200078e0a0a */
[----:B------:R-:W-:Y:S01]  /*160c0*/  BSSY B0, `(.L_x_2475) ;  /* 0x00000f5000007945 */ /* 0x000fe20003800000 */
[----:B0-----:R-:W-:-:S13]  /*160d0*/  ISETP.NE.AND P0, PT, R3, 0x1, PT ;  /* 0x000000010300780c */ /* 0x001fda0003f05270 */
[----:B------:R-:W0:Y:S08]  /*160e0*/  @P0 LDC R3, c[0x0][0x44c] ;  /* 0x00011300ff030b82 */ /* 0x000e300000000800 */
[----:B---3--:R-:W3:Y:S01]  /*160f0*/  @P0 LDC R5, c[0x0][0x450] ;  /* 0x00011400ff050b82 */ /* 0x008ee20000000800 */
[----:B--2---:R-:W-:Y:S02]  /*16100*/  @P1 IMAD.IADD R6, R4, 0x1, -R2 ;  /* 0x0000000104061824 */ /* 0x004fe400078e0a02 */
[----:B------:R-:W-:-:S02]  /*16110*/  IMAD R2, R17, 0xc0, RZ ;  /* 0x000000c011027824 */ /* 0x000fc400078e02ff */
[----:B------:R-:W-:Y:S02]  /*16120*/  IMAD.IADD R26, R7, 0x1, R6 ;  /* 0x00000001071a7824 */ /* 0x000fe400078e0206 */
[----:B------:R-:W-:Y:S02]  /*16130*/  VIADD R2, R2, 0xbf ;  /* 0x000000bf02027836 */ /* 0x000fe40000000000 */
[C---:B------:R-:W-:Y:S01]  /*16140*/  VIADD R27, R26.reuse, 0x9f ;  /* 0x0000009f1a1b7836 */ /* 0x040fe20000000000 */
[----:B------:R-:W-:Y:S01]  /*16150*/  IADD3 R20, R26, 0xa0, -R9 ;  /* 0x000000a01a147810 */ /* 0x000fe20007ffe809 */
[----:B0-----:R-:W-:-:S04]  /*16160*/  @P0 IMAD.HI.U32 R3, R2, R3, RZ ;  /* 0x0000000302030227 */ /* 0x001fc800078e00ff */
[----:B------:R-:W-:Y:S01]  /*16170*/  IMAD.HI R27, R27, 0x66666667, RZ ;  /* 0x666666671b1b7827 */ /* 0x000fe200078e02ff */
[----:B---3--:R-:W-:-:S03]  /*16180*/  @P0 SHF.R.U32.HI R2, RZ, R5, R3 ;  /* 0x00000005ff020219 */ /* 0x008fc60000011603 */
[----:B------:R-:W-:Y:S01]  /*16190*/  IMAD.MOV R4, RZ, RZ, -R7 ;  /* 0x000000ffff047224 */ /* 0x000fe200078e0a07 */
[----:B------:R-:W-:Y:S02]  /*161a0*/  IADD3 R2, R20, R2, RZ ;  /* 0x0000000214027210 */ /* 0x000fe40007ffe0ff */
[----:B------:R-:W-:Y:S02]  /*161b0*/  SHF.R.U32.HI R3, RZ, 0x1f, R27 ;  /* 0x0000001fff037819 */ /* 0x000fe4000001161b */
[----:B------:R-:W-:Y:S01]  /*161c0*/  VIMNMX R4, RZ, R4, !PT ;  /* 0x00000004ff047248 */ /* 0x000fe20007fe0100 */
[----:B------:R-:W-:Y:S01]  /*161d0*/  IMAD.HI R2, R2, 0x66666667, RZ ;  /* 0x6666666702027827 */ /* 0x000fe200078e02ff */
[----:B------:R-:W-:-:S04]  /*161e0*/  LEA.HI.SX32 R27, R27, R3, 0x1a ;  /* 0x000000031b1b7211 */ /* 0x000fc800078fd2ff */
[----:B------:R-:W-:-:S04]  /*161f0*/  SHF.R.U32.HI R3, RZ, 0x1f, R2 ;  /* 0x0000001fff037819 */ /* 0x000fc80000011602 */
[----:B------:R-:W-:-:S04]  /*16200*/  LEA.HI.SX32 R2, R2, R3, 0x1a ;  /* 0x0000000302027211 */ /* 0x000fc800078fd2ff */
[----:B------:R-:W-:-:S05]  /*16210*/  VIMNMX R2, R27, R2, PT ;  /* 0x000000021b027248 */ /* 0x000fca0003fe0100 */
[----:B------:R-:W-:-:S05]  /*16220*/  IMAD R2, R2, 0xa0, -R7 ;  /* 0x000000a002027824 */ /* 0x000fca00078e0a07 */
[----:B------:R-:W-:-:S04]  /*16230*/  VIMNMX R2, R2, R6, PT ;  /* 0x0000000602027248 */ /* 0x000fc80003fe0100 */
        /* <DEDUP_REMOVED lines=17> */
[----:B------:R0:W2:Y:S02]  /*16350*/  SHFL.IDX PT, R14, R5, RZ, 0x1f ;  /* 0x00001fff050e7589 */ /* 0x0000a400000e0000 */
.L_x_2629:
[----:B--2---:R-:W-:Y:S02]  /*16360*/  ISETP.NE.AND P0, PT, R14, RZ, PT ;  /* 0x000000ff0e00720c */ /* 0x004fe40003f05270 */
[----:B------:R-:W-:-:S11]  /*16370*/  PLOP3.LUT P6, PT, PT, PT, PT, 0x8, 0x0 ;  /* 0x000000000000781c */ /* 0x000fd60003fce170 */
[----:B------:R-:W-:Y:S05]  /*16380*/  @P0 BRA `(.L_x_2478) ;  /* 0x00000000000c0947 */ /* 0x000fea0003800000 */
[----:B------:R-:W-:-:S03]  /*16390*/  UMOV UR4, 0xffffffff ;  /* 0xffffffff00047882 */ /* 0x000fc60000000000 */
[----:B------:R-:W-:Y:S05]  /*163a0*/  BRA.DIV UR4, `(.L_x_2479) ;  /* 0x0000006a04b47947 */ /* 0x000fea000b800000 */
[----:B------:R-:W-:-:S13]  /*163b0*/  ELECT P6, URZ, PT ;  /* 0x00000000003f782f */ /* 0x000fda00038c0000 */
.L_x_2478:
        /* <DEDUP_REMOVED lines=9> */
.L_x_2632:
[----:B------:R-:W-:Y:S05]  /*16450*/  BSYNC B1 ;  /* 0x0000000000017941 */ /* 0x000fea0003800000 */
.L_x_2480:
[----:B------:R-:W-:Y:S04]  /*16460*/  BSSY B1, `(.L_x_2482) ;  /* 0x0000050000017945 */ /* 0x000fe80003800000 */
[----:B------:R-:W-:Y:S05]  /*16470*/  @!P6 BRA `(.L_x_2483) ;  /* 0x000000040038e947 */ /* 0x000fea0003800000 */
[----:B------:R-:W0:Y:S04]  /*16480*/  LDL R8, [R1+0x4] ;  /* 0x0000040001087983 */ /* 0x000e280000100800 */
[----:B------:R-:W1:Y:S01]  /*16490*/  LDL R7, [R1+0x10] ;  /* 0x0000100001077983 */ /* 0x000e620000100800 */
[----:B------:R-:W2:Y:S01]  /*164a0*/  S2R R6, SR_TID.X ;  /* 0x0000000000067919 */ /* 0x000ea20000002100 */
[----:B------:R-:W-:Y:S01]  /*164b0*/  BSSY B2, `(.L_x_2484) ;  /* 0x0000007000027945 */ /* 0x000fe20003800000 */
[----:B--2---:R-:W-:-:S04]  /*164c0*/  LOP3.LUT R6, R6, 0x7f, RZ, 0xc0, !PT ;  /* 0x0000007f06067812 */ /* 0x004fc800078ec0ff */
[----:B------:R-:W-:Y:S02]  /*164d0*/  ISETP.NE.AND P1, PT, R6, RZ, PT ;  /* 0x000000ff0600720c */ /* 0x000fe40003f25270 */
[----:B0-----:R-:W-:Y:S02]  /*164e0*/  LEA R5, R8, R22, 0x3 ;  /* 0x0000001608057211 */ /* 0x001fe400078e18ff */
[----:B-1----:R-:W-:-:S04]  /*164f0*/  SHF.L.U32 R9, R7, 0x1f, RZ ;  /* 0x0000001f07097819 */ /* 0x002fc800000006ff */
[----:B------:R-:W0:Y:S02]  /*16500*/  SYNCS.PHASECHK.TRANS64.TRYWAIT P0, [R5+URZ+0x132a0], R9 ;  /* 0x0132a009050075a7 */ /* 0x000e24000800017f */
[----:B0-----:R-:W-:Y:S05]  /*16510*/  @!P0 BRA `(.L_x_2485) ;  /* 0x00000068008c8947 */ /* 0x001fea0003800000 */
.L_x_2633:
[----:B------:R-:W-:Y:S05]  /*16520*/  BSYNC B2 ;  /* 0x0000000000027941 */ /* 0x000fea0003800000 */
.L_x_2484:
        /* <DEDUP_REMOVED lines=9> */
.L_x_2487:
[----:B------:R-:W-:Y:S05]  /*165c0*/  BSYNC B2 ;  /* 0x0000000000027941 */ /* 0x000fea0003800000 */
.L_x_2486:
[----:B------:R-:W2:Y:S01]  /*165d0*/  LDL R7, [R1+0x4] ;  /* 0x0000040001077983 */ /* 0x000ea20000100800 */
[----:B------:R-:W-:Y:S01]  /*165e0*/  IMAD.MOV.U32 R11, RZ, RZ, RZ ;  /* 0x000000ffff0b7224 */ /* 0x000fe200078e00ff */
[----:B------:R-:W-:Y:S01]  /*165f0*/  UIADD3 UR4, UP0, UR38, 0x570, URZ ;  /* 0x0000057026047890 */ /* 0x000fe2000ff1e03f */
[----:B------:R-:W-:Y:S01]  /*16600*/  IMAD R6, R4, 0xa0, R0 ;  /* 0x000000a004067824 */ /* 0x000fe200078e0200 */
[----:B------:R-:W-:Y:S01]  /*16610*/  PLOP3.LUT P0, PT, PT, PT, PT, 0x80, 0x0 ;  /* 0x000000000000781c */ /* 0x000fe20003f0f070 */
[----:B------:R-:W-:Y:S01]  /*16620*/  UMOV UR6, 0x0 ;  /* 0x0000000000067882 */ /* 0x000fe20000000000 */
[----:B------:R-:W-:Y:S01]  /*16630*/  R2UR UR10, R11 ;  /* 0x000000000b0a72ca */ /* 0x000fe200000e0000 */
[----:B------:R-:W-:Y:S01]  /*16640*/  VIADD R6, R6, 0xffffff60 ;  /* 0xffffff6006067836 */ /* 0x000fe20000000000 */
[----:B------:R-:W-:Y:S01]  /*16650*/  UIADD3.X UR5, URZ, UR39, URZ, UP0, !UPT ;  /* 0x000000273f057290 */ /* 0x000fe200087fe43f */
[----:B------:R-:W-:Y:S01]  /*16660*/  UMOV UR7, 0x12f00000 ;  /* 0x12f0000000077882 */ /* 0x000fe20000000000 */
[----:B--2---:R-:W-:-:S02]  /*16670*/  IMAD R10, R7, 0x2800, R22 ;  /* 0x00002800070a7824 */ /* 0x004fc400078e0216 */
[----:B------:R-:W-:Y:S02]  /*16680*/  VIADD R7, R5, 0x13290 ;  /* 0x0001329005077836 */ /* 0x000fe40000000000 */
[----:B------:R-:W-:-:S07]  /*16690*/  VIADD R8, R10, 0xe000 ;  /* 0x0000e0000a087836 */ /* 0x000fce0000000000 */
.L_x_2488:
        /* <DEDUP_REMOVED lines=13> */
.L_x_2634:
[----:B------:R-:W-:Y:S05]  /*16770*/  BSYNC B2 ;  /* 0x0000000000027941 */ /* 0x000fea0003800000 */
.L_x_2489:
[----:B------:R-:W-:Y:S01]  /*16780*/  BSSY B2, `(.L_x_2491) ;  /* 0x000000b000027945 */ /* 0x000fe20003800000 */
[----:B------:R-:W-:Y:S01]  /*16790*/  MOV R8, 0x0 ;  /* 0x0000000000087802 */ /* 0x000fe20000000f00 */
[----:B01----:R-:W-:Y:S02]  /*167a0*/  IMAD.MOV.U32 R9, RZ, RZ, 0x12f00000 ;  /* 0x12f00000ff097424 */ /* 0x003fe400078e00ff */
[----:B------:R-:W-:Y:S05]  /*167b0*/  @P1 BRA `(.L_x_2492) ;  /* 0x00000000001c1947 */ /* 0x000fea0003800000 */
[----:B------:R-:W0:Y:S02]  /*167c0*/  S2R R7, SR_TID.X ;  /* 0x0000000000077919 */ /* 0x000e240000002100 */
[----:B0-----:R-:W-:Y:S01]  /*167d0*/  LOP3.LUT R12, R7, 0x1f, RZ, 0xc0, !PT ;  /* 0x0000001f070c7812 */ /* 0x001fe200078ec0ff */
[----:B------:R-:W-:-:S03]  /*167e0*/  IMAD.MOV.U32 R7, RZ, RZ, 0x2800 ;  /* 0x00002800ff077424 */ /* 0x000fc600078e00ff */
[----:B------:R-:W-:Y:S01]  /*167f0*/  ISETP.NE.AND P0, PT, R12, RZ, PT ;  /* 0x000000ff0c00720c */ /* 0x000fe20003f05270 */
[----:B------:R0:W-:-:S12]  /*16800*/  SYNCS.ARRIVE.TRANS64 RZ, [R5+URZ+0x132b0], R7 ;  /* 0x0132b00705ff79a7 */ /* 0x0001d8000800003f */
[----:B0-----:R-:W-:Y:S05]  /*16810*/  @!P0 BRA `(.L_x_2492) ;  /* 0x0000000000048947 */ /* 0x001fea0003800000 */
[----:B------:R-:W-:Y:S01]  /*16820*/  BPT.TRAP 0x1 ;  /* 0x000000040000795c */ /* 0x000fe20000300000 */
.L_x_2492:
[----:B------:R-:W-:Y:S05]  /*16830*/  BSYNC B2 ;  /* 0x0000000000027941 */ /* 0x000fea0003800000 */
.L_x_2491:
        /* <DEDUP_REMOVED lines=8> */
.L_x_2493:
        /* <DEDUP_REMOVED lines=9> */
[----:B--2---:R-:W-:Y:S05]  /*16950*/  @P0 BRA.U.ANY `(.L_x_2493) ;  /* 0xfffffffd00d80947 */ /* 0x004fea000393ffff */
.L_x_2483:
[----:B------:R-:W-:Y:S05]  /*16960*/  BSYNC B1 ;  /* 0x0000000000017941 */ /* 0x000fea0003800000 */
.L_x_2482:
[----:B------:R-:W0:Y:S04]  /*16970*/  LDL.LU R8, [R1+0x4] ;  /* 0x0000040001087983 */ /* 0x000e280000300800 */
[----:B------:R-:W2:Y:S01]  /*16980*/  LDL.LU R7, [R1+0x10] ;  /* 0x0000100001077983 */ /* 0x000ea20000300800 */
[----:B------:R-:W-:Y:S02]  /*16990*/  IADD3 R4, R4, -0x2, RZ ;  /* 0xfffffffe04047810 */ /* 0x000fe40007ffe0ff */
[----:B------:R-:W-:Y:S02]  /*169a0*/  PLOP3.LUT P0, PT, PT, PT, PT, 0x8, 0x0 ;  /* 0x000000000000781c */ /* 0x000fe40003f0e170 */
        /* <DEDUP_REMOVED lines=9> */
.L_x_2506:
[----:B------:R-:W-:Y:S05]  /*16a40*/  YIELD ;  /* 0x0000000000007946 */ /* 0x000fea0003800000 */
[----:B------:R-:W-:Y:S04]  /*16a50*/  BSSY B1, `(.L_x_2494) ;  /* 0x000004f000017945 */ /* 0x000fe80003800000 */
[----:B--2---:R-:W-:Y:S05]  /*16a60*/  @!P6 BRA `(.L_x_2495) ;  /* 0x000000040034e947 */ /* 0x004fea0003800000 */
        /* <DEDUP_REMOVED lines=10> */
.L_x_2635:
[----:B------:R-:W-:Y:S05]  /*16b10*/  BSYNC B2 ;  /* 0x0000000000027941 */ /* 0x000fea0003800000 */
.L_x_2496:
[----:B------:R-:W-:Y:S04]  /*16b20*/  BSSY B2, `(.L_x_2498) ;  /* 0x0000009000027945 */ /* 0x000fe80003800000 */
[----:B------:R-:W-:Y:S05]  /*16b30*/  @P2 BRA `(.L_x_2499) ;  /* 0x00000000001c2947 */ /* 0x000fea0003800000 */
[----:B------:R-:W2:Y:S02]  /*16b40*/  S2R R7, SR_TID.X ;  /* 0x0000000000077919 */ /* 0x000ea40000002100 */
[----:B--2---:R-:W-:Y:S01]  /*16b50*/  LOP3.LUT R8, R7, 0x1f, RZ, 0xc0, !PT ;  /* 0x0000001f07087812 */ /* 0x004fe200078ec0ff */
[----:B------:R-:W-:-:S03]  /*16b60*/  IMAD.MOV.U32 R7, RZ, RZ, 0x2800 ;  /* 0x00002800ff077424 */ /* 0x000fc600078e00ff */
[----:B------:R-:W-:Y:S01]  /*16b70*/  ISETP.NE.AND P1, PT, R8, RZ, PT ;  /* 0x000000ff0800720c */ /* 0x000fe20003f25270 */
[----:B------:R2:W-:-:S12]  /*16b80*/  SYNCS.ARRIVE.TRANS64 RZ, [R5+URZ+0x13290], R7 ;  /* 0x0132900705ff79a7 */ /* 0x0005d8000800003f */
[----:B--2---:R-:W-:Y:S05]  /*16b90*/  @!P1 BRA `(.L_x_2499) ;  /* 0x0000000000049947 */ /* 0x004fea0003800000 */
[----:B------:R-:W-:Y:S01]  /*16ba0*/  BPT.TRAP 0x1 ;  /* 0x000000040000795c */ /* 0x000fe20000300000 */
.L_x_2499:
[----:B------:R-:W-:Y:S05]  /*16bb0*/  BSYNC B2 ;  /* 0x0000000000027941 */ /* 0x000fea0003800000 */
.L_x_2498:
[----:B------:R-:W2:Y:S01]  /*16bc0*/  LDL R7, [R1+0x4] ;  /* 0x0000040001077983 */ /* 0x000ea20000100800 */
[----:B------:R-:W-:Y:S01]  /*16bd0*/  IMAD.MOV.U32 R11, RZ, RZ, RZ ;  /* 0x000000ffff0b7224 */ /* 0x000fe200078e00ff */
[----:B------:R-:W-:Y:S01]  /*16be0*/  UIADD3 UR4, UP0, UR38, 0x570, URZ ;  /* 0x0000057026047890 */ /* 0x000fe2000ff1e03f */
[----:B------:R-:W-:Y:S01]  /*16bf0*/  PLOP3.LUT P1, PT, PT, PT, PT, 0x80, 0x0 ;  /* 0x000000000000781c */ /* 0x000fe20003f2f070 */
[----:B------:R-:W-:Y:S01]  /*16c00*/  IMAD R8, R4, 0xa0, R0 ;  /* 0x000000a004087824 */ /* 0x000fe200078e0200 */
[----:B------:R-:W-:Y:S01]  /*16c10*/  UMOV UR6, 0x0 ;  /* 0x0000000000067882 */ /* 0x000fe20000000000 */
[----:B------:R-:W-:Y:S01]  /*16c20*/  R2UR UR10, R11 ;  /* 0x000000000b0a72ca */ /* 0x000fe200000e0000 */
[----:B-1----:R-:W-:Y:S01]  /*16c30*/  VIADD R9, R5, 0x13290 ;  /* 0x0001329005097836 */ /* 0x002fe20000000000 */
[----:B------:R-:W-:Y:S01]  /*16c40*/  UIADD3.X UR5, URZ, UR39, URZ, UP0, !UPT ;  /* 0x000000273f057290 */ /* 0x000fe200087fe43f */
[----:B------:R-:W-:Y:S01]  /*16c50*/  UMOV UR7, 0x12f00000 ;  /* 0x12f0000000077882 */ /* 0x000fe20000000000 */
[----:B--2---:R-:W-:-:S04]  /*16c60*/  IMAD R7, R7, 0x2800, R22 ;  /* 0x0000280007077824 */ /* 0x004fc800078e0216 */
[----:B------:R-:W-:-:S07]  /*16c70*/  VIADD R10, R7, 0xe000 ;  /* 0x0000e000070a7836 */ /* 0x000fce0000000000 */
.L_x_2500:
        /* <DEDUP_REMOVED lines=13> */
.L_x_2636:
[----:B------:R-:W-:Y:S05]  /*16d50*/  BSYNC B2 ;  /* 0x0000000000027941 */ /* 0x000fea0003800000 */
.L_x_2501:
        /* <DEDUP_REMOVED lines=11> */
.L_x_2504:
[----:B------:R-:W-:Y:S05]  /*16e10*/  BSYNC B2 ;  /* 0x0000000000027941 */ /* 0x000fea0003800000 */
.L_x_2503:
        /* <DEDUP_REMOVED lines=8> */
.L_x_2505:
        /* <DEDUP_REMOVED lines=10> */
.L_x_2495:
[----:B------:R-:W-:Y:S05]  /*16f40*/  BSYNC B1 ;  /* 0x0000000000017941 */ /* 0x000fea0003800000 */
.L_x_2494:
[----:B------:R-:W0:Y:S04]  /*16f50*/  LDL.LU R6, [R1+0x4] ;  /* 0x0000040001067983 */ /* 0x000e280000300800 */
[----:B-1----:R-:W2:Y:S01]  /*16f60*/  LDL.LU R9, [R1+0x10] ;  /* 0x0000100001097983 */ /* 0x002ea20000300800 */
[C---:B------:R-:W-:Y:S02]  /*16f70*/  ISETP.GT.AND P2, PT, R4.reuse, R3, PT ;  /* 0x000000030400720c */ /* 0x040fe40003f44270 */
[----:B------:R-:W-:Y:S01]  /*16f80*/  IADD3 R4, R4, -0x1, RZ ;  /* 0xffffffff04047810 */ /* 0x000fe20007ffe0ff */
[----:B0-----:R-:W-:-:S05]  /*16f90*/  VIADD R5, R6, 0x1 ;  /* 0x0000000106057836 */ /* 0x001fca0000000000 */
[----:B------:R-:W-:-:S04]  /*16fa0*/  ISETP.NE.AND P1, PT, R5, 0x2, PT ;  /* 0x000000020500780c */ /* 0x000fc80003f25270 */
[----:B------:R-:W-:Y:S02]  /*16fb0*/  SEL R6, RZ, 0x1, P1 ;  /* 0x00000001ff067807 */ /* 0x000fe40000800000 */
[----:B------:R-:W-:Y:S02]  /*16fc0*/  SEL R5, R5, RZ, P1 ;  /* 0x000000ff05057207 */ /* 0x000fe40000800000 */
[----:B--2---:R-:W-:-:S05]  /*16fd0*/  LOP3.LUT R9, R9, R6, RZ, 0x3c, !PT ;  /* 0x0000000609097212 */ /* 0x004fca00078e3cff */
[----:B------:R2:W-:Y:S04]  /*16fe0*/  STL [R1+0x10], R9 ;  /* 0x0000100901007387 */ /* 0x0005e80000100800 */
[----:B------:R2:W-:Y:S01]  /*16ff0*/  STL [R1+0x4], R5 ;  /* 0x0000040501007387 */ /* 0x0005e20000100800 */
[----:B------:R-:W-:Y:S05]  /*17000*/  @P2 BRA `(.L_x_2506) ;  /* 0xfffffff8008c2947 */ /* 0x000fea000383ffff */
.L_x_2476:
[----:B------:R-:W-:Y:S05]  /*17010*/  BSYNC B0 ;  /* 0x0000000000007941 */ /* 0x000fea0003800000 */
.L_x_2475:
[----:B------:R-:W3:Y:S01]  /*17020*/  LDC R0, c[0x0][0x448] ;  /* 0x00011200ff007b82 */ /* 0x000ee20000000800 */
[----:B------:R-:W-:Y:S01]  /*17030*/  IMAD.MOV.U32 R2, RZ, RZ, 0xc0 ;  /* 0x000000c0ff027424 */ /* 0x000fe200078e00ff */
[----:B------:R-:W-:Y:S05]  /*17040*/  @!P0 WARPSYNC.ALL ;  /* 0x0000000000008948 */ /* 0x000fea0003800000 */
[----:B------:R-:W-:Y:S01]  /*17050*/  IMAD R2, R17, R2, 0xbf ;  /* 0x000000bf11027424 */ /* 0x000fe200078e0202 */
[----:B------:R-:W-:Y:S01]  /*17060*/  @!P0 BAR.SYNC.DEFER_BLOCKING 0xc, 0x200 ;  /* 0x0308000000008b1d */ /* 0x000fe20000010000 */
[----:B---3--:R-:W-:-:S13]  /*17070*/  ISETP.NE.AND P1, PT, R0, 0x1, PT ;  /* 0x000000010000780c */ /* 0x008fda0003f25270 */
[----:B------:R-:W3:Y:S08]  /*17080*/  @P1 LDC R0, c[0x0][0x44c] ;  /* 0x00011300ff001b82 */ /* 0x000ef00000000800 */
[----:B------:R-:W4:Y:S01]  /*17090*/  @P1 LDC R3, c[0x0][0x450] ;  /* 0x00011400ff031b82 */ /* 0x000f220000000800 */
[----:B---3--:R-:W-:-:S05]  /*170a0*/  @P1 IMAD.HI.U32 R0, R2, R0, RZ ;  /* 0x0000000002001227 */ /* 0x008fca00078e00ff */
[----:B----4-:R-:W-:-:S05]  /*170b0*/  @P1 SHF.R.U32.HI R2, RZ, R3, R0 ;  /* 0x00000003ff021219 */ /* 0x010fca0000011600 */
[----:B------:R-:W-:-:S04]  /*170c0*/  IMAD.IADD R0, R20, 0x1, R2 ;  /* 0x0000000114007824 */ /* 0x000fc800078e0202 */
[----:B------:R-:W-:-:S05]  /*170d0*/  IMAD.HI R0, R0, 0x66666667, RZ ;  /* 0x6666666700007827 */ /* 0x000fca00078e02ff */
[----:B------:R-:W-:-:S04]  /*170e0*/  SHF.R.U32.HI R2, RZ, 0x1f, R0 ;  /* 0x0000001fff027819 */ /* 0x000fc80000011600 */
[----:B------:R-:W-:-:S04]  /*170f0*/  LEA.HI.SX32 R2, R0, R2, 0x1a ;  /* 0x0000000200027211 */ /* 0x000fc800078fd2ff */
[----:B------:R-:W-:-:S04]  /*17100*/  VIMNMX R27, R27, R2, PT ;  /* 0x000000021b1b7248 */ /* 0x000fc80003fe0100 */
[----:B------:R-:W-:-:S13]  /*17110*/  ISETP.GT.AND P0, PT, R27, RZ, PT ;  /* 0x000000ff1b00720c */ /* 0x000fda0003f04270 */
[----:B------:R-:W-:Y:S05]  /*17120*/  @P0 BRA `(.L_x_2507) ;  /* 0x0000000000440947 */ /* 0x000fea0003800000 */
[----:B0-2---:R-:W0:Y:S02]  /*17130*/  S2R R5, SR_TID.X ;  /* 0x0000000000057919 */ /* 0x005e240000002100 */
[----:B0-----:R-:W-:-:S04]  /*17140*/  LOP3.LUT R5, R5, 0x7f, RZ, 0xc0, !PT ;  /* 0x0000007f05057812 */ /* 0x001fc800078ec0ff */
[----:B------:R-:W-:-:S13]  /*17150*/  ISETP.NE.AND P0, PT, R5, RZ, PT ;  /* 0x000000ff0500720c */ /* 0x000fda0003f05270 */
[----:B------:R-:W-:Y:S05]  /*17160*/  @P0 BRA `(.L_x_2508) ;  /* 0x0000004000540947 */ /* 0x000fea0003800000 */
[----:B------:R-:W0:Y:S01]  /*17170*/  S2R R5, SR_LANEID ;  /* 0x0000000000057919 */ /* 0x000e220000000000 */
[----:B------:R-:W-:Y:S01]  /*17180*/  VOTEU.ANY UR4, UPT, PT ;  /* 0x0000000000047886 */ /* 0x000fe200038e0100 */
[----:B------:R-:W2:Y:S01]  /*17190*/  LDC.64 R2, c[0x0][0xc60] ;  /* 0x00031800ff027b82 */ /* 0x000ea20000000a00 */
        /* <DEDUP_REMOVED lines=8> */
[----:B0-----:R-:W-:Y:S01]  /*17220*/  IADD3 R16, R0, UR36, R7 ;  /* 0x0000002400107c10 */ /* 0x001fe2000fffe007 */
[----:B------:R-:W-:Y:S06]  /*17230*/  BRA `(.L_x_2508) ;  /* 0x0000004000207947 */ /* 0x000fec0003800000 */
.L_x_2507:
        /* <DEDUP_REMOVED lines=10> */
[----:B------:R-:W3:Y:S01]  /*172e0*/  LDC.64 R2, c[0x4][R2] ;  /* 0x0100000002027b82 */ /* 0x000ee20000000a00 */
[----:B0-2---:R-:W-:Y:S01]  /*172f0*/  IMAD.U32 R5, RZ, RZ, UR7 ;  /* 0x00000007ff057e24 */ /* 0x005fe2000f8e00ff */
[----:B------:R-:W-:Y:S01]  /*17300*/  MOV R13, RZ ;  /* 0x000000ff000d7202 */ /* 0x000fe20000000f00 */
[----:B------:R-:W-:Y:S02]  /*17310*/  IMAD.U32 R7, RZ, RZ, UR9 ;  /* 0x00000009ff077e24 */ /* 0x000fe4000f8e00ff */
[----:B------:R-:W-:-:S02]  /*17320*/  IMAD.U32 R10, RZ, RZ, UR4 ;  /* 0x00000004ff0a7e24 */ /* 0x000fc4000f8e00ff */
[----:B------:R-:W-:Y:S02]  /*17330*/  IMAD.U32 R11, RZ, RZ, UR5 ;  /* 0x00000005ff0b7e24 */ /* 0x000fe4000f8e00ff */
[----:B------:R-:W-:Y:S02]  /*17340*/  IMAD.MOV.U32 R8, RZ, RZ, 0x70 ;  /* 0x00000070ff087424 */ /* 0x000fe400078e00ff */
[----:B------:R-:W-:-:S07]  /*17350*/  IMAD.MOV.U32 R12, RZ, RZ, 0x1 ;  /* 0x00000001ff0c7424 */ /* 0x000fce00078e00ff */
[----:B------:R-:W-:-:S07]  /*17360*/  LEPC R20, `(.L_x_2510) ;  /* 0x000000001014794e */ /* 0x000fce0000000000 */
[----:B-1-3--:R-:W-:Y:S05]  /*17370*/  CALL.ABS.NOINC R2 ;  /* 0x0000000002007343 */ /* 0x00afea0003c00000 */
.L_x_2510:
[----:B------:R-:W-:Y:S05]  /*17380*/  BSYNC B6 ;  /* 0x0000000000067941 */ /* 0x000fea0003800000 */
.L_x_2509:
[----:B------:R-:W3:Y:S01]  /*17390*/  LDL.LU R2, [R1+0x28] ;  /* 0x0000280001027983 */ /* 0x000ee20000300800 */
[----:B------:R-:W-:Y:S01]  /*173a0*/  VIADD R0, R22, 0x6000 ;  /* 0x0000600016007836 */ /* 0x000fe20000000000 */
[----:B------:R-:W-:Y:S04]  /*173b0*/  BSSY B6, `(.L_x_2511) ;  /* 0x0000016000067945 */ /* 0x000fe80003800000 */
[----:B------:R-:W-:Y:S02]  /*173c0*/  LOP3.LUT P0, RZ, R0, 0x1bf, RZ, 0xc0, !PT ;  /* 0x000001bf00ff7812 */ /* 0x000fe4000780c0ff */
[----:B---3--:R-:W-:-:S11]  /*173d0*/  LOP3.LUT R2, R2, 0xfffffffe, RZ, 0xc0, !PT ;  /* 0xfffffffe02027812 */ /* 0x008fd600078ec0ff */
[----:B------:R-:W-:-:S05]  /*173e0*/  @P0 LOP3.LUT R2, R2, 0x1, RZ, 0xfc, !PT ;  /* 0x0000000102020812 */ /* 0x000fca00078efcff */
[----:B------:R3:W-:Y:S01]  /*173f0*/  STL [R1+0x28], R2 ;  /* 0x0000280201007387 */ /* 0x0007e20000100800 */
[----:B------:R-:W-:Y:S05]  /*17400*/  @!P0 BRA `(.L_x_2512) ;  /* 0x0000000000408947 */ /* 0x000fea0003800000 */
[----:B---3--:R-:W-:Y:S01]  /*17410*/  MOV R2, 0x0 ;  /* 0x0000000000027802 */ /* 0x008fe20000000f00 */
[----:B------:R-:W-:Y:S01]  /*17420*/  ULDC.64 UR6, c[0x4][0x98] ;  /* 0x0100260000067ab9 */ /* 0x000fe20000000a00 */
[----:B------:R-:W-:Y:S01]  /*17430*/  ULDC.64 UR8, c[0x4][0xa0] ;  /* 0x0100280000087ab9 */ /* 0x000fe20000000a00 */
[----:B------:R-:W-:Y:S01]  /*17440*/  ULDC.64 UR4, c[0x4][0x10] ;  /* 0x0100040000047ab9 */ /* 0x000fe20000000a00 */
[----:B------:R-:W-:Y:S01]  /*17450*/  IMAD.U32 R4, RZ, RZ, UR6 ;  /* 0x00000006ff047e24 */ /* 0x000fe2000f8e00ff */
[----:B------:R-:W-:Y:S01]  /*17460*/  MOV R10, UR4 ;  /* 0x00000004000a7c02 */ /* 0x000fe20008000f00 */
[----:B------:R-:W3:Y:S01]  /*17470*/  LDC.64 R2, c[0x4][R2] ;  /* 0x0100000002027b82 */ /* 0x000ee20000000a00 */
[----:B0-2---:R-:W-:Y:S02]  /*17480*/  IMAD.U32 R5, RZ, RZ, UR7 ;  /* 0x00000007ff057e24 */ /* 0x005fe4000f8e00ff */
[----:B------:R-:W-:Y:S02]  /*17490*/  IMAD.U32 R6, RZ, RZ, UR8 ;  /* 0x00000008ff067e24 */ /* 0x000fe4000f8e00ff */
[----:B------:R-:W-:-:S02]  /*174a0*/  IMAD.U32 R7, RZ, RZ, UR9 ;  /* 0x00000009ff077e24 */ /* 0x000fc4000f8e00ff */
[----:B------:R-:W-:Y:S02]  /*174b0*/  IMAD.U32 R11, RZ, RZ, UR5 ;  /* 0x00000005ff0b7e24 */ /* 0x000fe4000f8e00ff */
[----:B------:R-:W-:Y:S02]  /*174c0*/  IMAD.MOV.U32 R8, RZ, RZ, 0x70 ;  /* 0x00000070ff087424 */ /* 0x000fe400078e00ff */
[----:B------:R-:W-:Y:S02]  /*174d0*/  IMAD.MOV.U32 R12, RZ, RZ, 0x1 ;  /* 0x00000001ff0c7424 */ /* 0x000fe400078e00ff */
[----:B------:R-:W-:-:S07]  /*174e0*/  IMAD.MOV.U32 R13, RZ, RZ, RZ ;  /* 0x000000ffff0d7224 */ /* 0x000fce00078e00ff */
[----:B------:R-:W-:-:S07]  /*174f0*/  LEPC R20, `(.L_x_2512) ;  /* 0x000000001014794e */ /* 0x000fce0000000000 */
[----:B-1-3--:R-:W-:Y:S05]  /*17500*/  CALL.ABS.NOINC R2 ;  /* 0x0000000002007343 */ /* 0x00afea0003c00000 */
.L_x_2512:
[----:B------:R-:W-:Y:S05]  /*17510*/  BSYNC B6 ;  /* 0x0000000000067941 */ /* 0x000fea0003800000 */
.L_x_2511:
[----:B------:R-:W-:Y:S01]  /*17520*/  VIADD R0, R22, 0x1000 ;  /* 0x0000100016007836 */ /* 0x000fe20000000000 */
[----:B------:R-:W-:Y:S04]  /*17530*/  BSSY B6, `(.L_x_2513) ;  /* 0x0000013000067945 */ /* 0x000fe80003800000 */
[----:B------:R-:W-:-:S13]  /*17540*/  LOP3.LUT P0, RZ, R0, 0x9f, RZ, 0xc0, !PT ;  /* 0x0000009f00ff7812 */ /* 0x000fda000780c0ff */
[----:B------:R-:W-:Y:S05]  /*17550*/  @!P0 BRA `(.L_x_2514) ;  /* 0x0000000000408947 */ /* 0x000fea0003800000 */
[----:B---3--:R-:W-:Y:S01]  /*17560*/  MOV R2, 0x0 ;  /* 0x0000000000027802 */ /* 0x008fe20000000f00 */
[----:B------:R-:W-:Y:S01]  /*17570*/  ULDC.64 UR6, c[0x4][0x98] ;  /* 0x0100260000067ab9 */ /* 0x000fe20000000a00 */
[----:B------:R-:W-:Y:S01]  /*17580*/  ULDC.64 UR8, c[0x4][0xa0] ;  /* 0x0100280000087ab9 */ /* 0x000fe20000000a00 */
[----:B------:R-:W-:Y:S01]  /*17590*/  ULDC.64 UR4, c[0x4][0x18] ;  /* 0x0100060000047ab9 */ /* 0x000fe20000000a00 */
[----:B------:R-:W-:Y:S01]  /*175a0*/  MOV R4, UR6 ;  /* 0x0000000600047c02 */ /* 0x000fe20008000f00 */
[----:B0-2---:R-:W-:Y:S01]  /*175b0*/  IMAD.U32 R5, RZ, RZ, UR7 ;  /* 0x00000007ff057e24 */ /* 0x005fe2000f8e00ff */
        /* <DEDUP_REMOVED lines=9> */
[----:B01----:R-:W-:Y:S05]  /*17650*/  CALL.ABS.NOINC R2 ;  /* 0x0000000002007343 */ /* 0x003fea0003c00000 */
.L_x_2514:
[----:B------:R-:W-:Y:S05]  /*17660*/  BSYNC B6 ;  /* 0x0000000000067941 */ /* 0x000fea0003800000 */
.L_x_2513:
[----:B---3--:R-:W3:Y:S01]  /*17670*/  LDL R2, [R1+0x28] ;  /* 0x0000280001027983 */ /* 0x008ee20000100800 */
[----:B------:R-:W-:Y:S01]  /*17680*/  BSSY B6, `(.L_x_2515) ;  /* 0x0000013000067945 */ /* 0x000fe20003800000 */
[----:B---3--:R-:W-:-:S13]  /*17690*/  LOP3.LUT P6, RZ, R2, 0x1, RZ, 0xc0, !PT ;  /* 0x0000000102ff7812 */ /* 0x008fda00078cc0ff */
        /* <DEDUP_REMOVED lines=8> */
[----:B--2---:R-:W-:Y:S02]  /*17720*/  IMAD.U32 R5, RZ, RZ, UR5 ;  /* 0x00000005ff057e24 */ /* 0x004fe4000f8e00ff */
        /* <DEDUP_REMOVED lines=8> */
.L_x_2516:
[----:B------:R-:W-:Y:S05]  /*177b0*/  BSYNC B6 ;  /* 0x0000000000067941 */ /* 0x000fea0003800000 */
.L_x_2515:
[----:B------:R-:W3:Y:S01]  /*177c0*/  LDL R10, [R1+0x8] ;  /* 0x00000800010a7983 */ /* 0x000ee20000100800 */
[----:B------:R-:W-:Y:S01]  /*177d0*/  ULDC.64 UR4, c[0x0][0x9f8] ;  /* 0x00027e0000047ab9 */ /* 0x000fe20000000a00 */
[----:B------:R-:W4:Y:S02]  /*177e0*/  LDC R12, c[0x0][0x430] ;  /* 0x00010c00ff0c7b82 */ /* 0x000f240000000800 */
[----:B------:R-:W3:Y:S01]  /*177f0*/  LDL R14, [R1+0x1c] ;  /* 0x00001c00010e7983 */ /* 0x000ee20000100800 */
[----:B------:R-:W-:Y:S01]  /*17800*/  ISETP.NE.U32.AND P0, PT, RZ, UR4, PT ;  /* 0x00000004ff007c0c */ /* 0x000fe2000bf05070 */
[----:B------:R-:W0:Y:S03]  /*17810*/  S2R R2, SR_TID.X ;  /* 0x0000000000027919 */ /* 0x000e260000002100 */
[----:B------:R-:W-:Y:S01]  /*17820*/  ISETP.NE.AND.EX P0, PT, RZ, UR5, PT, P0 ;  /* 0x00000005ff007c0c */ /* 0x000fe2000bf05300 */
[----:B------:R-:W0:Y:S01]  /*17830*/  S2R R20, SR_TID.X ;  /* 0x0000000000147919 */ /* 0x000e220000002100 */
[----:B-12---:R-:W-:Y:S01]  /*17840*/  IMAD.MOV.U32 R9, RZ, RZ, 0xa0 ;  /* 0x000000a0ff097424 */ /* 0x006fe200078e00ff */
[----:B------:R-:W2:Y:S10]  /*17850*/  LDL R13, [R1+0x70] ;  /* 0x00007000010d7983 */ /* 0x000eb40000100800 */
[----:B------:R-:W-:-:S04]  /*17860*/  @P0 IADD3 R24, P1, R24, UR4, RZ ;  /* 0x0000000418180c10 */ /* 0x000fc8000ff3e0ff */
[----:B------:R-:W-:Y:S01]  /*17870*/  @P0 IADD3.X R25, R25, UR5, RZ, P1, !PT ;  /* 0x0000000519190c10 */ /* 0x000fe20008ffe4ff */
[----:B------:R-:W-:Y:S01]  /*17880*/  IMAD R9, R27, R9, -0xa0 ;  /* 0xffffff601b097424 */ /* 0x000fe200078e0209 */
[----:B0-----:R-:W-:-:S04]  /*17890*/  LOP3.LUT R2, R2, 0x7f, RZ, 0xc0, !PT ;  /* 0x0000007f02027812 */ /* 0x001fc800078ec0ff */
[----:B------:R-:W-:Y:S02]  /*178a0*/  SHF.R.U32.HI R21, RZ, 0x2, R2 ;  /* 0x00000002ff157819 */ /* 0x000fe40000011602 */
[----:B------:R-:W-:-:S04]  /*178b0*/  SHF.L.U32 R20, R20, 0x5, RZ ;  /* 0x0000000514147819 */ /* 0x000fc800000006ff */
[----:B------:R-:W-:-:S05]  /*178c0*/  LOP3.LUT R20, R21, 0x60, R20, 0xf8, !PT ;  /* 0x0000006015147812 */ /* 0x000fca00078ef814 */
[----:B------:R-:W-:Y:S02]  /*178d0*/  IMAD.IADD R8, R20, 0x1, R9 ;  /* 0x0000000114087824 */ /* 0x000fe400078e0209 */
[----:B------:R-:W2:Y:S01]  /*178e0*/  LDL.LU R20, [R1+0x28] ;  /* 0x0000280001147983 */ /* 0x000ea20000300800 */
[----:B----4-:R-:W-:-:S13]  /*178f0*/  ISETP.NE.AND P2, PT, R12, 0x1, PT ;  /* 0x000000010c00780c */ /* 0x010fda0003f45270 */
[----:B------:R-:W0:Y:S08]  /*17900*/  @P2 LDC R2, c[0x0][0x434] ;  /* 0x00010d00ff022b82 */ /* 0x000e300000000800 */
[----:B------:R-:W1:Y:S01]  /*17910*/  @P2 LDC R3, c[0x0][0x438] ;  /* 0x00010e00ff032b82 */ /* 0x000e620000000800 */
[----:B---3--:R-:W3:Y:S01]  /*17920*/  @P0 LDG.E R10, desc[UR40][R24.64] ;  /* 0x00000028180a0981 */ /* 0x008ee2000c1e1900 */
[C---:B------:R-:W-:Y:S01]  /*17930*/  ISETP.GE.AND P1, PT, R8.reuse, R26, PT ;  /* 0x0000001a0800720c */ /* 0x040fe20003f26270 */
[----:B------:R-:W4:Y:S01]  /*17940*/  S2R R21, SR_TID.X ;  /* 0x0000000000157919 */ /* 0x000f220000002100 */
[----:B------:R-:W-:-:S04]  /*17950*/  IMAD.IADD R8, R8, 0x1, R14 ;  /* 0x0000000108087824 */ /* 0x000fc800078e020e */
[----:B0-----:R-:W-:-:S04]  /*17960*/  @P2 IMAD.HI.U32 R2, R8, R2, RZ ;  /* 0x0000000208022227 */ /* 0x001fc800078e00ff */
[----:B------:R-:W-:Y:S01]  /*17970*/  IMAD.MOV.U32 R0, RZ, RZ, R8 ;  /* 0x000000ffff007224 */ /* 0x000fe200078e0008 */
[----:B-1----:R-:W-:Y:S02]  /*17980*/  @P2 SHF.R.U32.HI R0, RZ, R3, R2 ;  /* 0x00000003ff002219 */ /* 0x002fe40000011602 */
[----:B------:R-:W0:Y:S08]  /*17990*/  @!P1 LDC.64 R4, c[0x0][0x418] ;  /* 0x00010600ff049b82 */ /* 0x000e300000000a00 */
[----:B------:R-:W1:Y:S01]  /*179a0*/  @!P1 LDC.64 R2, c[0x0][0x428] ;  /* 0x00010a00ff029b82 */ /* 0x000e620000000a00 */
[--C-:B------:R-:W-:Y:S01]  /*179b0*/  @!P1 SHF.R.S32.HI R7, RZ, 0x1f, R0.reuse ;  /* 0x0000001fff079819 */ /* 0x100fe20000011400 */
[----:B------:R-:W-:Y:S01]  /*179c0*/  @!P1 IMAD.MOV.U32 R6, RZ, RZ, R0 ;  /* 0x000000ffff069224 */ /* 0x000fe200078e0000 */
[----:B----4-:R-:W-:-:S02]  /*179d0*/  LOP3.LUT R15, R21, 0x7f, RZ, 0xc0, !PT ;  /* 0x0000007f150f7812 */ /* 0x010fc400078ec0ff */
[----:B------:R-:W-:Y:S02]  /*179e0*/  SHF.L.U32 R21, R21, 0x5, RZ ;  /* 0x0000000515157819 */ /* 0x000fe400000006ff */
[----:B------:R-:W-:-:S04]  /*179f0*/  SHF.R.U32.HI R15, RZ, 0x2, R15 ;  /* 0x00000002ff0f7819 */ /* 0x000fc8000001160f */
[----:B------:R-:W-:-:S04]  /*17a00*/  LOP3.LUT R21, R15, 0x60, R21, 0xf8, !PT ;  /* 0x000000600f157812 */ /* 0x000fc800078ef815 */
[----:B------:R-:W-:-:S05]  /*17a10*/  LOP3.LUT R21, R21, 0x80, RZ, 0xfc, !PT ;  /* 0x0000008015157812 */ /* 0x000fca00078efcff */
[----:B------:R-:W-:Y:S01]  /*17a20*/  IMAD.IADD R9, R21, 0x1, R9 ;  /* 0x0000000115097824 */ /* 0x000fe200078e0209 */
[----:B------:R-:W-:-:S05]  /*17a30*/  IADD3 R0, -R0, RZ, RZ ;  /* 0x000000ff00007210 */ /* 0x000fca0007ffe1ff */
[----:B------:R-:W-:Y:S01]  /*17a40*/  IMAD R8, R12, R0, R8 ;  /* 0x000000000c087224 */ /* 0x000fe200078e0208 */
[----:B--2---:R-:W-:Y:S01]  /*17a50*/  LOP3.LUT R20, R20, 0xfffffffd, RZ, 0xc0, !PT ;  /* 0xfffffffd14147812 */ /* 0x004fe200078ec0ff */
[----:B------:R-:W-:Y:S01]  /*17a60*/  UMOV UR4, 0xffffffff ;  /* 0xffffffff00047882 */ /* 0x000fe20000000000 */
[----:B---3--:R-:W-:Y:S01]  /*17a70*/  SHF.R.S32.HI R11, RZ, 0x1f, R10 ;  /* 0x0000001fff0b7819 */ /* 0x008fe2000001140a */
[----:B-1----:R-:W-:-:S04]  /*17a80*/  @!P1 IMAD.WIDE.U32 R6, R10, R2, R6 ;  /* 0x000000020a069225 */ /* 0x002fc800078e0006 */
[----:B------:R-:W-:-:S04]  /*17a90*/  @!P1 IMAD R2, R11, R2, RZ ;  /* 0x000000020b029224 */ /* 0x000fc800078e02ff */
[----:B------:R-:W-:Y:S01]  /*17aa0*/  @!P1 IMAD R3, R10, R3, R2 ;  /* 0x000000030a039224 */ /* 0x000fe200078e0202 */
[----:B------:R-:W-:Y:S01]  /*17ab0*/  @P0 STL [R1+0x8], R10 ;  /* 0x0000080a01000387 */ /* 0x000fe20000100800 */
[C---:B0-----:R-:W-:Y:S02]  /*17ac0*/  @!P1 LEA R2, P0, R6.reuse, R4, 0x2 ;  /* 0x0000000406029211 */ /* 0x041fe400078010ff */
[----:B------:R-:W-:Y:S02]  /*17ad0*/  @!P1 IMAD.IADD R3, R7, 0x1, R3 ;  /* 0x0000000107039824 */ /* 0x000fe400078e0203 */
[----:B------:R-:W-:Y:S01]  /*17ae0*/  IMAD.MOV.U32 R4, RZ, RZ, RZ ;  /* 0x000000ffff047224 */ /* 0x000fe200078e00ff */
[----:B------:R-:W0:Y:S02]  /*17af0*/  @P2 LDC R7, c[0x0][0x438] ;  /* 0x00010e00ff072b82 */ /* 0x000e240000000800 */
[----:B------:R-:W-:Y:S02]  /*17b00*/  @!P1 LEA.HI.X R3, R6, R5, R3, 0x2, P0 ;  /* 0x0000000506039211 */ /* 0x000fe400000f1403 */
[----:B------:R-:W-:-:S03]  /*17b10*/  ISETP.GE.AND P0, PT, R9, R26, PT ;  /* 0x0000001a0900720c */ /* 0x000fc60003f06270 */
[----:B------:R1:W5:Y:S01]  /*17b20*/  @!P1 LDG.E R4, desc[UR40][R2.64] ;  /* 0x0000002802049981 */ /* 0x000362000c1e1900 */
[----:B------:R-:W-:Y:S01]  /*17b30*/  ISETP.GT.U32.OR P0, PT, R21, 0x9f, P0 ;  /* 0x0000009f1500780c */ /* 0x000fe20000704470 */
[----:B------:R-:W2:Y:S01]  /*17b40*/  @P2 LDC R5, c[0x0][0x434] ;  /* 0x00010d00ff052b82 */ /* 0x000ea20000000800 */
[----:B------:R-:W-:-:S11]  /*17b50*/  IMAD.IADD R9, R9, 0x1, R14 ;  /* 0x0000000109097824 */ /* 0x000fd600078e020e */
[----:B-1----:R-:W1:Y:S01]  /*17b60*/  @!P0 LDC.64 R2, c[0x0][0x428] ;  /* 0x00010a00ff028b82 */ /* 0x002e620000000a00 */
[----:B------:R-:W-:Y:S02]  /*17b70*/  IMAD.MOV.U32 R6, RZ, RZ, R9 ;  /* 0x000000ffff067224 */ /* 0x000fe400078e0009 */
[----:B--2---:R-:W-:-:S05]  /*17b80*/  @P2 IMAD.HI.U32 R5, R9, R5, RZ ;  /* 0x0000000509052227 */ /* 0x004fca00078e00ff */
[----:B0-----:R-:W-:-:S04]  /*17b90*/  @P2 SHF.R.U32.HI R6, RZ, R7, R5 ;  /* 0x00000007ff062219 */ /* 0x001fc80000011605 */
[----:B------:R-:W-:Y:S01]  /*17ba0*/  @!P0 SHF.R.S32.HI R7, RZ, 0x1f, R6 ;  /* 0x0000001fff078819 */ /* 0x000fe20000011406 */
[-C--:B-1----:R-:W-:Y:S01]  /*17bb0*/  @!P0 IMAD R0, R11, R2.reuse, RZ ;  /* 0x000000020b008224 */ /* 0x082fe200078e02ff */
[----:B------:R0:W-:Y:S03]  /*17bc0*/  STL [R1+0x20], R11 ;  /* 0x0000200b01007387 */ /* 0x0001e60000100800 */
[C---:B------:R-:W-:Y:S02]  /*17bd0*/  @!P0 IMAD R0, R10.reuse, R3, R0 ;  /* 0x000000030a008224 */ /* 0x040fe400078e0200 */
[----:B0-----:R-:W-:Y:S02]  /*17be0*/  @!P0 IMAD.WIDE.U32 R10, R10, R2, R6 ;  /* 0x000000020a0a8225 */ /* 0x001fe400078e0006 */
[----:B------:R-:W0:Y:S02]  /*17bf0*/  @!P0 LDC.64 R2, c[0x0][0x418] ;  /* 0x00010600ff028b82 */ /* 0x000e240000000a00 */
[----:B------:R-:W-:-:S02]  /*17c00*/  @!P0 IMAD.IADD R0, R0, 0x1, R11 ;  /* 0x0000000100008824 */ /* 0x000fc400078e020b */
[----:B------:R-:W-:Y:S01]  /*17c10*/  IMAD.MOV.U32 R5, RZ, RZ, RZ ;  /* 0x000000ffff057224 */ /* 0x000fe200078e00ff */
[----:B0-----:R-:W-:-:S04]  /*17c20*/  @!P0 LEA R2, P1, R10, R2, 0x2 ;  /* 0x000000020a028211 */ /* 0x001fc800078210ff */
[----:B------:R-:W-:Y:S02]  /*17c30*/  @!P0 LEA.HI.X R3, R10, R3, R0, 0x2, P1 ;  /* 0x000000030a038211 */ /* 0x000fe400008f1400 */
[----:B------:R-:W-:-:S03]  /*17c40*/  ISETP.GT.U32.AND P1, PT, R21, 0x9f, PT ;  /* 0x0000009f1500780c */ /* 0x000fc60003f24070 */
[----:B------:R0:W5:Y:S01]  /*17c50*/  @!P0 LDG.E R5, desc[UR40][R2.64] ;  /* 0x0000002802058981 */ /* 0x000162000c1e1900 */
[----:B------:R-:W-:-:S09]  /*17c60*/  ISETP.NE.AND P0, PT, R13, 0x3, PT ;  /* 0x000000030d00780c */ /* 0x000fd20003f05270 */
[----:B------:R-:W-:-:S04]  /*17c70*/  @P1 LOP3.LUT R20, R20, 0x2, RZ, 0xfc, !PT ;  /* 0x0000000214141812 */ /* 0x000fc800078efcff */
[----:B------:R-:W-:-:S04]  /*17c80*/  LOP3.LUT R20, R20, 0xfffffffb, RZ, 0xc0, !PT ;  /* 0xfffffffb14147812 */ /* 0x000fc800078ec0ff */
[----:B------:R-:W-:-:S05]  /*17c90*/  @P0 LOP3.LUT R20, R20, 0x4, RZ, 0xfc, !PT ;  /* 0x0000000414140812 */ /* 0x000fca00078efcff */
[----:B------:R0:W-:Y:S01]  /*17ca0*/  STL [R1+0x28], R20 ;  /* 0x0000281401007387 */ /* 0x0001e20000100800 */
[----:B------:R-:W-:-:S04]  /*17cb0*/  IMAD.MOV R0, RZ, RZ, -R6 ;  /* 0x000000ffff007224 */ /* 0x000fc800078e0a06 */
[----:B------:R-:W-:Y:S01]  /*17cc0*/  IMAD R9, R12, R0, R9 ;  /* 0x000000000c097224 */ /* 0x000fe200078e0209 */
[----:B------:R-:W-:Y:S06]  /*17cd0*/  BRA.DIV UR4, `(.L_x_2517) ;  /* 0x0000005204ec7947 */ /* 0x000fec000b800000 */
.L_x_2639:
[----:B------:R-:W-:Y:S01]  /*17ce0*/  SHF.R.S32.HI R0, RZ, 0x1f, R18 ;  /* 0x0000001fff007819 */ /* 0x000fe20000011412 */
[----:B------:R-:W-:-:S04]  /*17cf0*/  VIADD R7, R27, 0xffffffff ;  /* 0xffffffff1b077836 */ /* 0x000fc80000000000 */
[----:B------:R1:W-:Y:S01]  /*17d00*/  STL [R1+0x14], R0 ;  /* 0x0000140001007387 */ /* 0x0003e20000100800 */
[----:B------:R-:W-:Y:S05]  /*17d10*/  @!P0 BRA `(.L_x_2518) ;  /* 0x0000000000048947 */ /* 0x000fea0003800000 */
[----:B------:R-:W-:Y:S01]  /*17d20*/  BPT.TRAP 0x1 ;  /* 0x000000040000795c */ /* 0x000fe20000300000 */
.L_x_2518:
[----:B-1----:R-:W2:Y:S01]  /*17d30*/  LDL R0, [R1+0xc] ;  /* 0x00000c0001007983 */ /* 0x002ea20000100800 */
[----:B------:R-:W-:Y:S01]  /*17d40*/  IMAD R6, R29, 0x8, R22 ;  /* 0x000000081d067824 */ /* 0x000fe200078e0216 */
[----:B------:R-:W-:Y:S01]  /*17d50*/  BSSY B0, `(.L_x_2519) ;  /* 0x0000007000007945 */ /* 0x000fe20003800000 */
[----:B--2---:R-:W-:-:S04]  /*17d60*/  SHF.L.U32 R0, R0, 0x1f, RZ ;  /* 0x0000001f00007819 */ /* 0x004fc800000006ff */
[----:B------:R1:W2:Y:S01]  /*17d70*/  SYNCS.PHASECHK.TRANS64.TRYWAIT P0, [R6+URZ+0x13280], R0 ;  /* 0x01328000060075a7 */ /* 0x0002a2000800017f */
[----:B------:R1:W-:Y:S02]  /*17d80*/  STL [R1+0x50], R0 ;  /* 0x0000500001007387 */ /* 0x0003e40000100800 */
[----:B-1----:R-:W-:-:S05]  /*17d90*/  SHF.R.S32.HI R0, RZ, 0x1f, R8 ;  /* 0x0000001fff007819 */ /* 0x002fca0000011408 */
[----:B------:R1:W-:Y:S02]  /*17da0*/  STL [R1+0x44], R0 ;  /* 0x0000440001007387 */ /* 0x0003e40000100800 */
[----:B-12---:R-:W-:Y:S05]  /*17db0*/  @!P0 BRA `(.L_x_2520) ;  /* 0x0000005000e48947 */ /* 0x006fea0003800000 */
.L_x_2640:
[----:B------:R-:W-:Y:S05]  /*17dc0*/  BSYNC B0 ;  /* 0x0000000000007941 */ /* 0x000fea0003800000 */
.L_x_2519:
[----:B-1----:R-:W2:Y:S01]  /*17dd0*/  LDL R0, [R1+0x44] ;  /* 0x0000440001007983 */ /* 0x002ea20000100800 */
[----:B------:R-:W-:Y:S01]  /*17de0*/  ULDC.64 UR4, c[0x0][0x328] ;  /* 0x0000ca0000047ab9 */ /* 0x000fe20000000a00 */
[----:B-----5:R-:W-:Y:S01]  /*17df0*/  SHF.R.S32.HI R13, RZ, 0x1f, R4 ;  /* 0x0000001fff0d7819 */ /* 0x020fe20000011404 */
[----:B------:R-:W-:Y:S01]  /*17e00*/  ULDC.64 UR6, c[0x0][0x338] ;  /* 0x0000ce0000067ab9 */ /* 0x000fe20000000a00 */
[----:B------:R-:W3:Y:S01]  /*17e10*/  LDL.LU R11, [R1+0x28] ;  /* 0x00002800010b7983 */ /* 0x000ee20000300800 */
[----:B------:R-:W1:Y:S01]  /*17e20*/  LDC R12, c[0x0][0x2f4] ;  /* 0x0000bd00ff0c7b82 */ /* 0x000e620000000800 */
[----:B------:R-:W-:Y:S01]  /*17e30*/  ULDC.64 UR8, c[0x0][0x330] ;  /* 0x0000cc0000087ab9 */ /* 0x000fe20000000a00 */
[----:B------:R-:W-:Y:S01]  /*17e40*/  ULDC.64 UR10, c[0x0][0x318] ;  /* 0x0000c600000a7ab9 */ /* 0x000fe20000000a00 */
[----:B------:R-:W4:Y:S01]  /*17e50*/  LDL R10, [R1+0x14] ;  /* 0x00001400010a7983 */ /* 0x000f220000100800 */
[----:B0-----:R-:W-:-:S03]  /*17e60*/  IMAD.WIDE.U32 R2, R8, UR4, RZ ;  /* 0x0000000408027c25 */ /* 0x001fc6000f8e00ff */
[----:B------:R0:W-:Y:S01]  /*17e70*/  STL [R1+0x4c], R13 ;  /* 0x00004c0d01007387 */ /* 0x0001e20000100800 */
[----:B------:R-:W0:Y:S01]  /*17e80*/  S2R R14, SR_TID.X ;  /* 0x00000000000e7919 */ /* 0x000e220000002100 */
[----:B------:R-:W-:Y:S02]  /*17e90*/  IMAD R7, R7, -0xa0, R26 ;  /* 0xffffff6007077824 */ /* 0x000fe400078e021a */
[----:B0-----:R-:W-:-:S05]  /*17ea0*/  IMAD.SHL.U32 R21, R14, 0x10, RZ ;  /* 0x000000100e157824 */ /* 0x001fca00078e00ff */
[----:B------:R-:W-:-:S04]  /*17eb0*/  LOP3.LUT R21, R21, 0x30, RZ, 0xc0, !PT ;  /* 0x0000003015157812 */ /* 0x000fc800078ec0ff */
[CC--:B-1----:R-:W-:Y:S02]  /*17ec0*/  ISETP.GE.AND P1, PT, R21.reuse, R12.reuse, PT ;  /* 0x0000000c1500720c */ /* 0x0c2fe40003f26270 */
[----:B------:R-:W-:Y:S01]  /*17ed0*/  ISETP.GE.AND P0, PT, R21, R12, PT ;  /* 0x0000000c1500720c */ /* 0x000fe20003f06270 */
[----:B--2---:R-:W-:-:S04]  /*17ee0*/  IMAD R0, R0, UR4, RZ ;  /* 0x0000000400007c24 */ /* 0x004fc8000f8e02ff */
[----:B------:R-:W-:-:S05]  /*17ef0*/  IMAD R0, R8, UR5, R0 ;  /* 0x0000000508007c24 */ /* 0x000fca000f8e0200 */
[----:B------:R-:W-:Y:S01]  /*17f00*/  IADD3 R3, R3, R0, RZ ;  /* 0x0000000003037210 */ /* 0x000fe20007ffe0ff */
[----:B------:R-:W-:Y:S02]  /*17f10*/  IMAD R0, R13, UR6, RZ ;  /* 0x000000060d007c24 */ /* 0x000fe4000f8e02ff */
[----:B------:R-:W2:Y:S02]  /*17f20*/  LDL R13, [R1+0x2c] ;  /* 0x00002c00010d7983 */ /* 0x000ea40000100800 */
[C---:B------:R-:W-:Y:S02]  /*17f30*/  IMAD R0, R4.reuse, UR7, R0 ;  /* 0x0000000704007c24 */ /* 0x040fe4000f8e0200 */
[----:B------:R-:W-:-:S04]  /*17f40*/  IMAD.WIDE.U32 R2, R4, UR6, R2 ;  /* 0x0000000604027c25 */ /* 0x000fc8000f8e0002 */
        /* <DEDUP_REMOVED lines=11> */
[----:B------:R0:W-:Y:S01]  /*18000*/  STL [R1+0x40], R10 ;  /* 0x0000400a01007387 */ /* 0x0001e20000100800 */
[----:B------:R-:W-:-:S02]  /*18010*/  SHF.R.S32.HI R15, RZ, 0x1f, R5 ;  /* 0x0000001fff0f7819 */ /* 0x000fc40000011405 */
[C---:B------:R-:W-:Y:S02]  /*18020*/  IMAD R3, R9.reuse, UR5, R3 ;  /* 0x0000000509037c24 */ /* 0x040fe4000f8e0203 */
[----:B0-----:R-:W-:-:S04]  /*18030*/  IMAD.WIDE.U32 R10, R9, UR4, RZ ;  /* 0x00000004090a7c25 */ /* 0x001fc8000f8e00ff */
[----:B------:R-:W-:Y:S02]  /*18040*/  IMAD.IADD R11, R11, 0x1, R3 ;  /* 0x000000010b0b7824 */ /* 0x000fe400078e0203 */
[----:B------:R-:W-:Y:S01]  /*18050*/  IMAD R3, R15, UR6, RZ ;  /* 0x000000060f037c24 */ /* 0x000fe2000f8e02ff */
[----:B------:R0:W-:Y:S01]  /*18060*/  STL [R1], R15 ;  /* 0x0000000f01007387 */ /* 0x0001e20000100800 */
[----:B------:R-:W-:-:S04]  /*18070*/  IMAD.WIDE.U32 R10, R5, UR6, R10 ;  /* 0x00000006050a7c25 */ /* 0x000fc8000f8e000a */
[----:B------:R-:W-:Y:S01]  /*18080*/  IMAD R3, R5, UR7, R3 ;  /* 0x0000000705037c24 */ /* 0x000fe2000f8e0203 */
[----:B------:R-:W-:-:S03]  /*18090*/  LOP3.LUT R14, R14, 0x7f, RZ, 0xc0, !PT ;  /* 0x0000007f0e0e7812 */ /* 0x000fc600078ec0ff */
[----:B------:R-:W-:Y:S01]  /*180a0*/  IMAD.IADD R11, R11, 0x1, R3 ;  /* 0x000000010b0b7824 */ /* 0x000fe200078e0203 */
[----:B------:R-:W-:Y:S01]  /*180b0*/  SHF.R.U32.HI R14, RZ, 0x2, R14 ;  /* 0x00000002ff0e7819 */ /* 0x000fe2000001160e */
[----:B------:R-:W-:Y:S01]  /*180c0*/  IMAD.WIDE.U32 R10, R18, UR8, R10 ;  /* 0x00000008120a7c25 */ /* 0x000fe2000f8e000a */
[----:B------:R-:W-:Y:S02]  /*180d0*/  UMOV UR4, 0xffffffff ;  /* 0xffffffff00047882 */ /* 0x000fe40000000000 */
[----:B------:R-:W-:Y:S01]  /*180e0*/  IADD3 R28, P1, R10, UR10, RZ ;  /* 0x0000000a0a1c7c10 */ /* 0x000fe2000ff3e0ff */
[----:B------:R-:W-:-:S03]  /*180f0*/  IMAD.IADD R7, R7, 0x1, -R14 ;  /* 0x0000000107077824 */ /* 0x000fc600078e0a0e */
[----:B------:R-:W-:Y:S02]  /*18100*/  IADD3.X R26, R12, UR11, R11, P1, !PT ;  /* 0x0000000b0c1a7c10 */ /* 0x000fe40008ffe40b */
        /* <DEDUP_REMOVED lines=41> */
.L_x_2652:
[----:B------:R-:W2:Y:S01]  /*183a0*/  S2R R2, SR_TID.X ;  /* 0x0000000000027919 */ /* 0x000ea20000002100 */
[----:B------:R-:W-:Y:S02]  /*183b0*/  ISETP.LT.OR P0, PT, R7, 0x81, P0 ;  /* 0x000000810700780c */ /* 0x000fe40000701670 */
[----:B--2---:R-:W-:-:S04]  /*183c0*/  SHF.L.U32 R2, R2, 0x4, RZ ;  /* 0x0000000402027819 */ /* 0x004fc800000006ff */
        /* <DEDUP_REMOVED lines=9> */
.L_x_2522:
        /* <DEDUP_REMOVED lines=11> */
.L_x_2523:
[----:B------:R3:W-:Y:S01]  /*18510*/  SYNCS.ARRIVE.TRANS64.A1T0 RZ, [R6+URZ+0x13270], RZ ;  /* 0x013270ff06ff79a7 */ /* 0x0007e2000810003f */
[----:B------:R-:W-:Y:S05]  /*18520*/  @!P6 BRA `(.L_x_2524) ;  /* 0x000000000004e947 */ /* 0x000fea0003800000 */
[----:B------:R-:W-:Y:S01]  /*18530*/  BPT.TRAP 0x1 ;  /* 0x000000040000795c */ /* 0x000fe20000300000 */
.L_x_2524:
[----:B------:R-:W4:Y:S01]  /*18540*/  LDL R0, [R1+0x50] ;  /* 0x0000500001007983 */ /* 0x000f220000100800 */
[----:B------:R-:W-:Y:S01]  /*18550*/  BSSY B0, `(.L_x_2525) ;  /* 0x0000003000007945 */ /* 0x000fe20003800000 */
[----:B----4-:R-:W4:Y:S03]  /*18560*/  SYNCS.PHASECHK.TRANS64.TRYWAIT P0, [R6+URZ+0x13240], R0 ;  /* 0x01324000060075a7 */ /* 0x010f26000800017f */
[----:B----4-:R-:W-:Y:S05]  /*18570*/  @!P0 BRA `(.L_x_2526) ;  /* 0x00000050009c8947 */ /* 0x010fea0003800000 */
.L_x_2653:
[----:B------:R-:W-:Y:S05]  /*18580*/  BSYNC B0 ;  /* 0x0000000000007941 */ /* 0x000fea0003800000 */
.L_x_2525:
[----:B----4-:R-:W4:Y:S01]  /*18590*/  LDL.LU R0, [R1+0x44] ;  /* 0x0000440001007983 */ /* 0x010f220000300800 */
[----:B------:R-:W-:Y:S01]  /*185a0*/  ULDC.64 UR4, c[0x0][0x300] ;  /* 0x0000c00000047ab9 */ /* 0x000fe20000000a00 */
[----:B------:R-:W-:Y:S02]  /*185b0*/  ULDC.64 UR6, c[0x0][0x310] ;  /* 0x0000c40000067ab9 */ /* 0x000fe40000000a00 */
[----:B------:R-:W5:Y:S04]  /*185c0*/  LDL.LU R13, [R1+0x4c] ;  /* 0x00004c00010d7983 */ /* 0x000f680000300800 */
[----:B------:R-:W3:Y:S04]  /*185d0*/  LDL.LU R12, [R1+0x40] ;  /* 0x00004000010c7983 */ /* 0x000ee80000300800 */
[----:B------:R-:W3:Y:S04]  /*185e0*/  LDL.LU R7, [R1] ;  /* 0x0000000001077983 */ /* 0x000ee80000300800 */
        /* <DEDUP_REMOVED lines=13> */
[----:B------:R-:W-:Y:S02]  /*186c0*/  IMAD.IADD R9, R9, 0x1, R0 ;  /* 0x0000000109097824 */ /* 0x000fe400078e0200 */
[----:B------:R-:W-:Y:S02]  /*186d0*/  IMAD R0, R7, UR6, RZ ;  /* 0x0000000607007c24 */ /* 0x000fe4000f8e02ff */
[----:B------:R-:W-:-:S04]  /*186e0*/  IMAD.WIDE.U32 R10, R18, UR4, R10 ;  /* 0x00000004120a7c25 */ /* 0x000fc8000f8e000a */
[C---:B------:R-:W-:Y:S02]  /*186f0*/  IMAD R12, R5.reuse, UR7, R0 ;  /* 0x00000007050c7c24 */ /* 0x040fe4000f8e0200 */
[----:B------:R-:W-:Y:S01]  /*18700*/  IMAD.WIDE.U32 R4, R5, UR6, R8 ;  /* 0x0000000605047c25 */ /* 0x000fe2000f8e0008 */
[----:B------:R-:W-:Y:S02]  /*18710*/  ULDC.64 UR6, c[0x0][0x2e8] ;  /* 0x0000ba0000067ab9 */ /* 0x000fe40000000a00 */
[----:B------:R-:W-:Y:S01]  /*18720*/  IADD3 R0, P0, R10, UR6, RZ ;  /* 0x000000060a007c10 */ /* 0x000fe2000ff1e0ff */
[----:B------:R-:W-:Y:S02]  /*18730*/  IMAD R7, R2, UR4, RZ ;  /* 0x0000000402077c24 */ /* 0x000fe4000f8e02ff */
[----:B------:R-:W-:Y:S02]  /*18740*/  IMAD.IADD R5, R5, 0x1, R12 ;  /* 0x0000000105057824 */ /* 0x000fe400078e020c */
[----:B------:R-:W-:-:S02]  /*18750*/  IMAD R7, R18, UR5, R7 ;  /* 0x0000000512077c24 */ /* 0x000fc4000f8e0207 */
        /* <DEDUP_REMOVED lines=9> */
[----:B--2---:R-:W-:-:S03]  /*187f0*/  SHF.L.U32 R9, R5, 0x4, RZ ;  /* 0x0000000405097819 */ /* 0x004fc600000006ff */
[----:B------:R-:W2:Y:S01]  /*18800*/  SHFL.IDX PT, R5, R0, RZ, 0x1c1f ;  /* 0x001c1fff00057589 */ /* 0x000ea200000e0000 */
        /* <DEDUP_REMOVED lines=22> */
[----:B---3--:R-:W-:Y:S01]  /*18970*/  @P1 IMAD.X R4, RZ, RZ, R4, P0 ;  /* 0x000000ffff041224 */ /* 0x008fe200000e0604 */
[----:B----4-:R-:W-:-:S04]  /*18980*/  @P2 IADD3 R0, P0, R9, R0, RZ ;  /* 0x0000000009002210 */ /* 0x010fc80007f1e0ff */
[----:B------:R-:W-:Y:S01]  /*18990*/  @P1 LOP3.LUT R5, R5, R4, RZ, 0x3c, !PT ;  /* 0x0000000405051212 */ /* 0x000fe200078e3cff */
[----:B-----5:R-:W-:-:S03]  /*189a0*/  @P2 IMAD.X R2, RZ, RZ, R2, P0 ;  /* 0x000000ffff022224 */ /* 0x020fc600000e0602 */
[----:B------:R-:W-:-:S04]  /*189b0*/  @P1 LOP3.LUT R4, R5, R4, RZ, 0x3c, !PT ;  /* 0x0000000405041212 */ /* 0x000fc800078e3cff */
[----:B------:R-:W-:-:S05]  /*189c0*/  @P1 LOP3.LUT R5, R5, R4, RZ, 0x3c, !PT ;  /* 0x0000000405051212 */ /* 0x000fca00078e3cff */
[----:B------:R2:W-:Y:S02]  /*189d0*/  @P1 LDGSTS.E.BYPASS.LTC128B.128 [R3+0xf000], desc[UR40][R4.64], !P3 ;  /* 0x0f00000004031fae */ /* 0x0005e4000d901d68 */
[----:B--2---:R-:W-:Y:S01]  /*189e0*/  @P2 IMAD.MOV.U32 R4, RZ, RZ, R0 ;  /* 0x000000ffff042224 */ /* 0x004fe200078e0000 */
[----:B------:R-:W-:Y:S01]  /*189f0*/  @P2 MOV R5, R2 ;  /* 0x0000000200052202 */ /* 0x000fe20000000f00 */
[----:B------:R2:W3:Y:S04]  /*18a00*/  SHFL.IDX PT, R0, R7, RZ, 0x1c1f ;  /* 0x001c1fff07007589 */ /* 0x0004e800000e0000 */
[----:B------:R4:W-:Y:S04]  /*18a10*/  @P2 LDGSTS.E.BYPASS.LTC128B.128 [R3+0xf800], desc[UR40][R4.64], !P3 ;  /* 0x0f80000004032fae */ /* 0x0009e8000d901d68 */
[----:B----4-:R2:W4:Y:S02]  /*18a20*/  SHFL.IDX PT, R4, R8, RZ, 0x1c1f ;  /* 0x001c1fff08047589 */ /* 0x01052400000e0000 */
.L_x_2665:
        /* <DEDUP_REMOVED lines=9> */
[----:B----4-:R-:W-:-:S05]  /*18ac0*/  IADD3 R4, P0, R2, R4, RZ ;  /* 0x0000000402047210 */ /* 0x010fca0007f1e0ff */
[----:B---3--:R-:W-:-:S06]  /*18ad0*/  IMAD.X R5, RZ, RZ, R0, P0 ;  /* 0x000000ffff057224 */ /* 0x008fcc00000e0600 */
[----:B------:R-:W-:Y:S01]  /*18ae0*/  @!PT LDS RZ, [RZ] ;  /* 0x00000000fffff984 */ /* 0x000fe20000000800 */
[----:B------:R-:W-:Y:S01]  /*18af0*/  @!PT LDS RZ, [RZ] ;  /* 0x00000000fffff984 */ /* 0x000fe20000000800 */
[----:B------:R-:W-:Y:S01]  /*18b00*/  @!PT LDS RZ, [RZ] ;  /* 0x00000000fffff984 */ /* 0x000fe20000000800 */
[----:B------:R0:W-:Y:S02]  /*18b10*/  LDGSTS.E.BYPASS.LTC128B.128 [R3+0x10000], desc[UR40][R4.64], !P1 ;  /* 0x1000000004037fae */ /* 0x0001e4000c901d68 */
.L_x_2529:
[----:B------:R-:W-:Y:S05]  /*18b20*/  BSYNC B0 ;  /* 0x0000000000007941 */ /* 0x000fea0003800000 */
.L_x_2528:
[----:B------:R-:W-:Y:S01]  /*18b30*/  NOP ;  /* 0x0000000000007918 */ /* 0x000fe20000000000 */
[----:B------:R-:W-:-:S13]  /*18b40*/  PLOP3.LUT P0, PT, PT, PT, PT, 0x80, 0x0 ;  /* 0x000000000000781c */ /* 0x000fda0003f0f070 */
.L_x_2530:
        /* <DEDUP_REMOVED lines=11> */
.L_x_2531:
[----:B0---4-:R0:W5:Y:S01]  /*18c00*/  LDL.LU R4, [R1+0x48] ;  /* 0x0000480001047983 */ /* 0x0111620000300800 */
        /* <DEDUP_REMOVED lines=24> */
[----:B------:R-:W-:Y:S01]  /*18d90*/  MOV R5, UR5 ;  /* 0x0000000500057c02 */ /* 0x000fe20008000f00 */
[----:B------:R-:W1:Y:S01]  /*18da0*/  LDC.64 R2, c[0x4][R2] ;  /* 0x0100000002027b82 */ /* 0x000e620000000a00 */
[----:B0-----:R-:W-:Y:S01]  /*18db0*/  IMAD.U32 R6, RZ, RZ, UR6 ;  /* 0x00000006ff067e24 */ /* 0x001fe2000f8e00ff */
[----:B------:R-:W-:Y:S01]  /*18dc0*/  MOV R12, 0x1 ;  /* 0x00000001000c7802 */ /* 0x000fe20000000f00 */
[----:B--2---:R-:W-:Y:S02]  /*18dd0*/  IMAD.U32 R7, RZ, RZ, UR7 ;  /* 0x00000007ff077e24 */ /* 0x004fe4000f8e00ff */
[----:B------:R-:W-:-:S02]  /*18de0*/  IMAD.U32 R10, RZ, RZ, UR8 ;  /* 0x00000008ff0a7e24 */ /* 0x000fc4000f8e00ff */
[----:B------:R-:W-:Y:S02]  /*18df0*/  IMAD.U32 R11, RZ, RZ, UR9 ;  /* 0x00000009ff0b7e24 */ /* 0x000fe4000f8e00ff */
[----:B------:R-:W-:Y:S02]  /*18e00*/  IMAD.MOV.U32 R8, RZ, RZ, 0x70 ;  /* 0x00000070ff087424 */ /* 0x000fe400078e00ff */
[----:B------:R-:W-:-:S07]  /*18e10*/  IMAD.MOV.U32 R13, RZ, RZ, RZ ;  /* 0x000000ffff0d7224 */ /* 0x000fce00078e00ff */
[----:B------:R-:W-:-:S07]  /*18e20*/  LEPC R20, `(.L_x_2533) ;  /* 0x000000001014794e */ /* 0x000fce0000000000 */
[----:B-1----:R-:W-:Y:S05]  /*18e30*/  CALL.ABS.NOINC R2 ;  /* 0x0000000002007343 */ /* 0x002fea0003c00000 */
.L_x_2533:
[----:B------:R-:W-:Y:S05]  /*18e40*/  BSYNC B6 ;  /* 0x0000000000067941 */ /* 0x000fea0003800000 */
.L_x_2532:
        /* <DEDUP_REMOVED lines=22> */
[----:B------:R0:W5:Y:S03]  /*18fb0*/  LDL R23, [R1+0x54] ;  /* 0x0000540001177983 */ /* 0x0001660000100800 */
[----:B------:R-:W-:-:S02]  /*18fc0*/  IADD3 R3, R3, R28, RZ ;  /* 0x0000001c03037210 */ /* 0x000fc40007ffe0ff */
[C---:B---3--:R-:W-:Y:S01]  /*18fd0*/  LOP3.LUT R21, R20.reuse, 0x7f, RZ, 0xc0, !PT ;  /* 0x0000007f14157812 */ /* 0x048fe200078ec0ff */
[----:B------:R-:W-:-:S03]  /*18fe0*/  IMAD.SHL.U32 R20, R20, 0x20, RZ ;  /* 0x0000002014147824 */ /* 0x000fc600078e00ff */
        /* <DEDUP_REMOVED lines=16> */
[----:B------:R-:W-:Y:S01]  /*190f0*/  IMAD R7, R0, UR7, R7 ;  /* 0x0000000700077c24 */ /* 0x000fe2000f8e0207 */
[----:B------:R-:W-:-:S04]  /*19100*/  IADD3 R0, P0, R4, UR8, RZ ;  /* 0x0000000804007c10 */ /* 0x000fc8000ff1e0ff */
[----:B------:R-:W-:Y:S02]  /*19110*/  IADD3.X R4, R5, UR9, R7, P0, !PT ;  /* 0x0000000905047c10 */ /* 0x000fe400087fe407 */
[----:B------:R-:W0:Y:S01]  /*19120*/  @P1 LDC R7, c[0x0][0x44c] ;  /* 0x00011300ff071b82 */ /* 0x000e220000000800 */
[----:B------:R-:W-:Y:S01]  /*19130*/  VIADD R5, R6, 0x80 ;  /* 0x0000008006057836 */ /* 0x000fe20000000000 */
[----:B------:R-:W1:Y:S03]  /*19140*/  S2R R21, SR_TID.X ;  /* 0x0000000000157919 */ /* 0x000e660000002100 */
[----:B------:R-:W-:Y:S02]  /*19150*/  IMAD.MOV.U32 R6, RZ, RZ, R5 ;  /* 0x000000ffff067224 */ /* 0x000fe400078e0005 */
[----:B0-----:R-:W-:-:S05]  /*19160*/  @P1 IMAD.HI.U32 R7, R5, R7, RZ ;  /* 0x0000000705071227 */ /* 0x001fca00078e00ff */
[----:B--2---:R-:W-:-:S04]  /*19170*/  @P1 SHF.R.U32.HI R6, RZ, R8, R7 ;  /* 0x00000008ff061219 */ /* 0x004fc80000011607 */
[----:B------:R-:W-:-:S05]  /*19180*/  IADD3 R7, -R6, RZ, RZ ;  /* 0x000000ff06077210 */ /* 0x000fca0007ffe1ff */
        /* <DEDUP_REMOVED lines=25> */
[----:B0-----:R-:W-:-:S05]  /*19320*/  @!P2 IADD3 R6, P1, R20, R6, RZ ;  /* 0x000000061406a210 */ /* 0x001fca0007f3e0ff */
[----:B-1----:R-:W-:-:S05]  /*19330*/  @!P2 IMAD.X R7, RZ, RZ, R7, P1 ;  /* 0x000000ffff07a224 */ /* 0x002fca00008e0607 */
        /* <DEDUP_REMOVED lines=12> */
[----:B0-----:R-:W-:Y:S02]  /*19400*/  IADD3 R6, R17, 0x40, RZ ;  /* 0x0000004011067810 */ /* 0x001fe40007ffe0ff */
[----:B------:R-:W0:Y:S02]  /*19410*/  SHFL.IDX PT, R7, R0, 0x2, 0x1c1f ;  /* 0x005c1f0000077f89 */ /* 0x000e2400000e0000 */
        /* <DEDUP_REMOVED lines=14> */
[----:B------:R-:W0:Y:S11]  /*19500*/  SHFL.IDX PT, R0, R5, RZ, 0x1c1f ;  /* 0x001c1fff05007589 */ /* 0x000e3600000e0000 */
[----:B-1----:R-:W-:-:S05]  /*19510*/  @!P2 IADD3 R6, P3, R20, R6, RZ ;  /* 0x000000061406a210 */ /* 0x002fca0007f7e0ff */
[----:B------:R-:W-:Y:S02]  /*19520*/  @!P2 IMAD.X R7, RZ, RZ, R4, P3 ;  /* 0x000000ffff07a224 */ /* 0x000fe400018e0604 */
[----:B------:R-:W1:Y:S04]  /*19530*/  SHFL.IDX PT, R4, R2, RZ, 0x1c1f ;  /* 0x001c1fff02047589 */ /* 0x000e6800000e0000 */
[----:B------:R2:W-:Y:S01]  /*19540*/  @!P2 LDGSTS.E.BYPASS.LTC128B.128 [R10+0xc800], desc[UR40][R6.64], !P0 ;  /* 0x0c800000060aafae */ /* 0x0005e2000c101d68 */
[----:B0-----:R-:W-:-:S04]  /*19550*/  @!P1 IADD3 R0, P3, R20, R0, RZ ;  /* 0x0000000014009210 */ /* 0x001fc80007f7e0ff */
[----:B--2---:R-:W-:Y:S02]  /*19560*/  @!P1 MOV R6, R0 ;  /* 0x0000000000069202 */ /* 0x004fe40000000f00 */
[----:B------:R0:W2:Y:S04]  /*19570*/  SHFL.IDX PT, R0, R2, 0x1, 0x1c1f ;  /* 0x003c1f0002007f89 */ /* 0x0000a800000e0000 */
[----:B------:R0:W3:Y:S01]  /*19580*/  SHFL.IDX PT, R2, R5, 0x1, 0x1c1f ;  /* 0x003c1f0005027f89 */ /* 0x0000e200000e0000 */
[----:B-1----:R-:W-:-:S04]  /*19590*/  @!P1 IMAD.X R4, RZ, RZ, R4, P3 ;  /* 0x000000ffff049224 */ /* 0x002fc800018e0604 */
[----:B------:R-:W-:-:S05]  /*195a0*/  @!P1 IMAD.MOV.U32 R7, RZ, RZ, R4 ;  /* 0x000000ffff079224 */ /* 0x000fca00078e0004 */
[----:B------:R0:W-:Y:S02]  /*195b0*/  @!P1 LDGSTS.E.BYPASS.LTC128B.128 [R10+0xd000], desc[UR40][R6.64], !P0 ;  /* 0x0d000000060a9fae */ /* 0x0001e4000c101d68 */
.L_x_2678:
[----:B------:R-:W-:-:S05]  /*195c0*/  VIADD R17, R17, 0xa0 ;  /* 0x000000a011117836 */ /* 0x000fca0000000000 */
[----:B------:R-:W-:-:S13]  /*195d0*/  ISETP.GE.AND P1, PT, R17, R3, PT ;  /* 0x000000031100720c */ /* 0x000fda0003f26270 */
[----:B0--3--:R-:W-:-:S05]  /*195e0*/  @!P1 IADD3 R2, P2, R20, R2, RZ ;  /* 0x0000000214029210 */ /* 0x009fca0007f5e0ff */
[----:B--2---:R-:W-:-:S05]  /*195f0*/  @!P1 IMAD.X R3, RZ, RZ, R0, P2 ;  /* 0x000000ffff039224 */ /* 0x004fca00010e0600 */
[----:B------:R-:W-:Y:S01]  /*19600*/  @!PT LDS RZ, [RZ] ;  /* 0x00000000fffff984 */ /* 0x000fe20000000800 */
[----:B------:R-:W-:Y:S01]  /*19610*/  @!PT LDS RZ, [RZ] ;  /* 0x00000000fffff984 */ /* 0x000fe20000000800 */
[----:B------:R-:W-:Y:S01]  /*19620*/  @!PT LDS RZ, [RZ] ;  /* 0x00000000fffff984 */ /* 0x000fe20000000800 */
[----:B------:R0:W-:Y:S01]  /*19630*/  @!P1 LDGSTS.E.BYPASS.LTC128B.128 [R10+0xd800], desc[UR40][R2.64], !P0 ;  /* 0x0d800000020a9fae */ /* 0x0001e2000c101d68 */
[----:B------:R-:W-:Y:S01]  /*19640*/  PLOP3.LUT P0, PT, PT, PT, PT, 0x80, 0x0 ;  /* 0x000000000000781c */ /* 0x000fe20003f0f070 */
[----:B------:R-:W-:-:S12]  /*19650*/  NOP ;  /* 0x0000000000007918 */ /* 0x000fd80000000000 */
.L_x_2535:
        /* <DEDUP_REMOVED lines=18> */
.L_x_2679:
[----:B------:R-:W-:Y:S05]  /*19780*/  BSYNC B0 ;  /* 0x0000000000007941 */ /* 0x000fea0003800000 */
.L_x_2536:
[----:B------:R-:W-:-:S13]  /*19790*/  ISETP.GE.AND P0, PT, R27, 0x2, PT ;  /* 0x000000021b00780c */ /* 0x000fda0003f06270 */
[----:B------:R-:W-:Y:S05]  /*197a0*/  @!P0 BRA `(.L_x_2538) ;  /* 0x0000001400308947 */ /* 0x000fea0003800000 */
[----:B0-----:R-:W-:Y:S01]  /*197b0*/  IADD3 R0, R27, -0x2, RZ ;  /* 0xfffffffe1b007810 */ /* 0x001fe20007ffe0ff */
[----:B------:R0:W5:Y:S01]  /*197c0*/  LDL.LU R23, [R1+0xc] ;  /* 0x00000c0001177983 */ /* 0x0001620000300800 */
[----:B------:R-:W-:-:S03]  /*197d0*/  IMAD.MOV.U32 R21, RZ, RZ, R29 ;  /* 0x000000ffff157224 */ /* 0x000fc600078e001d */
[----:B------:R0:W-:Y:S04]  /*197e0*/  STL [R1], R0 ;  /* 0x0000000001007387 */ /* 0x0001e80000100800 */
.L_x_2558:
[----:B0-2---:R-:W2:Y:S04]  /*197f0*/  LDL R3, [R1+0x1c] ;  /* 0x00001c0001037983 */ /* 0x005ea80000100800 */
[----:B------:R-:W3:Y:S04]  /*19800*/  LDL R8, [R1+0x20] ;  /* 0x0000200001087983 */ /* 0x000ee80000100800 */
[----:B------:R-:W4:Y:S04]  /*19810*/  LDL R11, [R1+0x8] ;  /* 0x00000800010b7983 */ /* 0x000f280000100800 */
[----:B------:R-:W2:Y:S01]  /*19820*/  LDL.LU R10, [R1] ;  /* 0x00000000010a7983 */ /* 0x000ea20000300800 */
[----:B0-----:R-:W0:Y:S01]  /*19830*/  S2R R0, SR_TID.X ;  /* 0x0000000000007919 */ /* 0x001e220000002100 */
[----:B-1----:R-:W1:Y:S01]  /*19840*/  S2R R2, SR_TID.X ;  /* 0x0000000000027919 */ /* 0x002e620000002100 */
[----:B------:R-:W1:Y:S01]  /*19850*/  S2R R12, SR_TID.X ;  /* 0x00000000000c7919 */ /* 0x000e620000002100 */
        /* <DEDUP_REMOVED lines=12> */
[----:B------:R-:W-:Y:S01]  /*19920*/  LOP3.LUT R2, R2, 0x7f, RZ, 0xc0, !PT ;  /* 0x0000007f02027812 */ /* 0x000fe200078ec0ff */
        /* <DEDUP_REMOVED lines=10> */
[----:B-1----:R-:W-:Y:S02]  /*199d0*/  @P0 SHF.R.U32.HI R2, RZ, R5, R6 ;  /* 0x00000005ff020219 */ /* 0x002fe40000011606 */
[----:B------:R-:W0:Y:S01]  /*199e0*/  @P0 LDC R6, c[0x0][0x438] ;  /* 0x00010e00ff060b82 */ /* 0x000e220000000800 */
[----:B------:R-:W-:-:S05]  /*199f0*/  IADD3 R3, R12, R3, RZ ;  /* 0x000000030c037210 */ /* 0x000fca0007ffe0ff */
[----:B------:R-:W-:-:S04]  /*19a00*/  @P0 IMAD.HI.U32 R7, R3, R7, RZ ;  /* 0x0000000703070227 */ /* 0x000fc800078e00ff */
        /* <DEDUP_REMOVED lines=16> */
[----:B------:R-:W-:-:S05]  /*19b10*/  @!P1 IMAD.WIDE.U32 R2, R11, UR4, R2 ;  /* 0x000000040b029c25 */ /* 0x000fca000f8e0002 */
[----:B------:R-:W-:Y:S02]  /*19b20*/  @!P1 IADD3 R8, R8, R3, RZ ;  /* 0x0000000308089210 */ /* 0x000fe40007ffe0ff */
[----:B0-----:R-:W-:Y:S01]  /*19b30*/  @!P1 LEA R6, P0, R2, UR6, 0x2 ;  /* 0x0000000602069c11 */ /* 0x001fe2000f8010ff */
[----:B------:R-:W-:-:S03]  /*19b40*/  VIADD R29, R21, 0x1 ;  /* 0x00000001151d7836 */ /* 0x000fc60000000000 */
[----:B------:R-:W-:Y:S01]  /*19b50*/  @!P1 LEA.HI.X R7, R2, UR7, R8, 0x2, P0 ;  /* 0x0000000702079c11 */ /* 0x000fe200080f1408 */
[----:B------:R-:W-:Y:S02]  /*19b60*/  IMAD.MOV.U32 R8, RZ, RZ, RZ ;  /* 0x000000ffff087224 */ /* 0x000fe400078e00ff */
[----:B------:R-:W-:Y:S01]  /*19b70*/  IMAD.MOV.U32 R2, RZ, RZ, R10 ;  /* 0x000000ffff027224 */ /* 0x000fe200078e000a */
        /* <DEDUP_REMOVED lines=13> */
.L_x_2539:
[----:B------:R-:W-:Y:S01]  /*19c50*/  IMAD R6, R29, 0x8, R22 ;  /* 0x000000081d067824 */ /* 0x000fe200078e0216 */
[----:B------:R-:W-:Y:S01]  /*19c60*/  SHF.L.U32 R28, R2, 0x1f, RZ ;  /* 0x0000001f021c7819 */ /* 0x000fe200000006ff */
[----:B------:R-:W-:Y:S01]  /*19c70*/  BSSY B0, `(.L_x_2540) ;  /* 0x0000004000007945 */ /* 0x000fe20003800000 */
[----:B------:R-:W-:Y:S02]  /*19c80*/  SHF.R.S32.HI R26, RZ, 0x1f, R4 ;  /* 0x0000001fff1a7819 */ /* 0x000fe40000011404 */
[----:B------:R-:W0:Y:S02]  /*19c90*/  SYNCS.PHASECHK.TRANS64.TRYWAIT P0, [R6+URZ+0x13280], R28 ;  /* 0x0132801c060075a7 */ /* 0x000e24000800017f */
[----:B0-----:R-:W-:Y:S05]  /*19ca0*/  @!P0 BRA `(.L_x_2541) ;  /* 0x0000004800708947 */ /* 0x001fea0003800000 */
.L_x_2680:
[----:B------:R-:W-:Y:S05]  /*19cb0*/  BSYNC B0 ;  /* 0x0000000000007941 */ /* 0x000fea0003800000 */
.L_x_2540:
        /* <DEDUP_REMOVED lines=47> */
[----:B--2---:R-:W-:-:S04]  /*19fb0*/  IADD3 R2, P0, R11, R2, RZ ;  /* 0x000000020b027210 */ /* 0x004fc80007f1e0ff */
[----:B-1----:R-:W-:-:S05]  /*19fc0*/  IADD3.X R3, RZ, R3, RZ, P0, !PT ;  /* 0x00000003ff037210 */ /* 0x002fca00007fe4ff */
        /* <DEDUP_REMOVED lines=17> */
.L_x_2692:
        /* <DEDUP_REMOVED lines=11> */
.L_x_2543:
        /* <DEDUP_REMOVED lines=11> */
.L_x_2544:
[----:B------:R2:W-:Y:S01]  /*1a240*/  SYNCS.ARRIVE.TRANS64.A1T0 RZ, [R6+URZ+0x13270], RZ ;  /* 0x013270ff06ff79a7 */ /* 0x0005e2000810003f */
[----:B------:R-:W-:Y:S05]  /*1a250*/  @!P3 BRA `(.L_x_2545) ;  /* 0x000000000004b947 */ /* 0x000fea0003800000 */
[----:B------:R-:W-:Y:S01]  /*1a260*/  BPT.TRAP 0x1 ;  /* 0x000000040000795c */ /* 0x000fe20000300000 */
.L_x_2545:
[----:B------:R-:W3:Y:S01]  /*1a270*/  SYNCS.PHASECHK.TRANS64.TRYWAIT P0, [R6+URZ+0x13240], R28 ;  /* 0x0132401c060075a7 */ /* 0x000ee2000800017f */
[----:B------:R-:W-:Y:S04]  /*1a280*/  BSSY B0, `(.L_x_2546) ;  /* 0x0000002000007945 */ /* 0x000fe80003800000 */
[----:B---3--:R-:W-:Y:S05]  /*1a290*/  @!P0 BRA `(.L_x_2547) ;  /* 0x0000004800a48947 */ /* 0x008fea0003800000 */
.L_x_2693:
[----:B------:R-:W-:Y:S05]  /*1a2a0*/  BSYNC B0 ;  /* 0x0000000000007941 */ /* 0x000fea0003800000 */
.L_x_2546:
        /* <DEDUP_REMOVED lines=59> */
.L_x_2705:
        /* <DEDUP_REMOVED lines=8> */
.L_x_2549:
        /* <DEDUP_REMOVED lines=11> */
.L_x_2550:
[----:B------:R-:W5:Y:S01]  /*1a790*/  LDL R0, [R1+0x58] ;  /* 0x0000580001007983 */ /* 0x000f620000100800 */
[----:B------:R0:W-:Y:S01]  /*1a7a0*/  SYNCS.ARRIVE.TRANS64.A1T0 RZ, [R6+URZ+0x13230], RZ ;  /* 0x013230ff06ff79a7 */ /* 0x0001e2000810003f */
[----:B-----5:R-:W-:-:S13]  /*1a7b0*/  ISETP.NE.AND P0, PT, R0, 0x3, PT ;  /* 0x000000030000780c */ /* 0x020fda0003f05270 */
[----:B0-----:R-:W-:Y:S05]  /*1a7c0*/  @!P0 BRA `(.L_x_2551) ;  /* 0x0000000000048947 */ /* 0x001fea0003800000 */
[----:B------:R-:W-:Y:S01]  /*1a7d0*/  BPT.TRAP 0x1 ;  /* 0x000000040000795c */ /* 0x000fe20000300000 */
.L_x_2551:
[----:B------:R-:W-:Y:S01]  /*1a7e0*/  LOP3.LUT R0, R23, 0x1, RZ, 0x3c, !PT ;  /* 0x0000000117007812 */ /* 0x000fe200078e3cff */
[----:B------:R-:W-:Y:S01]  /*1a7f0*/  BSSY B0, `(.L_x_2552) ;  /* 0x0000005000007945 */ /* 0x000fe20003800000 */
[----:B------:R-:W-:Y:S02]  /*1a800*/  LEA R2, R21, R22, 0x3 ;  /* 0x0000001615027211 */ /* 0x000fe400078e18ff */
[----:B------:R-:W-:-:S04]  /*1a810*/  SHF.L.U32 R0, R0, 0x1f, RZ ;  /* 0x0000001f00007819 */ /* 0x000fc800000006ff */
[----:B------:R-:W0:Y:S02]  /*1a820*/  SYNCS.PHASECHK.TRANS64.TRYWAIT P2, [R2+URZ+0x13270], R0 ;  /* 0x01327000020075a7 */ /* 0x000e24000804017f */
[----:B0-----:R-:W-:Y:S05]  /*1a830*/  @!P2 BRA `(.L_x_2553) ;  /* 0x0000004800aca947 */ /* 0x001fea0003800000 */
.L_x_2706:
[----:B------:R-:W-:Y:S05]  /*1a840*/  BSYNC B0 ;  /* 0x0000000000007941 */ /* 0x000fea0003800000 */
.L_x_2552:
[----:B------:R-:W5:Y:S02]  /*1a850*/  LDL R3, [R1+0x70] ;  /* 0x0000700001037983 */ /* 0x000f640000100800 */
[----:B-----5:R-:W-:-:S13]  /*1a860*/  ISETP.NE.AND P2, PT, R3, 0x3, PT ;  /* 0x000000030300780c */ /* 0x020fda0003f45270 */
[----:B------:R-:W-:Y:S05]  /*1a870*/  @!P2 BRA `(.L_x_2554) ;  /* 0x000000000004a947 */ /* 0x000fea0003800000 */
[----:B------:R-:W-:Y:S01]  /*1a880*/  BPT.TRAP 0x1 ;  /* 0x000000040000795c */ /* 0x000fe20000300000 */
.L_x_2554:
[----:B------:R-:W-:Y:S01]  /*1a890*/  SHF.L.U32 R0, R23, 0x1f, RZ ;  /* 0x0000001f17007819 */ /* 0x000fe200000006ff */
[----:B------:R-:W-:-:S03]  /*1a8a0*/  IMAD R3, R21, 0x2800, RZ ;  /* 0x0000280015037824 */ /* 0x000fc600078e02ff */
[----:B------:R-:W0:Y:S02]  /*1a8b0*/  SYNCS.PHASECHK.TRANS64.TRYWAIT P2, [R2+URZ+0x13260], R0 ;  /* 0x01326000020075a7 */ /* 0x000e24000804017f */
[----:B0-----:R-:W-:Y:S05]  /*1a8c0*/  @!P2 BRA `(.L_x_2555) ;  /* 0x00000048009ca947 */ /* 0x001fea0003800000 */
.L_x_2707:
        /* <DEDUP_REMOVED lines=47> */
.L_x_2556:
[----:B--2---:R2:W-:Y:S01]  /*1abc0*/  SYNCS.ARRIVE.TRANS64.A1T0 RZ, [R2+URZ+0x13250], RZ ;  /* 0x013250ff02ff79a7 */ /* 0x0045e2000810003f */
[----:B------:R-:W-:Y:S06]  /*1abd0*/  BAR.SYNC.DEFER_BLOCKING 0x2, 0x80 ;  /* 0x0082000000007b1d */ /* 0x000fec0000010000 */
[----:B------:R-:W-:Y:S05]  /*1abe0*/  @!P0 BRA `(.L_x_2557) ;  /* 0x0000000000048947 */ /* 0x000fea0003800000 */
[----:B------:R-:W-:Y:S01]  /*1abf0*/  BPT.TRAP 0x1 ;  /* 0x000000040000795c */ /* 0x000fe20000300000 */
.L_x_2557:
[----:B------:R-:W3:Y:S01]  /*1ac00*/  LDL R0, [R1+0x24] ;  /* 0x0000240001007983 */ /* 0x000ee20000100800 */
[----:B--2---:R-:W-:Y:S02]  /*1ac10*/  VIADD R2, R2, 0x13280 ;  /* 0x0001328002027836 */ /* 0x004fe40000000000 */
[----:B------:R-:W-:Y:S01]  /*1ac20*/  IMAD.MOV.U32 R21, RZ, RZ, R29 ;  /* 0x000000ffff157224 */ /* 0x000fe200078e001d */
[----:B------:R2:W5:Y:S02]  /*1ac30*/  LDL R23, [R1+0xc] ;  /* 0x00000c0001177983 */ /* 0x0005640000100800 */
[----:B---3--:R-:W-:-:S04]  /*1ac40*/  PRMT R2, R0, 0x654, R2 ;  /* 0x0000065400027816 */ /* 0x008fc80000000002 */
[----:B------:R2:W-:Y:S01]  /*1ac50*/  SYNCS.ARRIVE.TRANS64.RED.A1T0 RZ, [R2+URZ], RZ ;  /* 0x000000ff02ff79a7 */ /* 0x0005e2000810043f */
[----:B------:R-:W-:Y:S05]  /*1ac60*/  @P1 BRA `(.L_x_2558) ;  /* 0xffffffe800e01947 */ /* 0x000fea000383ffff */
.L_x_2538:
[----:B0-----:R-:W2:Y:S02]  /*1ac70*/  S2R R0, SR_TID.X ;  /* 0x0000000000007919 */ /* 0x001ea40000002100 */
[----:B--2---:R-:W-:Y:S02]  /*1ac80*/  LOP3.LUT R2, R0, 0x7f, RZ, 0xc0, !PT ;  /* 0x0000007f00027812 */ /* 0x004fe400078ec0ff */
[----:B------:R-:W2:Y:S01]  /*1ac90*/  LDL R0, [R1+0x58] ;  /* 0x0000580001007983 */ /* 0x000ea20000100800 */
[----:B------:R-:W-:Y:S01]  /*1aca0*/  BSSY B0, `(.L_x_2559) ;  /* 0x0000010000007945 */ /* 0x000fe20003800000 */
[----:B------:R-:W-:Y:S02]  /*1acb0*/  ISETP.NE.AND P1, PT, R2, RZ, PT ;  /* 0x000000ff0200720c */ /* 0x000fe40003f25270 */
[----:B--2---:R-:W-:-:S11]  /*1acc0*/  ISETP.NE.AND P0, PT, R0, 0x3, PT ;  /* 0x000000030000780c */ /* 0x004fd60003f05270 */
        /* <DEDUP_REMOVED lines=12> */
[----:B0-----:R-:W-:-:S07]  /*1ad90*/  IADD3 R16, R0, UR36, R7 ;  /* 0x0000002400107c10 */ /* 0x001fce000fffe007 */
.L_x_2560:
[----:B------:R-:W-:Y:S05]  /*1ada0*/  BSYNC B0 ;  /* 0x0000000000007941 */ /* 0x000fea0003800000 */
.L_x_2559:
[----:B------:R-:W-:Y:S05]  /*1adb0*/  @!P0 BRA `(.L_x_2561) ;  /* 0x0000000000048947 */ /* 0x000fea0003800000 */
[----:B------:R-:W-:Y:S01]  /*1adc0*/  BPT.TRAP 0x1 ;  /* 0x000000040000795c */ /* 0x000fe20000300000 */
.L_x_2561:
[----:B------:R-:W2:Y:S01]  /*1add0*/  LDL R0, [R1+0xc] ;  /* 0x00000c0001007983 */ /* 0x000ea20000100800 */
[----:B------:R-:W-:Y:S01]  /*1ade0*/  IMAD R3, R29, 0x8, R22 ;  /* 0x000000081d037824 */ /* 0x000fe200078e0216 */
[----:B------:R-:W-:Y:S01]  /*1adf0*/  BSSY B0, `(.L_x_2562) ;  /* 0x0000005000007945 */ /* 0x000fe20003800000 */
[----:B--2---:R-:W-:-:S04]  /*1ae00*/  LOP3.LUT R0, R0, 0x1, RZ, 0x3c, !PT ;  /* 0x0000000100007812 */ /* 0x004fc800078e3cff */
[----:B------:R-:W-:-:S04]  /*1ae10*/  SHF.L.U32 R0, R0, 0x1f, RZ ;  /* 0x0000001f00007819 */ /* 0x000fc800000006ff */
[----:B------:R-:W0:Y:S02]  /*1ae20*/  SYNCS.PHASECHK.TRANS64.TRYWAIT P1, [R3+URZ+0x13270], R0 ;  /* 0x01327000030075a7 */ /* 0x000e24000802017f */
[----:B0-----:R-:W-:Y:S05]  /*1ae30*/  @!P1 BRA `(.L_x_2563) ;  /* 0x0000004400549947 */ /* 0x001fea0003800000 */
.L_x_2708:
[----:B------:R-:W-:Y:S05]  /*1ae40*/  BSYNC B0 ;  /* 0x0000000000007941 */ /* 0x000fea0003800000 */
.L_x_2562:
[----:B------:R-:W2:Y:S02]  /*1ae50*/  LDL R2, [R1+0x70] ;  /* 0x0000700001027983 */ /* 0x000ea40000100800 */
[----:B--2---:R-:W-:-:S13]  /*1ae60*/  ISETP.NE.AND P1, PT, R2, 0x3, PT ;  /* 0x000000030200780c */ /* 0x004fda0003f25270 */
[----:B------:R-:W-:Y:S05]  /*1ae70*/  @!P1 BRA `(.L_x_2564) ;  /* 0x0000000000049947 */ /* 0x000fea0003800000 */
[----:B------:R-:W-:Y:S01]  /*1ae80*/  BPT.TRAP 0x1 ;  /* 0x000000040000795c */ /* 0x000fe20000300000 */
.L_x_2564:
[----:B0-----:R-:W2:Y:S02]  /*1ae90*/  LDL R0, [R1+0xc] ;  /* 0x00000c0001007983 */ /* 0x001ea40000100800 */
[----:B--2---:R-:W-:-:S04]  /*1aea0*/  SHF.L.U32 R0, R0, 0x1f, RZ ;  /* 0x0000001f00007819 */ /* 0x004fc800000006ff */
[----:B------:R-:W0:Y:S02]  /*1aeb0*/  SYNCS.PHASECHK.TRANS64.TRYWAIT P1, [R3+URZ+0x13260], R0 ;  /* 0x01326000030075a7 */ /* 0x000e24000802017f */
[----:B0-----:R-:W-:Y:S05]  /*1aec0*/  @!P1 BRA `(.L_x_2565) ;  /* 0x0000004400449947 */ /* 0x001fea0003800000 */
.L_x_2709:
[----:B------:R-:W2:Y:S04]  /*1aed0*/  LDL R4, [R1+0x38] ;  /* 0x0000380001047983 */ /* 0x000ea80000100800 */
[----:B------:R-:W3:Y:S01]  /*1aee0*/  LDL R10, [R1+0x34] ;  /* 0x00003400010a7983 */ /* 0x000ee20000100800 */
[----:B------:R-:W-:-:S03]  /*1aef0*/  IMAD R2, R29, 0x2800, RZ ;  /* 0x000028001d027824 */ /* 0x000fc600078e02ff */
[----:B------:R-:W4:Y:S01]  /*1af00*/  LDL R12, [R1+0x70] ;  /* 0x00007000010c7983 */ /* 0x000f220000100800 */
[----:B------:R-:W-:Y:S05]  /*1af10*/  WARPSYNC.ALL ;  /* 0x0000000000007948 */ /* 0x000fea0003800000 */
[----:B--2---:R-:W-:-:S04]  /*1af20*/  LOP3.LUT R5, R2, R4, RZ, 0xfc, !PT ;  /* 0x0000000402057212 */ /* 0x004fc800078efcff */
[----:B0-----:R-:W-:-:S05]  /*1af30*/  IADD3 R0, R22, R5, RZ ;  /* 0x0000000516007210 */ /* 0x001fca0007ffe0ff */
        /* <DEDUP_REMOVED lines=41> */
.L_x_2566:
[----:B--2---:R2:W-:Y:S01]  /*1b1d0*/  SYNCS.ARRIVE.TRANS64.A1T0 RZ, [R3+URZ+0x13250], RZ ;  /* 0x013250ff03ff79a7 */ /* 0x0045e2000810003f */
[----:B------:R-:W-:Y:S06]  /*1b1e0*/  BAR.SYNC.DEFER_BLOCKING 0x2, 0x80 ;  /* 0x0082000000007b1d */ /* 0x000fec0000010000 */
[----:B------:R-:W-:Y:S05]  /*1b1f0*/  @!P0 BRA `(.L_x_2567) ;  /* 0x0000000000048947 */ /* 0x000fea0003800000 */
[----:B------:R-:W-:Y:S01]  /*1b200*/  BPT.TRAP 0x1 ;  /* 0x000000040000795c */ /* 0x000fe20000300000 */
.L_x_2567:
[----:B------:R-:W3:Y:S04]  /*1b210*/  LDL R0, [R1+0x24] ;  /* 0x0000240001007983 */ /* 0x000ee80000100800 */
[----:B0-----:R-:W4:Y:S01]  /*1b220*/  LDL.LU R2, [R1+0xc] ;  /* 0x00000c0001027983 */ /* 0x001f220000300800 */
        /* <DEDUP_REMOVED lines=8> */
[----:B------:R0:W-:Y:S02]  /*1b2b0*/  STL [R1+0xc], R2 ;  /* 0x00000c0201007387 */ /* 0x0001e40000100800 */
.L_x_2508:
[----:B------:R-:W2:Y:S02]  /*1b2c0*/  LDL R0, [R1+0x28] ;  /* 0x0000280001007983 */ /* 0x000ea40000100800 */
[----:B--2---:R-:W-:-:S13]  /*1b2d0*/  LOP3.LUT P0, RZ, R0, 0x10, RZ, 0xc0, !PT ;  /* 0x0000001000ff7812 */ /* 0x004fda000780c0ff */
        /* <DEDUP_REMOVED lines=8> */
[----:B------:R3:W4:Y:S01]  /*1b360*/  LDS.128 R16, [R22+0x132d0] ;  /* 0x0132d00016107984 */ /* 0x0007220000000c00 */
[----:B------:R-:W-:Y:S06]  /*1b370*/  BAR.ARV 0x4, 0x200 ;  /* 0x0108000000007b1d */ /* 0x000fec0000002000 */
[----:B------:R-:W-:Y:S05]  /*1b380*/  BRA `(.L_x_2569) ;  /* 0x0000000800d47947 */ /* 0x000fea0003800000 */
.L_x_2568:
[----:B------:R-:W2:Y:S01]  /*1b390*/  S2R R0, SR_TID.X ;  /* 0x0000000000007919 */ /* 0x000ea20000002100 */
[----:B------:R-:W-:Y:S01]  /*1b3a0*/  UMOV UR4, 0xffffffff ;  /* 0xffffffff00047882 */ /* 0x000fe20000000000 */
[----:B--2---:R-:W-:-:S04]  /*1b3b0*/  LOP3.LUT R4, R0, 0x1f, RZ, 0xc0, !PT ;  /* 0x0000001f00047812 */ /* 0x004fc800078ec0ff */
        /* <DEDUP_REMOVED lines=12> */
[C---:B------:R-:W-:Y:S02]  /*1b480*/  ISETP.GE.U32.AND P5, PT, R4.reuse, 0x10, PT ;  /* 0x000000100400780c */ /* 0x040fe40003fa6070 */
[----:B0-----:R-:W-:Y:S01]  /*1b490*/  MOV R2, RZ ;  /* 0x000000ff00027202 */ /* 0x001fe20000000f00 */
        /* <DEDUP_REMOVED lines=18> */
[----:B------:R0:W2:Y:S02]  /*1b5c0*/  SHFL.IDX PT, R14, R3, 0x1f, 0x1f ;  /* 0x03e01f00030e7f89 */ /* 0x0000a400000e0000 */
.L_x_2719:
[----:B------:R-:W-:Y:S02]  /*1b5d0*/  ULDC UR4, c[0x0][0xc38] ;  /* 0x00030e0000047ab9 */ /* 0x000fe40000000800 */
[----:B------:R-:W-:-:S04]  /*1b5e0*/  IMAD.U32 R4, RZ, RZ, UR4 ;  /* 0x00000004ff047e24 */ /* 0x000fc8000f8e00ff */
[----:B--2---:R-:W-:-:S04]  /*1b5f0*/  IMAD R16, R14, R4, RZ ;  /* 0x000000040e107224 */ /* 0x004fc800078e02ff */
[----:B------:R-:W-:-:S05]  /*1b600*/  IMAD.IADD R5, R5, 0x1, R16 ;  /* 0x0000000105057824 */ /* 0x000fca00078e0210 */
[----:B------:R-:W-:-:S13]  /*1b610*/  ISETP.GT.AND P6, PT, R5, R0, PT ;  /* 0x000000000500720c */ /* 0x000fda0003fc4270 */
[----:B------:R-:W-:Y:S05]  /*1b620*/  @P6 BRA `(.L_x_2571) ;  /* 0x00000000009c6947 */ /* 0x000fea0003800000 */
.L_x_2576:
[----:B------:R-:W2:Y:S01]  /*1b630*/  LDC R2, c[0x0][0xc3c] ;  /* 0x00030f00ff027b82 */ /* 0x000ea20000000800 */
[----:B------:R-:W-:-:S05]  /*1b640*/  VIADD R19, R19, 0x1f ;  /* 0x0000001f13137836 */ /* 0x000fca0000000000 */
[----:B--2---:R-:W-:-:S13]  /*1b650*/  ISETP.GE.AND P6, PT, R19, R2, PT ;  /* 0x000000021300720c */ /* 0x004fda0003fc6270 */
        /* <DEDUP_REMOVED lines=11> */
.L_x_2574:
[----:B------:R-:W-:Y:S05]  /*1b710*/  BSYNC B0 ;  /* 0x0000000000007941 */ /* 0x000fea0003800000 */
.L_x_2573:
[----:B------:R-:W-:-:S03]  /*1b720*/  UMOV UR4, 0xffffffff ;  /* 0xffffffff00047882 */ /* 0x000fc60000000000 */
[----:B------:R-:W-:Y:S05]  /*1b730*/  BRA.DIV UR4, `(.L_x_2575) ;  /* 0x0000004204607947 */ /* 0x000fea000b800000 */
[----:B-----5:R-:W0:Y:S02]  /*1b740*/  SHFL.UP PT, R14, R2, 0x1, RZ ;  /* 0x04200000020e7989 */ /* 0x020e2400000e00ff */
        /* <DEDUP_REMOVED lines=14> */
[----:B------:R0:W2:Y:S02]  /*1b830*/  SHFL.IDX PT, R14, R3, 0x1f, 0x1f ;  /* 0x03e01f00030e7f89 */ /* 0x0000a400000e0000 */
.L_x_2727:
[----:B------:R-:W-:Y:S02]  /*1b840*/  ULDC UR4, c[0x0][0xc38] ;  /* 0x00030e0000047ab9 */ /* 0x000fe40000000800 */
[----:B------:R-:W-:-:S04]  /*1b850*/  IMAD.U32 R4, RZ, RZ, UR4 ;  /* 0x00000004ff047e24 */ /* 0x000fc8000f8e00ff */
[----:B--2---:R-:W-:-:S05]  /*1b860*/  IMAD R16, R14, R4, RZ ;  /* 0x000000040e107224 */ /* 0x004fca00078e02ff */
[----:B------:R-:W-:-:S04]  /*1b870*/  IADD3 R5, R16, R5, RZ ;  /* 0x0000000510057210 */ /* 0x000fc80007ffe0ff */
[----:B------:R-:W-:-:S13]  /*1b880*/  ISETP.GT.AND P6, PT, R5, R0, PT ;  /* 0x000000000500720c */ /* 0x000fda0003fc4270 */
[----:B------:R-:W-:Y:S05]  /*1b890*/  @!P6 BRA `(.L_x_2576) ;  /* 0xfffffffc0064e947 */ /* 0x000fea000383ffff */
.L_x_2571:
[----:B------:R-:W-:Y:S01]  /*1b8a0*/  IMAD.IADD R16, R5, 0x1, -R16 ;  /* 0x0000000105107824 */ /* 0x000fe200078e0a10 */
[----:B------:R-:W-:-:S03]  /*1b8b0*/  UMOV UR4, 0xffffffff ;  /* 0xffffffff00047882 */ /* 0x000fc60000000000 */
[----:B------:R-:W-:-:S05]  /*1b8c0*/  IMAD R5, R3, R4, R16 ;  /* 0x0000000403057224 */ /* 0x000fca00078e0210 */
[----:B------:R-:W-:Y:S01]  /*1b8d0*/  ISETP.GT.AND P6, PT, R5, R0, PT ;  /* 0x000000000500720c */ /* 0x000fe20003fc4270 */
[----:B------:R-:W-:-:S12]  /*1b8e0*/  BRA.DIV UR4, `(.L_x_2577) ;  /* 0x0000004204b47947 */ /* 0x000fd8000b800000 */
[----:B------:R-:W-:-:S04]  /*1b8f0*/  VOTE.ANY R5, PT, !P6 ;  /* 0x0000000000057806 */ /* 0x000fc800070e0100 */
[----:B------:R-:W2:Y:S02]  /*1b900*/  POPC R6, R5 ;  /* 0x0000000500067309 */ /* 0x000ea40000000000 */
[----:B--2---:R2:W3:Y:S02]  /*1b910*/  SHFL.IDX PT, R17, R2, R6, 0x1f ;  /* 0x00001f0602117589 */ /* 0x0044e400000e0000 */
.L_x_2731:
[----:B------:R-:W-:Y:S01]  /*1b920*/  ISETP.NE.AND P0, PT, R5, RZ, PT ;  /* 0x000000ff0500720c */ /* 0x000fe20003f05270 */
[----:B------:R-:W-:-:S12]  /*1b930*/  IMAD.MOV.U32 R5, RZ, RZ, RZ ;  /* 0x000000ffff057224 */ /* 0x000fd800078e00ff */
[----:B------:R-:W-:Y:S05]  /*1b940*/  @!P0 BRA `(.L_x_2578) ;  /* 0x0000000000108947 */ /* 0x000fea0003800000 */
[----:B------:R-:W-:Y:S01]  /*1b950*/  UMOV UR4, 0xffffffff ;  /* 0xffffffff00047882 */ /* 0x000fe20000000000 */
[----:B------:R-:W-:Y:S02]  /*1b960*/  VIADD R12, R6, 0xffffffff ;  /* 0xffffffff060c7836 */ /* 0x000fe40000000000 */
[----:B------:R-:W-:Y:S05]  /*1b970*/  BRA.DIV UR4, `(.L_x_2579) ;  /* 0x0000004204d87947 */ /* 0x000fea000b800000 */
[----:B------:R4:W0:Y:S02]  /*1b980*/  SHFL.IDX PT, R5, R3, R12, 0x1f ;  /* 0x00001f0c03057589 */ /* 0x00082400000e0000 */
.L_x_2578:
[----:B0-2-4-:R-:W0:Y:S01]  /*1b990*/  LDC.64 R2, c[0x0][0xc90] ;  /* 0x00032400ff027b82 */ /* 0x015e220000000a00 */
[----:B------:R-:W-:-:S04]  /*1b9a0*/  IMAD.IADD R19, R6, 0x1, R19 ;  /* 0x0000000106137824 */ /* 0x000fc800078e0213 */
[----:B0-----:R-:W-:-:S05]  /*1b9b0*/  IMAD.WIDE R2, R19, 0x4, R2 ;  /* 0x0000000413027825 */ /* 0x001fca00078e0202 */
[----:B------:R-:W3:Y:S01]  /*1b9c0*/  LDG.E R7, desc[UR40][R2.64] ;  /* 0x0000002802077981 */ /* 0x000ee2000c1e1900 */
[----:B------:R-:W-:-:S04]  /*1b9d0*/  IMAD R16, R5, R4, R16 ;  /* 0x0000000405107224 */ /* 0x000fc800078e0210 */
[----:B------:R-:W-:Y:S02]  /*1b9e0*/  IMAD.IADD R0, R0, 0x1, -R16 ;  /* 0x0000000100007824 */ /* 0x000fe400078e0a10 */
[----:B---3--:R-:W-:-:S05]  /*1b9f0*/  IMAD R6, R17, R7, RZ ;  /* 0x0000000711067224 */ /* 0x008fca00078e02ff */
[----:B------:R-:W-:-:S04]  /*1ba00*/  IABS R8, R6 ;  /* 0x0000000600087213 */ /* 0x000fc80000000000 */
[----:B------:R-:W0:Y:S08]  /*1ba10*/  I2F.RP R2, R8 ;  /* 0x0000000800027306 */ /* 0x000e300000209400 */
[----:B0-----:R-:W0:Y:S02]  /*1ba20*/  MUFU.RCP R2, R2 ;  /* 0x0000000200027308 */ /* 0x001e240000001000 */
[----:B0-----:R-:W-:-:S06]  /*1ba30*/  VIADD R2, R2, 0xffffffe ;  /* 0x0ffffffe02027836 */ /* 0x001fcc0000000000 */
[----:B------:R-:W0:Y:S02]  /*1ba40*/  F2I.FTZ.U32.TRUNC.NTZ R3, R2 ;  /* 0x0000000200037305 */ /* 0x000e24000021f000 */
[----:B0-----:R-:W-:-:S05]  /*1ba50*/  IADD3 R2, RZ, -R3, RZ ;  /* 0x80000003ff027210 */ /* 0x001fca0007ffe0ff */
        /* <DEDUP_REMOVED lines=21> */
[----:B------:R-:W-:-:S03]  /*1bbb0*/  IMAD R0, R6, R2, R0 ;  /* 0x0000000206007224 */ /* 0x000fc600078e0200 */
[----:B------:R-:W-:Y:S02]  /*1bbc0*/  VIADDMNMX R4, R3, R4, R7, PT ;  /* 0x0000000403047246 */ /* 0x000fe40003800107 */
[----:B------:R-:W-:Y:S02]  /*1bbd0*/  IADD3 R5, R0, R5, RZ ;  /* 0x0000000500057210 */ /* 0x000fe40007ffe0ff */
[----:B------:R-:W-:-:S04]  /*1bbe0*/  IABS R7, R4 ;  /* 0x0000000400077213 */ /* 0x000fc80000000000 */
[----:B------:R-:W0:Y:S08]  /*1bbf0*/  I2F.RP R3, R7 ;  /* 0x0000000700037306 */ /* 0x000e300000209400 */
[----:B0-----:R-:W0:Y:S02]  /*1bc00*/  MUFU.RCP R3, R3 ;  /* 0x0000000300037308 */ /* 0x001e240000001000 */
[----:B0-----:R-:W-:-:S06]  /*1bc10*/  VIADD R3, R3, 0xffffffe ;  /* 0x0ffffffe03037836 */ /* 0x001fcc0000000000 */
[----:B------:R-:W0:Y:S02]  /*1bc20*/  F2I.FTZ.U32.TRUNC.NTZ R3, R3 ;  /* 0x0000000300037305 */ /* 0x000e24000021f000 */
[----:B0-----:R-:W-:-:S04]  /*1bc30*/  IMAD.MOV R2, RZ, RZ, -R3 ;  /* 0x000000ffff027224 */ /* 0x001fc800078e0a03 */
[----:B------:R-:W-:Y:S01]  /*1bc40*/  IMAD R6, R2, R7, RZ ;  /* 0x0000000702067224 */ /* 0x000fe200078e02ff */
[----:B------:R-:W-:-:S05]  /*1bc50*/  MOV R2, RZ ;  /* 0x000000ff00027202 */ /* 0x000fca0000000f00 */
        /* <DEDUP_REMOVED lines=21> */
.L_x_2572:
[----:B------:R-:W-:Y:S01]  /*1bdb0*/  UMOV UR4, URZ ;  /* 0x0000003f00047c82 */ /* 0x000fe20008000000 */
[----:B------:R-:W-:Y:S01]  /*1bdc0*/  UMOV UR5, URZ ;  /* 0x0000003f00057c82 */ /* 0x000fe20008000000 */
[----:B------:R-:W-:Y:S01]  /*1bdd0*/  ULDC UR6, c[0x0][0xc3c] ;  /* 0x00030f0000067ab9 */ /* 0x000fe20000000800 */
[----:B------:R-:W-:Y:S01]  /*1bde0*/  IMAD.MOV.U32 R16, RZ, RZ, R0 ;  /* 0x000000ffff107224 */ /* 0x000fe200078e0000 */
[----:B------:R-:W-:Y:S01]  /*1bdf0*/  MOV R19, UR6 ;  /* 0x0000000600137c02 */ /* 0x000fe20008000f00 */
[----:B------:R-:W-:Y:S02]  /*1be00*/  IMAD.U32 R17, RZ, RZ, UR4 ;  /* 0x00000004ff117e24 */ /* 0x000fe4000f8e00ff */
[----:B------:R-:W-:-:S07]  /*1be10*/  IMAD.U32 R18, RZ, RZ, UR5 ;  /* 0x00000005ff127e24 */ /* 0x000fce000f8e00ff */
.L_x_2580:
[----:B------:R2:W3:Y:S01]  /*1be20*/  LDL R2, [R1+0x24] ;  /* 0x0000240001027983 */ /* 0x0004e20000100800 */
[----:B------:R-:W4:Y:S01]  /*1be30*/  S2R R0, SR_TID.X ;  /* 0x0000000000007919 */ /* 0x000f220000002100 */
[----:B------:R-:W-:Y:S05]  /*1be40*/  WARPSYNC.ALL ;  /* 0x0000000000007948 */ /* 0x000fea0003800000 */
[----:B----4-:R-:W-:Y:S01]  /*1be50*/  LOP3.LUT R0, R0, 0x1f, RZ, 0xc0, !PT ;  /* 0x0000001f00007812 */ /* 0x010fe200078ec0ff */
[----:B------:R-:W-:Y:S03]  /*1be60*/  BAR.SYNC.DEFER_BLOCKING 0x4, 0x200 ;  /* 0x0108000000007b1d */ /* 0x000fe60000010000 */
[----:B------:R-:W-:-:S13]  /*1be70*/  ISETP.NE.AND P0, PT, R0, RZ, PT ;  /* 0x000000ff0000720c */ /* 0x000fda0003f05270 */
[----:B------:R-:W-:Y:S01]  /*1be80*/  @!P0 MOV R0, 0x400 ;  /* 0x0000040000008802 */ /* 0x000fe20000000f00 */
[----:B---3--:R-:W3:Y:S03]  /*1be90*/  @!P0 S2R R2, SR_CgaCtaId ;  /* 0x0000000000028919 */ /* 0x008ee60000008800 */
[----:B---3--:R-:W-:Y:S01]  /*1bea0*/  @!P0 LEA R22, R2, R0, 0x18 ;  /* 0x0000000002168211 */ /* 0x008fe200078ec0ff */
[----:B------:R2:W-:Y:S04]  /*1beb0*/  @!P0 STL [R1+0x24], R2 ;  /* 0x0000240201008387 */ /* 0x0005e80000100800 */
[----:B------:R2:W-:Y:S01]  /*1bec0*/  @!P0 STS.128 [R22+0x132d0], R16 ;  /* 0x0132d01016008388 */ /* 0x0005e20000000c00 */
[----:B------:R-:W-:Y:S06]  /*1bed0*/  BAR.ARV 0x5, 0x200 ;  /* 0x0148000000007b1d */ /* 0x000fec0000002000 */
.L_x_2569:
[----:B------:R-:W-:Y:S02]  /*1bee0*/  ULDC UR4, c[0x0][0xc3c] ;  /* 0x00030f0000047ab9 */ /* 0x000fe40000000800 */
[----:B----4-:R-:W-:-:S13]  /*1bef0*/  ISETP.GE.AND P0, PT, R19, UR4, PT ;  /* 0x0000000413007c0c */ /* 0x010fda000bf06270 */
[----:B------:R-:W-:Y:S05]  /*1bf00*/  @!P0 BRA `(.L_x_2581) ;  /* 0xffffff9c002c8947 */ /* 0x000fea000383ffff */
[----:B------:R-:W-:Y:S05]  /*1bf10*/  BSYNC B7 ;  /* 0x0000000000077941 */ /* 0x000fea0003800000 */
.L_x_2471:
[----:B0--3--:R-:W3:Y:S01]  /*1bf20*/  LDL.LU R0, [R1+0x64] ;  /* 0x0000640001007983 */ /* 0x009ee20000300800 */
[----:B------:R-:W-:Y:S01]  /*1bf30*/  BSSY B0, `(.L_x_2582) ;  /* 0x000000b000007945 */ /* 0x000fe20003800000 */
[----:B------:R-:W0:Y:S01]  /*1bf40*/  S2R R5, SR_CgaCtaId ;  /* 0x0000000000057919 */ /* 0x000e220000008800 */
        /* <DEDUP_REMOVED lines=9> */
.L_x_2734:
[----:B------:R-:W-:Y:S05]  /*1bfe0*/  BSYNC B0 ;  /* 0x0000000000007941 */ /* 0x000fea0003800000 */
.L_x_2582:
[----:B------:R-:W-:-:S03]  /*1bff0*/  UMOV UR4, 0xffffffff ;  /* 0xffffffff00047882 */ /* 0x000fc60000000000 */
[----:B------:R-:W-:Y:S05]  /*1c000*/  BRA.DIV UR4, `(.L_x_2584) ;  /* 0x0000003e04707947 */ /* 0x000fea000b800000 */
[----:B0-----:R-:W0:Y:S02]  /*1c010*/  S2R R0, SR_TID.X ;  /* 0x0000000000007919 */ /* 0x001e240000002100 */
[----:B0-----:R-:W-:-:S04]  /*1c020*/  SHF.R.U32.HI R0, RZ, 0x5, R0 ;  /* 0x00000005ff007819 */ /* 0x001fc80000011600 */
[----:B------:R-:W-:-:S05]  /*1c030*/  LOP3.LUT R0, R0, 0x3, RZ, 0xc0, !PT ;  /* 0x0000000300007812 */ /* 0x000fca00078ec0ff */
[----:B------:R0:W2:Y:S02]  /*1c040*/  SHFL.IDX PT, R14, R0, RZ, 0x1f ;  /* 0x00001fff000e7589 */ /* 0x0000a400000e0000 */
.L_x_2737:
[----:B--2---:R-:W-:-:S13]  /*1c050*/  ISETP.NE.AND P0, PT, R14, RZ, PT ;  /* 0x000000ff0e00720c */ /* 0x004fda0003f05270 */
[----:B------:R-:W-:Y:S05]  /*1c060*/  @P0 BRA `(.L_x_2345) ;  /* 0x0000000000b00947 */ /* 0x000fea0003800000 */
[----:B------:R-:W-:-:S03]  /*1c070*/  UMOV UR4, 0xffffffff ;  /* 0xffffffff00047882 */ /* 0x000fc60000000000 */
[----:B------:R-:W-:Y:S05]  /*1c080*/  BRA.DIV UR4, `(.L_x_2585) ;  /* 0x0000003e04847947 */ /* 0x000fea000b800000 */
[----:B------:R-:W-:-:S13]  /*1c090*/  ELECT P6, URZ, PT ;  /* 0x00000000003f782f */ /* 0x000fda00038c0000 */
.L_x_2740:
[----:B------:R-:W-:Y:S05]  /*1c0a0*/  @!P6 BRA `(.L_x_2345) ;  /* 0x0000000000a0e947 */ /* 0x000fea0003800000 */
[----:B0-----:R-:W2:Y:S02]  /*1c0b0*/  LDL.LU R0, [R1+0x30] ;  /* 0x0000300001007983 */ /* 0x001ea40000300800 */
[----:B--2---:R-:W-:-:S04]  /*1c0c0*/  LOP3.LUT R0, R0, 0x2, RZ, 0xfc, !PT ;  /* 0x0000000200007812 */ /* 0x004fc800078efcff */
[----:B------:R-:W-:-:S13]  /*1c0d0*/  ISETP.NE.AND P0, PT, R0, 0x3, PT ;  /* 0x000000030000780c */ /* 0x000fda0003f05270 */
[----:B------:R-:W-:Y:S05]  /*1c0e0*/  @!P0 BRA `(.L_x_2586) ;  /* 0x0000000000048947 */ /* 0x000fea0003800000 */
[----:B------:R-:W-:Y:S01]  /*1c0f0*/  BPT.TRAP 0x1 ;  /* 0x000000040000795c */ /* 0x000fe20000300000 */
.L_x_2586:
        /* <DEDUP_REMOVED lines=8> */
.L_x_2741:
[----:B------:R-:W2:Y:S01]  /*1c180*/  LDL.LU R4, [R1+0xc] ;  /* 0x00000c0001047983 */ /* 0x000ea20000300800 */
[----:B------:R-:W-:Y:S02]  /*1c190*/  SEL R29, R29, RZ, P2 ;  /* 0x000000ff1d1d7207 */ /* 0x000fe40001000000 */
[----:B--2---:R-:W-:Y:S01]  /*1c1a0*/  LOP3.LUT R0, R4, R0, RZ, 0x3c, !PT ;  /* 0x0000000004007212 */ /* 0x004fe200078e3cff */
[----:B------:R-:W-:Y:S06]  /*1c1b0*/  @!P0 BRA `(.L_x_2588) ;  /* 0x0000000000048947 */ /* 0x000fec0003800000 */
[----:B------:R-:W-:Y:S01]  /*1c1c0*/  BPT.TRAP 0x1 ;  /* 0x000000040000795c */ /* 0x000fe20000300000 */
.L_x_2588:
[----:B------:R-:W-:Y:S01]  /*1c1d0*/  IMAD R29, R29, 0x8, R5 ;  /* 0x000000081d1d7824 */ /* 0x000fe200078e0205 */
[----:B------:R-:W-:-:S04]  /*1c1e0*/  SHF.L.U32 R0, R0, 0x1f, RZ ;  /* 0x0000001f00007819 */ /* 0x000fc800000006ff */
[----:B------:R-:W2:Y:S02]  /*1c1f0*/  SYNCS.PHASECHK.TRANS64.TRYWAIT P1, [R29+URZ+0x13240], R0 ;  /* 0x013240001d0075a7 */ /* 0x000ea4000802017f */
[----:B--2---:R-:W-:Y:S05]  /*1c200*/  @!P1 BRA `(.L_x_2589) ;  /* 0x0000003c00589947 */ /* 0x004fea0003800000 */
.L_x_2742:
[----:B------:R-:W-:Y:S05]  /*1c210*/  @!P0 BRA `(.L_x_2590) ;  /* 0x0000000000048947 */ /* 0x000fea0003800000 */
[----:B------:R-:W-:Y:S01]  /*1c220*/  BPT.TRAP 0x1 ;  /* 0x000000040000795c */ /* 0x000fe20000300000 */
.L_x_2590:
[----:B------:R-:W3:Y:S02]  /*1c230*/  SYNCS.PHASECHK.TRANS64.TRYWAIT P1, [R3+URZ+0x13260], R2 ;  /* 0x01326002030075a7 */ /* 0x000ee4000802017f */
[----:B---3--:R-:W-:Y:S05]  /*1c240*/  @!P1 BRA `(.L_x_2591) ;  /* 0x0000003c005c9947 */ /* 0x008fea0003800000 */
.L_x_2743:
[----:B------:R-:W-:Y:S05]  /*1c250*/  @!P0 BRA `(.L_x_2592) ;  /* 0x0000000000048947 */ /* 0x000fea0003800000 */
[----:B------:R-:W-:Y:S01]  /*1c260*/  BPT.TRAP 0x1 ;  /* 0x000000040000795c */ /* 0x000fe20000300000 */
.L_x_2592:
[----:B------:R-:W4:Y:S02]  /*1c270*/  SYNCS.PHASECHK.TRANS64.TRYWAIT P1, [R29+URZ+0x13260], R0 ;  /* 0x013260001d0075a7 */ /* 0x000f24000802017f */
[----:B----4-:R-:W-:Y:S05]  /*1c280*/  @!P1 BRA `(.L_x_2593) ;  /* 0x0000003c00609947 */ /* 0x010fea0003800000 */
.L_x_2744:
[----:B------:R-:W-:Y:S05]  /*1c290*/  @!P0 BRA `(.L_x_2594) ;  /* 0x0000000000048947 */ /* 0x000fea0003800000 */
[----:B------:R-:W-:Y:S01]  /*1c2a0*/  BPT.TRAP 0x1 ;  /* 0x000000040000795c */ /* 0x000fe20000300000 */
.L_x_2594:
[----:B------:R-:W0:Y:S02]  /*1c2b0*/  SYNCS.PHASECHK.TRANS64.TRYWAIT P1, [R3+URZ+0x13280], R2 ;  /* 0x01328002030075a7 */ /* 0x000e24000802017f */
[----:B0-----:R-:W-:Y:S05]  /*1c2c0*/  @!P1 BRA `(.L_x_2595) ;  /* 0x0000003c00649947 */ /* 0x001fea0003800000 */
.L_x_2745:
[----:B------:R-:W-:Y:S05]  /*1c2d0*/  @!P0 BRA `(.L_x_2596) ;  /* 0x0000000000048947 */ /* 0x000fea0003800000 */
[----:B------:R-:W-:Y:S01]  /*1c2e0*/  BPT.TRAP 0x1 ;  /* 0x000000040000795c */ /* 0x000fe20000300000 */
.L_x_2596:
[----:B------:R0:W0:Y:S02]  /*1c2f0*/  SYNCS.PHASECHK.TRANS64.TRYWAIT P0, [R29+URZ+0x13280], R0 ;  /* 0x013280001d0075a7 */ /* 0x000024000800017f */
[----:B0-----:R-:W-:Y:S05]  /*1c300*/  @!P0 NANOSLEEP.SYNCS 0x989680 ;  /* 0x009896800000895d */ /* 0x001fea0003900000 */
[----:B------:R-:W0:Y:S02]  /*1c310*/  @!P0 SYNCS.PHASECHK.TRANS64 P0, [R29+URZ+0x13280], R0 ;  /* 0x013280001d0085a7 */ /* 0x000e24000800007f */
[----:B0-----:R-:W-:Y:S05]  /*1c320*/  @!P0 BRA `(.L_x_2596) ;  /* 0xfffffffc00f08947 */ /* 0x001fea000383ffff */
.L_x_2345:
[----:B------:R-:W-:Y:S05]  /*1c330*/  BSYNC B8 ;  /* 0x0000000000087941 */ /* 0x000fea0003800000 */
.L_x_2342:
[----:B------:R-:W-:Y:S05]  /*1c340*/  EXIT ;  /* 0x000000000000794d */ /* 0x000fea0003800000 */
.L_x_2361:
[----:B0-----:R0:W1:Y:S02]  /*1c350*/  SYNCS.PHASECHK.TRANS64.TRYWAIT P5, [R65+URZ+0x13290], R66 ;  /* 0x01329042410075a7 */ /* 0x00106400080a017f */
[----:B-1----:R-:W-:Y:S05]  /*1c360*/  @!P5 NANOSLEEP.SYNCS 0x989680 ;  /* 0x009896800000d95d */ /* 0x002fea0003900000 */
[----:B------:R-:W1:Y:S02]  /*1c370*/  @!P5 SYNCS.PHASECHK.TRANS64 P5, [R65+URZ+0x13290], R66 ;  /* 0x013290424100d5a7 */ /* 0x000e6400080a007f */
[----:B-1----:R-:W-:Y:S05]  /*1c380*/  @!P5 BRA `(.L_x_2361) ;  /* 0xfffffffc00f0d947 */ /* 0x002fea000383ffff */
[----:B------:R-:W-:Y:S05]  /*1c390*/  BRA `(.L_x_2597) ;  /* 0xfffffe6000f47947 */ /* 0x000fea000383ffff */
.L_x_2362:
[----:B------:R-:W-:Y:S01]  /*1c3a0*/  BSSY B1, `(.L_x_2598) ;  /* 0x0000007000017945 */ /* 0x000fe20003800000 */
[----:B------:R-:W-:Y:S01]  /*1c3b0*/  MOV R12, RZ ;  /* 0x000000ff000c7202 */ /* 0x000fe20000000f00 */
[----:B------:R-:W-:Y:S02]  /*1c3c0*/  IMAD.MOV.U32 R11, RZ, RZ, 0x1e1f ;  /* 0x00001e1fff0b7424 */ /* 0x000fe400078e00ff */
[----:B------:R-:W-:-:S07]  /*1c3d0*/  IMAD.MOV.U32 R15, RZ, RZ, -0x1 ;  /* 0xffffffffff0f7424 */ /* 0x000fce00078e00ff */
[----:B0-----:R-:W-:Y:S05]  /*1c3e0*/  WARPSYNC.COLLECTIVE R15, `(.L_x_2599) ;  /* 0x000000000f087348 */ /* 0x001fea0003c00000 */
[----:B------:R1:W2:Y:S02]  /*1c3f0*/  SHFL.IDX P6, R14, R13, R12, R11 ;  /* 0x0000000c0d0e7389 */ /* 0x0002a400000c000b */
[----:B012---:R-:W-:Y:S01]  /*1c400*/  ENDCOLLECTIVE ;  /* 0x000000000000791b */ /* 0x007fe20003800000 */
.L_x_2599:
[----:B------:R-:W-:Y:S05]  /*1c410*/  BSYNC B1 ;  /* 0x0000000000017941 */ /* 0x000fea0003800000 */
.L_x_2598:
        /* <DEDUP_REMOVED lines=8> */
.L_x_2600:
[----:B------:R-:W-:Y:S05]  /*1c4a0*/  BRA `(.L_x_2601) ;  /* 0xfffffe6000c47947 */ /* 0x000fea000383ffff */
.L_x_2372:
[----:B0-----:R0:W1:Y:S02]  /*1c4b0*/  SYNCS.PHASECHK.TRANS64.TRYWAIT P6, [R65+URZ+0x13290], R66 ;  /* 0x01329042410075a7 */ /* 0x00106400080c017f */
[----:B-1----:R-:W-:Y:S05]  /*1c4c0*/  @!P6 NANOSLEEP.SYNCS 0x989680 ;  /* 0x009896800000e95d */ /* 0x002fea0003900000 */
[----:B------:R-:W1:Y:S02]  /*1c4d0*/  @!P6 SYNCS.PHASECHK.TRANS64 P6, [R65+URZ+0x13290], R66 ;  /* 0x013290424100e5a7 */ /* 0x000e6400080c007f */
[----:B-1----:R-:W-:Y:S05]  /*1c4e0*/  @!P6 BRA `(.L_x_2372) ;  /* 0xfffffffc00f0e947 */ /* 0x002fea000383ffff */
[----:B------:R-:W-:Y:S05]  /*1c4f0*/  BRA `(.L_x_2602) ;  /* 0xfffffe7000f87947 */ /* 0x000fea000383ffff */
.L_x_2373:
[----:B------:R-:W-:Y:S01]  /*1c500*/  BSSY B1, `(.L_x_2603) ;  /* 0x0000007000017945 */ /* 0x000fe20003800000 */
[----:B------:R-:W-:Y:S02]  /*1c510*/  IMAD.MOV.U32 R12, RZ, RZ, RZ ;  /* 0x000000ffff0c7224 */ /* 0x000fe400078e00ff */
[----:B------:R-:W-:Y:S02]  /*1c520*/  IMAD.MOV.U32 R11, RZ, RZ, 0x1e1f ;  /* 0x00001e1fff0b7424 */ /* 0x000fe400078e00ff */
[----:B------:R-:W-:-:S07]  /*1c530*/  IMAD.MOV.U32 R15, RZ, RZ, -0x1 ;  /* 0xffffffffff0f7424 */ /* 0x000fce00078e00ff */
[----:B0-----:R-:W-:Y:S05]  /*1c540*/  WARPSYNC.COLLECTIVE R15, `(.L_x_2604) ;  /* 0x000000000f087348 */ /* 0x001fea0003c00000 */
[----:B------:R1:W2:Y:S02]  /*1c550*/  SHFL.IDX P6, R14, R13, R12, R11 ;  /* 0x0000000c0d0e7389 */ /* 0x0002a400000c000b */
[----:B012---:R-:W-:Y:S01]  /*1c560*/  ENDCOLLECTIVE ;  /* 0x000000000000791b */ /* 0x007fe20003800000 */
.L_x_2604:
[----:B------:R-:W-:Y:S05]  /*1c570*/  BSYNC B1 ;  /* 0x0000000000017941 */ /* 0x000fea0003800000 */
.L_x_2603:
        /* <DEDUP_REMOVED lines=8> */
.L_x_2605:
[----:B------:R-:W-:Y:S01]  /*1c600*/  IMAD.MOV.U32 R70, RZ, RZ, R14 ;  /* 0x000000ffff467224 */ /* 0x000fe200078e000e */
[----:B------:R-:W-:Y:S06]  /*1c610*/  BRA `(.L_x_2606) ;  /* 0xfffffe7000c47947 */ /* 0x000fec000383ffff */
.L_x_2378:
[----:B0-----:R0:W1:Y:S02]  /*1c620*/  SYNCS.PHASECHK.TRANS64.TRYWAIT P3, [R65+URZ+0x13290], R66 ;  /* 0x01329042410075a7 */ /* 0x001064000806017f */
[----:B-1----:R-:W-:Y:S05]  /*1c630*/  @!P3 NANOSLEEP.SYNCS 0x989680 ;  /* 0x009896800000b95d */ /* 0x002fea0003900000 */
[----:B------:R-:W1:Y:S02]  /*1c640*/  @!P3 SYNCS.PHASECHK.TRANS64 P3, [R65+URZ+0x13290], R66 ;  /* 0x013290424100b5a7 */ /* 0x000e64000806007f */
[----:B-1----:R-:W-:Y:S05]  /*1c650*/  @!P3 BRA `(.L_x_2378) ;  /* 0xfffffffc00f0b947 */ /* 0x002fea000383ffff */
[----:B------:R-:W-:Y:S05]  /*1c660*/  BRA `(.L_x_2607) ;  /* 0xfffffe8000987947 */ /* 0x000fea000383ffff */
.L_x_2379:
[----:B------:R-:W-:Y:S01]  /*1c670*/  BSSY B1, `(.L_x_2608) ;  /* 0x0000007000017945 */ /* 0x000fe20003800000 */
[----:B------:R-:W-:Y:S01]  /*1c680*/  IMAD.MOV.U32 R12, RZ, RZ, RZ ;  /* 0x000000ffff0c7224 */ /* 0x000fe200078e00ff */
[----:B------:R-:W-:Y:S01]  /*1c690*/  MOV R11, 0x1e1f ;  /* 0x00001e1f000b7802 */ /* 0x000fe20000000f00 */
[----:B------:R-:W-:-:S07]  /*1c6a0*/  IMAD.MOV.U32 R15, RZ, RZ, -0x1 ;  /* 0xffffffffff0f7424 */ /* 0x000fce00078e00ff */
[----:B0-----:R-:W-:Y:S05]  /*1c6b0*/  WARPSYNC.COLLECTIVE R15, `(.L_x_2609) ;  /* 0x000000000f087348 */ /* 0x001fea0003c00000 */
[----:B------:R1:W2:Y:S02]  /*1c6c0*/  SHFL.IDX P6, R14, R13, R12, R11 ;  /* 0x0000000c0d0e7389 */ /* 0x0002a400000c000b */
[----:B012---:R-:W-:Y:S01]  /*1c6d0*/  ENDCOLLECTIVE ;  /* 0x000000000000791b */ /* 0x007fe20003800000 */
.L_x_2609:
[----:B------:R-:W-:Y:S05]  /*1c6e0*/  BSYNC B1 ;  /* 0x0000000000017941 */ /* 0x000fea0003800000 */
.L_x_2608:
        /* <DEDUP_REMOVED lines=8> */
.L_x_2610:
[----:B------:R-:W-:Y:S05]  /*1c770*/  BRA `(.L_x_2611) ;  /* 0xfffffe8000d07947 */ /* 0x000fea000383ffff */
.L_x_2383:
[----:B-1----:R1:W4:Y:S02]  /*1c780*/  SYNCS.PHASECHK.TRANS64.TRYWAIT P4, [R65+URZ+0x132b0], R66 ;  /* 0x0132b042410075a7 */ /* 0x002324000808017f */
[----:B----4-:R-:W-:Y:S05]  /*1c790*/  @!P4 NANOSLEEP.SYNCS 0x989680 ;  /* 0x009896800000c95d */ /* 0x010fea0003900000 */
[----:B------:R-:W4:Y:S02]  /*1c7a0*/  @!P4 SYNCS.PHASECHK.TRANS64 P4, [R65+URZ+0x132b0], R66 ;  /* 0x0132b0424100c5a7 */ /* 0x000f24000808007f */
[----:B----4-:R-:W-:Y:S05]  /*1c7b0*/  @!P4 BRA `(.L_x_2383) ;  /* 0xfffffffc00f0c947 */ /* 0x010fea000383ffff */
[----:B------:R-:W-:Y:S05]  /*1c7c0*/  BRA `(.L_x_2612) ;  /* 0xfffffe8400447947 */ /* 0x000fea000383ffff */
.L_x_2401:
[----:B------:R-:W-:Y:S01]  /*1c7d0*/  BSSY B1, `(.L_x_2613) ;  /* 0x0000007000017945 */ /* 0x000fe20003800000 */
[----:B------:R-:W-:Y:S02]  /*1c7e0*/  IMAD.MOV.U32 R12, RZ, RZ, RZ ;  /* 0x000000ffff0c7224 */ /* 0x000fe400078e00ff */
[----:B------:R-:W-:Y:S02]  /*1c7f0*/  IMAD.MOV.U32 R11, RZ, RZ, 0x1e1f ;  /* 0x00001e1fff0b7424 */ /* 0x000fe400078e00ff */
[----:B------:R-:W-:-:S07]  /*1c800*/  IMAD.MOV.U32 R15, RZ, RZ, -0x1 ;  /* 0xffffffffff0f7424 */ /* 0x000fce00078e00ff */
[----:B------:R-:W-:Y:S05]  /*1c810*/  WARPSYNC.COLLECTIVE R15, `(.L_x_2614) ;  /* 0x000000000f087348 */ /* 0x000fea0003c00000 */
[----:B------:R0:W1:Y:S02]  /*1c820*/  SHFL.IDX P6, R14, R13, R12, R11 ;  /* 0x0000000c0d0e7389 */ /* 0x00006400000c000b */
[----:B01----:R-:W-:Y:S01]  /*1c830*/  ENDCOLLECTIVE ;  /* 0x000000000000791b */ /* 0x003fe20003800000 */
.L_x_2614:
[----:B------:R-:W-:Y:S05]  /*1c840*/  BSYNC B1 ;  /* 0x0000000000017941 */ /* 0x000fea0003800000 */
.L_x_2613:
        /* <DEDUP_REMOVED lines=8> */
.L_x_2615:
[----:B------:R-:W-:Y:S02]  /*1c8d0*/  IMAD.MOV.U32 R13, RZ, RZ, R4 ;  /* 0x000000ffff0d7224 */ /* 0x000fe400078e0004 */
[----:B------:R-:W-:-:S07]  /*1c8e0*/  IMAD.MOV.U32 R3, RZ, RZ, R14 ;  /* 0x000000ffff037224 */ /* 0x000fce00078e000e */
[----:B------:R-:W-:Y:S05]  /*1c8f0*/  WARPSYNC.COLLECTIVE R15, `(.L_x_2616) ;  /* 0x000000000f087348 */ /* 0x000fea0003c00000 */
[----:B------:R0:W1:Y:S02]  /*1c900*/  SHFL.IDX P6, R14, R13, R12, R11 ;  /* 0x0000000c0d0e7389 */ /* 0x00006400000c000b */
[----:B01----:R-:W-:Y:S01]  /*1c910*/  ENDCOLLECTIVE ;  /* 0x000000000000791b */ /* 0x003fe20003800000 */
.L_x_2616:
[----:B------:R-:W-:Y:S01]  /*1c920*/  MOV R13, R5 ;  /* 0x00000005000d7202 */ /* 0x000fe20000000f00 */
[----:B------:R-:W-:-:S07]  /*1c930*/  IMAD.MOV.U32 R4, RZ, RZ, R14 ;  /* 0x000000ffff047224 */ /* 0x000fce00078e000e */
[----:B------:R-:W-:Y:S05]  /*1c940*/  WARPSYNC.COLLECTIVE R15, `(.L_x_2617) ;  /* 0x000000000f087348 */ /* 0x000fea0003c00000 */
[----:B------:R0:W1:Y:S02]  /*1c950*/  SHFL.IDX P6, R14, R13, R12, R11 ;  /* 0x0000000c0d0e7389 */ /* 0x00006400000c000b */
[----:B01----:R-:W-:Y:S01]  /*1c960*/  ENDCOLLECTIVE ;  /* 0x000000000000791b */ /* 0x003fe20003800000 */
.L_x_2617:
[----:B------:R-:W-:Y:S05]  /*1c970*/  BRA `(.L_x_2618) ;  /* 0xfffffe9400087947 */ /* 0x000fea000383ffff */
.L_x_2405:
[----:B-1----:R1:W2:Y:S02]  /*1c980*/  SYNCS.PHASECHK.TRANS64.TRYWAIT P0, [R18+URZ+0x13200], R5 ;  /* 0x01320005120075a7 */ /* 0x0022a4000800017f */
[----:B--2---:R-:W-:Y:S05]  /*1c990*/  @!P0 NANOSLEEP.SYNCS 0x989680 ;  /* 0x009896800000895d */ /* 0x004fea0003900000 */
[----:B------:R-:W2:Y:S02]  /*1c9a0*/  @!P0 SYNCS.PHASECHK.TRANS64 P0, [R18+URZ+0x13200], R5 ;  /* 0x01320005120085a7 */ /* 0x000ea4000800007f */
[----:B--2---:R-:W-:Y:S05]  /*1c9b0*/  @!P0 BRA `(.L_x_2405) ;  /* 0xfffffffc00f08947 */ /* 0x004fea000383ffff */
[----:B------:R-:W-:Y:S05]  /*1c9c0*/  BRA `(.L_x_2619) ;  /* 0xfffffe9400a87947 */ /* 0x000fea000383ffff */
.L_x_2409:
[----:B------:R-:W-:Y:S01]  /*1c9d0*/  BSSY B1, `(.L_x_2620) ;  /* 0x0000007000017945 */ /* 0x000fe20003800000 */
[----:B------:R-:W-:Y:S02]  /*1c9e0*/  IMAD.MOV.U32 R12, RZ, RZ, RZ ;  /* 0x000000ffff0c7224 */ /* 0x000fe400078e00ff */
[----:B------:R-:W-:Y:S02]  /*1c9f0*/  IMAD.MOV.U32 R11, RZ, RZ, 0x1e1f ;  /* 0x00001e1fff0b7424 */ /* 0x000fe400078e00ff */
[----:B------:R-:W-:-:S07]  /*1ca00*/  IMAD.MOV.U32 R15, RZ, RZ, -0x1 ;  /* 0xffffffffff0f7424 */ /* 0x000fce00078e00ff */
[----:B------:R-:W-:Y:S05]  /*1ca10*/  WARPSYNC.COLLECTIVE R15, `(.L_x_2621) ;  /* 0x000000000f087348 */ /* 0x000fea0003c00000 */
[----:B------:R0:W1:Y:S02]  /*1ca20*/  SHFL.IDX P6, R14, R13, R12, R11 ;  /* 0x0000000c0d0e7389 */ /* 0x00006400000c000b */
[----:B01----:R-:W-:Y:S01]  /*1ca30*/  ENDCOLLECTIVE ;  /* 0x000000000000791b */ /* 0x003fe20003800000 */
.L_x_2621:
[----:B------:R-:W-:Y:S05]  /*1ca40*/  BSYNC B1 ;  /* 0x0000000000017941 */ /* 0x000fea0003800000 */
.L_x_2620:
        /* <DEDUP_REMOVED lines=8> */
.L_x_2622:
[----:B------:R-:W-:Y:S02]  /*1cad0*/  IMAD.MOV.U32 R13, RZ, RZ, R25 ;  /* 0x000000ffff0d7224 */ /* 0x000fe400078e0019 */
[----:B------:R-:W-:-:S07]  /*1cae0*/  IMAD.MOV.U32 R21, RZ, RZ, R14 ;  /* 0x000000ffff157224 */ /* 0x000fce00078e000e */
[----:B------:R-:W-:Y:S05]  /*1caf0*/  WARPSYNC.COLLECTIVE R15, `(.L_x_2623) ;  /* 0x000000000f087348 */ /* 0x000fea0003c00000 */
[----:B------:R0:W1:Y:S02]  /*1cb00*/  SHFL.IDX P6, R14, R13, R12, R11 ;  /* 0x0000000c0d0e7389 */ /* 0x00006400000c000b */
[----:B01----:R-:W-:Y:S01]  /*1cb10*/  ENDCOLLECTIVE ;  /* 0x000000000000791b */ /* 0x003fe20003800000 */
.L_x_2623:
[----:B------:R-:W-:Y:S01]  /*1cb20*/  MOV R13, R0 ;  /* 0x00000000000d7202 */ /* 0x000fe20000000f00 */
[----:B------:R-:W-:-:S07]  /*1cb30*/  IMAD.MOV.U32 R25, RZ, RZ, R14 ;  /* 0x000000ffff197224 */ /* 0x000fce00078e000e */
[----:B------:R-:W-:Y:S05]  /*1cb40*/  WARPSYNC.COLLECTIVE R15, `(.L_x_2624) ;  /* 0x000000000f087348 */ /* 0x000fea0003c00000 */
[----:B------:R0:W1:Y:S02]  /*1cb50*/  SHFL.IDX P6, R14, R13, R12, R11 ;  /* 0x0000000c0d0e7389 */ /* 0x00006400000c000b */
[----:B01----:R-:W-:Y:S01]  /*1cb60*/  ENDCOLLECTIVE ;  /* 0x000000000000791b */ /* 0x003fe20003800000 */
.L_x_2624:
[----:B------:R-:W-:Y:S05]  /*1cb70*/  BRA `(.L_x_2625) ;  /* 0xfffffea400c87947 */ /* 0x000fea000383ffff */
.L_x_2413:
[----:B-1----:R1:W2:Y:S02]  /*1cb80*/  SYNCS.PHASECHK.TRANS64.TRYWAIT P1, [R18+URZ+0x13200], R27 ;  /* 0x0132001b120075a7 */ /* 0x0022a4000802017f */
[----:B--2---:R-:W-:Y:S05]  /*1cb90*/  @!P1 NANOSLEEP.SYNCS 0x989680 ;  /* 0x009896800000995d */ /* 0x004fea0003900000 */
[----:B------:R-:W2:Y:S02]  /*1cba0*/  @!P1 SYNCS.PHASECHK.TRANS64 P1, [R18+URZ+0x13200], R27 ;  /* 0x0132001b120095a7 */ /* 0x000ea4000802007f */
[----:B--2---:R-:W-:Y:S05]  /*1cbb0*/  @!P1 BRA `(.L_x_2413) ;  /* 0xfffffffc00f09947 */ /* 0x004fea000383ffff */
[----:B------:R-:W-:Y:S05]  /*1cbc0*/  BRA `(.L_x_2626) ;  /* 0xfffffea8004c7947 */ /* 0x000fea000383ffff */
.L_x_2417:
[----:B--2---:R2:W3:Y:S02]  /*1cbd0*/  SYNCS.PHASECHK.TRANS64.TRYWAIT P1, [R0+URZ+0x13230], R5 ;  /* 0x01323005000075a7 */ /* 0x0044e4000802017f */
[----:B---3--:R-:W-:Y:S05]  /*1cbe0*/  @!P1 NANOSLEEP.SYNCS 0x989680 ;  /* 0x009896800000995d */ /* 0x008fea0003900000 */
[----:B------:R-:W3:Y:S02]  /*1cbf0*/  @!P1 SYNCS.PHASECHK.TRANS64 P1, [R0+URZ+0x13230], R5 ;  /* 0x01323005000095a7 */ /* 0x000ee4000802007f */
[----:B---3--:R-:W-:Y:S05]  /*1cc00*/  @!P1 BRA `(.L_x_2417) ;  /* 0xfffffffc00f09947 */ /* 0x008fea000383ffff */
[----:B------:R-:W-:Y:S05]  /*1cc10*/  BRA `(.L_x_2416) ;  /* 0xfffffeb800987947 */ /* 0x000fea000383ffff */
.L_x_2425:
[----:B-1----:R1:W2:Y:S02]  /*1cc20*/  SYNCS.PHASECHK.TRANS64.TRYWAIT P1, [R20+URZ+0x13230], R13 ;  /* 0x0132300d140075a7 */ /* 0x0022a4000802017f */
[----:B--2---:R-:W-:Y:S05]  /*1cc30*/  @!P1 NANOSLEEP.SYNCS 0x989680 ;  /* 0x009896800000995d */ /* 0x004fea0003900000 */
[----:B------:R-:W2:Y:S02]  /*1cc40*/  @!P1 SYNCS.PHASECHK.TRANS64 P1, [R20+URZ+0x13230], R13 ;  /* 0x0132300d140095a7 */ /* 0x000ea4000802007f */
[----:B--2---:R-:W-:Y:S05]  /*1cc50*/  @!P1 BRA `(.L_x_2425) ;  /* 0xfffffffc00f09947 */ /* 0x004fea000383ffff */
[----:B------:R-:W-:Y:S05]  /*1cc60*/  BRA `(.L_x_2424) ;  /* 0xfffffef0003c7947 */ /* 0x000fea000383ffff */
.L_x_2430:
[----:B-1----:R1:W2:Y:S02]  /*1cc70*/  SYNCS.PHASECHK.TRANS64.TRYWAIT P1, [R14+URZ+0x13250], R9 ;  /* 0x013250090e0075a7 */ /* 0x0022a4000802017f */
[----:B--2---:R-:W-:Y:S05]  /*1cc80*/  @!P1 NANOSLEEP.SYNCS 0x989680 ;  /* 0x009896800000995d */ /* 0x004fea0003900000 */
[----:B------:R-:W2:Y:S02]  /*1cc90*/  @!P1 SYNCS.PHASECHK.TRANS64 P1, [R14+URZ+0x13250], R9 ;  /* 0x013250090e0095a7 */ /* 0x000ea4000802007f */
[----:B--2---:R-:W-:Y:S05]  /*1cca0*/  @!P1 BRA `(.L_x_2430) ;  /* 0xfffffffc00f09947 */ /* 0x004fea000383ffff */
[----:B------:R-:W-:Y:S05]  /*1ccb0*/  BRA `(.L_x_2429) ;  /* 0xfffffef400ac7947 */ /* 0x000fea000383ffff */
.L_x_2440:
[----:B-1----:R1:W2:Y:S02]  /*1ccc0*/  SYNCS.PHASECHK.TRANS64.TRYWAIT P1, [R10+URZ+0x13230], R11 ;  /* 0x0132300b0a0075a7 */ /* 0x0022a4000802017f */
[----:B--2---:R-:W-:Y:S05]  /*1ccd0*/  @!P1 NANOSLEEP.SYNCS 0x989680 ;  /* 0x009896800000995d */ /* 0x004fea0003900000 */
[----:B------:R-:W2:Y:S02]  /*1cce0*/  @!P1 SYNCS.PHASECHK.TRANS64 P1, [R10+URZ+0x13230], R11 ;  /* 0x0132300b0a0095a7 */ /* 0x000ea4000802007f */
[----:B--2---:R-:W-:Y:S05]  /*1ccf0*/  @!P1 BRA `(.L_x_2440) ;  /* 0xfffffffc00f09947 */ /* 0x004fea000383ffff */
[----:B------:R-:W-:Y:S05]  /*1cd00*/  BRA `(.L_x_2439) ;  /* 0xffffff2800c47947 */ /* 0x000fea000383ffff */
.L_x_2445:
[----:B-1----:R1:W2:Y:S02]  /*1cd10*/  SYNCS.PHASECHK.TRANS64.TRYWAIT P1, [R12+URZ+0x13250], R9 ;  /* 0x013250090c0075a7 */ /* 0x0022a4000802017f */
[----:B--2---:R-:W-:Y:S05]  /*1cd20*/  @!P1 NANOSLEEP.SYNCS 0x989680 ;  /* 0x009896800000995d */ /* 0x004fea0003900000 */
[----:B------:R-:W2:Y:S02]  /*1cd30*/  @!P1 SYNCS.PHASECHK.TRANS64 P1, [R12+URZ+0x13250], R9 ;  /* 0x013250090c0095a7 */ /* 0x000ea4000802007f */
[----:B--2---:R-:W-:Y:S05]  /*1cd40*/  @!P1 BRA `(.L_x_2445) ;  /* 0xfffffffc00f09947 */ /* 0x004fea000383ffff */
[----:B------:R-:W-:Y:S05]  /*1cd50*/  BRA `(.L_x_2444) ;  /* 0xffffff3000347947 */ /* 0x000fea000383ffff */
.L_x_2453:
[----:B-1----:R1:W2:Y:S02]  /*1cd60*/  SYNCS.PHASECHK.TRANS64.TRYWAIT P1, [R10+URZ+0x13250], R5 ;  /* 0x013250050a0075a7 */ /* 0x0022a4000802017f */
[----:B--2---:R-:W-:Y:S05]  /*1cd70*/  @!P1 NANOSLEEP.SYNCS 0x989680 ;  /* 0x009896800000995d */ /* 0x004fea0003900000 */
[----:B------:R-:W2:Y:S02]  /*1cd80*/  @!P1 SYNCS.PHASECHK.TRANS64 P1, [R10+URZ+0x13250], R5 ;  /* 0x013250050a0095a7 */ /* 0x000ea4000802007f */
[----:B--2---:R-:W-:Y:S05]  /*1cd90*/  @!P1 BRA `(.L_x_2453) ;  /* 0xfffffffc00f09947 */ /* 0x004fea000383ffff */
[----:B------:R-:W-:Y:S05]  /*1cda0*/  BRA `(.L_x_2452) ;  /* 0xffffff5800247947 */ /* 0x000fea000383ffff */
.L_x_2477:
        /* <DEDUP_REMOVED lines=8> */
[----:B-1----:R-:W-:Y:S05]  /*1ce30*/  WARPSYNC.COLLECTIVE R15, `(.L_x_2628) ;  /* 0x000000000f087348 */ /* 0x002fea0003c00000 */
[----:B------:R0:W2:Y:S02]  /*1ce40*/  SHFL.IDX P6, R14, R13, R12, R11 ;  /* 0x0000000c0d0e7389 */ /* 0x0000a400000c000b */
[----:B012---:R-:W-:Y:S01]  /*1ce50*/  ENDCOLLECTIVE ;  /* 0x000000000000791b */ /* 0x007fe20003800000 */
.L_x_2628:
[----:B------:R-:W-:Y:S05]  /*1ce60*/  BSYNC B1 ;  /* 0x0000000000017941 */ /* 0x000fea0003800000 */
.L_x_2627:
[----:B------:R-:W-:Y:S05]  /*1ce70*/  BRA `(.L_x_2629) ;  /* 0xffffff9400387947 */ /* 0x000fea000383ffff */
.L_x_2479:
[----:B------:R-:W-:Y:S01]  /*1ce80*/  BSSY B1, `(.L_x_2630) ;  /* 0x0000006000017945 */ /* 0x000fe20003800000 */
[----:B------:R-:W-:-:S07]  /*1ce90*/  IMAD.MOV.U32 R15, RZ, RZ, -0x1 ;  /* 0xffffffffff0f7424 */ /* 0x000fce00078e00ff */
[----:B01----:R-:W-:Y:S05]  /*1cea0*/  WARPSYNC.COLLECTIVE R15, `(.L_x_2631) ;  /* 0x000000000f0c7348 */ /* 0x003fea0003c00000 */
[----:B------:R-:W-:Y:S02]  /*1ceb0*/  ELECT P6, UR62, PT ;  /* 0x00000000003e782f */ /* 0x000fe400038c0000 */
[----:B------:R-:W-:Y:S01]  /*1cec0*/  MOV R14, UR62 ;  /* 0x0000003e000e7c02 */ /* 0x000fe20008000f00 */
[----:B01----:R-:W-:Y:S10]  /*1ced0*/  ENDCOLLECTIVE ;  /* 0x000000000000791b */ /* 0x003ff40003800000 */
.L_x_2631:
[----:B------:R-:W-:Y:S05]  /*1cee0*/  BSYNC B1 ;  /* 0x0000000000017941 */ /* 0x000fea0003800000 */
.L_x_2630:
[----:B------:R-:W-:Y:S05]  /*1cef0*/  BRA `(.L_x_2478) ;  /* 0xffffff9400307947 */ /* 0x000fea000383ffff */
.L_x_2481:
[----:B0-----:R0:W2:Y:S02]  /*1cf00*/  SYNCS.PHASECHK.TRANS64.TRYWAIT P0, [R22+URZ+0x13220], R5 ;  /* 0x01322005160075a7 */ /* 0x0010a4000800017f */
[----:B--2---:R-:W-:Y:S05]  /*1cf10*/  @!P0 NANOSLEEP.SYNCS 0x989680 ;  /* 0x009896800000895d */ /* 0x004fea0003900000 */
[----:B------:R-:W2:Y:S02]  /*1cf20*/  @!P0 SYNCS.PHASECHK.TRANS64 P0, [R22+URZ+0x13220], R5 ;  /* 0x01322005160085a7 */ /* 0x000ea4000800007f */
[----:B--2---:R-:W-:Y:S05]  /*1cf30*/  @!P0 BRA `(.L_x_2481) ;  /* 0xfffffffc00f08947 */ /* 0x004fea000383ffff */
[----:B------:R-:W-:Y:S05]  /*1cf40*/  BRA `(.L_x_2632) ;  /* 0xffffff9400407947 */ /* 0x000fea000383ffff */
.L_x_2485:
[----:B0-----:R0:W1:Y:S02]  /*1cf50*/  SYNCS.PHASECHK.TRANS64.TRYWAIT P0, [R5+URZ+0x132a0], R9 ;  /* 0x0132a009050075a7 */ /* 0x001064000800017f */
[----:B-1----:R-:W-:Y:S05]  /*1cf60*/  @!P0 NANOSLEEP.SYNCS 0x989680 ;  /* 0x009896800000895d */ /* 0x002fea0003900000 */
[----:B------:R-:W1:Y:S02]  /*1cf70*/  @!P0 SYNCS.PHASECHK.TRANS64 P0, [R5+URZ+0x132a0], R9 ;  /* 0x0132a009050085a7 */ /* 0x000e64000800007f */
[----:B-1----:R-:W-:Y:S05]  /*1cf80*/  @!P0 BRA `(.L_x_2485) ;  /* 0xfffffffc00f08947 */ /* 0x002fea000383ffff */
[----:B------:R-:W-:Y:S05]  /*1cf90*/  BRA `(.L_x_2633) ;  /* 0xffffff9400607947 */ /* 0x000fea000383ffff */
.L_x_2490:
[----:B-1----:R1:W2:Y:S02]  /*1cfa0*/  SYNCS.PHASECHK.TRANS64.TRYWAIT P0, [R5+URZ+0x132c0], R9 ;  /* 0x0132c009050075a7 */ /* 0x0022a4000800017f */
[----:B--2---:R-:W-:Y:S05]  /*1cfb0*/  @!P0 NANOSLEEP.SYNCS 0x989680 ;  /* 0x009896800000895d */ /* 0x004fea0003900000 */
[----:B------:R-:W2:Y:S02]  /*1cfc0*/  @!P0 SYNCS.PHASECHK.TRANS64 P0, [R5+URZ+0x132c0], R9 ;  /* 0x0132c009050085a7 */ /* 0x000ea4000800007f */
[----:B--2---:R-:W-:Y:S05]  /*1cfd0*/  @!P0 BRA `(.L_x_2490) ;  /* 0xfffffffc00f08947 */ /* 0x004fea000383ffff */
[----:B------:R-:W-:Y:S05]  /*1cfe0*/  BRA `(.L_x_2634) ;  /* 0xffffff9400e07947 */ /* 0x000fea000383ffff */
.L_x_2497:
[----:B0-----:R0:W2:Y:S02]  /*1cff0*/  SYNCS.PHASECHK.TRANS64.TRYWAIT P1, [R5+URZ+0x132a0], R6 ;  /* 0x0132a006050075a7 */ /* 0x0010a4000802017f */
[----:B--2---:R-:W-:Y:S05]  /*1d000*/  @!P1 NANOSLEEP.SYNCS 0x989680 ;  /* 0x009896800000995d */ /* 0x004fea0003900000 */
[----:B------:R-:W2:Y:S02]  /*1d010*/  @!P1 SYNCS.PHASECHK.TRANS64 P1, [R5+URZ+0x132a0], R6 ;  /* 0x0132a006050095a7 */ /* 0x000ea4000802007f */
[----:B--2---:R-:W-:Y:S05]  /*1d020*/  @!P1 BRA `(.L_x_2497) ;  /* 0xfffffffc00f09947 */ /* 0x004fea000383ffff */
[----:B------:R-:W-:Y:S05]  /*1d030*/  BRA `(.L_x_2635) ;  /* 0xffffff9800b47947 */ /* 0x000fea000383ffff */
.L_x_2502:
[----:B-1----:R1:W2:Y:S02]  /*1d040*/  SYNCS.PHASECHK.TRANS64.TRYWAIT P1, [R5+URZ+0x132c0], R6 ;  /* 0x0132c006050075a7 */ /* 0x0022a4000802017f */
[----:B--2---:R-:W-:Y:S05]  /*1d050*/  @!P1 NANOSLEEP.SYNCS 0x989680 ;  /* 0x009896800000995d */ /* 0x004fea0003900000 */
[----:B------:R-:W2:Y:S02]  /*1d060*/  @!P1 SYNCS.PHASECHK.TRANS64 P1, [R5+URZ+0x132c0], R6 ;  /* 0x0132c006050095a7 */ /* 0x000ea4000802007f */
[----:B--2---:R-:W-:Y:S05]  /*1d070*/  @!P1 BRA `(.L_x_2502) ;  /* 0xfffffffc00f09947 */ /* 0x004fea000383ffff */
[----:B------:R-:W-:Y:S05]  /*1d080*/  BRA `(.L_x_2636) ;  /* 0xffffff9c00307947 */ /* 0x000fea000383ffff */
.L_x_2517:
[----:B0-----:R-:W0:Y:S01]  /*1d090*/  S2R R20, SR_TID.X ;  /* 0x0000000000147919 */ /* 0x001e220000002100 */
[----:B------:R-:W-:Y:S01]  /*1d0a0*/  BSSY B0, `(.L_x_2637) ;  /* 0x0000009000007945 */ /* 0x000fe20003800000 */
[----:B------:R-:W-:Y:S01]  /*1d0b0*/  MOV R12, RZ ;  /* 0x000000ff000c7202 */ /* 0x000fe20000000f00 */
[----:B------:R-:W-:Y:S02]  /*1d0c0*/  IMAD.MOV.U32 R11, RZ, RZ, 0x1f ;  /* 0x0000001fff0b7424 */ /* 0x000fe400078e00ff */
[----:B------:R-:W-:Y:S01]  /*1d0d0*/  IMAD.MOV.U32 R15, RZ, RZ, -0x1 ;  /* 0xffffffffff0f7424 */ /* 0x000fe200078e00ff */
[----:B0-----:R-:W-:-:S04]  /*1d0e0*/  SHF.R.U32.HI R13, RZ, 0x5, R20 ;  /* 0x00000005ff0d7819 */ /* 0x001fc80000011614 */
[----:B------:R-:W-:-:S07]  /*1d0f0*/  LOP3.LUT R13, R13, 0x3, RZ, 0xc0, !PT ;  /* 0x000000030d0d7812 */ /* 0x000fce00078ec0ff */
[----:B-----5:R-:W-:Y:S05]  /*1d100*/  WARPSYNC.COLLECTIVE R15, `(.L_x_2638) ;  /* 0x000000000f087348 */ /* 0x020fea0003c00000 */
[----:B------:R0:W1:Y:S02]  /*1d110*/  SHFL.IDX P6, R14, R13, R12, R11 ;  /* 0x0000000c0d0e7389 */ /* 0x00006400000c000b */
[----:B01---5:R-:W-:Y:S01]  /*1d120*/  ENDCOLLECTIVE ;  /* 0x000000000000791b */ /* 0x023fe20003800000 */
.L_x_2638:
[----:B------:R-:W-:Y:S05]  /*1d130*/  BSYNC B0 ;  /* 0x0000000000007941 */ /* 0x000fea0003800000 */
.L_x_2637:
[----:B------:R-:W-:Y:S05]  /*1d140*/  BRA `(.L_x_2639) ;  /* 0xffffffa800e47947 */ /* 0x000fea000383ffff */
.L_x_2520:
[----:B-1----:R-:W2:Y:S02]  /*1d150*/  LDL R0, [R1+0x50] ;  /* 0x0000500001007983 */ /* 0x002ea40000100800 */
[----:B--2---:R1:W2:Y:S02]  /*1d160*/  SYNCS.PHASECHK.TRANS64.TRYWAIT P0, [R6+URZ+0x13280], R0 ;  /* 0x01328000060075a7 */ /* 0x0042a4000800017f */
[----:B--2---:R-:W-:Y:S05]  /*1d170*/  @!P0 NANOSLEEP.SYNCS 0x989680 ;  /* 0x009896800000895d */ /* 0x004fea0003900000 */
[----:B------:R-:W2:Y:S02]  /*1d180*/  @!P0 SYNCS.PHASECHK.TRANS64 P0, [R6+URZ+0x13280], R0 ;  /* 0x01328000060085a7 */ /* 0x000ea4000800007f */
[----:B--2---:R-:W-:Y:S05]  /*1d190*/  @!P0 BRA `(.L_x_2520) ;  /* 0xfffffffc00ec8947 */ /* 0x004fea000383ffff */
[----:B------:R-:W-:Y:S05]  /*1d1a0*/  BRA `(.L_x_2640) ;  /* 0xffffffac00047947 */ /* 0x000fea000383ffff */
.L_x_2521:
        /* <DEDUP_REMOVED lines=8> */
.L_x_2642:
[----:B------:R-:W-:Y:S05]  /*1d230*/  BSYNC B0 ;  /* 0x0000000000007941 */ /* 0x000fea0003800000 */
.L_x_2641:
        /* <DEDUP_REMOVED lines=8> */
.L_x_2643:
[----:B------:R-:W-:Y:S02]  /*1d2c0*/  IMAD.MOV.U32 R13, RZ, RZ, R2 ;  /* 0x000000ffff0d7224 */ /* 0x000fe400078e0002 */
[----:B------:R-:W-:Y:S01]  /*1d2d0*/  IMAD.MOV.U32 R12, RZ, RZ, 0x1 ;  /* 0x00000001ff0c7424 */ /* 0x000fe200078e00ff */
[----:B------:R-:W-:-:S07]  /*1d2e0*/  MOV R3, R14 ;  /* 0x0000000e00037202 */ /* 0x000fce0000000f00 */
[----:B------:R-:W-:Y:S05]  /*1d2f0*/  WARPSYNC.COLLECTIVE R15, `(.L_x_2644) ;  /* 0x000000000f087348 */ /* 0x000fea0003c00000 */
[----:B------:R0:W1:Y:S02]  /*1d300*/  SHFL.IDX P6, R14, R13, R12, R11 ;  /* 0x0000000c0d0e7389 */ /* 0x00006400000c000b */
[----:B01----:R-:W-:Y:S01]  /*1d310*/  ENDCOLLECTIVE ;  /* 0x000000000000791b */ /* 0x003fe20003800000 */
.L_x_2644:
[----:B------:R-:W-:Y:S01]  /*1d320*/  IADD3 R24, P1, R21, R3, RZ ;  /* 0x0000000315187210 */ /* 0x000fe20007f3e0ff */
[----:B------:R-:W-:-:S04]  /*1d330*/  IMAD.IADD R3, R22, 0x1, R20 ;  /* 0x0000000116037824 */ /* 0x000fc800078e0214 */
[----:B------:R-:W-:Y:S01]  /*1d340*/  IMAD.X R25, RZ, RZ, R10, P1 ;  /* 0x000000ffff197224 */ /* 0x000fe200008e060a */
[----:B------:R-:W-:Y:S02]  /*1d350*/  ISETP.LT.OR P1, PT, R7, 0x1, P0 ;  /* 0x000000010700780c */ /* 0x000fe40000721670 */
[----:B------:R-:W-:-:S11]  /*1d360*/  MOV R13, R0 ;  /* 0x00000000000d7202 */ /* 0x000fd60000000f00 */
        /* <DEDUP_REMOVED lines=8> */
.L_x_2645:
[----:B------:R-:W-:Y:S02]  /*1d3f0*/  IMAD.MOV.U32 R13, RZ, RZ, R2 ;  /* 0x000000ffff0d7224 */ /* 0x000fe400078e0002 */
[----:B------:R-:W-:Y:S02]  /*1d400*/  IMAD.MOV.U32 R12, RZ, RZ, 0x2 ;  /* 0x00000002ff0c7424 */ /* 0x000fe400078e00ff */
[----:B------:R-:W-:-:S07]  /*1d410*/  IMAD.MOV.U32 R10, RZ, RZ, R14 ;  /* 0x000000ffff0a7224 */ /* 0x000fce00078e000e */
[----:B------:R-:W-:Y:S05]  /*1d420*/  WARPSYNC.COLLECTIVE R15, `(.L_x_2646) ;  /* 0x000000000f087348 */ /* 0x000fea0003c00000 */
[----:B------:R0:W1:Y:S02]  /*1d430*/  SHFL.IDX P6, R14, R13, R12, R11 ;  /* 0x0000000c0d0e7389 */ /* 0x00006400000c000b */
[----:B01----:R-:W-:Y:S01]  /*1d440*/  ENDCOLLECTIVE ;  /* 0x000000000000791b */ /* 0x003fe20003800000 */
.L_x_2646:
        /* <DEDUP_REMOVED lines=12> */
.L_x_2647:
[----:B------:R-:W-:-:S05]  /*1d510*/  IMAD.MOV.U32 R10, RZ, RZ, R14 ;  /* 0x000000ffff0a7224 */ /* 0x000fca00078e000e */
[----:B------:R-:W-:-:S05]  /*1d520*/  IADD3 R24, P1, R21, R10, RZ ;  /* 0x0000000a15187210 */ /* 0x000fca0007f3e0ff */
[----:B------:R-:W-:Y:S01]  /*1d530*/  IMAD.X R25, RZ, RZ, R20, P1 ;  /* 0x000000ffff197224 */ /* 0x000fe200008e0614 */
        /* <DEDUP_REMOVED lines=14> */
.L_x_2648:
[----:B------:R-:W-:Y:S01]  /*1d620*/  MOV R13, R0 ;  /* 0x00000000000d7202 */ /* 0x000fe20000000f00 */
[----:B------:R-:W-:-:S07]  /*1d630*/  IMAD.MOV.U32 R2, RZ, RZ, R14 ;  /* 0x000000ffff027224 */ /* 0x000fce00078e000e */
[----:B------:R-:W-:Y:S05]  /*1d640*/  WARPSYNC.COLLECTIVE R15, `(.L_x_2649) ;  /* 0x000000000f087348 */ /* 0x000fea0003c00000 */
[----:B------:R0:W1:Y:S02]  /*1d650*/  SHFL.IDX P6, R14, R13, R12, R11 ;  /* 0x0000000c0d0e7389 */ /* 0x00006400000c000b */
[----:B01----:R-:W-:Y:S01]  /*1d660*/  ENDCOLLECTIVE ;  /* 0x000000000000791b */ /* 0x003fe20003800000 */
.L_x_2649:
[----:B------:R-:W-:Y:S02]  /*1d670*/  IMAD.MOV.U32 R13, RZ, RZ, R26 ;  /* 0x000000ffff0d7224 */ /* 0x000fe400078e001a */
[----:B------:R-:W-:Y:S02]  /*1d680*/  IMAD.MOV.U32 R12, RZ, RZ, RZ ;  /* 0x000000ffff0c7224 */ /* 0x000fe400078e00ff */
[----:B------:R-:W-:-:S07]  /*1d690*/  IMAD.MOV.U32 R0, RZ, RZ, R14 ;  /* 0x000000ffff007224 */ /* 0x000fce00078e000e */
[----:B------:R-:W-:Y:S05]  /*1d6a0*/  WARPSYNC.COLLECTIVE R15, `(.L_x_2650) ;  /* 0x000000000f087348 */ /* 0x000fea0003c00000 */
[----:B------:R0:W1:Y:S02]  /*1d6b0*/  SHFL.IDX P6, R14, R13, R12, R11 ;  /* 0x0000000c0d0e7389 */ /* 0x00006400000c000b */
[----:B01----:R-:W-:Y:S01]  /*1d6c0*/  ENDCOLLECTIVE ;  /* 0x000000000000791b */ /* 0x003fe20003800000 */
.L_x_2650:
        /* <DEDUP_REMOVED lines=13> */
.L_x_2651:
[----:B------:R-:W-:Y:S01]  /*1d7a0*/  IMAD.MOV.U32 R10, RZ, RZ, R14 ;  /* 0x000000ffff0a7224 */ /* 0x000fe200078e000e */
[----:B------:R-:W-:-:S04]  /*1d7b0*/  LOP3.LUT R25, R25, 0xfffffff7, RZ, 0xc0, !PT ;  /* 0xfffffff719197812 */ /* 0x000fc800078ec0ff */
[----:B------:R-:W-:-:S05]  /*1d7c0*/  @P3 LOP3.LUT R25, R25, 0x8, RZ, 0xfc, !PT ;  /* 0x0000000819193812 */ /* 0x000fca00078efcff */
[----:B------:R0:W-:Y:S01]  /*1d7d0*/  STL [R1+0x28], R25 ;  /* 0x0000281901007387 */ /* 0x0001e20000100800 */
[----:B------:R-:W-:Y:S05]  /*1d7e0*/  BRA `(.L_x_2652) ;  /* 0xffffffa800ec7947 */ /* 0x000fea000383ffff */
.L_x_2526:
[----:B----4-:R-:W4:Y:S02]  /*1d7f0*/  LDL R0, [R1+0x50] ;  /* 0x0000500001007983 */ /* 0x010f240000100800 */
[----:B----4-:R4:W0:Y:S02]  /*1d800*/  SYNCS.PHASECHK.TRANS64.TRYWAIT P0, [R6+URZ+0x13240], R0 ;  /* 0x01324000060075a7 */ /* 0x010824000800017f */
[----:B0-----:R-:W-:Y:S05]  /*1d810*/  @!P0 NANOSLEEP.SYNCS 0x989680 ;  /* 0x009896800000895d */ /* 0x001fea0003900000 */
[----:B------:R-:W0:Y:S02]  /*1d820*/  @!P0 SYNCS.PHASECHK.TRANS64 P0, [R6+URZ+0x13240], R0 ;  /* 0x01324000060085a7 */ /* 0x000e24000800007f */
[----:B0-----:R-:W-:Y:S05]  /*1d830*/  @!P0 BRA `(.L_x_2526) ;  /* 0xfffffffc00ec8947 */ /* 0x001fea000383ffff */
[----:B------:R-:W-:Y:S05]  /*1d840*/  BRA `(.L_x_2653) ;  /* 0xffffffac004c7947 */ /* 0x000fea000383ffff */
.L_x_2527:
[----:B------:R-:W-:Y:S01]  /*1d850*/  BSSY B0, `(.L_x_2654) ;  /* 0x0000008000007945 */ /* 0x000fe20003800000 */
[----:B------:R-:W-:Y:S02]  /*1d860*/  IMAD.MOV.U32 R13, RZ, RZ, R2 ;  /* 0x000000ffff0d7224 */ /* 0x000fe400078e0002 */
[----:B------:R-:W-:Y:S02]  /*1d870*/  IMAD.MOV.U32 R12, RZ, RZ, RZ ;  /* 0x000000ffff0c7224 */ /* 0x000fe400078e00ff */
[----:B------:R-:W-:Y:S02]  /*1d880*/  IMAD.MOV.U32 R11, RZ, RZ, 0x1c1f ;  /* 0x00001c1fff0b7424 */ /* 0x000fe400078e00ff */
[----:B------:R-:W-:-:S07]  /*1d890*/  IMAD.MOV.U32 R15, RZ, RZ, -0x1 ;  /* 0xffffffffff0f7424 */ /* 0x000fce00078e00ff */
[----:B01----:R-:W-:Y:S05]  /*1d8a0*/  WARPSYNC.COLLECTIVE R15, `(.L_x_2655) ;  /* 0x000000000f087348 */ /* 0x003fea0003c00000 */
[----:B-1----:R1:W2:Y:S02]  /*1d8b0*/  SHFL.IDX P6, R14, R13, R12, R11 ;  /* 0x0000000c0d0e7389 */ /* 0x0022a400000c000b */
[----:B012---:R-:W-:Y:S01]  /*1d8c0*/  ENDCOLLECTIVE ;  /* 0x000000000000791b */ /* 0x007fe20003800000 */
.L_x_2655:
[----:B------:R-:W-:Y:S05]  /*1d8d0*/  BSYNC B0 ;  /* 0x0000000000007941 */ /* 0x000fea0003800000 */
.L_x_2654:
[----:B------:R-:W0:Y:S01]  /*1d8e0*/  S2R R20, SR_TID.X ;  /* 0x0000000000147919 */ /* 0x000e220000002100 */
[----:B------:R-:W-:Y:S01]  /*1d8f0*/  IMAD.MOV.U32 R13, RZ, RZ, R0 ;  /* 0x000000ffff0d7224 */ /* 0x000fe200078e0000 */
[----:B------:R-:W-:Y:S01]  /*1d900*/  MOV R4, R14 ;  /* 0x0000000e00047202 */ /* 0x000fe20000000f00 */
[----:B------:R-:W-:Y:S01]  /*1d910*/  IMAD.MOV.U32 R12, RZ, RZ, RZ ;  /* 0x000000ffff0c7224 */ /* 0x000fe200078e00ff */
[----:B------:R-:W1:Y:S01]  /*1d920*/  LDC R21, c[0x0][0x2f4] ;  /* 0x0000bd00ff157b82 */ /* 0x000e620000000800 */
[----:B------:R-:W-:Y:S02]  /*1d930*/  IMAD.MOV.U32 R11, RZ, RZ, 0x1c1f ;  /* 0x00001c1fff0b7424 */ /* 0x000fe400078e00ff */
[----:B------:R-:W-:-:S07]  /*1d940*/  IMAD.MOV.U32 R15, RZ, RZ, -0x1 ;  /* 0xffffffffff0f7424 */ /* 0x000fce00078e00ff */
[----:B01----:R-:W-:Y:S05]  /*1d950*/  WARPSYNC.COLLECTIVE R15, `(.L_x_2656) ;  /* 0x000000000f087348 */ /* 0x003fea0003c00000 */
[----:B------:R2:W3:Y:S02]  /*1d960*/  SHFL.IDX P6, R14, R13, R12, R11 ;  /* 0x0000000c0d0e7389 */ /* 0x0004e400000c000b */
[----:B0123--:R-:W-:Y:S01]  /*1d970*/  ENDCOLLECTIVE ;  /* 0x000000000000791b */ /* 0x00ffe20003800000 */
.L_x_2656:
        /* <DEDUP_REMOVED lines=8> */
.L_x_2657:
        /* <DEDUP_REMOVED lines=15> */
.L_x_2658:
[----:B------:R-:W-:Y:S02]  /*1daf0*/  IMAD.MOV.U32 R13, RZ, RZ, R2 ;  /* 0x000000ffff0d7224 */ /* 0x000fe400078e0002 */
[----:B------:R-:W-:Y:S01]  /*1db00*/  IMAD.MOV.U32 R12, RZ, RZ, 0x2 ;  /* 0x00000002ff0c7424 */ /* 0x000fe200078e00ff */
[----:B------:R-:W-:-:S07]  /*1db10*/  MOV R5, R14 ;  /* 0x0000000e00057202 */ /* 0x000fce0000000f00 */
[----:B------:R-:W-:Y:S05]  /*1db20*/  WARPSYNC.COLLECTIVE R15, `(.L_x_2659) ;  /* 0x000000000f087348 */ /* 0x000fea0003c00000 */
[----:B------:R0:W1:Y:S02]  /*1db30*/  SHFL.IDX P6, R14, R13, R12, R11 ;  /* 0x0000000c0d0e7389 */ /* 0x00006400000c000b */
[----:B01----:R-:W-:Y:S01]  /*1db40*/  ENDCOLLECTIVE ;  /* 0x000000000000791b */ /* 0x003fe20003800000 */
.L_x_2659:
        /* <DEDUP_REMOVED lines=14> */
.L_x_2660:
[----:B------:R-:W-:Y:S02]  /*1dc30*/  IMAD.MOV.U32 R13, RZ, RZ, R2 ;  /* 0x000000ffff0d7224 */ /* 0x000fe400078e0002 */
[----:B------:R-:W-:Y:S01]  /*1dc40*/  IMAD.MOV.U32 R12, RZ, RZ, 0x3 ;  /* 0x00000003ff0c7424 */ /* 0x000fe200078e00ff */
[----:B------:R-:W-:-:S07]  /*1dc50*/  MOV R5, R14 ;  /* 0x0000000e00057202 */ /* 0x000fce0000000f00 */
[----:B------:R-:W-:Y:S05]  /*1dc60*/  WARPSYNC.COLLECTIVE R15, `(.L_x_2661) ;  /* 0x000000000f087348 */ /* 0x000fea0003c00000 */
[----:B------:R0:W1:Y:S02]  /*1dc70*/  SHFL.IDX P6, R14, R13, R12, R11 ;  /* 0x0000000c0d0e7389 */ /* 0x00006400000c000b */
[----:B01----:R-:W-:Y:S01]  /*1dc80*/  ENDCOLLECTIVE ;  /* 0x000000000000791b */ /* 0x003fe20003800000 */
.L_x_2661:
[----:B------:R-:W-:-:S05]  /*1dc90*/  @P1 IADD3 R5, P0, R20, R5, RZ ;  /* 0x0000000514051210 */ /* 0x000fca0007f1e0ff */
[----:B------:R-:W-:-:S05]  /*1dca0*/  @P1 IMAD.X R4, RZ, RZ, R4, P0 ;  /* 0x000000ffff041224 */ /* 0x000fca00000e0604 */
        /* <DEDUP_REMOVED lines=12> */
.L_x_2662:
[----:B------:R-:W-:Y:S02]  /*1dd70*/  IMAD.MOV.U32 R13, RZ, RZ, R7 ;  /* 0x000000ffff0d7224 */ /* 0x000fe400078e0007 */
[----:B------:R-:W-:Y:S01]  /*1dd80*/  IMAD.MOV.U32 R12, RZ, RZ, RZ ;  /* 0x000000ffff0c7224 */ /* 0x000fe200078e00ff */
[----:B------:R-:W-:-:S07]  /*1dd90*/  MOV R0, R14 ;  /* 0x0000000e00007202 */ /* 0x000fce0000000f00 */
[----:B------:R-:W-:Y:S05]  /*1dda0*/  WARPSYNC.COLLECTIVE R15, `(.L_x_2663) ;  /* 0x000000000f087348 */ /* 0x000fea0003c00000 */
[----:B------:R0:W1:Y:S02]  /*1ddb0*/  SHFL.IDX P6, R14, R13, R12, R11 ;  /* 0x0000000c0d0e7389 */ /* 0x00006400000c000b */
[----:B01----:R-:W-:Y:S01]  /*1ddc0*/  ENDCOLLECTIVE ;  /* 0x000000000000791b */ /* 0x003fe20003800000 */
.L_x_2663:
        /* <DEDUP_REMOVED lines=9> */
[----:B------:R-:W-:-:S07]  /*1de60*/  MOV R0, R14 ;  /* 0x0000000e00007202 */ /* 0x000fce0000000f00 */
[----:B0-----:R-:W-:Y:S05]  /*1de70*/  WARPSYNC.COLLECTIVE R15, `(.L_x_2664) ;  /* 0x000000000f087348 */ /* 0x001fea0003c00000 */
[----:B------:R1:W2:Y:S02]  /*1de80*/  SHFL.IDX P6, R14, R13, R12, R11 ;  /* 0x0000000c0d0e7389 */ /* 0x0002a400000c000b */
[----:B012---:R-:W-:Y:S01]  /*1de90*/  ENDCOLLECTIVE ;  /* 0x000000000000791b */ /* 0x007fe20003800000 */
.L_x_2664:
[----:B------:R-:W-:Y:S01]  /*1dea0*/  IMAD.MOV.U32 R4, RZ, RZ, R14 ;  /* 0x000000ffff047224 */ /* 0x000fe200078e000e */
[----:B------:R-:W-:Y:S06]  /*1deb0*/  BRA `(.L_x_2665) ;  /* 0xffffffa800dc7947 */ /* 0x000fec000383ffff */
.L_x_2534:
[----:B------:R-:W-:Y:S01]  /*1dec0*/  IMAD.MOV.U32 R13, RZ, RZ, R4 ;  /* 0x000000ffff0d7224 */ /* 0x000fe200078e0004 */
[----:B------:R-:W-:Y:S01]  /*1ded0*/  MOV R15, 0xffffffff ;  /* 0xffffffff000f7802 */ /* 0x000fe20000000f00 */
[----:B------:R-:W-:Y:S02]  /*1dee0*/  IMAD.MOV.U32 R12, RZ, RZ, RZ ;  /* 0x000000ffff0c7224 */ /* 0x000fe400078e00ff */
[----:B------:R-:W-:Y:S02]  /*1def0*/  IMAD.MOV.U32 R11, RZ, RZ, 0x1c1f ;  /* 0x00001c1fff0b7424 */ /* 0x000fe400078e00ff */
[----:B-----5:R-:W-:Y:S02]  /*1df00*/  IMAD R3, R23, R9, RZ ;  /* 0x0000000917037224 */ /* 0x020fe400078e02ff */
[----:B------:R-:W-:-:S07]  /*1df10*/  IMAD R17, R17, 0xc0, R21 ;  /* 0x000000c011117824 */ /* 0x000fce00078e0215 */
[----:B------:R-:W-:Y:S05]  /*1df20*/  WARPSYNC.COLLECTIVE R15, `(.L_x_2666) ;  /* 0x000000000f087348 */ /* 0x000fea0003c00000 */
[----:B------:R0:W1:Y:S02]  /*1df30*/  SHFL.IDX P6, R14, R13, R12, R11 ;  /* 0x0000000c0d0e7389 */ /* 0x00006400000c000b */
[----:B01----:R-:W-:Y:S01]  /*1df40*/  ENDCOLLECTIVE ;  /* 0x000000000000791b */ /* 0x003fe20003800000 */
.L_x_2666:
[C---:B------:R-:W-:Y:S01]  /*1df50*/  VIADD R8, R17.reuse, 0x20 ;  /* 0x0000002011087836 */ /* 0x040fe20000000000 */
[----:B------:R-:W-:Y:S01]  /*1df60*/  ISETP.GE.AND P2, PT, R17, R3, PT ;  /* 0x000000031100720c */ /* 0x000fe20003f46270 */
[----:B------:R-:W-:Y:S02]  /*1df70*/  IMAD.MOV.U32 R13, RZ, RZ, R0 ;  /* 0x000000ffff0d7224 */ /* 0x000fe400078e0000 */
[----:B------:R-:W-:-:S10]  /*1df80*/  IMAD.MOV.U32 R7, RZ, RZ, R14 ;  /* 0x000000ffff077224 */ /* 0x000fd400078e000e */
[----:B------:R-:W-:Y:S05]  /*1df90*/  WARPSYNC.COLLECTIVE R15, `(.L_x_2667) ;  /* 0x000000000f087348 */ /* 0x000fea0003c00000 */
[----:B------:R0:W1:Y:S02]  /*1dfa0*/  SHFL.IDX P6, R14, R13, R12, R11 ;  /* 0x0000000c0d0e7389 */ /* 0x00006400000c000b */
[----:B01----:R-:W-:Y:S01]  /*1dfb0*/  ENDCOLLECTIVE ;  /* 0x000000000000791b */ /* 0x003fe20003800000 */
.L_x_2667:
[----:B------:R-:W-:Y:S01]  /*1dfc0*/  MOV R13, R4 ;  /* 0x00000004000d7202 */ /* 0x000fe20000000f00 */
[----:B------:R-:W-:Y:S02]  /*1dfd0*/  IMAD.MOV.U32 R12, RZ, RZ, 0x1 ;  /* 0x00000001ff0c7424 */ /* 0x000fe400078e00ff */
[----:B------:R-:W-:-:S07]  /*1dfe0*/  IMAD.MOV.U32 R6, RZ, RZ, R14 ;  /* 0x000000ffff067224 */ /* 0x000fce00078e000e */
[----:B------:R-:W-:Y:S05]  /*1dff0*/  WARPSYNC.COLLECTIVE R15, `(.L_x_2668) ;  /* 0x000000000f087348 */ /* 0x000fea0003c00000 */
[----:B------:R0:W1:Y:S02]  /*1e000*/  SHFL.IDX P6, R14, R13, R12, R11 ;  /* 0x0000000c0d0e7389 */ /* 0x00006400000c000b */
[----:B01----:R-:W-:Y:S01]  /*1e010*/  ENDCOLLECTIVE ;  /* 0x000000000000791b */ /* 0x003fe20003800000 */
.L_x_2668:
        /* <DEDUP_REMOVED lines=12> */
.L_x_2669:
[----:B------:R-:W-:Y:S02]  /*1e0e0*/  IMAD.MOV.U32 R13, RZ, RZ, R4 ;  /* 0x000000ffff0d7224 */ /* 0x000fe400078e0004 */
[----:B------:R-:W-:Y:S02]  /*1e0f0*/  IMAD.MOV.U32 R12, RZ, RZ, 0x2 ;  /* 0x00000002ff0c7424 */ /* 0x000fe400078e00ff */
[----:B------:R-:W-:-:S07]  /*1e100*/  IMAD.MOV.U32 R7, RZ, RZ, R14 ;  /* 0x000000ffff077224 */ /* 0x000fce00078e000e */
[----:B------:R-:W-:Y:S05]  /*1e110*/  WARPSYNC.COLLECTIVE R15, `(.L_x_2670) ;  /* 0x000000000f087348 */ /* 0x000fea0003c00000 */
[----:B------:R0:W1:Y:S02]  /*1e120*/  SHFL.IDX P6, R14, R13, R12, R11 ;  /* 0x0000000c0d0e7389 */ /* 0x00006400000c000b */
[----:B01----:R-:W-:Y:S01]  /*1e130*/  ENDCOLLECTIVE ;  /* 0x000000000000791b */ /* 0x003fe20003800000 */
.L_x_2670:
        /* <DEDUP_REMOVED lines=16> */
.L_x_2671:
[----:B------:R-:W-:Y:S02]  /*1e240*/  IMAD.MOV.U32 R13, RZ, RZ, R4 ;  /* 0x000000ffff0d7224 */ /* 0x000fe400078e0004 */
[----:B------:R-:W-:Y:S02]  /*1e250*/  IMAD.MOV.U32 R12, RZ, RZ, 0x3 ;  /* 0x00000003ff0c7424 */ /* 0x000fe400078e00ff */
[----:B------:R-:W-:-:S07]  /*1e260*/  IMAD.MOV.U32 R7, RZ, RZ, R14 ;  /* 0x000000ffff077224 */ /* 0x000fce00078e000e */
[----:B------:R-:W-:Y:S05]  /*1e270*/  WARPSYNC.COLLECTIVE R15, `(.L_x_2672) ;  /* 0x000000000f087348 */ /* 0x000fea0003c00000 */
[----:B------:R0:W1:Y:S02]  /*1e280*/  SHFL.IDX P6, R14, R13, R12, R11 ;  /* 0x0000000c0d0e7389 */ /* 0x00006400000c000b */
[----:B01----:R-:W-:Y:S01]  /*1e290*/  ENDCOLLECTIVE ;  /* 0x000000000000791b */ /* 0x003fe20003800000 */
.L_x_2672:
[----:B------:R-:W-:-:S04]  /*1e2a0*/  @!P1 IADD3 R7, P2, R20, R7, RZ ;  /* 0x0000000714079210 */ /* 0x000fc80007f5e0ff */
[----:B------:R-:W-:-:S04]  /*1e2b0*/  @!P1 IADD3.X R6, RZ, R6, RZ, P2, !PT ;  /* 0x00000006ff069210 */ /* 0x000fc800017fe4ff */
[----:B------:R-:W-:Y:S01]  /*1e2c0*/  @!P1 LOP3.LUT R7, R7, R6, RZ, 0x3c, !PT ;  /* 0x0000000607079212 */ /* 0x000fe200078e3cff */
[----:B------:R-:W-:-:S03]  /*1e2d0*/  IMAD.MOV.U32 R13, RZ, RZ, R0 ;  /* 0x000000ffff0d7224 */ /* 0x000fc600078e0000 */
[----:B------:R-:W-:Y:S02]  /*1e2e0*/  @!P1 LOP3.LUT R6, R7, R6, RZ, 0x3c, !PT ;  /* 0x0000000607069212 */ /* 0x000fe400078e3cff */
[----:B------:R-:W-:Y:S02]  /*1e2f0*/  IADD3 R0, R17, 0x60, RZ ;  /* 0x0000006011007810 */ /* 0x000fe40007ffe0ff */
        /* <DEDUP_REMOVED lines=10> */
.L_x_2673:
[----:B------:R-:W-:Y:S02]  /*1e3a0*/  IMAD.MOV.U32 R13, RZ, RZ, R2 ;  /* 0x000000ffff0d7224 */ /* 0x000fe400078e0002 */
[----:B------:R-:W-:Y:S02]  /*1e3b0*/  IMAD.MOV.U32 R12, RZ, RZ, RZ ;  /* 0x000000ffff0c7224 */ /* 0x000fe400078e00ff */
[----:B------:R-:W-:-:S07]  /*1e3c0*/  IMAD.MOV.U32 R6, RZ, RZ, R14 ;  /* 0x000000ffff067224 */ /* 0x000fce00078e000e */
[----:B------:R-:W-:Y:S05]  /*1e3d0*/  WARPSYNC.COLLECTIVE R15, `(.L_x_2674) ;  /* 0x000000000f087348 */ /* 0x000fea0003c00000 */
[----:B------:R0:W1:Y:S02]  /*1e3e0*/  SHFL.IDX P6, R14, R13, R12, R11 ;  /* 0x0000000c0d0e7389 */ /* 0x00006400000c000b */
[----:B01----:R-:W-:Y:S01]  /*1e3f0*/  ENDCOLLECTIVE ;  /* 0x000000000000791b */ /* 0x003fe20003800000 */
.L_x_2674:
        /* <DEDUP_REMOVED lines=11> */
.L_x_2675:
        /* <DEDUP_REMOVED lines=8> */
.L_x_2676:
        /* <DEDUP_REMOVED lines=13> */
.L_x_2677:
[----:B------:R-:W-:Y:S01]  /*1e600*/  IMAD.MOV.U32 R2, RZ, RZ, R14 ;  /* 0x000000ffff027224 */ /* 0x000fe200078e000e */
[----:B------:R-:W-:Y:S06]  /*1e610*/  BRA `(.L_x_2678) ;  /* 0xffffffac00e87947 */ /* 0x000fec000383ffff */
.L_x_2537:
[----:B0-----:R0:W1:Y:S02]  /*1e620*/  SYNCS.PHASECHK.TRANS64.TRYWAIT P0, [R22+URZ+0x13220], R0 ;  /* 0x01322000160075a7 */ /* 0x001064000800017f */
[----:B-1----:R-:W-:Y:S05]  /*1e630*/  @!P0 NANOSLEEP.SYNCS 0x989680 ;  /* 0x009896800000895d */ /* 0x002fea0003900000 */
[----:B------:R-:W1:Y:S02]  /*1e640*/  @!P0 SYNCS.PHASECHK.TRANS64 P0, [R22+URZ+0x13220], R0 ;  /* 0x01322000160085a7 */ /* 0x000e64000800007f */
[----:B-1----:R-:W-:Y:S05]  /*1e650*/  @!P0 BRA `(.L_x_2537) ;  /* 0xfffffffc00f08947 */ /* 0x002fea000383ffff */
[----:B------:R-:W-:Y:S05]  /*1e660*/  BRA `(.L_x_2679) ;  /* 0xffffffb000447947 */ /* 0x000fea000383ffff */
.L_x_2541:
[----:B0-----:R0:W1:Y:S02]  /*1e670*/  SYNCS.PHASECHK.TRANS64.TRYWAIT P0, [R6+URZ+0x13280], R28 ;  /* 0x0132801c060075a7 */ /* 0x001064000800017f */
[----:B-1----:R-:W-:Y:S05]  /*1e680*/  @!P0 NANOSLEEP.SYNCS 0x989680 ;  /* 0x009896800000895d */ /* 0x002fea0003900000 */
[----:B------:R-:W1:Y:S02]  /*1e690*/  @!P0 SYNCS.PHASECHK.TRANS64 P0, [R6+URZ+0x13280], R28 ;  /* 0x0132801c060085a7 */ /* 0x000e64000800007f */
[----:B-1----:R-:W-:Y:S05]  /*1e6a0*/  @!P0 BRA `(.L_x_2541) ;  /* 0xfffffffc00f08947 */ /* 0x002fea000383ffff */
[----:B------:R-:W-:Y:S05]  /*1e6b0*/  BRA `(.L_x_2680) ;  /* 0xffffffb4007c7947 */ /* 0x000fea000383ffff */
.L_x_2542:
        /* <DEDUP_REMOVED lines=8> */
.L_x_2682:
[----:B------:R-:W-:Y:S05]  /*1e740*/  BSYNC B0 ;  /* 0x0000000000007941 */ /* 0x000fea0003800000 */
.L_x_2681:
        /* <DEDUP_REMOVED lines=10> */
.L_x_2683:
        /* <DEDUP_REMOVED lines=11> */
.L_x_2684:
        /* <DEDUP_REMOVED lines=10> */
.L_x_2685:
        /* <DEDUP_REMOVED lines=11> */
.L_x_2686:
        /* <DEDUP_REMOVED lines=10> */
.L_x_2687:
        /* <DEDUP_REMOVED lines=11> */
.L_x_2688:
        /* <DEDUP_REMOVED lines=10> */
.L_x_2689:
[----:B------:R-:W-:Y:S01]  /*1ebe0*/  IMAD.MOV.U32 R13, RZ, RZ, R17 ;  /* 0x000000ffff0d7224 */ /* 0x000fe200078e0011 */
[----:B------:R-:W-:Y:S01]  /*1ebf0*/  MOV R12, RZ ;  /* 0x000000ff000c7202 */ /* 0x000fe20000000f00 */
[----:B------:R-:W-:Y:S02]  /*1ec00*/  IMAD.SHL.U32 R3, R3, 0x10, RZ ;  /* 0x0000001003037824 */ /* 0x000fe400078e00ff */
[----:B------:R-:W-:-:S07]  /*1ec10*/  IMAD.MOV.U32 R2, RZ, RZ, R14 ;  /* 0x000000ffff027224 */ /* 0x000fce00078e000e */
[----:B------:R-:W-:Y:S05]  /*1ec20*/  WARPSYNC.COLLECTIVE R15, `(.L_x_2690) ;  /* 0x000000000f087348 */ /* 0x000fea0003c00000 */
[----:B------:R0:W1:Y:S02]  /*1ec30*/  SHFL.IDX P6, R14, R13, R12, R11 ;  /* 0x0000000c0d0e7389 */ /* 0x00006400000c000b */
[----:B01----:R-:W-:Y:S01]  /*1ec40*/  ENDCOLLECTIVE ;  /* 0x000000000000791b */ /* 0x003fe20003800000 */
.L_x_2690:
        /* <DEDUP_REMOVED lines=12> */
.L_x_2691:
[----:B------:R-:W-:Y:S01]  /*1ed10*/  IMAD.MOV.U32 R2, RZ, RZ, R14 ;  /* 0x000000ffff027224 */ /* 0x000fe200078e000e */
[----:B------:R-:W-:Y:S06]  /*1ed20*/  BRA `(.L_x_2692) ;  /* 0xffffffb000ec7947 */ /* 0x000fec000383ffff */
.L_x_2547:
[----:B---3--:R3:W4:Y:S02]  /*1ed30*/  SYNCS.PHASECHK.TRANS64.TRYWAIT P0, [R6+URZ+0x13240], R28 ;  /* 0x0132401c060075a7 */ /* 0x008724000800017f */
[----:B----4-:R-:W-:Y:S05]  /*1ed40*/  @!P0 NANOSLEEP.SYNCS 0x989680 ;  /* 0x009896800000895d */ /* 0x010fea0003900000 */
[----:B------:R-:W4:Y:S02]  /*1ed50*/  @!P0 SYNCS.PHASECHK.TRANS64 P0, [R6+URZ+0x13240], R28 ;  /* 0x0132401c060085a7 */ /* 0x000f24000800007f */
[----:B----4-:R-:W-:Y:S05]  /*1ed60*/  @!P0 BRA `(.L_x_2547) ;  /* 0xfffffffc00f08947 */ /* 0x010fea000383ffff */
[----:B------:R-:W-:Y:S05]  /*1ed70*/  BRA `(.L_x_2693) ;  /* 0xffffffb400487947 */ /* 0x000fea000383ffff */
.L_x_2548:
[----:B------:R-:W-:Y:S01]  /*1ed80*/  BSSY B0, `(.L_x_2694) ;  /* 0x0000008000007945 */ /* 0x000fe20003800000 */
[----:B------:R-:W-:Y:S01]  /*1ed90*/  IMAD.MOV.U32 R13, RZ, RZ, R8 ;  /* 0x000000ffff0d7224 */ /* 0x000fe200078e0008 */
[----:B------:R-:W-:Y:S01]  /*1eda0*/  MOV R11, 0x1c1f ;  /* 0x00001c1f000b7802 */ /* 0x000fe20000000f00 */
[----:B------:R-:W-:Y:S02]  /*1edb0*/  IMAD.MOV.U32 R12, RZ, RZ, RZ ;  /* 0x000000ffff0c7224 */ /* 0x000fe400078e00ff */
[----:B------:R-:W-:-:S07]  /*1edc0*/  IMAD.MOV.U32 R15, RZ, RZ, -0x1 ;  /* 0xffffffffff0f7424 */ /* 0x000fce00078e00ff */
[----:B0123--:R-:W-:Y:S05]  /*1edd0*/  WARPSYNC.COLLECTIVE R15, `(.L_x_2695) ;  /* 0x000000000f087348 */ /* 0x00ffea0003c00000 */
[----:B------:R4:W0:Y:S02]  /*1ede0*/  SHFL.IDX P6, R14, R13, R12, R11 ;  /* 0x0000000c0d0e7389 */ /* 0x00082400000c000b */
[----:B01234-:R-:W-:Y:S01]  /*1edf0*/  ENDCOLLECTIVE ;  /* 0x000000000000791b */ /* 0x01ffe20003800000 */
.L_x_2695:
[----:B------:R-:W-:Y:S05]  /*1ee00*/  BSYNC B0 ;  /* 0x0000000000007941 */ /* 0x000fea0003800000 */
.L_x_2694:
        /* <DEDUP_REMOVED lines=8> */
.L_x_2696:
[----:B------:R-:W-:Y:S02]  /*1ee90*/  IMAD.MOV.U32 R13, RZ, RZ, R8 ;  /* 0x000000ffff0d7224 */ /* 0x000fe400078e0008 */
[----:B------:R-:W-:Y:S02]  /*1eea0*/  IMAD.MOV.U32 R12, RZ, RZ, 0x1 ;  /* 0x00000001ff0c7424 */ /* 0x000fe400078e00ff */
[----:B------:R-:W-:-:S07]  /*1eeb0*/  IMAD.MOV.U32 R2, RZ, RZ, R14 ;  /* 0x000000ffff027224 */ /* 0x000fce00078e000e */
[----:B------:R-:W-:Y:S05]  /*1eec0*/  WARPSYNC.COLLECTIVE R15, `(.L_x_2697) ;  /* 0x000000000f087348 */ /* 0x000fea0003c00000 */
[----:B------:R0:W1:Y:S02]  /*1eed0*/  SHFL.IDX P6, R14, R13, R12, R11 ;  /* 0x0000000c0d0e7389 */ /* 0x00006400000c000b */
[----:B01----:R-:W-:Y:S01]  /*1eee0*/  ENDCOLLECTIVE ;  /* 0x000000000000791b */ /* 0x003fe20003800000 */
.L_x_2697:
        /* <DEDUP_REMOVED lines=11> */
.L_x_2698:
[----:B------:R-:W-:Y:S02]  /*1efa0*/  IMAD.MOV.U32 R13, RZ, RZ, R8 ;  /* 0x000000ffff0d7224 */ /* 0x000fe400078e0008 */
[----:B------:R-:W-:Y:S02]  /*1efb0*/  IMAD.MOV.U32 R12, RZ, RZ, 0x2 ;  /* 0x00000002ff0c7424 */ /* 0x000fe400078e00ff */
[----:B------:R-:W-:-:S07]  /*1efc0*/  IMAD.MOV.U32 R2, RZ, RZ, R14 ;  /* 0x000000ffff027224 */ /* 0x000fce00078e000e */
[----:B------:R-:W-:Y:S05]  /*1efd0*/  WARPSYNC.COLLECTIVE R15, `(.L_x_2699) ;  /* 0x000000000f087348 */ /* 0x000fea0003c00000 */
[----:B------:R0:W1:Y:S02]  /*1efe0*/  SHFL.IDX P6, R14, R13, R12, R11 ;  /* 0x0000000c0d0e7389 */ /* 0x00006400000c000b */
[----:B01----:R-:W-:Y:S01]  /*1eff0*/  ENDCOLLECTIVE ;  /* 0x000000000000791b */ /* 0x003fe20003800000 */
.L_x_2699:
        /* <DEDUP_REMOVED lines=11> */
.L_x_2700:
[----:B------:R-:W-:Y:S02]  /*1f0b0*/  IMAD.MOV.U32 R13, RZ, RZ, R8 ;  /* 0x000000ffff0d7224 */ /* 0x000fe400078e0008 */
[----:B------:R-:W-:Y:S02]  /*1f0c0*/  IMAD.MOV.U32 R12, RZ, RZ, 0x3 ;  /* 0x00000003ff0c7424 */ /* 0x000fe400078e00ff */
[----:B------:R-:W-:-:S07]  /*1f0d0*/  IMAD.MOV.U32 R2, RZ, RZ, R14 ;  /* 0x000000ffff027224 */ /* 0x000fce00078e000e */
[----:B------:R-:W-:Y:S05]  /*1f0e0*/  WARPSYNC.COLLECTIVE R15, `(.L_x_2701) ;  /* 0x000000000f087348 */ /* 0x000fea0003c00000 */
[----:B------:R0:W1:Y:S02]  /*1f0f0*/  SHFL.IDX P6, R14, R13, R12, R11 ;  /* 0x0000000c0d0e7389 */ /* 0x00006400000c000b */
[----:B01----:R-:W-:Y:S01]  /*1f100*/  ENDCOLLECTIVE ;  /* 0x000000000000791b */ /* 0x003fe20003800000 */
.L_x_2701:
        /* <DEDUP_REMOVED lines=11> */
.L_x_2702:
[----:B------:R-:W-:Y:S02]  /*1f1c0*/  IMAD.MOV.U32 R13, RZ, RZ, R4 ;  /* 0x000000ffff0d7224 */ /* 0x000fe400078e0004 */
[----:B------:R-:W-:Y:S02]  /*1f1d0*/  IMAD.MOV.U32 R12, RZ, RZ, RZ ;  /* 0x000000ffff0c7224 */ /* 0x000fe400078e00ff */
[----:B------:R-:W-:-:S07]  /*1f1e0*/  IMAD.MOV.U32 R2, RZ, RZ, R14 ;  /* 0x000000ffff027224 */ /* 0x000fce00078e000e */
[----:B------:R-:W-:Y:S05]  /*1f1f0*/  WARPSYNC.COLLECTIVE R15, `(.L_x_2703) ;  /* 0x000000000f087348 */ /* 0x000fea0003c00000 */
[----:B------:R0:W1:Y:S02]  /*1f200*/  SHFL.IDX P6, R14, R13, R12, R11 ;  /* 0x0000000c0d0e7389 */ /* 0x00006400000c000b */
[----:B01----:R-:W-:Y:S01]  /*1f210*/  ENDCOLLECTIVE ;  /* 0x000000000000791b */ /* 0x003fe20003800000 */
.L_x_2703:
        /* <DEDUP_REMOVED lines=11> */
.L_x_2704:
[----:B------:R-:W-:Y:S01]  /*1f2d0*/  IMAD.MOV.U32 R2, RZ, RZ, R14 ;  /* 0x000000ffff027224 */ /* 0x000fe200078e000e */
[----:B------:R-:W-:Y:S06]  /*1f2e0*/  BRA `(.L_x_2705) ;  /* 0xffffffb000dc7947 */ /* 0x000fec000383ffff */
.L_x_2553:
[----:B------:R0:W0:Y:S02]  /*1f2f0*/  SYNCS.PHASECHK.TRANS64.TRYWAIT P2, [R2+URZ+0x13270], R0 ;  /* 0x01327000020075a7 */ /* 0x000024000804017f */
[----:B0-----:R-:W-:Y:S05]  /*1f300*/  @!P2 NANOSLEEP.SYNCS 0x989680 ;  /* 0x009896800000a95d */ /* 0x001fea0003900000 */
[----:B------:R-:W0:Y:S02]  /*1f310*/  @!P2 SYNCS.PHASECHK.TRANS64 P2, [R2+URZ+0x13270], R0 ;  /* 0x013270000200a5a7 */ /* 0x000e24000804007f */
[----:B0-----:R-:W-:Y:S05]  /*1f320*/  @!P2 BRA `(.L_x_2553) ;  /* 0xfffffffc00f0a947 */ /* 0x001fea000383ffff */
[----:B------:R-:W-:Y:S05]  /*1f330*/  BRA `(.L_x_2706) ;  /* 0xffffffb400407947 */ /* 0x000fea000383ffff */
.L_x_2555:
[----:B------:R0:W0:Y:S02]  /*1f340*/  SYNCS.PHASECHK.TRANS64.TRYWAIT P2, [R2+URZ+0x13260], R0 ;  /* 0x01326000020075a7 */ /* 0x000024000804017f */
[----:B0-----:R-:W-:Y:S05]  /*1f350*/  @!P2 NANOSLEEP.SYNCS 0x989680 ;  /* 0x009896800000a95d */ /* 0x001fea0003900000 */
[----:B------:R-:W0:Y:S02]  /*1f360*/  @!P2 SYNCS.PHASECHK.TRANS64 P2, [R2+URZ+0x13260], R0 ;  /* 0x013260000200a5a7 */ /* 0x000e24000804007f */
[----:B0-----:R-:W-:Y:S05]  /*1f370*/  @!P2 BRA `(.L_x_2555) ;  /* 0xfffffffc00f0a947 */ /* 0x001fea000383ffff */
[----:B------:R-:W-:Y:S05]  /*1f380*/  BRA `(.L_x_2707) ;  /* 0xffffffb400507947 */ /* 0x000fea000383ffff */
.L_x_2563:
[----:B0-----:R0:W2:Y:S02]  /*1f390*/  SYNCS.PHASECHK.TRANS64.TRYWAIT P1, [R3+URZ+0x13270], R0 ;  /* 0x01327000030075a7 */ /* 0x0010a4000802017f */
[----:B--2---:R-:W-:Y:S05]  /*1f3a0*/  @!P1 NANOSLEEP.SYNCS 0x989680 ;  /* 0x009896800000995d */ /* 0x004fea0003900000 */
[----:B------:R-:W2:Y:S02]  /*1f3b0*/  @!P1 SYNCS.PHASECHK.TRANS64 P1, [R3+URZ+0x13270], R0 ;  /* 0x01327000030095a7 */ /* 0x000ea4000802007f */
[----:B--2---:R-:W-:Y:S05]  /*1f3c0*/  @!P1 BRA `(.L_x_2563) ;  /* 0xfffffffc00f09947 */ /* 0x004fea000383ffff */
[----:B------:R-:W-:Y:S05]  /*1f3d0*/  BRA `(.L_x_2708) ;  /* 0xffffffb800987947 */ /* 0x000fea000383ffff */
.L_x_2565:
[----:B0-----:R0:W2:Y:S02]  /*1f3e0*/  SYNCS.PHASECHK.TRANS64.TRYWAIT P1, [R3+URZ+0x13260], R0 ;  /* 0x01326000030075a7 */ /* 0x0010a4000802017f */
[----:B--2---:R-:W-:Y:S05]  /*1f3f0*/  @!P1 NANOSLEEP.SYNCS 0x989680 ;  /* 0x009896800000995d */ /* 0x004fea0003900000 */
[----:B------:R-:W2:Y:S02]  /*1f400*/  @!P1 SYNCS.PHASECHK.TRANS64 P1, [R3+URZ+0x13260], R0 ;  /* 0x01326000030095a7 */ /* 0x000ea4000802007f */
[----:B--2---:R-:W-:Y:S05]  /*1f410*/  @!P1 BRA `(.L_x_2565) ;  /* 0xfffffffc00f09947 */ /* 0x004fea000383ffff */
[----:B------:R-:W-:Y:S05]  /*1f420*/  BRA `(.L_x_2709) ;  /* 0xffffffb800a87947 */ /* 0x000fea000383ffff */
.L_x_2570:
        /* <DEDUP_REMOVED lines=8> */
.L_x_2711:
[----:B------:R-:W-:Y:S05]  /*1f4b0*/  BSYNC B0 ;  /* 0x0000000000007941 */ /* 0x000fea0003800000 */
.L_x_2710:
[----:B------:R-:W-:Y:S01]  /*1f4c0*/  IMAD.MOV.U32 R13, RZ, RZ, R16 ;  /* 0x000000ffff0d7224 */ /* 0x000fe200078e0010 */
[----:B------:R-:W-:Y:S01]  /*1f4d0*/  MOV R0, R14 ;  /* 0x0000000e00007202 */ /* 0x000fe20000000f00 */
[----:B------:R-:W-:Y:S01]  /*1f4e0*/  IMAD.MOV.U32 R12, RZ, RZ, 0x1 ;  /* 0x00000001ff0c7424 */ /* 0x000fe200078e00ff */
[----:B------:R-:W-:Y:S01]  /*1f4f0*/  IADD3 R7, R19, R4, RZ ;  /* 0x0000000413077210 */ /* 0x000fe20007ffe0ff */
[----:B------:R-:W-:Y:S02]  /*1f500*/  IMAD.MOV.U32 R11, RZ, RZ, 0x1f ;  /* 0x0000001fff0b7424 */ /* 0x000fe400078e00ff */
[----:B------:R-:W-:-:S07]  /*1f510*/  IMAD.MOV.U32 R15, RZ, RZ, -0x1 ;  /* 0xffffffffff0f7424 */ /* 0x000fce00078e00ff */
[----:B------:R-:W-:Y:S05]  /*1f520*/  WARPSYNC.COLLECTIVE R15, `(.L_x_2712) ;  /* 0x000000000f087348 */ /* 0x000fea0003c00000 */
[----:B------:R0:W1:Y:S02]  /*1f530*/  SHFL.IDX P6, R14, R13, R12, R11 ;  /* 0x0000000c0d0e7389 */ /* 0x00006400000c000b */
[----:B01----:R-:W-:Y:S01]  /*1f540*/  ENDCOLLECTIVE ;  /* 0x000000000000791b */ /* 0x003fe20003800000 */
.L_x_2712:
        /* <DEDUP_REMOVED lines=18> */
.L_x_2713:
[----:B------:R-:W-:Y:S01]  /*1f670*/  IMAD.MOV.U32 R12, RZ, RZ, 0x2 ;  /* 0x00000002ff0c7424 */ /* 0x000fe200078e00ff */
[----:B------:R-:W-:-:S05]  /*1f680*/  SEL R7, R14, RZ, P1 ;  /* 0x000000ff0e077207 */ /* 0x000fca0000800000 */
[----:B------:R-:W-:-:S05]  /*1f690*/  IMAD.IADD R3, R2, 0x1, R7 ;  /* 0x0000000102037824 */ /* 0x000fca00078e0207 */
[----:B------:R-:W-:-:S07]  /*1f6a0*/  MOV R13, R3 ;  /* 0x00000003000d7202 */ /* 0x000fce0000000f00 */
[----:B------:R-:W-:Y:S05]  /*1f6b0*/  WARPSYNC.COLLECTIVE R15, `(.L_x_2714) ;  /* 0x000000000f087348 */ /* 0x000fea0003c00000 */
[----:B------:R0:W1:Y:S02]  /*1f6c0*/  SHFL.UP P6, R14, R13, R12, R11 ;  /* 0x0400000c0d0e7389 */ /* 0x00006400000c000b */
[----:B01----:R-:W-:Y:S01]  /*1f6d0*/  ENDCOLLECTIVE ;  /* 0x000000000000791b */ /* 0x003fe20003800000 */
.L_x_2714:
[----:B------:R-:W-:Y:S01]  /*1f6e0*/  IMAD.MOV.U32 R12, RZ, RZ, 0x4 ;  /* 0x00000004ff0c7424 */ /* 0x000fe200078e00ff */
[----:B------:R-:W-:-:S05]  /*1f6f0*/  SEL R14, R14, RZ, P2 ;  /* 0x000000ff0e0e7207 */ /* 0x000fca0001000000 */
[----:B------:R-:W-:-:S04]  /*1f700*/  IMAD.IADD R3, R3, 0x1, R14 ;  /* 0x0000000103037824 */ /* 0x000fc800078e020e */
[----:B------:R-:W-:-:S07]  /*1f710*/  IMAD.MOV.U32 R13, RZ, RZ, R3 ;  /* 0x000000ffff0d7224 */ /* 0x000fce00078e0003 */
[----:B------:R-:W-:Y:S05]  /*1f720*/  WARPSYNC.COLLECTIVE R15, `(.L_x_2715) ;  /* 0x000000000f087348 */ /* 0x000fea0003c00000 */
[----:B------:R0:W1:Y:S02]  /*1f730*/  SHFL.UP P6, R14, R13, R12, R11 ;  /* 0x0400000c0d0e7389 */ /* 0x00006400000c000b */
[----:B01----:R-:W-:Y:S01]  /*1f740*/  ENDCOLLECTIVE ;  /* 0x000000000000791b */ /* 0x003fe20003800000 */
.L_x_2715:
[----:B------:R-:W-:Y:S01]  /*1f750*/  IMAD.MOV.U32 R12, RZ, RZ, 0x8 ;  /* 0x00000008ff0c7424 */ /* 0x000fe200078e00ff */
[----:B------:R-:W-:-:S05]  /*1f760*/  SEL R14, R14, RZ, P3 ;  /* 0x000000ff0e0e7207 */ /* 0x000fca0001800000 */
[----:B------:R-:W-:-:S05]  /*1f770*/  IMAD.IADD R3, R3, 0x1, R14 ;  /* 0x0000000103037824 */ /* 0x000fca00078e020e */
[----:B------:R-:W-:-:S07]  /*1f780*/  MOV R13, R3 ;  /* 0x00000003000d7202 */ /* 0x000fce0000000f00 */
[----:B------:R-:W-:Y:S05]  /*1f790*/  WARPSYNC.COLLECTIVE R15, `(.L_x_2716) ;  /* 0x000000000f087348 */ /* 0x000fea0003c00000 */
[----:B------:R0:W1:Y:S02]  /*1f7a0*/  SHFL.UP P6, R14, R13, R12, R11 ;  /* 0x0400000c0d0e7389 */ /* 0x00006400000c000b */
[----:B01----:R-:W-:Y:S01]  /*1f7b0*/  ENDCOLLECTIVE ;  /* 0x000000000000791b */ /* 0x003fe20003800000 */
.L_x_2716:
[----:B------:R-:W-:Y:S01]  /*1f7c0*/  IMAD.MOV.U32 R12, RZ, RZ, 0x10 ;  /* 0x00000010ff0c7424 */ /* 0x000fe200078e00ff */
[----:B------:R-:W-:-:S05]  /*1f7d0*/  SEL R14, R14, RZ, P4 ;  /* 0x000000ff0e0e7207 */ /* 0x000fca0002000000 */
[----:B------:R-:W-:-:S04]  /*1f7e0*/  IMAD.IADD R3, R3, 0x1, R14 ;  /* 0x0000000103037824 */ /* 0x000fc800078e020e */
[----:B------:R-:W-:-:S07]  /*1f7f0*/  IMAD.MOV.U32 R13, RZ, RZ, R3 ;  /* 0x000000ffff0d7224 */ /* 0x000fce00078e0003 */
[----:B------:R-:W-:Y:S05]  /*1f800*/  WARPSYNC.COLLECTIVE R15, `(.L_x_2717) ;  /* 0x000000000f087348 */ /* 0x000fea0003c00000 */
[----:B------:R0:W1:Y:S02]  /*1f810*/  SHFL.UP P6, R14, R13, R12, R11 ;  /* 0x0400000c0d0e7389 */ /* 0x00006400000c000b */
[----:B01----:R-:W-:Y:S01]  /*1f820*/  ENDCOLLECTIVE ;  /* 0x000000000000791b */ /* 0x003fe20003800000 */
.L_x_2717:
        /* <DEDUP_REMOVED lines=8> */
.L_x_2718:
[----:B------:R-:W-:Y:S05]  /*1f8b0*/  BRA `(.L_x_2719) ;  /* 0xffffffbc00447947 */ /* 0x000fea000383ffff */
.L_x_2575:
[----:B------:R-:W-:Y:S01]  /*1f8c0*/  BSSY B0, `(.L_x_2720) ;  /* 0x0000008000007945 */ /* 0x000fe20003800000 */
[----:B-----5:R-:W-:Y:S01]  /*1f8d0*/  IMAD.MOV.U32 R13, RZ, RZ, R2 ;  /* 0x000000ffff0d7224 */ /* 0x020fe200078e0002 */
[----:B------:R-:W-:Y:S01]  /*1f8e0*/  MOV R15, 0xffffffff ;  /* 0xffffffff000f7802 */ /* 0x000fe20000000f00 */
[----:B------:R-:W-:Y:S02]  /*1f8f0*/  IMAD.MOV.U32 R12, RZ, RZ, 0x1 ;  /* 0x00000001ff0c7424 */ /* 0x000fe400078e00ff */
[----:B------:R-:W-:-:S07]  /*1f900*/  IMAD.MOV.U32 R11, RZ, RZ, RZ ;  /* 0x000000ffff0b7224 */ /* 0x000fce00078e00ff */
[----:B01----:R-:W-:Y:S05]  /*1f910*/  WARPSYNC.COLLECTIVE R15, `(.L_x_2721) ;  /* 0x000000000f087348 */ /* 0x003fea0003c00000 */
[----:B------:R2:W3:Y:S02]  /*1f920*/  SHFL.UP P6, R14, R13, R12, R11 ;  /* 0x0400000c0d0e7389 */ /* 0x0004e400000c000b */
[----:B0123--:R-:W-:Y:S01]  /*1f930*/  ENDCOLLECTIVE ;  /* 0x000000000000791b */ /* 0x00ffe20003800000 */
.L_x_2721:
[----:B------:R-:W-:Y:S05]  /*1f940*/  BSYNC B0 ;  /* 0x0000000000007941 */ /* 0x000fea0003800000 */
.L_x_2720:
        /* <DEDUP_REMOVED lines=9> */
.L_x_2722:
[----:B------:R-:W-:Y:S01]  /*1f9e0*/  IMAD.MOV.U32 R12, RZ, RZ, 0x4 ;  /* 0x00000004ff0c7424 */ /* 0x000fe200078e00ff */
[----:B------:R-:W-:-:S04]  /*1f9f0*/  SEL R14, R14, RZ, P2 ;  /* 0x000000ff0e0e7207 */ /* 0x000fc80001000000 */
[----:B------:R-:W-:-:S05]  /*1fa00*/  IADD3 R3, R3, R14, RZ ;  /* 0x0000000e03037210 */ /* 0x000fca0007ffe0ff */
[----:B------:R-:W-:-:S07]  /*1fa10*/  IMAD.MOV.U32 R13, RZ, RZ, R3 ;  /* 0x000000ffff0d7224 */ /* 0x000fce00078e0003 */
[----:B------:R-:W-:Y:S05]  /*1fa20*/  WARPSYNC.COLLECTIVE R15, `(.L_x_2723) ;  /* 0x000000000f087348 */ /* 0x000fea0003c00000 */
[----:B------:R0:W1:Y:S02]  /*1fa30*/  SHFL.UP P6, R14, R13, R12, R11 ;  /* 0x0400000c0d0e7389 */ /* 0x00006400000c000b */
[----:B01----:R-:W-:Y:S01]  /*1fa40*/  ENDCOLLECTIVE ;  /* 0x000000000000791b */ /* 0x003fe20003800000 */
.L_x_2723:
[----:B------:R-:W-:Y:S01]  /*1fa50*/  IMAD.MOV.U32 R12, RZ, RZ, 0x8 ;  /* 0x00000008ff0c7424 */ /* 0x000fe200078e00ff */
[----:B------:R-:W-:-:S05]  /*1fa60*/  SEL R14, R14, RZ, P3 ;  /* 0x000000ff0e0e7207 */ /* 0x000fca0001800000 */
[----:B------:R-:W-:-:S04]  /*1fa70*/  IMAD.IADD R3, R3, 0x1, R14 ;  /* 0x0000000103037824 */ /* 0x000fc800078e020e */
[----:B------:R-:W-:-:S07]  /*1fa80*/  IMAD.MOV.U32 R13, RZ, RZ, R3 ;  /* 0x000000ffff0d7224 */ /* 0x000fce00078e0003 */
[----:B------:R-:W-:Y:S05]  /*1fa90*/  WARPSYNC.COLLECTIVE R15, `(.L_x_2724) ;  /* 0x000000000f087348 */ /* 0x000fea0003c00000 */
[----:B------:R0:W1:Y:S02]  /*1faa0*/  SHFL.UP P6, R14, R13, R12, R11 ;  /* 0x0400000c0d0e7389 */ /* 0x00006400000c000b */
[----:B01----:R-:W-:Y:S01]  /*1fab0*/  ENDCOLLECTIVE ;  /* 0x000000000000791b */ /* 0x003fe20003800000 */
.L_x_2724:
[----:B------:R-:W-:Y:S01]  /*1fac0*/  IMAD.MOV.U32 R12, RZ, RZ, 0x10 ;  /* 0x00000010ff0c7424 */ /* 0x000fe200078e00ff */
[----:B------:R-:W-:-:S04]  /*1fad0*/  SEL R14, R14, RZ, P4 ;  /* 0x000000ff0e0e7207 */ /* 0x000fc80002000000 */
[----:B------:R-:W-:-:S05]  /*1fae0*/  IADD3 R3, R3, R14, RZ ;  /* 0x0000000e03037210 */ /* 0x000fca0007ffe0ff */
[----:B------:R-:W-:-:S07]  /*1faf0*/  IMAD.MOV.U32 R13, RZ, RZ, R3 ;  /* 0x000000ffff0d7224 */ /* 0x000fce00078e0003 */
[----:B------:R-:W-:Y:S05]  /*1fb00*/  WARPSYNC.COLLECTIVE R15, `(.L_x_2725) ;  /* 0x000000000f087348 */ /* 0x000fea0003c00000 */
[----:B------:R0:W1:Y:S02]  /*1fb10*/  SHFL.UP P6, R14, R13, R12, R11 ;  /* 0x0400000c0d0e7389 */ /* 0x00006400000c000b */
[----:B01----:R-:W-:Y:S01]  /*1fb20*/  ENDCOLLECTIVE ;  /* 0x000000000000791b */ /* 0x003fe20003800000 */
.L_x_2725:
        /* <DEDUP_REMOVED lines=8> */
.L_x_2726:
[----:B------:R-:W-:Y:S05]  /*1fbb0*/  BRA `(.L_x_2727) ;  /* 0xffffffbc00207947 */ /* 0x000fea000383ffff */
.L_x_2577:
[----:B------:R-:W-:Y:S01]  /*1fbc0*/  BSSY B0, `(.L_x_2728) ;  /* 0x0000006000007945 */ /* 0x000fe20003800000 */
[----:B------:R-:W-:Y:S01]  /*1fbd0*/  PLOP3.LUT P6, PT, P6, PT, PT, 0x8, 0x0 ;  /* 0x000000000000781c */ /* 0x000fe200037ce170 */
[----:B------:R-:W-:-:S12]  /*1fbe0*/  IMAD.MOV.U32 R15, RZ, RZ, -0x1 ;  /* 0xffffffffff0f7424 */ /* 0x000fd800078e00ff */
[----:B01---5:R-:W-:Y:S05]  /*1fbf0*/  WARPSYNC.COLLECTIVE R15, `(.L_x_2729) ;  /* 0x000000000f087348 */ /* 0x023fea0003c00000 */
[----:B------:R-:W-:Y:S01]  /*1fc00*/  VOTE.ANY R14, PT, P6 ;  /* 0x00000000000e7806 */ /* 0x000fe200030e0100 */
[----:B01---5:R-:W-:Y:S06]  /*1fc10*/  ENDCOLLECTIVE ;  /* 0x000000000000791b */ /* 0x023fec0003800000 */
.L_x_2729:
[----:B------:R-:W-:Y:S05]  /*1fc20*/  BSYNC B0 ;  /* 0x0000000000007941 */ /* 0x000fea0003800000 */
.L_x_2728:
[----:B------:R-:W-:Y:S01]  /*1fc30*/  IMAD.MOV.U32 R5, RZ, RZ, R14 ;  /* 0x000000ffff057224 */ /* 0x000fe200078e000e */
[----:B------:R-:W-:Y:S01]  /*1fc40*/  MOV R15, 0xffffffff ;  /* 0xffffffff000f7802 */ /* 0x000fe20000000f00 */
[----:B------:R-:W-:Y:S02]  /*1fc50*/  IMAD.MOV.U32 R13, RZ, RZ, R2 ;  /* 0x000000ffff0d7224 */ /* 0x000fe400078e0002 */
[----:B------:R-:W0:Y:S01]  /*1fc60*/  POPC R6, R5 ;  /* 0x0000000500067309 */ /* 0x000e220000000000 */
[----:B------:R-:W-:Y:S02]  /*1fc70*/  IMAD.MOV.U32 R11, RZ, RZ, 0x1f ;  /* 0x0000001fff0b7424 */ /* 0x000fe400078e00ff */
[----:B0-----:R-:W-:-:S07]  /*1fc80*/  IMAD.MOV.U32 R12, RZ, RZ, R6 ;  /* 0x000000ffff0c7224 */ /* 0x001fce00078e0006 */
[----:B------:R-:W-:Y:S05]  /*1fc90*/  WARPSYNC.COLLECTIVE R15, `(.L_x_2730) ;  /* 0x000000000f087348 */ /* 0x000fea0003c00000 */
[----:B------:R0:W1:Y:S02]  /*1fca0*/  SHFL.IDX P6, R14, R13, R12, R11 ;  /* 0x0000000c0d0e7389 */ /* 0x00006400000c000b */
[----:B01----:R-:W-:Y:S01]  /*1fcb0*/  ENDCOLLECTIVE ;  /* 0x000000000000791b */ /* 0x003fe20003800000 */
.L_x_2730:
[----:B------:R-:W-:Y:S01]  /*1fcc0*/  IMAD.MOV.U32 R17, RZ, RZ, R14 ;  /* 0x000000ffff117224 */ /* 0x000fe200078e000e */
[----:B------:R-:W-:Y:S06]  /*1fcd0*/  BRA `(.L_x_2731) ;  /* 0xffffffbc00107947 */ /* 0x000fec000383ffff */
.L_x_2579:
[----:B------:R-:W-:Y:S01]  /*1fce0*/  BSSY B0, `(.L_x_2732) ;  /* 0x0000007000007945 */ /* 0x000fe20003800000 */
[----:B------:R-:W-:Y:S02]  /*1fcf0*/  IMAD.MOV.U32 R13, RZ, RZ, R3 ;  /* 0x000000ffff0d7224 */ /* 0x000fe400078e0003 */
[----:B------:R-:W-:Y:S02]  /*1fd00*/  IMAD.MOV.U32 R11, RZ, RZ, 0x1f ;  /* 0x0000001fff0b7424 */ /* 0x000fe400078e00ff */
[----:B------:R-:W-:-:S07]  /*1fd10*/  IMAD.MOV.U32 R15, RZ, RZ, -0x1 ;  /* 0xffffffffff0f7424 */ /* 0x000fce00078e00ff */
[----:B0123-5:R-:W-:Y:S05]  /*1fd20*/  WARPSYNC.COLLECTIVE R15, `(.L_x_2733) ;  /* 0x000000000f087348 */ /* 0x02ffea0003c00000 */
[----:B------:R4:W0:Y:S02]  /*1fd30*/  SHFL.IDX P6, R14, R13, R12, R11 ;  /* 0x0000000c0d0e7389 */ /* 0x00082400000c000b */
[----:B012345:R-:W-:Y:S01]  /*1fd40*/  ENDCOLLECTIVE ;  /* 0x000000000000791b */ /* 0x03ffe20003800000 */
.L_x_2733:
[----:B------:R-:W-:Y:S05]  /*1fd50*/  BSYNC B0 ;  /* 0x0000000000007941 */ /* 0x000fea0003800000 */
.L_x_2732:
[----:B------:R-:W-:Y:S01]  /*1fd60*/  IMAD.MOV.U32 R5, RZ, RZ, R14 ;  /* 0x000000ffff057224 */ /* 0x000fe200078e000e */
[----:B------:R-:W-:Y:S06]  /*1fd70*/  BRA `(.L_x_2578) ;  /* 0xffffffbc00047947 */ /* 0x000fec000383ffff */
.L_x_2583:
[----:B0-----:R0:W2:Y:S02]  /*1fd80*/  SYNCS.PHASECHK.TRANS64.TRYWAIT P0, [R5+URZ+0x13220], R0 ;  /* 0x01322000050075a7 */ /* 0x0010a4000800017f */
[----:B--2---:R-:W-:Y:S05]  /*1fd90*/  @!P0 NANOSLEEP.SYNCS 0x989680 ;  /* 0x009896800000895d */ /* 0x004fea0003900000 */
[----:B------:R-:W2:Y:S02]  /*1fda0*/  @!P0 SYNCS.PHASECHK.TRANS64 P0, [R5+URZ+0x13220], R0 ;  /* 0x01322000050085a7 */ /* 0x000ea4000800007f */
[----:B--2---:R-:W-:Y:S05]  /*1fdb0*/  @!P0 BRA `(.L_x_2583) ;  /* 0xfffffffc00f08947 */ /* 0x004fea000383ffff */
[----:B------:R-:W-:Y:S05]  /*1fdc0*/  BRA `(.L_x_2734) ;  /* 0xffffffc000847947 */ /* 0x000fea000383ffff */
.L_x_2584:
[----:B------:R-:W2:Y:S01]  /*1fdd0*/  S2R R2, SR_TID.X ;  /* 0x0000000000027919 */ /* 0x000ea20000002100 */
[----:B------:R-:W-:Y:S01]  /*1fde0*/  BSSY B0, `(.L_x_2735) ;  /* 0x000000a000007945 */ /* 0x000fe20003800000 */
[----:B------:R-:W-:Y:S02]  /*1fdf0*/  IMAD.MOV.U32 R12, RZ, RZ, RZ ;  /* 0x000000ffff0c7224 */ /* 0x000fe400078e00ff */
[----:B------:R-:W-:Y:S02]  /*1fe00*/  IMAD.MOV.U32 R11, RZ, RZ, 0x1f ;  /* 0x0000001fff0b7424 */ /* 0x000fe400078e00ff */
[----:B------:R-:W-:Y:S01]  /*1fe10*/  IMAD.MOV.U32 R15, RZ, RZ, -0x1 ;  /* 0xffffffffff0f7424 */ /* 0x000fe200078e00ff */
[----:B--2---:R-:W-:-:S04]  /*1fe20*/  SHF.R.U32.HI R2, RZ, 0x5, R2 ;  /* 0x00000005ff027819 */ /* 0x004fc80000011602 */
[----:B------:R-:W-:-:S04]  /*1fe30*/  LOP3.LUT R2, R2, 0x3, RZ, 0xc0, !PT ;  /* 0x0000000302027812 */ /* 0x000fc800078ec0ff */
[----:B------:R-:W-:-:S07]  /*1fe40*/  MOV R13, R2 ;  /* 0x00000002000d7202 */ /* 0x000fce0000000f00 */
[----:B01---5:R-:W-:Y:S05]  /*1fe50*/  WARPSYNC.COLLECTIVE R15, `(.L_x_2736) ;  /* 0x000000000f087348 */ /* 0x023fea0003c00000 */
[----:B------:R2:W3:Y:S02]  /*1fe60*/  SHFL.IDX P6, R14, R13, R12, R11 ;  /* 0x0000000c0d0e7389 */ /* 0x0004e400000c000b */
[----:B0123-5:R-:W-:Y:S01]  /*1fe70*/  ENDCOLLECTIVE ;  /* 0x000000000000791b */ /* 0x02ffe20003800000 */
.L_x_2736:
[----:B------:R-:W-:Y:S05]  /*1fe80*/  BSYNC B0 ;  /* 0x0000000000007941 */ /* 0x000fea0003800000 */
.L_x_2735:
[----:B------:R-:W-:Y:S05]  /*1fe90*/  BRA `(.L_x_2737) ;  /* 0xffffffc0006c7947 */ /* 0x000fea000383ffff */
.L_x_2585:
[----:B------:R-:W-:Y:S01]  /*1fea0*/  BSSY B0, `(.L_x_2738) ;  /* 0x0000006000007945 */ /* 0x000fe20003800000 */
[----:B------:R-:W-:-:S07]  /*1feb0*/  IMAD.MOV.U32 R15, RZ, RZ, -0x1 ;  /* 0xffffffffff0f7424 */ /* 0x000fce00078e00ff */
[----:B01---5:R-:W-:Y:S05]  /*1fec0*/  WARPSYNC.COLLECTIVE R15, `(.L_x_2739) ;  /* 0x000000000f0c7348 */ /* 0x023fea0003c00000 */
[----:B------:R-:W-:Y:S02]  /*1fed0*/  ELECT P6, UR62, PT ;  /* 0x00000000003e782f */ /* 0x000fe400038c0000 */
[----:B------:R-:W-:Y:S01]  /*1fee0*/  MOV R14, UR62 ;  /* 0x0000003e000e7c02 */ /* 0x000fe20008000f00 */
[----:B01---5:R-:W-:Y:S10]  /*1fef0*/  ENDCOLLECTIVE ;  /* 0x000000000000791b */ /* 0x023ff40003800000 */
.L_x_2739:
[----:B------:R-:W-:Y:S05]  /*1ff00*/  BSYNC B0 ;  /* 0x0000000000007941 */ /* 0x000fea0003800000 */
.L_x_2738:
[----:B------:R-:W-:Y:S05]  /*1ff10*/  BRA `(.L_x_2740) ;  /* 0xffffffc000607947 */ /* 0x000fea000383ffff */
.L_x_2587:
[----:B0-----:R0:W2:Y:S02]  /*1ff20*/  SYNCS.PHASECHK.TRANS64.TRYWAIT P1, [R3+URZ+0x13240], R2 ;  /* 0x01324002030075a7 */ /* 0x0010a4000802017f */
[----:B--2---:R-:W-:Y:S05]  /*1ff30*/  @!P1 NANOSLEEP.SYNCS 0x989680 ;  /* 0x009896800000995d */ /* 0x004fea0003900000 */
[----:B------:R-:W2:Y:S02]  /*1ff40*/  @!P1 SYNCS.PHASECHK.TRANS64 P1, [R3+URZ+0x13240], R2 ;  /* 0x01324002030095a7 */ /* 0x000ea4000802007f */
[----:B--2---:R-:W-:Y:S05]  /*1ff50*/  @!P1 BRA `(.L_x_2587) ;  /* 0xfffffffc00f09947 */ /* 0x004fea000383ffff */
[----:B------:R-:W-:Y:S05]  /*1ff60*/  BRA `(.L_x_2741) ;  /* 0xffffffc000847947 */ /* 0x000fea000383ffff */
.L_x_2589:
[----:B--2---:R2:W3:Y:S02]  /*1ff70*/  SYNCS.PHASECHK.TRANS64.TRYWAIT P1, [R29+URZ+0x13240], R0 ;  /* 0x013240001d0075a7 */ /* 0x0044e4000802017f */
[----:B---3--:R-:W-:Y:S05]  /*1ff80*/  @!P1 NANOSLEEP.SYNCS 0x989680 ;  /* 0x009896800000995d */ /* 0x008fea0003900000 */
[----:B------:R-:W3:Y:S02]  /*1ff90*/  @!P1 SYNCS.PHASECHK.TRANS64 P1, [R29+URZ+0x13240], R0 ;  /* 0x013240001d0095a7 */ /* 0x000ee4000802007f */
[----:B---3--:R-:W-:Y:S05]  /*1ffa0*/  @!P1 BRA `(.L_x_2589) ;  /* 0xfffffffc00f09947 */ /* 0x008fea000383ffff */
[----:B------:R-:W-:Y:S05]  /*1ffb0*/  BRA `(.L_x_2742) ;  /* 0xffffffc000947947 */ /* 0x000fea000383ffff */
.L_x_2591:
[----:B---3--:R3:W4:Y:S02]  /*1ffc0*/  SYNCS.PHASECHK.TRANS64.TRYWAIT P1, [R3+URZ+0x13260], R2 ;  /* 0x01326002030075a7 */ /* 0x008724000802017f */
[----:B----4-:R-:W-:Y:S05]  /*1ffd0*/  @!P1 NANOSLEEP.SYNCS 0x989680 ;  /* 0x009896800000995d */ /* 0x010fea0003900000 */
[----:B------:R-:W4:Y:S02]  /*1ffe0*/  @!P1 SYNCS.PHASECHK.TRANS64 P1, [R3+URZ+0x13260], R2 ;  /* 0x01326002030095a7 */ /* 0x000f24000802007f */
[----:B----4-:R-:W-:Y:S05]  /*1fff0*/  @!P1 BRA `(.L_x_2591) ;  /* 0xfffffffc00f09947 */ /* 0x010fea000383ffff */
[----:B------:R-:W-:Y:S05]  /*20000*/  BRA `(.L_x_2743) ;  /* 0xffffffc000907947 */ /* 0x000fea000383ffff */
.L_x_2593:
[----:B----4-:R4:W0:Y:S02]  /*20010*/  SYNCS.PHASECHK.TRANS64.TRYWAIT P1, [R29+URZ+0x13260], R0 ;  /* 0x013260001d0075a7 */ /* 0x010824000802017f */
[----:B0-----:R-:W-:Y:S05]  /*20020*/  @!P1 NANOSLEEP.SYNCS 0x989680 ;  /* 0x009896800000995d */ /* 0x001fea0003900000 */
[----:B------:R-:W0:Y:S02]  /*20030*/  @!P1 SYNCS.PHASECHK.TRANS64 P1, [R29+URZ+0x13260], R0 ;  /* 0x013260001d0095a7 */ /* 0x000e24000802007f */
[----:B0-----:R-:W-:Y:S05]  /*20040*/  @!P1 BRA `(.L_x_2593) ;  /* 0xfffffffc00f09947 */ /* 0x001fea000383ffff */
[----:B------:R-:W-:Y:S05]  /*20050*/  BRA `(.L_x_2744) ;  /* 0xffffffc0008c7947 */ /* 0x000fea000383ffff */
.L_x_2595:
[----:B------:R0:W0:Y:S02]  /*20060*/  SYNCS.PHASECHK.TRANS64.TRYWAIT P1, [R3+URZ+0x13280], R2 ;  /* 0x01328002030075a7 */ /* 0x000024000802017f */
[----:B0-----:R-:W-:Y:S05]  /*20070*/  @!P1 NANOSLEEP.SYNCS 0x989680 ;  /* 0x009896800000995d */ /* 0x001fea0003900000 */
[----:B------:R-:W0:Y:S02]  /*20080*/  @!P1 SYNCS.PHASECHK.TRANS64 P1, [R3+URZ+0x13280], R2 ;  /* 0x01328002030095a7 */ /* 0x000e24000802007f */
[----:B0-----:R-:W-:Y:S05]  /*20090*/  @!P1 BRA `(.L_x_2595) ;  /* 0xfffffffc00f09947 */ /* 0x001fea000383ffff */
[----:B------:R-:W-:Y:S05]  /*200a0*/  BRA `(.L_x_2745) ;  /* 0xffffffc000887947 */ /* 0x000fea000383ffff */
.L_x_2746:
        /* <DEDUP_REMOVED lines=13> */
.L_x_2755:


//--------------------- .nv.global.init           --------------------------
	.section	.nv.global.init,"aw",@progbits
	.align	4
.nv.global.init:
	.type		_ZZN5flash28permute_output_fp8_VcolmajorIN4cute6TensorINS1_11ArrayEngineIN7cutlass10bfloat16_tELm32EEENS1_6LayoutINS1_5tupleIJNS8_IJNS1_1CILi2EEESA_NS9_ILi8EEEEEENS9_ILi1EEESD_EEENS8_IJNS8_IJSD_SA_NS9_ILi4EEEEEENS9_ILi0EEESH_EEEEEEEEEvRT_E9upper_map,@object
	.size		_ZZN5flash28permute_output_fp8_VcolmajorIN4cute6TensorINS1_11ArrayEngineIN7cutlass10bfloat16_tELm32EEENS1_6LayoutINS1_5tupleIJNS8_IJNS1_1CILi2EEESA_NS9_ILi8EEEEEENS9_ILi1EEESD_EEENS8_IJNS8_IJSD_SA_NS9_ILi4EEEEEENS9_ILi0EEESH_EEEEEEEEEvRT_E9upper_map,($str$23 - _ZZN5flash28permute_output_fp8_VcolmajorIN4cute6TensorINS1_11ArrayEngineIN7cutlass10bfloat16_tELm32EEENS1_6LayoutINS1_5tupleIJNS8_IJNS1_1CILi2EEESA_NS9_ILi8EEEEEENS9_ILi1EEESD_EEENS8_IJNS8_IJSD_SA_NS9_ILi4EEEEEENS9_ILi0EEESH_EEEEEEEEEvRT_E9upper_map)
_ZZN5flash28permute_output_fp8_VcolmajorIN4cute6TensorINS1_11ArrayEngineIN7cutlass10bfloat16_tELm32EEENS1_6LayoutINS1_5tupleIJNS8_IJNS1_1CILi2EEESA_NS9_ILi8EEEEEENS9_ILi1EEESD_EEENS8_IJNS8_IJSD_SA_NS9_ILi4EEEEEENS9_ILi0EEESH_EEEEEEEEEvRT_E9upper_map:
        /*0000*/ 	.byte	0x00, 0x00, 0x00, 0x00, 0x02, 0x00, 0x00, 0x00, 0x03, 0x00, 0x00, 0x00, 0x01, 0x00, 0x00, 0x00
	.type		$str$23,@object
	.size		$str$23,($str$24 - $str$23)
$str$23:
        /*0010*/ 	.byte	0x28, 0x61, 0x64, 0x64, 0x72, 0x65, 0x73, 0x73, 0x20, 0x26, 0x20, 0x6d, 0x61, 0x73, 0x6b, 0x29
        /*0020*/ 	.byte	0x20, 0x3d, 0x3d, 0x20, 0x30, 0x00
	.type		$str$24,@object
	.size		$str$24,(__unnamed_5 - $str$24)
$str$24:
        /*0026*/ 	.byte	0x2f, 0x74, 0x6d, 0x70, 0x2f, 0x6f, 0x73, 0x73, 0x5f, 0x6b, 0x65, 0x72, 0x6e, 0x65, 0x6c, 0x73
        /*0036*/ 	.byte	0x5f, 0x73, 0x72, 0x63, 0x2f, 0x66, 0x6c, 0x61, 0x73, 0x68, 0x5f, 0x61, 0x74, 0x74, 0x65, 0x6e
        /*0046*/ 	.byte	0x74, 0x69, 0x6f, 0x6e, 0x2f, 0x63, 0x73, 0x72, 0x63, 0x2f, 0x63, 0x75, 0x74, 0x6c, 0x61, 0x73
        /*0056*/ 	.byte	0x73, 0x2f, 0x69, 0x6e, 0x63, 0x6c, 0x75, 0x64, 0x65, 0x2f, 0x63, 0x75, 0x74, 0x65, 0x2f, 0x70
        /*0066*/ 	.byte	0x6f, 0x69, 0x6e, 0x74, 0x65, 0x72, 0x5f, 0x66, 0x6c, 0x61, 0x67, 0x67, 0x65, 0x64, 0x2e, 0x68
        /*0076*/ 	.byte	0x70, 0x70, 0x00
	.type		__unnamed_5,@object
	.size		__unnamed_5,(__unnamed_6 - __unnamed_5)
__unnamed_5:
        /* <DEDUP_REMOVED lines=24> */
        /*01f9*/ 	.byte	0x26, 0x5d, 0x00
	.type		__unnamed_6,@object
	.size		__unnamed_6,(__unnamed_4 - __unnamed_6)
__unnamed_6:
        /* <DEDUP_REMOVED lines=24> */
        /*037c*/ 	.byte	0x3e, 0x3e, 0x20, 0x26, 0x5d, 0x00
	.type		__unnamed_4,@object
	.size		__unnamed_4,(__unnamed_2 - __unnamed_4)
__unnamed_4:
        /* <DEDUP_REMOVED lines=28> */
        /*0542*/ 	.byte	0x3a, 0x43, 0x3c, 0x31, 0x30, 0x32, 0x34, 0x30, 0x3e, 0x3e, 0x3e, 0x3e, 0x3e, 0x5d, 0x00
	.type		__unnamed_2,@object
	.size		__unnamed_2,(__unnamed_1 - __unnamed_2)
__unnamed_2:
        /* <DEDUP_REMOVED lines=29> */
	.type		__unnamed_1,@object
	.size		__unnamed_1,(__unnamed_3 - __unnamed_1)
__unnamed_1:
        /* <DEDUP_REMOVED lines=29> */
        /*08f0*/ 	.byte	0x00
	.type		__unnamed_3,@object
	.size		__unnamed_3,(.L_2 - __unnamed_3)
__unnamed_3:
        /* <DEDUP_REMOVED lines=30> */
.L_2:


//--------------------- .nv.shared._ZN7cutlass13device_kernelIN5flash11enable_sm90INS1_16FlashAttnFwdSm90INS1_25CollectiveMainloopFwdSm90ILi2EN4cute5tupleIJNS5_1CILi1EEES8_S8_EEENS6_IJNS7_ILi192EEENS7_ILi160EEENS7_ILi64EEEEEELi64ENS_12float_e4m3_tEfNS_4arch4Sm90ELb0ELb0ELb1ELb0ELb1ELb0ELb0ELb1ELb1ELb1ELb0ELb0EEENS1_21CollectiveEpilogueFwdINS6_IJSA_SC_SB_EEES9_NS_10bfloat16_tESG_Li384ELb0ELb1ELb0ELb1EEENS1_29StaticPersistentTileSchedulerILb0EEEEEEEEEvNT_6ParamsE --------------------------
	.section	.nv.shared._ZN7cutlass13device_kernelIN5flash11enable_sm90INS1_16FlashAttnFwdSm90INS1_25CollectiveMainloopFwdSm90ILi2EN4cute5tupleIJNS5_1CILi1EEES8_S8_EEENS6_IJNS7_ILi192EEENS7_ILi160EEENS7_ILi64EEEEEELi64ENS_12float_e4m3_tEfNS_4arch4Sm90ELb0ELb0ELb1ELb0ELb1ELb0ELb0ELb1ELb1ELb1ELb0ELb0EEENS1_21CollectiveEpilogueFwdINS6_IJSA_SC_SB_EEES9_NS_10bfloat16_tESG_Li384ELb0ELb1ELb0ELb1EEENS1_29StaticPersistentTileSchedulerILb0EEEEEEEEEvNT_6ParamsE,"aw",@nobits
	.sectionflags	@""
	.align	16
	.zero		1024


//--------------------- .nv.shared.reserved.0     --------------------------
	.section	.nv.shared.reserved.0,"aw",@nobits
	.weak		__nv_reservedSMEM_offset_0_alias
	.size		__nv_reservedSMEM_offset_0_alias, 0, 0
	.other		__nv_reservedSMEM_offset_0_alias,@"STO_CUDA_RESERVED_SHARED STV_DEFAULT"
__nv_reservedSMEM_offset_0_alias:
	.zero		0


//--------------------- .nv.global                --------------------------
	.section	.nv.global,"aw",@nobits
.nv.global:
	.type		_ZN79_INTERNAL_01b20e0f_43_flash_fwd_hdim64_e4m3_paged_softcap_sm90_cu_de61a85f_32234cute1_E,@object
	.size		_ZN79_INTERNAL_01b20e0f_43_flash_fwd_hdim64_e4m3_paged_softcap_sm90_cu_de61a85f_32234cute1_E,(_ZN79_INTERNAL_01b20e0f_43_flash_fwd_hdim64_e4m3_paged_softcap_sm90_cu_de61a85f_32234cuda3std3__45__cpo6cbeginE - _ZN79_INTERNAL_01b20e0f_43_flash_fwd_hdim64_e4m3_paged_softcap_sm90_cu_de61a85f_32234cute1_E)
_ZN79_INTERNAL_01b20e0f_43_flash_fwd_hdim64_e4m3_paged_softcap_sm90_cu_de61a85f_32234cute1_E:
	.zero		1
	.type		_ZN79_INTERNAL_01b20e0f_43_flash_fwd_hdim64_e4m3_paged_softcap_sm90_cu_de61a85f_32234cuda3std3__45__cpo6cbeginE,@object
	.size		_ZN79_INTERNAL_01b20e0f_43_flash_fwd_hdim64_e4m3_paged_softcap_sm90_cu_de61a85f_32234cuda3std3__45__cpo6cbeginE,(_ZN79_INTERNAL_01b20e0f_43_flash_fwd_hdim64_e4m3_paged_softcap_sm90_cu_de61a85f_32234cuda3std3__48in_placeE - _ZN79_INTERNAL_01b20e0f_43_flash_fwd_hdim64_e4m3_paged_softcap_sm90_cu_de61a85f_32234cuda3std3__45__cpo6cbeginE)
_ZN79_INTERNAL_01b20e0f_43_flash_fwd_hdim64_e4m3_paged_softcap_sm90_cu_de61a85f_32234cuda3std3__45__cpo6cbeginE:
	.zero		1
	.type		_ZN79_INTERNAL_01b20e0f_43_flash_fwd_hdim64_e4m3_paged_softcap_sm90_cu_de61a85f_32234cuda3std3__48in_placeE,@object
	.size		_ZN79_INTERNAL_01b20e0f_43_flash_fwd_hdim64_e4m3_paged_softcap_sm90_cu_de61a85f_32234cuda3std3__48in_placeE,(_ZN79_INTERNAL_01b20e0f_43_flash_fwd_hdim64_e4m3_paged_softcap_sm90_cu_de61a85f_32234cuda3std6ranges3__45__cpo9iter_moveE - _ZN79_INTERNAL_01b20e0f_43_flash_fwd_hdim64_e4m3_paged_softcap_sm90_cu_de61a85f_32234cuda3std3__48in_placeE)
_ZN79_INTERNAL_01b20e0f_43_flash_fwd_hdim64_e4m3_paged_softcap_sm90_cu_de61a85f_32234cuda3std3__48in_placeE:
	.zero		1
	.type		_ZN79_INTERNAL_01b20e0f_43_flash_fwd_hdim64_e4m3_paged_softcap_sm90_cu_de61a85f_32234cuda3std6ranges3__45__cpo9iter_moveE,@object
	.size		_ZN79_INTERNAL_01b20e0f_43_flash_fwd_hdim64_e4m3_paged_softcap_sm90_cu_de61a85f_32234cuda3std6ranges3__45__cpo9iter_moveE,(_ZN79_INTERNAL_01b20e0f_43_flash_fwd_hdim64_e4m3_paged_softcap_sm90_cu_de61a85f_32234cuda3std3__45__cpo5beginE - _ZN79_INTERNAL_01b20e0f_43_flash_fwd_hdim64_e4m3_paged_softcap_sm90_cu_de61a85f_32234cuda3std6ranges3__45__cpo9iter_moveE)
_ZN79_INTERNAL_01b20e0f_43_flash_fwd_hdim64_e4m3_paged_softcap_sm90_cu_de61a85f_32234cuda3std6ranges3__45__cpo9iter_moveE:
	.zero		1
	.type		_ZN79_INTERNAL_01b20e0f_43_flash_fwd_hdim64_e4m3_paged_softcap_sm90_cu_de61a85f_32234cuda3std3__45__cpo5beginE,@object
	.size		_ZN79_INTERNAL_01b20e0f_43_flash_fwd_hdim64_e4m3_paged_softcap_sm90_cu_de61a85f_32234cuda3std3__45__cpo5beginE,(_ZN79_INTERNAL_01b20e0f_43_flash_fwd_hdim64_e4m3_paged_softcap_sm90_cu_de61a85f_32234cuda3std3__481_GLOBAL__N__01b20e0f_43_flash_fwd_hdim64_e4m3_paged_softcap_sm90_cu_de61a85f_32236ignoreE - _ZN79_INTERNAL_01b20e0f_43_flash_fwd_hdim64_e4m3_paged_softcap_sm90_cu_de61a85f_32234cuda3std3__45__cpo5beginE)
_ZN79_INTERNAL_01b20e0f_43_flash_fwd_hdim64_e4m3_paged_softcap_sm90_cu_de61a85f_32234cuda3std3__45__cpo5beginE:
	.zero		1
	.type		_ZN79_INTERNAL_01b20e0f_43_flash_fwd_hdim64_e4m3_paged_softcap_sm90_cu_de61a85f_32234cuda3std3__481_GLOBAL__N__01b20e0f_43_flash_fwd_hdim64_e4m3_paged_softcap_sm90_cu_de61a85f_32236ignoreE,@object
	.size		_ZN79_INTERNAL_01b20e0f_43_flash_fwd_hdim64_e4m3_paged_softcap_sm90_cu_de61a85f_32234cuda3std3__481_GLOBAL__N__01b20e0f_43_flash_fwd_hdim64_e4m3_paged_softcap_sm90_cu_de61a85f_32236ignoreE,(_ZN79_INTERNAL_01b20e0f_43_flash_fwd_hdim64_e4m3_paged_softcap_sm90_cu_de61a85f_32234cute7productE - _ZN79_INTERNAL_01b20e0f_43_flash_fwd_hdim64_e4m3_paged_softcap_sm90_cu_de61a85f_32234cuda3std3__481_GLOBAL__N__01b20e0f_43_flash_fwd_hdim64_e4m3_paged_softcap_sm90_cu_de61a85f_32236ignoreE)
_ZN79_INTERNAL_01b20e0f_43_flash_fwd_hdim64_e4m3_paged_softcap_sm90_cu_de61a85f_32234cuda3std3__481_GLOBAL__N__01b20e0f_43_flash_fwd_hdim64_e4m3_paged_softcap_sm90_cu_de61a85f_32236ignoreE:
	.zero		1
	.type		_ZN79_INTERNAL_01b20e0f_43_flash_fwd_hdim64_e4m3_paged_softcap_sm90_cu_de61a85f_32234cute7productE,@object
	.size		_ZN79_INTERNAL_01b20e0f_43_flash_fwd_hdim64_e4m3_paged_softcap_sm90_cu_de61a85f_32234cute7productE,(_ZN79_INTERNAL_01b20e0f_43_flash_fwd_hdim64_e4m3_paged_softcap_sm90_cu_de61a85f_32234cuda3std3__45__cpo3endE - _ZN79_INTERNAL_01b20e0f_43_flash_fwd_hdim64_e4m3_paged_softcap_sm90_cu_de61a85f_32234cute7productE)
_ZN79_INTERNAL_01b20e0f_43_flash_fwd_hdim64_e4m3_paged_softcap_sm90_cu_de61a85f_32234cute7productE:
	.zero		1
	.type		_ZN79_INTERNAL_01b20e0f_43_flash_fwd_hdim64_e4m3_paged_softcap_sm90_cu_de61a85f_32234cuda3std3__45__cpo3endE,@object
	.size		_ZN79_INTERNAL_01b20e0f_43_flash_fwd_hdim64_e4m3_paged_softcap_sm90_cu_de61a85f_32234cuda3std3__45__cpo3endE,(_ZN79_INTERNAL_01b20e0f_43_flash_fwd_hdim64_e4m3_paged_softcap_sm90_cu_de61a85f_32234cuda3std3__419piecewise_constructE - _ZN79_INTERNAL_01b20e0f_43_flash_fwd_hdim64_e4m3_paged_softcap_sm90_cu_de61a85f_32234cuda3std3__45__cpo3endE)
_ZN79_INTERNAL_01b20e0f_43_flash_fwd_hdim64_e4m3_paged_softcap_sm90_cu_de61a85f_32234cuda3std3__45__cpo3endE:
	.zero		1
	.type		_ZN79_INTERNAL_01b20e0f_43_flash_fwd_hdim64_e4m3_paged_softcap_sm90_cu_de61a85f_32234cuda3std3__419piecewise_constructE,@object
	.size		_ZN79_INTERNAL_01b20e0f_43_flash_fwd_hdim64_e4m3_paged_softcap_sm90_cu_de61a85f_32234cuda3std3__419piecewise_constructE,(_ZN79_INTERNAL_01b20e0f_43_flash_fwd_hdim64_e4m3_paged_softcap_sm90_cu_de61a85f_32234cuda3std3__45__cpo4cendE - _ZN79_INTERNAL_01b20e0f_43_flash_fwd_hdim64_e4m3_paged_softcap_sm90_cu_de61a85f_32234cuda3std3__419piecewise_constructE)
_ZN79_INTERNAL_01b20e0f_43_flash_fwd_hdim64_e4m3_paged_softcap_sm90_cu_de61a85f_32234cuda3std3__419piecewise_constructE:
	.zero		1
	.type		_ZN79_INTERNAL_01b20e0f_43_flash_fwd_hdim64_e4m3_paged_softcap_sm90_cu_de61a85f_32234cuda3std3__45__cpo4cendE,@object
	.size		_ZN79_INTERNAL_01b20e0f_43_flash_fwd_hdim64_e4m3_paged_softcap_sm90_cu_de61a85f_32234cuda3std3__45__cpo4cendE,(_ZN79_INTERNAL_01b20e0f_43_flash_fwd_hdim64_e4m3_paged_softcap_sm90_cu_de61a85f_32234cuda3std6ranges3__45__cpo4swapE - _ZN79_INTERNAL_01b20e0f_43_flash_fwd_hdim64_e4m3_paged_softcap_sm90_cu_de61a85f_32234cuda3std3__45__cpo4cendE)
_ZN79_INTERNAL_01b20e0f_43_flash_fwd_hdim64_e4m3_paged_softcap_sm90_cu_de61a85f_32234cuda3std3__45__cpo4cendE:
	.zero		1
	.type		_ZN79_INTERNAL_01b20e0f_43_flash_fwd_hdim64_e4m3_paged_softcap_sm90_cu_de61a85f_32234cuda3std6ranges3__45__cpo4swapE,@object
	.size		_ZN79_INTERNAL_01b20e0f_43_flash_fwd_hdim64_e4m3_paged_softcap_sm90_cu_de61a85f_32234cuda3std6ranges3__45__cpo4swapE,(.L_14 - _ZN79_INTERNAL_01b20e0f_43_flash_fwd_hdim64_e4m3_paged_softcap_sm90_cu_de61a85f_32234cuda3std6ranges3__45__cpo4swapE)
_ZN79_INTERNAL_01b20e0f_43_flash_fwd_hdim64_e4m3_paged_softcap_sm90_cu_de61a85f_32234cuda3std6ranges3__45__cpo4swapE:
	.zero		1
.L_14:


//--------------------- .nv.shared._ZN7cutlass13device_kernelIN5flash11enable_sm90INS1_16FlashAttnFwdSm90INS1_25CollectiveMainloopFwdSm90ILi2EN4cute5tupleIJNS5_1CILi1EEES8_S8_EEENS6_IJNS7_ILi192EEENS7_ILi160EEENS7_ILi64EEEEEELi64ENS_12float_e4m3_tEfNS_4arch4Sm90ELb0ELb0ELb1ELb1ELb1ELb0ELb0ELb1ELb1ELb1ELb0ELb0EEENS1_21CollectiveEpilogueFwdINS6_IJSA_SC_SB_EEES9_NS_10bfloat16_tESG_Li384ELb1ELb1ELb0ELb1EEENS1_36VarlenDynamicPersistentTileSchedulerILi192ELi160ELi384ELi128ELb0ELb1ELb1ELb0ELb1ELb1EEEEEEEEEvNT_6ParamsE --------------------------
	.section	.nv.shared._ZN7cutlass13device_kernelIN5flash11enable_sm90INS1_16FlashAttnFwdSm90INS1_25CollectiveMainloopFwdSm90ILi2EN4cute5tupleIJNS5_1CILi1EEES8_S8_EEENS6_IJNS7_ILi192EEENS7_ILi160EEENS7_ILi64EEEEEELi64ENS_12float_e4m3_tEfNS_4arch4Sm90ELb0ELb0ELb1ELb1ELb1ELb0ELb0ELb1ELb1ELb1ELb0ELb0EEENS1_21CollectiveEpilogueFwdINS6_IJSA_SC_SB_EEES9_NS_10bfloat16_tESG_Li384ELb1ELb1ELb0ELb1EEENS1_36VarlenDynamicPersistentTileSchedulerILi192ELi160ELi384ELi128ELb0ELb1ELb1ELb0ELb1ELb1EEEEEEEEEvNT_6ParamsE,"aw",@nobits
	.sectionflags	@""
	.align	16
	.zero		1024


//--------------------- .nv.shared._ZN7cutlass13device_kernelIN5flash11enable_sm90INS1_16FlashAttnFwdSm90INS1_25CollectiveMainloopFwdSm90ILi2EN4cute5tupleIJNS5_1CILi1EEES8_S8_EEENS6_IJNS7_ILi192EEENS7_ILi160EEENS7_ILi64EEEEEELi64ENS_12float_e4m3_tEfNS_4arch4Sm90ELb0ELb0ELb1ELb1ELb1ELb1ELb0ELb1ELb1ELb1ELb0ELb0EEENS1_21CollectiveEpilogueFwdINS6_IJSA_SC_SB_EEES9_NS_10bfloat16_tESG_Li384ELb1ELb1ELb0ELb1EEENS1_36VarlenDynamicPersistentTileSchedulerILi192ELi160ELi384ELi128ELb0ELb1ELb1ELb0ELb1ELb1EEEEEEEEEvNT_6ParamsE --------------------------
	.section	.nv.shared._ZN7cutlass13device_kernelIN5flash11enable_sm90INS1_16FlashAttnFwdSm90INS1_25CollectiveMainloopFwdSm90ILi2EN4cute5tupleIJNS5_1CILi1EEES8_S8_EEENS6_IJNS7_ILi192EEENS7_ILi160EEENS7_ILi64EEEEEELi64ENS_12float_e4m3_tEfNS_4arch4Sm90ELb0ELb0ELb1ELb1ELb1ELb1ELb0ELb1ELb1ELb1ELb0ELb0EEENS1_21CollectiveEpilogueFwdINS6_IJSA_SC_SB_EEES9_NS_10bfloat16_tESG_Li384ELb1ELb1ELb0ELb1EEENS1_36VarlenDynamicPersistentTileSchedulerILi192ELi160ELi384ELi128ELb0ELb1ELb1ELb0ELb1ELb1EEEEEEEEEvNT_6ParamsE,"aw",@nobits
	.sectionflags	@""
	.align	16
	.zero		1024


//--------------------- .nv.shared._ZN7cutlass13device_kernelIN5flash11enable_sm90INS1_16FlashAttnFwdSm90INS1_25CollectiveMainloopFwdSm90ILi2EN4cute5tupleIJNS5_1CILi1EEES8_S8_EEENS6_IJNS7_ILi192EEENS7_ILi160EEENS7_ILi64EEEEEELi64ENS_12float_e4m3_tEfNS_4arch4Sm90ELb0ELb1ELb1ELb0ELb1ELb0ELb0ELb1ELb1ELb1ELb0ELb0EEENS1_21CollectiveEpilogueFwdINS6_IJSA_SC_SB_EEES9_NS_10bfloat16_tESG_Li384ELb0ELb1ELb0ELb1EEENS1_30DynamicPersistentTileSchedulerILi384ELi128ELb0ELb1ELb1EEEEEEEEEvNT_6ParamsE --------------------------
	.section	.nv.shared._ZN7cutlass13device_kernelIN5flash11enable_sm90INS1_16FlashAttnFwdSm90INS1_25CollectiveMainloopFwdSm90ILi2EN4cute5tupleIJNS5_1CILi1EEES8_S8_EEENS6_IJNS7_ILi192EEENS7_ILi160EEENS7_ILi64EEEEEELi64ENS_12float_e4m3_tEfNS_4arch4Sm90ELb0ELb1ELb1ELb0ELb1ELb0ELb0ELb1ELb1ELb1ELb0ELb0EEENS1_21CollectiveEpilogueFwdINS6_IJSA_SC_SB_EEES9_NS_10bfloat16_tESG_Li384ELb0ELb1ELb0ELb1EEENS1_30DynamicPersistentTileSchedulerILi384ELi128ELb0ELb1ELb1EEEEEEEEEvNT_6ParamsE,"aw",@nobits
	.sectionflags	@""
	.align	16
	.zero		1024


//--------------------- .nv.shared._ZN7cutlass13device_kernelIN5flash11enable_sm90INS1_16FlashAttnFwdSm90INS1_25CollectiveMainloopFwdSm90ILi2EN4cute5tupleIJNS5_1CILi1EEES8_S8_EEENS6_IJNS7_ILi192EEENS7_ILi160EEENS7_ILi64EEEEEELi64ENS_12float_e4m3_tEfNS_4arch4Sm90ELb0ELb1ELb1ELb1ELb1ELb0ELb0ELb1ELb1ELb1ELb0ELb0EEENS1_21CollectiveEpilogueFwdINS6_IJSA_SC_SB_EEES9_NS_10bfloat16_tESG_Li384ELb1ELb1ELb0ELb1EEENS1_36VarlenDynamicPersistentTileSchedulerILi192ELi160ELi384ELi128ELb0ELb1ELb1ELb1ELb0ELb1EEEEEEEEEvNT_6ParamsE --------------------------
	.section	.nv.shared._ZN7cutlass13device_kernelIN5flash11enable_sm90INS1_16FlashAttnFwdSm90INS1_25CollectiveMainloopFwdSm90ILi2EN4cute5tupleIJNS5_1CILi1EEES8_S8_EEENS6_IJNS7_ILi192EEENS7_ILi160EEENS7_ILi64EEEEEELi64ENS_12float_e4m3_tEfNS_4arch4Sm90ELb0ELb1ELb1ELb1ELb1ELb0ELb0ELb1ELb1ELb1ELb0ELb0EEENS1_21CollectiveEpilogueFwdINS6_IJSA_SC_SB_EEES9_NS_10bfloat16_tESG_Li384ELb1ELb1ELb0ELb1EEENS1_36VarlenDynamicPersistentTileSchedulerILi192ELi160ELi384ELi128ELb0ELb1ELb1ELb1ELb0ELb1EEEEEEEEEvNT_6ParamsE,"aw",@nobits
	.sectionflags	@""
	.align	16
	.zero		1024


//--------------------- .nv.shared._ZN7cutlass13device_kernelIN5flash11enable_sm90INS1_16FlashAttnFwdSm90INS1_25CollectiveMainloopFwdSm90ILi2EN4cute5tupleIJNS5_1CILi1EEES8_S8_EEENS6_IJNS7_ILi192EEENS7_ILi160EEENS7_ILi64EEEEEELi64ENS_12float_e4m3_tEfNS_4arch4Sm90ELb0ELb1ELb1ELb1ELb1ELb1ELb0ELb1ELb1ELb1ELb0ELb0EEENS1_21CollectiveEpilogueFwdINS6_IJSA_SC_SB_EEES9_NS_10bfloat16_tESG_Li384ELb1ELb1ELb0ELb1EEENS1_36VarlenDynamicPersistentTileSchedulerILi192ELi160ELi384ELi128ELb0ELb1ELb1ELb1ELb0ELb1EEEEEEEEEvNT_6ParamsE --------------------------
	.section	.nv.shared._ZN7cutlass13device_kernelIN5flash11enable_sm90INS1_16FlashAttnFwdSm90INS1_25CollectiveMainloopFwdSm90ILi2EN4cute5tupleIJNS5_1CILi1EEES8_S8_EEENS6_IJNS7_ILi192EEENS7_ILi160EEENS7_ILi64EEEEEELi64ENS_12float_e4m3_tEfNS_4arch4Sm90ELb0ELb1ELb1ELb1ELb1ELb1ELb0ELb1ELb1ELb1ELb0ELb0EEENS1_21CollectiveEpilogueFwdINS6_IJSA_SC_SB_EEES9_NS_10bfloat16_tESG_Li384ELb1ELb1ELb0ELb1EEENS1_36VarlenDynamicPersistentTileSchedulerILi192ELi160ELi384ELi128ELb0ELb1ELb1ELb1ELb0ELb1EEEEEEEEEvNT_6ParamsE,"aw",@nobits
	.sectionflags	@""
	.align	16
	.zero		1024


//--------------------- .nv.shared._ZN7cutlass13device_kernelIN5flash11enable_sm90INS1_16FlashAttnFwdSm90INS1_25CollectiveMainloopFwdSm90ILi2EN4cute5tupleIJNS5_1CILi1EEES8_S8_EEENS6_IJNS7_ILi192EEENS7_ILi160EEENS7_ILi64EEEEEELi64ENS_12float_e4m3_tEfNS_4arch4Sm90ELb1ELb0ELb1ELb0ELb1ELb0ELb0ELb1ELb1ELb1ELb0ELb0EEENS1_21CollectiveEpilogueFwdINS6_IJSA_SC_SB_EEES9_NS_10bfloat16_tESG_Li384ELb0ELb1ELb0ELb1EEENS1_30DynamicPersistentTileSchedulerILi384ELi128ELb0ELb1ELb1EEEEEEEEEvNT_6ParamsE --------------------------
	.section	.nv.shared._ZN7cutlass13device_kernelIN5flash11enable_sm90INS1_16FlashAttnFwdSm90INS1_25CollectiveMainloopFwdSm90ILi2EN4cute5tupleIJNS5_1CILi1EEES8_S8_EEENS6_IJNS7_ILi192EEENS7_ILi160EEENS7_ILi64EEEEEELi64ENS_12float_e4m3_tEfNS_4arch4Sm90ELb1ELb0ELb1ELb0ELb1ELb0ELb0ELb1ELb1ELb1ELb0ELb0EEENS1_21CollectiveEpilogueFwdINS6_IJSA_SC_SB_EEES9_NS_10bfloat16_tESG_Li384ELb0ELb1ELb0ELb1EEENS1_30DynamicPersistentTileSchedulerILi384ELi128ELb0ELb1ELb1EEEEEEEEEvNT_6ParamsE,"aw",@nobits
	.sectionflags	@""
	.align	16
	.zero		1024


//--------------------- .nv.shared._ZN7cutlass13device_kernelIN5flash11enable_sm90INS1_16FlashAttnFwdSm90INS1_25CollectiveMainloopFwdSm90ILi2EN4cute5tupleIJNS5_1CILi1EEES8_S8_EEENS6_IJNS7_ILi192EEENS7_ILi160EEENS7_ILi64EEEEEELi64ENS_12float_e4m3_tEfNS_4arch4Sm90ELb1ELb0ELb1ELb1ELb1ELb0ELb0ELb1ELb1ELb1ELb0ELb0EEENS1_21CollectiveEpilogueFwdINS6_IJSA_SC_SB_EEES9_NS_10bfloat16_tESG_Li384ELb1ELb1ELb0ELb1EEENS1_36VarlenDynamicPersistentTileSchedulerILi192ELi160ELi384ELi128ELb0ELb1ELb1ELb1ELb1ELb1EEEEEEEEEvNT_6ParamsE --------------------------
	.section	.nv.shared._ZN7cutlass13device_kernelIN5flash11enable_sm90INS1_16FlashAttnFwdSm90INS1_25CollectiveMainloopFwdSm90ILi2EN4cute5tupleIJNS5_1CILi1EEES8_S8_EEENS6_IJNS7_ILi192EEENS7_ILi160EEENS7_ILi64EEEEEELi64ENS_12float_e4m3_tEfNS_4arch4Sm90ELb1ELb0ELb1ELb1ELb1ELb0ELb0ELb1ELb1ELb1ELb0ELb0EEENS1_21CollectiveEpilogueFwdINS6_IJSA_SC_SB_EEES9_NS_10bfloat16_tESG_Li384ELb1ELb1ELb0ELb1EEENS1_36VarlenDynamicPersistentTileSchedulerILi192ELi160ELi384ELi128ELb0ELb1ELb1ELb1ELb1ELb1EEEEEEEEEvNT_6ParamsE,"aw",@nobits
	.sectionflags	@""
	.align	16
	.zero		1024


//--------------------- .nv.shared._ZN7cutlass13device_kernelIN5flash11enable_sm90INS1_16FlashAttnFwdSm90INS1_25CollectiveMainloopFwdSm90ILi2EN4cute5tupleIJNS5_1CILi1EEES8_S8_EEENS6_IJNS7_ILi192EEENS7_ILi160EEENS7_ILi64EEEEEELi64ENS_12float_e4m3_tEfNS_4arch4Sm90ELb1ELb0ELb1ELb1ELb1ELb1ELb0ELb1ELb1ELb1ELb0ELb0EEENS1_21CollectiveEpilogueFwdINS6_IJSA_SC_SB_EEES9_NS_10bfloat16_tESG_Li384ELb1ELb1ELb0ELb1EEENS1_36VarlenDynamicPersistentTileSchedulerILi192ELi160ELi384ELi128ELb0ELb1ELb1ELb1ELb1ELb1EEEEEEEEEvNT_6ParamsE --------------------------
	.section	.nv.shared._ZN7cutlass13device_kernelIN5flash11enable_sm90INS1_16FlashAttnFwdSm90INS1_25CollectiveMainloopFwdSm90ILi2EN4cute5tupleIJNS5_1CILi1EEES8_S8_EEENS6_IJNS7_ILi192EEENS7_ILi160EEENS7_ILi64EEEEEELi64ENS_12float_e4m3_tEfNS_4arch4Sm90ELb1ELb0ELb1ELb1ELb1ELb1ELb0ELb1ELb1ELb1ELb0ELb0EEENS1_21CollectiveEpilogueFwdINS6_IJSA_SC_SB_EEES9_NS_10bfloat16_tESG_Li384ELb1ELb1ELb0ELb1EEENS1_36VarlenDynamicPersistentTileSchedulerILi192ELi160ELi384ELi128ELb0ELb1ELb1ELb1ELb1ELb1EEEEEEEEEvNT_6ParamsE,"aw",@nobits
	.sectionflags	@""
	.align	16
	.zero		1024


//--------------------- .nv.constant0._ZN7cutlass13device_kernelIN5flash11enable_sm90INS1_16FlashAttnFwdSm90INS1_25CollectiveMainloopFwdSm90ILi2EN4cute5tupleIJNS5_1CILi1EEES8_S8_EEENS6_IJNS7_ILi192EEENS7_ILi160EEENS7_ILi64EEEEEELi64ENS_12float_e4m3_tEfNS_4arch4Sm90ELb0ELb0ELb1ELb0ELb1ELb0ELb0ELb1ELb1ELb1ELb0ELb0EEENS1_21CollectiveEpilogueFwdINS6_IJSA_SC_SB_EEES9_NS_10bfloat16_tESG_Li384ELb0ELb1ELb0ELb1EEENS1_29StaticPersistentTileSchedulerILb0EEEEEEEEEvNT_6ParamsE --------------------------
	.section	.nv.constant0._ZN7cutlass13device_kernelIN5flash11enable_sm90INS1_16FlashAttnFwdSm90INS1_25CollectiveMainloopFwdSm90ILi2EN4cute5tupleIJNS5_1CILi1EEES8_S8_EEENS6_IJNS7_ILi192EEENS7_ILi160EEENS7_ILi64EEEEEELi64ENS_12float_e4m3_tEfNS_4arch4Sm90ELb0ELb0ELb1ELb0ELb1ELb0ELb0ELb1ELb1ELb1ELb0ELb0EEENS1_21CollectiveEpilogueFwdINS6_IJSA_SC_SB_EEES9_NS_10bfloat16_tESG_Li384ELb0ELb1ELb0ELb1EEENS1_29StaticPersistentTileSchedulerILb0EEEEEEEEEvNT_6ParamsE,"a",@progbits
	.sectionflags	@""
	.align	4
.nv.constant0._ZN7cutlass13device_kernelIN5flash11enable_sm90INS1_16FlashAttnFwdSm90INS1_25CollectiveMainloopFwdSm90ILi2EN4cute5tupleIJNS5_1CILi1EEES8_S8_EEENS6_IJNS7_ILi192EEENS7_ILi160EEENS7_ILi64EEEEEELi64ENS_12float_e4m3_tEfNS_4arch4Sm90ELb0ELb0ELb1ELb0ELb1ELb0ELb0ELb1ELb1ELb1ELb0ELb0EEENS1_21CollectiveEpilogueFwdINS6_IJSA_SC_SB_EEES9_NS_10bfloat16_tESG_Li384ELb0ELb1ELb0ELb1EEENS1_29StaticPersistentTileSchedulerILb0EEEEEEEEEvNT_6ParamsE:
	.zero		3200


//--------------------- .nv.constant0._ZN7cutlass13device_kernelIN5flash11enable_sm90INS1_16FlashAttnFwdSm90INS1_25CollectiveMainloopFwdSm90ILi2EN4cute5tupleIJNS5_1CILi1EEES8_S8_EEENS6_IJNS7_ILi192EEENS7_ILi160EEENS7_ILi64EEEEEELi64ENS_12float_e4m3_tEfNS_4arch4Sm90ELb0ELb0ELb1ELb1ELb1ELb0ELb0ELb1ELb1ELb1ELb0ELb0EEENS1_21CollectiveEpilogueFwdINS6_IJSA_SC_SB_EEES9_NS_10bfloat16_tESG_Li384ELb1ELb1ELb0ELb1EEENS1_36VarlenDynamicPersistentTileSchedulerILi192ELi160ELi384ELi128ELb0ELb1ELb1ELb0ELb1ELb1EEEEEEEEEvNT_6ParamsE --------------------------
	.section	.nv.constant0._ZN7cutlass13device_kernelIN5flash11enable_sm90INS1_16FlashAttnFwdSm90INS1_25CollectiveMainloopFwdSm90ILi2EN4cute5tupleIJNS5_1CILi1EEES8_S8_EEENS6_IJNS7_ILi192EEENS7_ILi160EEENS7_ILi64EEEEEELi64ENS_12float_e4m3_tEfNS_4arch4Sm90ELb0ELb0ELb1ELb1ELb1ELb0ELb0ELb1ELb1ELb1ELb0ELb0EEENS1_21CollectiveEpilogueFwdINS6_IJSA_SC_SB_EEES9_NS_10bfloat16_tESG_Li384ELb1ELb1ELb0ELb1EEENS1_36VarlenDynamicPersistentTileSchedulerILi192ELi160ELi384ELi128ELb0ELb1ELb1ELb0ELb1ELb1EEEEEEEEEvNT_6ParamsE,"a",@progbits
	.sectionflags	@""
	.align	4
.nv.constant0._ZN7cutlass13device_kernelIN5flash11enable_sm90INS1_16FlashAttnFwdSm90INS1_25CollectiveMainloopFwdSm90ILi2EN4cute5tupleIJNS5_1CILi1EEES8_S8_EEENS6_IJNS7_ILi192EEENS7_ILi160EEENS7_ILi64EEEEEELi64ENS_12float_e4m3_tEfNS_4arch4Sm90ELb0ELb0ELb1ELb1ELb1ELb0ELb0ELb1ELb1ELb1ELb0ELb0EEENS1_21CollectiveEpilogueFwdINS6_IJSA_SC_SB_EEES9_NS_10bfloat16_tESG_Li384ELb1ELb1ELb0ELb1EEENS1_36VarlenDynamicPersistentTileSchedulerILi192ELi160ELi384ELi128ELb0ELb1ELb1ELb0ELb1ELb1EEEEEEEEEvNT_6ParamsE:
	.zero		3328


//--------------------- .nv.constant0._ZN7cutlass13device_kernelIN5flash11enable_sm90INS1_16FlashAttnFwdSm90INS1_25CollectiveMainloopFwdSm90ILi2EN4cute5tupleIJNS5_1CILi1EEES8_S8_EEENS6_IJNS7_ILi192EEENS7_ILi160EEENS7_ILi64EEEEEELi64ENS_12float_e4m3_tEfNS_4arch4Sm90ELb0ELb0ELb1ELb1ELb1ELb1ELb0ELb1ELb1ELb1ELb0ELb0EEENS1_21CollectiveEpilogueFwdINS6_IJSA_SC_SB_EEES9_NS_10bfloat16_tESG_Li384ELb1ELb1ELb0ELb1EEENS1_36VarlenDynamicPersistentTileSchedulerILi192ELi160ELi384ELi128ELb0ELb1ELb1ELb0ELb1ELb1EEEEEEEEEvNT_6ParamsE --------------------------
	.section	.nv.constant0._ZN7cutlass13device_kernelIN5flash11enable_sm90INS1_16FlashAttnFwdSm90INS1_25CollectiveMainloopFwdSm90ILi2EN4cute5tupleIJNS5_1CILi1EEES8_S8_EEENS6_IJNS7_ILi192EEENS7_ILi160EEENS7_ILi64EEEEEELi64ENS_12float_e4m3_tEfNS_4arch4Sm90ELb0ELb0ELb1ELb1ELb1ELb1ELb0ELb1ELb1ELb1ELb0ELb0EEENS1_21CollectiveEpilogueFwdINS6_IJSA_SC_SB_EEES9_NS_10bfloat16_tESG_Li384ELb1ELb1ELb0ELb1EEENS1_36VarlenDynamicPersistentTileSchedulerILi192ELi160ELi384ELi128ELb0ELb1ELb1ELb0ELb1ELb1EEEEEEEEEvNT_6ParamsE,"a",@progbits
	.sectionflags	@""
	.align	4
.nv.constant0._ZN7cutlass13device_kernelIN5flash11enable_sm90INS1_16FlashAttnFwdSm90INS1_25CollectiveMainloopFwdSm90ILi2EN4cute5tupleIJNS5_1CILi1EEES8_S8_EEENS6_IJNS7_ILi192EEENS7_ILi160EEENS7_ILi64EEEEEELi64ENS_12float_e4m3_tEfNS_4arch4Sm90ELb0ELb0ELb1ELb1ELb1ELb1ELb0ELb1ELb1ELb1ELb0ELb0EEENS1_21CollectiveEpilogueFwdINS6_IJSA_SC_SB_EEES9_NS_10bfloat16_tESG_Li384ELb1ELb1ELb0ELb1EEENS1_36VarlenDynamicPersistentTileSchedulerILi192ELi160ELi384ELi128ELb0ELb1ELb1ELb0ELb1ELb1EEEEEEEEEvNT_6ParamsE:
	.zero		3328


//--------------------- .nv.constant0._ZN7cutlass13device_kernelIN5flash11enable_sm90INS1_16FlashAttnFwdSm90INS1_25CollectiveMainloopFwdSm90ILi2EN4cute5tupleIJNS5_1CILi1EEES8_S8_EEENS6_IJNS7_ILi192EEENS7_ILi160EEENS7_ILi64EEEEEELi64ENS_12float_e4m3_tEfNS_4arch4Sm90ELb0ELb1ELb1ELb0ELb1ELb0ELb0ELb1ELb1ELb1ELb0ELb0EEENS1_21CollectiveEpilogueFwdINS6_IJSA_SC_SB_EEES9_NS_10bfloat16_tESG_Li384ELb0ELb1ELb0ELb1EEENS1_30DynamicPersistentTileSchedulerILi384ELi128ELb0ELb1ELb1EEEEEEEEEvNT_6ParamsE --------------------------
	.section	.nv.constant0._ZN7cutlass13device_kernelIN5flash11enable_sm90INS1_16FlashAttnFwdSm90INS1_25CollectiveMainloopFwdSm90ILi2EN4cute5tupleIJNS5_1CILi1EEES8_S8_EEENS6_IJNS7_ILi192EEENS7_ILi160EEENS7_ILi64EEEEEELi64ENS_12float_e4m3_tEfNS_4arch4Sm90ELb0ELb1ELb1ELb0ELb1ELb0ELb0ELb1ELb1ELb1ELb0ELb0EEENS1_21CollectiveEpilogueFwdINS6_IJSA_SC_SB_EEES9_NS_10bfloat16_tESG_Li384ELb0ELb1ELb0ELb1EEENS1_30DynamicPersistentTileSchedulerILi384ELi128ELb0ELb1ELb1EEEEEEEEEvNT_6ParamsE,"a",@progbits
	.sectionflags	@""
	.align	4
.nv.constant0._ZN7cutlass13device_kernelIN5flash11enable_sm90INS1_16FlashAttnFwdSm90INS1_25CollectiveMainloopFwdSm90ILi2EN4cute5tupleIJNS5_1CILi1EEES8_S8_EEENS6_IJNS7_ILi192EEENS7_ILi160EEENS7_ILi64EEEEEELi64ENS_12float_e4m3_tEfNS_4arch4Sm90ELb0ELb1ELb1ELb0ELb1ELb0ELb0ELb1ELb1ELb1ELb0ELb0EEENS1_21CollectiveEpilogueFwdINS6_IJSA_SC_SB_EEES9_NS_10bfloat16_tESG_Li384ELb0ELb1ELb0ELb1EEENS1_30DynamicPersistentTileSchedulerILi384ELi128ELb0ELb1ELb1EEEEEEEEEvNT_6ParamsE:
	.zero		3328


//--------------------- .nv.constant0._ZN7cutlass13device_kernelIN5flash11enable_sm90INS1_16FlashAttnFwdSm90INS1_25CollectiveMainloopFwdSm90ILi2EN4cute5tupleIJNS5_1CILi1EEES8_S8_EEENS6_IJNS7_ILi192EEENS7_ILi160EEENS7_ILi64EEEEEELi64ENS_12float_e4m3_tEfNS_4arch4Sm90ELb0ELb1ELb1ELb1ELb1ELb0ELb0ELb1ELb1ELb1ELb0ELb0EEENS1_21CollectiveEpilogueFwdINS6_IJSA_SC_SB_EEES9_NS_10bfloat16_tESG_Li384ELb1ELb1ELb0ELb1EEENS1_36VarlenDynamicPersistentTileSchedulerILi192ELi160ELi384ELi128ELb0ELb1ELb1ELb1ELb0ELb1EEEEEEEEEvNT_6ParamsE --------------------------
	.section	.nv.constant0._ZN7cutlass13device_kernelIN5flash11enable_sm90INS1_16FlashAttnFwdSm90INS1_25CollectiveMainloopFwdSm90ILi2EN4cute5tupleIJNS5_1CILi1EEES8_S8_EEENS6_IJNS7_ILi192EEENS7_ILi160EEENS7_ILi64EEEEEELi64ENS_12float_e4m3_tEfNS_4arch4Sm90ELb0ELb1ELb1ELb1ELb1ELb0ELb0ELb1ELb1ELb1ELb0ELb0EEENS1_21CollectiveEpilogueFwdINS6_IJSA_SC_SB_EEES9_NS_10bfloat16_tESG_Li384ELb1ELb1ELb0ELb1EEENS1_36VarlenDynamicPersistentTileSchedulerILi192ELi160ELi384ELi128ELb0ELb1ELb1ELb1ELb0ELb1EEEEEEEEEvNT_6ParamsE,"a",@progbits
	.sectionflags	@""
	.align	4
.nv.constant0._ZN7cutlass13device_kernelIN5flash11enable_sm90INS1_16FlashAttnFwdSm90INS1_25CollectiveMainloopFwdSm90ILi2EN4cute5tupleIJNS5_1CILi1EEES8_S8_EEENS6_IJNS7_ILi192EEENS7_ILi160EEENS7_ILi64EEEEEELi64ENS_12float_e4m3_tEfNS_4arch4Sm90ELb0ELb1ELb1ELb1ELb1ELb0ELb0ELb1ELb1ELb1ELb0ELb0EEENS1_21CollectiveEpilogueFwdINS6_IJSA_SC_SB_EEES9_NS_10bfloat16_tESG_Li384ELb1ELb1ELb0ELb1EEENS1_36VarlenDynamicPersistentTileSchedulerILi192ELi160ELi384ELi128ELb0ELb1ELb1ELb1ELb0ELb1EEEEEEEEEvNT_6ParamsE:
	.zero		3328


//--------------------- .nv.constant0._ZN7cutlass13device_kernelIN5flash11enable_sm90INS1_16FlashAttnFwdSm90INS1_25CollectiveMainloopFwdSm90ILi2EN4cute5tupleIJNS5_1CILi1EEES8_S8_EEENS6_IJNS7_ILi192EEENS7_ILi160EEENS7_ILi64EEEEEELi64ENS_12float_e4m3_tEfNS_4arch4Sm90ELb0ELb1ELb1ELb1ELb1ELb1ELb0ELb1ELb1ELb1ELb0ELb0EEENS1_21CollectiveEpilogueFwdINS6_IJSA_SC_SB_EEES9_NS_10bfloat16_tESG_Li384ELb1ELb1ELb0ELb1EEENS1_36VarlenDynamicPersistentTileSchedulerILi192ELi160ELi384ELi128ELb0ELb1ELb1ELb1ELb0ELb1EEEEEEEEEvNT_6ParamsE --------------------------
	.section	.nv.constant0._ZN7cutlass13device_kernelIN5flash11enable_sm90INS1_16FlashAttnFwdSm90INS1_25CollectiveMainloopFwdSm90ILi2EN4cute5tupleIJNS5_1CILi1EEES8_S8_EEENS6_IJNS7_ILi192EEENS7_ILi160EEENS7_ILi64EEEEEELi64ENS_12float_e4m3_tEfNS_4arch4Sm90ELb0ELb1ELb1ELb1ELb1ELb1ELb0ELb1ELb1ELb1ELb0ELb0EEENS1_21CollectiveEpilogueFwdINS6_IJSA_SC_SB_EEES9_NS_10bfloat16_tESG_Li384ELb1ELb1ELb0ELb1EEENS1_36VarlenDynamicPersistentTileSchedulerILi192ELi160ELi384ELi128ELb0ELb1ELb1ELb1ELb0ELb1EEEEEEEEEvNT_6ParamsE,"a",@progbits
	.sectionflags	@""
	.align	4
.nv.constant0._ZN7cutlass13device_kernelIN5flash11enable_sm90INS1_16FlashAttnFwdSm90INS1_25CollectiveMainloopFwdSm90ILi2EN4cute5tupleIJNS5_1CILi1EEES8_S8_EEENS6_IJNS7_ILi192EEENS7_ILi160EEENS7_ILi64EEEEEELi64ENS_12float_e4m3_tEfNS_4arch4Sm90ELb0ELb1ELb1ELb1ELb1ELb1ELb0ELb1ELb1ELb1ELb0ELb0EEENS1_21CollectiveEpilogueFwdINS6_IJSA_SC_SB_EEES9_NS_10bfloat16_tESG_Li384ELb1ELb1ELb0ELb1EEENS1_36VarlenDynamicPersistentTileSchedulerILi192ELi160ELi384ELi128ELb0ELb1ELb1ELb1ELb0ELb1EEEEEEEEEvNT_6ParamsE:
	.zero		3328


//--------------------- .nv.constant0._ZN7cutlass13device_kernelIN5flash11enable_sm90INS1_16FlashAttnFwdSm90INS1_25CollectiveMainloopFwdSm90ILi2EN4cute5tupleIJNS5_1CILi1EEES8_S8_EEENS6_IJNS7_ILi192EEENS7_ILi160EEENS7_ILi64EEEEEELi64ENS_12float_e4m3_tEfNS_4arch4Sm90ELb1ELb0ELb1ELb0ELb1ELb0ELb0ELb1ELb1ELb1ELb0ELb0EEENS1_21CollectiveEpilogueFwdINS6_IJSA_SC_SB_EEES9_NS_10bfloat16_tESG_Li384ELb0ELb1ELb0ELb1EEENS1_30DynamicPersistentTileSchedulerILi384ELi128ELb0ELb1ELb1EEEEEEEEEvNT_6ParamsE --------------------------
	.section	.nv.constant0._ZN7cutlass13device_kernelIN5flash11enable_sm90INS1_16FlashAttnFwdSm90INS1_25CollectiveMainloopFwdSm90ILi2EN4cute5tupleIJNS5_1CILi1EEES8_S8_EEENS6_IJNS7_ILi192EEENS7_ILi160EEENS7_ILi64EEEEEELi64ENS_12float_e4m3_tEfNS_4arch4Sm90ELb1ELb0ELb1ELb0ELb1ELb0ELb0ELb1ELb1ELb1ELb0ELb0EEENS1_21CollectiveEpilogueFwdINS6_IJSA_SC_SB_EEES9_NS_10bfloat16_tESG_Li384ELb0ELb1ELb0ELb1EEENS1_30DynamicPersistentTileSchedulerILi384ELi128ELb0ELb1ELb1EEEEEEEEEvNT_6ParamsE,"a",@progbits
	.sectionflags	@""
	.align	4
.nv.constant0._ZN7cutlass13device_kernelIN5flash11enable_sm90INS1_16FlashAttnFwdSm90INS1_25CollectiveMainloopFwdSm90ILi2EN4cute5tupleIJNS5_1CILi1EEES8_S8_EEENS6_IJNS7_ILi192EEENS7_ILi160EEENS7_ILi64EEEEEELi64ENS_12float_e4m3_tEfNS_4arch4Sm90ELb1ELb0ELb1ELb0ELb1ELb0ELb0ELb1ELb1ELb1ELb0ELb0EEENS1_21CollectiveEpilogueFwdINS6_IJSA_SC_SB_EEES9_NS_10bfloat16_tESG_Li384ELb0ELb1ELb0ELb1EEENS1_30DynamicPersistentTileSchedulerILi384ELi128ELb0ELb1ELb1EEEEEEEEEvNT_6ParamsE:
	.zero		3328


//--------------------- .nv.constant0._ZN7cutlass13device_kernelIN5flash11enable_sm90INS1_16FlashAttnFwdSm90INS1_25CollectiveMainloopFwdSm90ILi2EN4cute5tupleIJNS5_1CILi1EEES8_S8_EEENS6_IJNS7_ILi192EEENS7_ILi160EEENS7_ILi64EEEEEELi64ENS_12float_e4m3_tEfNS_4arch4Sm90ELb1ELb0ELb1ELb1ELb1ELb0ELb0ELb1ELb1ELb1ELb0ELb0EEENS1_21CollectiveEpilogueFwdINS6_IJSA_SC_SB_EEES9_NS_10bfloat16_tESG_Li384ELb1ELb1ELb0ELb1EEENS1_36VarlenDynamicPersistentTileSchedulerILi192ELi160ELi384ELi128ELb0ELb1ELb1ELb1ELb1ELb1EEEEEEEEEvNT_6ParamsE --------------------------
	.section	.nv.constant0._ZN7cutlass13device_kernelIN5flash11enable_sm90INS1_16FlashAttnFwdSm90INS1_25CollectiveMainloopFwdSm90ILi2EN4cute5tupleIJNS5_1CILi1EEES8_S8_EEENS6_IJNS7_ILi192EEENS7_ILi160EEENS7_ILi64EEEEEELi64ENS_12float_e4m3_tEfNS_4arch4Sm90ELb1ELb0ELb1ELb1ELb1ELb0ELb0ELb1ELb1ELb1ELb0ELb0EEENS1_21CollectiveEpilogueFwdINS6_IJSA_SC_SB_EEES9_NS_10bfloat16_tESG_Li384ELb1ELb1ELb0ELb1EEENS1_36VarlenDynamicPersistentTileSchedulerILi192ELi160ELi384ELi128ELb0ELb1ELb1ELb1ELb1ELb1EEEEEEEEEvNT_6ParamsE,"a",@progbits
	.sectionflags	@""
	.align	4
.nv.constant0._ZN7cutlass13device_kernelIN5flash11enable_sm90INS1_16FlashAttnFwdSm90INS1_25CollectiveMainloopFwdSm90ILi2EN4cute5tupleIJNS5_1CILi1EEES8_S8_EEENS6_IJNS7_ILi192EEENS7_ILi160EEENS7_ILi64EEEEEELi64ENS_12float_e4m3_tEfNS_4arch4Sm90ELb1ELb0ELb1ELb1ELb1ELb0ELb0ELb1ELb1ELb1ELb0ELb0EEENS1_21CollectiveEpilogueFwdINS6_IJSA_SC_SB_EEES9_NS_10bfloat16_tESG_Li384ELb1ELb1ELb0ELb1EEENS1_36VarlenDynamicPersistentTileSchedulerILi192ELi160ELi384ELi128ELb0ELb1ELb1ELb1ELb1ELb1EEEEEEEEEvNT_6ParamsE:
	.zero		3328


//--------------------- .nv.constant0._ZN7cutlass13device_kernelIN5flash11enable_sm90INS1_16FlashAttnFwdSm90INS1_25CollectiveMainloopFwdSm90ILi2EN4cute5tupleIJNS5_1CILi1EEES8_S8_EEENS6_IJNS7_ILi192EEENS7_ILi160EEENS7_ILi64EEEEEELi64ENS_12float_e4m3_tEfNS_4arch4Sm90ELb1ELb0ELb1ELb1ELb1ELb1ELb0ELb1ELb1ELb1ELb0ELb0EEENS1_21CollectiveEpilogueFwdINS6_IJSA_SC_SB_EEES9_NS_10bfloat16_tESG_Li384ELb1ELb1ELb0ELb1EEENS1_36VarlenDynamicPersistentTileSchedulerILi192ELi160ELi384ELi128ELb0ELb1ELb1ELb1ELb1ELb1EEEEEEEEEvNT_6ParamsE --------------------------
	.section	.nv.constant0._ZN7cutlass13device_kernelIN5flash11enable_sm90INS1_16FlashAttnFwdSm90INS1_25CollectiveMainloopFwdSm90ILi2EN4cute5tupleIJNS5_1CILi1EEES8_S8_EEENS6_IJNS7_ILi192EEENS7_ILi160EEENS7_ILi64EEEEEELi64ENS_12float_e4m3_tEfNS_4arch4Sm90ELb1ELb0ELb1ELb1ELb1ELb1ELb0ELb1ELb1ELb1ELb0ELb0EEENS1_21CollectiveEpilogueFwdINS6_IJSA_SC_SB_EEES9_NS_10bfloat16_tESG_Li384ELb1ELb1ELb0ELb1EEENS1_36VarlenDynamicPersistentTileSchedulerILi192ELi160ELi384ELi128ELb0ELb1ELb1ELb1ELb1ELb1EEEEEEEEEvNT_6ParamsE,"a",@progbits
	.sectionflags	@""
	.align	4
.nv.constant0._ZN7cutlass13device_kernelIN5flash11enable_sm90INS1_16FlashAttnFwdSm90INS1_25CollectiveMainloopFwdSm90ILi2EN4cute5tupleIJNS5_1CILi1EEES8_S8_EEENS6_IJNS7_ILi192EEENS7_ILi160EEENS7_ILi64EEEEEELi64ENS_12float_e4m3_tEfNS_4arch4Sm90ELb1ELb0ELb1ELb1ELb1ELb1ELb0ELb1ELb1ELb1ELb0ELb0EEENS1_21CollectiveEpilogueFwdINS6_IJSA_SC_SB_EEES9_NS_10bfloat16_tESG_Li384ELb1ELb1ELb0ELb1EEENS1_36VarlenDynamicPersistentTileSchedulerILi192ELi160ELi384ELi128ELb0ELb1ELb1ELb1ELb1ELb1EEEEEEEEEvNT_6ParamsE:
	.zero		3328


//--------------------- SYMBOLS --------------------------

	.type		.nv.reservedSmem.offset0,@object
	.size		.nv.reservedSmem.offset0,0x4
	.type		__assertfail,@function
